	.target	sm_90a

	.elftype	@"ET_EXEC"


//--------------------- .note.nv.tkinfo           --------------------------
	.section	.note.nv.tkinfo,"",@"SHT_NOTE"
	.sectionflags	@"SHF_NOTE_NV_TKINFO"
	.tkinfo
        /*0018*/ 	.word	0x00000002
        /*0030*/ 	.string	""
        /*0030*/ 	.string	"ptxas"
        /*0030*/ 	.string	"Cuda compilation tools, release 13.0, V13.0.88"
        /*0030*/ 	.string	"Build cuda_13.0.r13.0/compiler.36424714_0"
        /*0030*/ 	.string	"-arch sm_90a -m 64 "



//--------------------- .note.nv.cuinfo           --------------------------
	.section	.note.nv.cuinfo,"",@"SHT_NOTE"
	.sectionflags	@"SHF_NOTE_NV_CUINFO"
        /*0018*/ 	.short	0x0002
        /*001a*/ 	.short	0x005a
        /*001c*/ 	.short	0x0082
	.zero		2


//--------------------- .nv.info                  --------------------------
	.section	.nv.info,"",@"SHT_CUDA_INFO"
	.align	4


	//----- nvinfo : EIATTR_REGCOUNT
	.align		4
        /*0000*/ 	.byte	0x04, 0x2f
        /*0002*/ 	.short	(.L_1 - .L_0)
	.align		4
.L_0:
        /*0004*/ 	.word	index@(_ZN10layer_norm13ln_fwd_kernelINS_13Kernel_traitsIffffjLj768ELj1ELj4ELj1ELj16ENS_18Kernel_traits_baseILj768EffffjLj128EEEEEEEvNS_9FwdParamsE)
        /*0008*/ 	.word	0x0000005e


	//----- nvinfo : EIATTR_FRAME_SIZE
	.align		4
.L_1:
        /*000c*/ 	.byte	0x04, 0x11
        /*000e*/ 	.short	(.L_3 - .L_2)
	.align		4
.L_2:
        /*0010*/ 	.word	index@(_ZN10layer_norm13ln_fwd_kernelINS_13Kernel_traitsIffffjLj768ELj1ELj4ELj1ELj16ENS_18Kernel_traits_baseILj768EffffjLj128EEEEEEEvNS_9FwdParamsE)
        /*0014*/ 	.word	0x00000000


	//----- nvinfo : EIATTR_REGCOUNT
	.align		4
.L_3:
        /*0018*/ 	.byte	0x04, 0x2f
        /*001a*/ 	.short	(.L_5 - .L_4)
	.align		4
.L_4:
        /*001c*/ 	.word	index@(_ZN10layer_norm13ln_fwd_kernelINS_13Kernel_traitsI6__halfS2_S2_fjLj768ELj1ELj4ELj1ELj16ENS_18Kernel_traits_baseILj768ES2_S2_S2_fjLj128EEEEEEEvNS_9FwdParamsE)
        /*0020*/ 	.word	0x00000040


	//----- nvinfo : EIATTR_FRAME_SIZE
	.align		4
.L_5:
        /*0024*/ 	.byte	0x04, 0x11
        /*0026*/ 	.short	(.L_7 - .L_6)
	.align		4
.L_6:
        /*0028*/ 	.word	index@(_ZN10layer_norm13ln_fwd_kernelINS_13Kernel_traitsI6__halfS2_S2_fjLj768ELj1ELj4ELj1ELj16ENS_18Kernel_traits_baseILj768ES2_S2_S2_fjLj128EEEEEEEvNS_9FwdParamsE)
        /*002c*/ 	.word	0x00000008


	//----- nvinfo : EIATTR_REGCOUNT
	.align		4
.L_7:
        /*0030*/ 	.byte	0x04, 0x2f
        /*0032*/ 	.short	(.L_9 - .L_8)
	.align		4
.L_8:
        /*0034*/ 	.word	index@(_ZN10layer_norm13ln_fwd_kernelINS_13Kernel_traitsI6__halffS2_fjLj768ELj1ELj4ELj1ELj16ENS_18Kernel_traits_baseILj768ES2_fS2_fjLj128EEEEEEEvNS_9FwdParamsE)
        /*0038*/ 	.word	0x00000048


	//----- nvinfo : EIATTR_FRAME_SIZE
	.align		4
.L_9:
        /*003c*/ 	.byte	0x04, 0x11
        /*003e*/ 	.short	(.L_11 - .L_10)
	.align		4
.L_10:
        /*0040*/ 	.word	index@(_ZN10layer_norm13ln_fwd_kernelINS_13Kernel_traitsI6__halffS2_fjLj768ELj1ELj4ELj1ELj16ENS_18Kernel_traits_baseILj768ES2_fS2_fjLj128EEEEEEEvNS_9FwdParamsE)
        /*0044*/ 	.word	0x00000000


	//----- nvinfo : EIATTR_REGCOUNT
	.align		4
.L_11:
        /*0048*/ 	.byte	0x04, 0x2f
        /*004a*/ 	.short	(.L_13 - .L_12)
	.align		4
.L_12:
        /*004c*/ 	.word	index@(_ZN10layer_norm13ln_fwd_kernelINS_13Kernel_traitsI13__nv_bfloat16S2_S2_fjLj768ELj1ELj4ELj1ELj16ENS_18Kernel_traits_baseILj768ES2_S2_S2_fjLj128EEEEEEEvNS_9FwdParamsE)
        /*0050*/ 	.word	0x00000040


	//----- nvinfo : EIATTR_FRAME_SIZE
	.align		4
.L_13:
        /*0054*/ 	.byte	0x04, 0x11
        /*0056*/ 	.short	(.L_15 - .L_14)
	.align		4
.L_14:
        /*0058*/ 	.word	index@(_ZN10layer_norm13ln_fwd_kernelINS_13Kernel_traitsI13__nv_bfloat16S2_S2_fjLj768ELj1ELj4ELj1ELj16ENS_18Kernel_traits_baseILj768ES2_S2_S2_fjLj128EEEEEEEvNS_9FwdParamsE)
        /*005c*/ 	.word	0x00000000


	//----- nvinfo : EIATTR_REGCOUNT
	.align		4
.L_15:
        /*0060*/ 	.byte	0x04, 0x2f
        /*0062*/ 	.short	(.L_17 - .L_16)
	.align		4
.L_16:
        /*0064*/ 	.word	index@(_ZN10layer_norm13ln_fwd_kernelINS_13Kernel_traitsI13__nv_bfloat16fS2_fjLj768ELj1ELj4ELj1ELj16ENS_18Kernel_traits_baseILj768ES2_fS2_fjLj128EEEEEEEvNS_9FwdParamsE)
        /*0068*/ 	.word	0x00000048


	//----- nvinfo : EIATTR_FRAME_SIZE
	.align		4
.L_17:
        /*006c*/ 	.byte	0x04, 0x11
        /*006e*/ 	.short	(.L_19 - .L_18)
	.align		4
.L_18:
        /*0070*/ 	.word	index@(_ZN10layer_norm13ln_fwd_kernelINS_13Kernel_traitsI13__nv_bfloat16fS2_fjLj768ELj1ELj4ELj1ELj16ENS_18Kernel_traits_baseILj768ES2_fS2_fjLj128EEEEEEEvNS_9FwdParamsE)
        /*0074*/ 	.word	0x00000000


	//----- nvinfo : EIATTR_REGCOUNT
	.align		4
.L_19:
        /*0078*/ 	.byte	0x04, 0x2f
        /*007a*/ 	.short	(.L_21 - .L_20)
	.align		4
.L_20:
        /*007c*/ 	.word	index@(_ZN10layer_norm13ln_fwd_kernelINS_13Kernel_traitsIffffjLj1024ELj1ELj4ELj1ELj16ENS_18Kernel_traits_baseILj1024EffffjLj128EEEEEEEvNS_9FwdParamsE)
        /*0080*/ 	.word	0x00000080


	//----- nvinfo : EIATTR_FRAME_SIZE
	.align		4
.L_21:
        /*0084*/ 	.byte	0x04, 0x11
        /*0086*/ 	.short	(.L_23 - .L_22)
	.align		4
.L_22:
        /*0088*/ 	.word	index@(_ZN10layer_norm13ln_fwd_kernelINS_13Kernel_traitsIffffjLj1024ELj1ELj4ELj1ELj16ENS_18Kernel_traits_baseILj1024EffffjLj128EEEEEEEvNS_9FwdParamsE)
        /*008c*/ 	.word	0x00000000


	//----- nvinfo : EIATTR_REGCOUNT
	.align		4
.L_23:
        /*0090*/ 	.byte	0x04, 0x2f
        /*0092*/ 	.short	(.L_25 - .L_24)
	.align		4
.L_24:
        /*0094*/ 	.word	index@(_ZN10layer_norm13ln_fwd_kernelINS_13Kernel_traitsI6__halfS2_S2_fjLj1024ELj1ELj4ELj1ELj16ENS_18Kernel_traits_baseILj1024ES2_S2_S2_fjLj128EEEEEEEvNS_9FwdParamsE)
        /*0098*/ 	.word	0x00000050


	//----- nvinfo : EIATTR_FRAME_SIZE
	.align		4
.L_25:
        /*009c*/ 	.byte	0x04, 0x11
        /*009e*/ 	.short	(.L_27 - .L_26)
	.align		4
.L_26:
        /*00a0*/ 	.word	index@(_ZN10layer_norm13ln_fwd_kernelINS_13Kernel_traitsI6__halfS2_S2_fjLj1024ELj1ELj4ELj1ELj16ENS_18Kernel_traits_baseILj1024ES2_S2_S2_fjLj128EEEEEEEvNS_9FwdParamsE)
        /*00a4*/ 	.word	0x00000000


	//----- nvinfo : EIATTR_REGCOUNT
	.align		4
.L_27:
        /*00a8*/ 	.byte	0x04, 0x2f
        /*00aa*/ 	.short	(.L_29 - .L_28)
	.align		4
.L_28:
        /*00ac*/ 	.word	index@(_ZN10layer_norm13ln_fwd_kernelINS_13Kernel_traitsI6__halffS2_fjLj1024ELj1ELj4ELj1ELj16ENS_18Kernel_traits_baseILj1024ES2_fS2_fjLj128EEEEEEEvNS_9FwdParamsE)
        /*00b0*/ 	.word	0x00000050


	//----- nvinfo : EIATTR_FRAME_SIZE
	.align		4
.L_29:
        /*00b4*/ 	.byte	0x04, 0x11
        /*00b6*/ 	.short	(.L_31 - .L_30)
	.align		4
.L_30:
        /*00b8*/ 	.word	index@(_ZN10layer_norm13ln_fwd_kernelINS_13Kernel_traitsI6__halffS2_fjLj1024ELj1ELj4ELj1ELj16ENS_18Kernel_traits_baseILj1024ES2_fS2_fjLj128EEEEEEEvNS_9FwdParamsE)
        /*00bc*/ 	.word	0x00000000


	//----- nvinfo : EIATTR_REGCOUNT
	.align		4
.L_31:
        /*00c0*/ 	.byte	0x04, 0x2f
        /*00c2*/ 	.short	(.L_33 - .L_32)
	.align		4
.L_32:
        /*00c4*/ 	.word	index@(_ZN10layer_norm13ln_fwd_kernelINS_13Kernel_traitsI13__nv_bfloat16S2_S2_fjLj1024ELj1ELj4ELj1ELj16ENS_18Kernel_traits_baseILj1024ES2_S2_S2_fjLj128EEEEEEEvNS_9FwdParamsE)
        /*00c8*/ 	.word	0x00000050


	//----- nvinfo : EIATTR_FRAME_SIZE
	.align		4
.L_33:
        /*00cc*/ 	.byte	0x04, 0x11
        /*00ce*/ 	.short	(.L_35 - .L_34)
	.align		4
.L_34:
        /*00d0*/ 	.word	index@(_ZN10layer_norm13ln_fwd_kernelINS_13Kernel_traitsI13__nv_bfloat16S2_S2_fjLj1024ELj1ELj4ELj1ELj16ENS_18Kernel_traits_baseILj1024ES2_S2_S2_fjLj128EEEEEEEvNS_9FwdParamsE)
        /*00d4*/ 	.word	0x00000000


	//----- nvinfo : EIATTR_REGCOUNT
	.align		4
.L_35:
        /*00d8*/ 	.byte	0x04, 0x2f
        /*00da*/ 	.short	(.L_37 - .L_36)
	.align		4
.L_36:
        /*00dc*/ 	.word	index@(_ZN10layer_norm13ln_fwd_kernelINS_13Kernel_traitsI13__nv_bfloat16fS2_fjLj1024ELj1ELj4ELj1ELj16ENS_18Kernel_traits_baseILj1024ES2_fS2_fjLj128EEEEEEEvNS_9FwdParamsE)
        /*00e0*/ 	.word	0x00000050


	//----- nvinfo : EIATTR_FRAME_SIZE
	.align		4
.L_37:
        /*00e4*/ 	.byte	0x04, 0x11
        /*00e6*/ 	.short	(.L_39 - .L_38)
	.align		4
.L_38:
        /*00e8*/ 	.word	index@(_ZN10layer_norm13ln_fwd_kernelINS_13Kernel_traitsI13__nv_bfloat16fS2_fjLj1024ELj1ELj4ELj1ELj16ENS_18Kernel_traits_baseILj1024ES2_fS2_fjLj128EEEEEEEvNS_9FwdParamsE)
        /*00ec*/ 	.word	0x00000000


	//----- nvinfo : EIATTR_REGCOUNT
	.align		4
.L_39:
        /*00f0*/ 	.byte	0x04, 0x2f
        /*00f2*/ 	.short	(.L_41 - .L_40)
	.align		4
.L_40:
        /*00f4*/ 	.word	index@(_ZN10layer_norm13ln_fwd_kernelINS_13Kernel_traitsIffffjLj1536ELj1ELj4ELj1ELj16ENS_18Kernel_traits_baseILj1536EffffjLj128EEEEEEEvNS_9FwdParamsE)
        /*00f8*/ 	.word	0x000000a8


	//----- nvinfo : EIATTR_FRAME_SIZE
	.align		4
.L_41:
        /*00fc*/ 	.byte	0x04, 0x11
        /*00fe*/ 	.short	(.L_43 - .L_42)
	.align		4
.L_42:
        /*0100*/ 	.word	index@(_ZN10layer_norm13ln_fwd_kernelINS_13Kernel_traitsIffffjLj1536ELj1ELj4ELj1ELj16ENS_18Kernel_traits_baseILj1536EffffjLj128EEEEEEEvNS_9FwdParamsE)
        /*0104*/ 	.word	0x00000000


	//----- nvinfo : EIATTR_REGCOUNT
	.align		4
.L_43:
        /*0108*/ 	.byte	0x04, 0x2f
        /*010a*/ 	.short	(.L_45 - .L_44)
	.align		4
.L_44:
        /*010c*/ 	.word	index@(_ZN10layer_norm13ln_fwd_kernelINS_13Kernel_traitsI6__halfS2_S2_fjLj1536ELj1ELj4ELj1ELj16ENS_18Kernel_traits_baseILj1536ES2_S2_S2_fjLj128EEEEEEEvNS_9FwdParamsE)
        /*0110*/ 	.word	0x00000076


	//----- nvinfo : EIATTR_FRAME_SIZE
	.align		4
.L_45:
        /*0114*/ 	.byte	0x04, 0x11
        /*0116*/ 	.short	(.L_47 - .L_46)
	.align		4
.L_46:
        /*0118*/ 	.word	index@(_ZN10layer_norm13ln_fwd_kernelINS_13Kernel_traitsI6__halfS2_S2_fjLj1536ELj1ELj4ELj1ELj16ENS_18Kernel_traits_baseILj1536ES2_S2_S2_fjLj128EEEEEEEvNS_9FwdParamsE)
        /*011c*/ 	.word	0x00000000


	//----- nvinfo : EIATTR_REGCOUNT
	.align		4
.L_47:
        /*0120*/ 	.byte	0x04, 0x2f
        /*0122*/ 	.short	(.L_49 - .L_48)
	.align		4
.L_48:
        /*0124*/ 	.word	index@(_ZN10layer_norm13ln_fwd_kernelINS_13Kernel_traitsI6__halffS2_fjLj1536ELj1ELj4ELj1ELj16ENS_18Kernel_traits_baseILj1536ES2_fS2_fjLj128EEEEEEEvNS_9FwdParamsE)
        /*0128*/ 	.word	0x00000071


	//----- nvinfo : EIATTR_FRAME_SIZE
	.align		4
.L_49:
        /*012c*/ 	.byte	0x04, 0x11
        /*012e*/ 	.short	(.L_51 - .L_50)
	.align		4
.L_50:
        /*0130*/ 	.word	index@(_ZN10layer_norm13ln_fwd_kernelINS_13Kernel_traitsI6__halffS2_fjLj1536ELj1ELj4ELj1ELj16ENS_18Kernel_traits_baseILj1536ES2_fS2_fjLj128EEEEEEEvNS_9FwdParamsE)
        /*0134*/ 	.word	0x00000000


	//----- nvinfo : EIATTR_REGCOUNT
	.align		4
.L_51:
        /*0138*/ 	.byte	0x04, 0x2f
        /*013a*/ 	.short	(.L_53 - .L_52)
	.align		4
.L_52:
        /*013c*/ 	.word	index@(_ZN10layer_norm13ln_fwd_kernelINS_13Kernel_traitsI13__nv_bfloat16S2_S2_fjLj1536ELj1ELj4ELj1ELj16ENS_18Kernel_traits_baseILj1536ES2_S2_S2_fjLj128EEEEEEEvNS_9FwdParamsE)
        /*0140*/ 	.word	0x00000076


	//----- nvinfo : EIATTR_FRAME_SIZE
	.align		4
.L_53:
        /*0144*/ 	.byte	0x04, 0x11
        /*0146*/ 	.short	(.L_55 - .L_54)
	.align		4
.L_54:
        /*0148*/ 	.word	index@(_ZN10layer_norm13ln_fwd_kernelINS_13Kernel_traitsI13__nv_bfloat16S2_S2_fjLj1536ELj1ELj4ELj1ELj16ENS_18Kernel_traits_baseILj1536ES2_S2_S2_fjLj128EEEEEEEvNS_9FwdParamsE)
        /*014c*/ 	.word	0x00000000


	//----- nvinfo : EIATTR_REGCOUNT
	.align		4
.L_55:
        /*0150*/ 	.byte	0x04, 0x2f
        /*0152*/ 	.short	(.L_57 - .L_56)
	.align		4
.L_56:
        /*0154*/ 	.word	index@(_ZN10layer_norm13ln_fwd_kernelINS_13Kernel_traitsI13__nv_bfloat16fS2_fjLj1536ELj1ELj4ELj1ELj16ENS_18Kernel_traits_baseILj1536ES2_fS2_fjLj128EEEEEEEvNS_9FwdParamsE)
        /*0158*/ 	.word	0x00000071


	//----- nvinfo : EIATTR_FRAME_SIZE
	.align		4
.L_57:
        /*015c*/ 	.byte	0x04, 0x11
        /*015e*/ 	.short	(.L_59 - .L_58)
	.align		4
.L_58:
        /*0160*/ 	.word	index@(_ZN10layer_norm13ln_fwd_kernelINS_13Kernel_traitsI13__nv_bfloat16fS2_fjLj1536ELj1ELj4ELj1ELj16ENS_18Kernel_traits_baseILj1536ES2_fS2_fjLj128EEEEEEEvNS_9FwdParamsE)
        /*0164*/ 	.word	0x00000000


	//----- nvinfo : EIATTR_REGCOUNT
	.align		4
.L_59:
        /*0168*/ 	.byte	0x04, 0x2f
        /*016a*/ 	.short	(.L_61 - .L_60)
	.align		4
.L_60:
        /*016c*/ 	.word	index@(_ZN10layer_norm13ln_fwd_kernelINS_13Kernel_traitsIffffjLj2048ELj1ELj4ELj1ELj16ENS_18Kernel_traits_baseILj2048EffffjLj128EEEEEEEvNS_9FwdParamsE)
        /*0170*/ 	.word	0x000000ea


	//----- nvinfo : EIATTR_FRAME_SIZE
	.align		4
.L_61:
        /*0174*/ 	.byte	0x04, 0x11
        /*0176*/ 	.short	(.L_63 - .L_62)
	.align		4
.L_62:
        /*0178*/ 	.word	index@(_ZN10layer_norm13ln_fwd_kernelINS_13Kernel_traitsIffffjLj2048ELj1ELj4ELj1ELj16ENS_18Kernel_traits_baseILj2048EffffjLj128EEEEEEEvNS_9FwdParamsE)
        /*017c*/ 	.word	0x00000000


	//----- nvinfo : EIATTR_REGCOUNT
	.align		4
.L_63:
        /*0180*/ 	.byte	0x04, 0x2f
        /*0182*/ 	.short	(.L_65 - .L_64)
	.align		4
.L_64:
        /*0184*/ 	.word	index@(_ZN10layer_norm13ln_fwd_kernelINS_13Kernel_traitsI6__halfS2_S2_fjLj2048ELj1ELj4ELj1ELj16ENS_18Kernel_traits_baseILj2048ES2_S2_S2_fjLj128EEEEEEEvNS_9FwdParamsE)
        /*0188*/ 	.word	0x000000a7


	//----- nvinfo : EIATTR_FRAME_SIZE
	.align		4
.L_65:
        /*018c*/ 	.byte	0x04, 0x11
        /*018e*/ 	.short	(.L_67 - .L_66)
	.align		4
.L_66:
        /*0190*/ 	.word	index@(_ZN10layer_norm13ln_fwd_kernelINS_13Kernel_traitsI6__halfS2_S2_fjLj2048ELj1ELj4ELj1ELj16ENS_18Kernel_traits_baseILj2048ES2_S2_S2_fjLj128EEEEEEEvNS_9FwdParamsE)
        /*0194*/ 	.word	0x00000000


	//----- nvinfo : EIATTR_REGCOUNT
	.align		4
.L_67:
        /*0198*/ 	.byte	0x04, 0x2f
        /*019a*/ 	.short	(.L_69 - .L_68)
	.align		4
.L_68:
        /*019c*/ 	.word	index@(_ZN10layer_norm13ln_fwd_kernelINS_13Kernel_traitsI6__halffS2_fjLj2048ELj1ELj4ELj1ELj16ENS_18Kernel_traits_baseILj2048ES2_fS2_fjLj128EEEEEEEvNS_9FwdParamsE)
        /*01a0*/ 	.word	0x00000093


	//----- nvinfo : EIATTR_FRAME_SIZE
	.align		4
.L_69:
        /*01a4*/ 	.byte	0x04, 0x11
        /*01a6*/ 	.short	(.L_71 - .L_70)
	.align		4
.L_70:
        /*01a8*/ 	.word	index@(_ZN10layer_norm13ln_fwd_kernelINS_13Kernel_traitsI6__halffS2_fjLj2048ELj1ELj4ELj1ELj16ENS_18Kernel_traits_baseILj2048ES2_fS2_fjLj128EEEEEEEvNS_9FwdParamsE)
        /*01ac*/ 	.word	0x00000000


	//----- nvinfo : EIATTR_REGCOUNT
	.align		4
.L_71:
        /*01b0*/ 	.byte	0x04, 0x2f
        /*01b2*/ 	.short	(.L_73 - .L_72)
	.align		4
.L_72:
        /*01b4*/ 	.word	index@(_ZN10layer_norm13ln_fwd_kernelINS_13Kernel_traitsI13__nv_bfloat16S2_S2_fjLj2048ELj1ELj4ELj1ELj16ENS_18Kernel_traits_baseILj2048ES2_S2_S2_fjLj128EEEEEEEvNS_9FwdParamsE)
        /*01b8*/ 	.word	0x000000a7


	//----- nvinfo : EIATTR_FRAME_SIZE
	.align		4
.L_73:
        /*01bc*/ 	.byte	0x04, 0x11
        /*01be*/ 	.short	(.L_75 - .L_74)
	.align		4
.L_74:
        /*01c0*/ 	.word	index@(_ZN10layer_norm13ln_fwd_kernelINS_13Kernel_traitsI13__nv_bfloat16S2_S2_fjLj2048ELj1ELj4ELj1ELj16ENS_18Kernel_traits_baseILj2048ES2_S2_S2_fjLj128EEEEEEEvNS_9FwdParamsE)
        /*01c4*/ 	.word	0x00000000


	//----- nvinfo : EIATTR_REGCOUNT
	.align		4
.L_75:
        /*01c8*/ 	.byte	0x04, 0x2f
        /*01ca*/ 	.short	(.L_77 - .L_76)
	.align		4
.L_76:
        /*01cc*/ 	.word	index@(_ZN10layer_norm13ln_fwd_kernelINS_13Kernel_traitsI13__nv_bfloat16fS2_fjLj2048ELj1ELj4ELj1ELj16ENS_18Kernel_traits_baseILj2048ES2_fS2_fjLj128EEEEEEEvNS_9FwdParamsE)
        /*01d0*/ 	.word	0x00000093


	//----- nvinfo : EIATTR_FRAME_SIZE
	.align		4
.L_77:
        /*01d4*/ 	.byte	0x04, 0x11
        /*01d6*/ 	.short	(.L_79 - .L_78)
	.align		4
.L_78:
        /*01d8*/ 	.word	index@(_ZN10layer_norm13ln_fwd_kernelINS_13Kernel_traitsI13__nv_bfloat16fS2_fjLj2048ELj1ELj4ELj1ELj16ENS_18Kernel_traits_baseILj2048ES2_fS2_fjLj128EEEEEEEvNS_9FwdParamsE)
        /*01dc*/ 	.word	0x00000000


	//----- nvinfo : EIATTR_REGCOUNT
	.align		4
.L_79:
        /*01e0*/ 	.byte	0x04, 0x2f
        /*01e2*/ 	.short	(.L_81 - .L_80)
	.align		4
.L_80:
        /*01e4*/ 	.word	index@(_ZN10layer_norm13ln_fwd_kernelINS_13Kernel_traitsIffffjLj2304ELj1ELj4ELj1ELj16ENS_18Kernel_traits_baseILj2304EffffjLj128EEEEEEEvNS_9FwdParamsE)
        /*01e8*/ 	.word	0x000000fc


	//----- nvinfo : EIATTR_FRAME_SIZE
	.align		4
.L_81:
        /*01ec*/ 	.byte	0x04, 0x11
        /*01ee*/ 	.short	(.L_83 - .L_82)
	.align		4
.L_82:
        /*01f0*/ 	.word	index@(_ZN10layer_norm13ln_fwd_kernelINS_13Kernel_traitsIffffjLj2304ELj1ELj4ELj1ELj16ENS_18Kernel_traits_baseILj2304EffffjLj128EEEEEEEvNS_9FwdParamsE)
        /*01f4*/ 	.word	0x00000000


	//----- nvinfo : EIATTR_REGCOUNT
	.align		4
.L_83:
        /*01f8*/ 	.byte	0x04, 0x2f
        /*01fa*/ 	.short	(.L_85 - .L_84)
	.align		4
.L_84:
        /*01fc*/ 	.word	index@(_ZN10layer_norm13ln_fwd_kernelINS_13Kernel_traitsI6__halfS2_S2_fjLj2304ELj1ELj4ELj1ELj16ENS_18Kernel_traits_baseILj2304ES2_S2_S2_fjLj128EEEEEEEvNS_9FwdParamsE)
        /*0200*/ 	.word	0x000000a7


	//----- nvinfo : EIATTR_FRAME_SIZE
	.align		4
.L_85:
        /*0204*/ 	.byte	0x04, 0x11
        /*0206*/ 	.short	(.L_87 - .L_86)
	.align		4
.L_86:
        /*0208*/ 	.word	index@(_ZN10layer_norm13ln_fwd_kernelINS_13Kernel_traitsI6__halfS2_S2_fjLj2304ELj1ELj4ELj1ELj16ENS_18Kernel_traits_baseILj2304ES2_S2_S2_fjLj128EEEEEEEvNS_9FwdParamsE)
        /*020c*/ 	.word	0x00000000


	//----- nvinfo : EIATTR_REGCOUNT
	.align		4
.L_87:
        /*0210*/ 	.byte	0x04, 0x2f
        /*0212*/ 	.short	(.L_89 - .L_88)
	.align		4
.L_88:
        /*0214*/ 	.word	index@(_ZN10layer_norm13ln_fwd_kernelINS_13Kernel_traitsI6__halffS2_fjLj2304ELj1ELj4ELj1ELj16ENS_18Kernel_traits_baseILj2304ES2_fS2_fjLj128EEEEEEEvNS_9FwdParamsE)
        /*0218*/ 	.word	0x000000a1


	//----- nvinfo : EIATTR_FRAME_SIZE
	.align		4
.L_89:
        /*021c*/ 	.byte	0x04, 0x11
        /*021e*/ 	.short	(.L_91 - .L_90)
	.align		4
.L_90:
        /*0220*/ 	.word	index@(_ZN10layer_norm13ln_fwd_kernelINS_13Kernel_traitsI6__halffS2_fjLj2304ELj1ELj4ELj1ELj16ENS_18Kernel_traits_baseILj2304ES2_fS2_fjLj128EEEEEEEvNS_9FwdParamsE)
        /*0224*/ 	.word	0x00000000


	//----- nvinfo : EIATTR_REGCOUNT
	.align		4
.L_91:
        /*0228*/ 	.byte	0x04, 0x2f
        /*022a*/ 	.short	(.L_93 - .L_92)
	.align		4
.L_92:
        /*022c*/ 	.word	index@(_ZN10layer_norm13ln_fwd_kernelINS_13Kernel_traitsI13__nv_bfloat16S2_S2_fjLj2304ELj1ELj4ELj1ELj16ENS_18Kernel_traits_baseILj2304ES2_S2_S2_fjLj128EEEEEEEvNS_9FwdParamsE)
        /*0230*/ 	.word	0x000000a7


	//----- nvinfo : EIATTR_FRAME_SIZE
	.align		4
.L_93:
        /*0234*/ 	.byte	0x04, 0x11
        /*0236*/ 	.short	(.L_95 - .L_94)
	.align		4
.L_94:
        /*0238*/ 	.word	index@(_ZN10layer_norm13ln_fwd_kernelINS_13Kernel_traitsI13__nv_bfloat16S2_S2_fjLj2304ELj1ELj4ELj1ELj16ENS_18Kernel_traits_baseILj2304ES2_S2_S2_fjLj128EEEEEEEvNS_9FwdParamsE)
        /*023c*/ 	.word	0x00000000


	//----- nvinfo : EIATTR_REGCOUNT
	.align		4
.L_95:
        /*0240*/ 	.byte	0x04, 0x2f
        /*0242*/ 	.short	(.L_97 - .L_96)
	.align		4
.L_96:
        /*0244*/ 	.word	index@(_ZN10layer_norm13ln_fwd_kernelINS_13Kernel_traitsI13__nv_bfloat16fS2_fjLj2304ELj1ELj4ELj1ELj16ENS_18Kernel_traits_baseILj2304ES2_fS2_fjLj128EEEEEEEvNS_9FwdParamsE)
        /*0248*/ 	.word	0x000000a1


	//----- nvinfo : EIATTR_FRAME_SIZE
	.align		4
.L_97:
        /*024c*/ 	.byte	0x04, 0x11
        /*024e*/ 	.short	(.L_99 - .L_98)
	.align		4
.L_98:
        /*0250*/ 	.word	index@(_ZN10layer_norm13ln_fwd_kernelINS_13Kernel_traitsI13__nv_bfloat16fS2_fjLj2304ELj1ELj4ELj1ELj16ENS_18Kernel_traits_baseILj2304ES2_fS2_fjLj128EEEEEEEvNS_9FwdParamsE)
        /*0254*/ 	.word	0x00000000


	//----- nvinfo : EIATTR_REGCOUNT
	.align		4
.L_99:
        /*0258*/ 	.byte	0x04, 0x2f
        /*025a*/ 	.short	(.L_101 - .L_100)
	.align		4
.L_100:
        /*025c*/ 	.word	index@(_ZN10layer_norm13ln_fwd_kernelINS_13Kernel_traitsIffffjLj3072ELj1ELj1ELj4ELj16ENS_18Kernel_traits_baseILj3072EffffjLj128EEEEEEEvNS_9FwdParamsE)
        /*0260*/ 	.word	0x00000060


	//----- nvinfo : EIATTR_FRAME_SIZE
	.align		4
.L_101:
        /*0264*/ 	.byte	0x04, 0x11
        /*0266*/ 	.short	(.L_103 - .L_102)
	.align		4
.L_102:
        /*0268*/ 	.word	index@(_ZN10layer_norm13ln_fwd_kernelINS_13Kernel_traitsIffffjLj3072ELj1ELj1ELj4ELj16ENS_18Kernel_traits_baseILj3072EffffjLj128EEEEEEEvNS_9FwdParamsE)
        /*026c*/ 	.word	0x00000000


	//----- nvinfo : EIATTR_REGCOUNT
	.align		4
.L_103:
        /*0270*/ 	.byte	0x04, 0x2f
        /*0272*/ 	.short	(.L_105 - .L_104)
	.align		4
.L_104:
        /*0274*/ 	.word	index@(_ZN10layer_norm13ln_fwd_kernelINS_13Kernel_traitsI6__halfS2_S2_fjLj3072ELj1ELj1ELj4ELj16ENS_18Kernel_traits_baseILj3072ES2_S2_S2_fjLj128EEEEEEEvNS_9FwdParamsE)
        /*0278*/ 	.word	0x00000048


	//----- nvinfo : EIATTR_FRAME_SIZE
	.align		4
.L_105:
        /*027c*/ 	.byte	0x04, 0x11
        /*027e*/ 	.short	(.L_107 - .L_106)
	.align		4
.L_106:
        /*0280*/ 	.word	index@(_ZN10layer_norm13ln_fwd_kernelINS_13Kernel_traitsI6__halfS2_S2_fjLj3072ELj1ELj1ELj4ELj16ENS_18Kernel_traits_baseILj3072ES2_S2_S2_fjLj128EEEEEEEvNS_9FwdParamsE)
        /*0284*/ 	.word	0x00000000


	//----- nvinfo : EIATTR_REGCOUNT
	.align		4
.L_107:
        /*0288*/ 	.byte	0x04, 0x2f
        /*028a*/ 	.short	(.L_109 - .L_108)
	.align		4
.L_108:
        /*028c*/ 	.word	index@(_ZN10layer_norm13ln_fwd_kernelINS_13Kernel_traitsI6__halffS2_fjLj3072ELj1ELj1ELj4ELj16ENS_18Kernel_traits_baseILj3072ES2_fS2_fjLj128EEEEEEEvNS_9FwdParamsE)
        /*0290*/ 	.word	0x00000050


	//----- nvinfo : EIATTR_FRAME_SIZE
	.align		4
.L_109:
        /*0294*/ 	.byte	0x04, 0x11
        /*0296*/ 	.short	(.L_111 - .L_110)
	.align		4
.L_110:
        /*0298*/ 	.word	index@(_ZN10layer_norm13ln_fwd_kernelINS_13Kernel_traitsI6__halffS2_fjLj3072ELj1ELj1ELj4ELj16ENS_18Kernel_traits_baseILj3072ES2_fS2_fjLj128EEEEEEEvNS_9FwdParamsE)
        /*029c*/ 	.word	0x00000000


	//----- nvinfo : EIATTR_REGCOUNT
	.align		4
.L_111:
        /*02a0*/ 	.byte	0x04, 0x2f
        /*02a2*/ 	.short	(.L_113 - .L_112)
	.align		4
.L_112:
        /*02a4*/ 	.word	index@(_ZN10layer_norm13ln_fwd_kernelINS_13Kernel_traitsI13__nv_bfloat16S2_S2_fjLj3072ELj1ELj1ELj4ELj16ENS_18Kernel_traits_baseILj3072ES2_S2_S2_fjLj128EEEEEEEvNS_9FwdParamsE)
        /*02a8*/ 	.word	0x00000048


	//----- nvinfo : EIATTR_FRAME_SIZE
	.align		4
.L_113:
        /*02ac*/ 	.byte	0x04, 0x11
        /*02ae*/ 	.short	(.L_115 - .L_114)
	.align		4
.L_114:
        /*02b0*/ 	.word	index@(_ZN10layer_norm13ln_fwd_kernelINS_13Kernel_traitsI13__nv_bfloat16S2_S2_fjLj3072ELj1ELj1ELj4ELj16ENS_18Kernel_traits_baseILj3072ES2_S2_S2_fjLj128EEEEEEEvNS_9FwdParamsE)
        /*02b4*/ 	.word	0x00000000


	//----- nvinfo : EIATTR_REGCOUNT
	.align		4
.L_115:
        /*02b8*/ 	.byte	0x04, 0x2f
        /*02ba*/ 	.short	(.L_117 - .L_116)
	.align		4
.L_116:
        /*02bc*/ 	.word	index@(_ZN10layer_norm13ln_fwd_kernelINS_13Kernel_traitsI13__nv_bfloat16fS2_fjLj3072ELj1ELj1ELj4ELj16ENS_18Kernel_traits_baseILj3072ES2_fS2_fjLj128EEEEEEEvNS_9FwdParamsE)
        /*02c0*/ 	.word	0x00000050


	//----- nvinfo : EIATTR_FRAME_SIZE
	.align		4
.L_117:
        /*02c4*/ 	.byte	0x04, 0x11
        /*02c6*/ 	.short	(.L_119 - .L_118)
	.align		4
.L_118:
        /*02c8*/ 	.word	index@(_ZN10layer_norm13ln_fwd_kernelINS_13Kernel_traitsI13__nv_bfloat16fS2_fjLj3072ELj1ELj1ELj4ELj16ENS_18Kernel_traits_baseILj3072ES2_fS2_fjLj128EEEEEEEvNS_9FwdParamsE)
        /*02cc*/ 	.word	0x00000000


	//----- nvinfo : EIATTR_REGCOUNT
	.align		4
.L_119:
        /*02d0*/ 	.byte	0x04, 0x2f
        /*02d2*/ 	.short	(.L_121 - .L_120)
	.align		4
.L_120:
        /*02d4*/ 	.word	index@(_ZN10layer_norm13ln_fwd_kernelINS_13Kernel_traitsIffffjLj3840ELj1ELj1ELj4ELj4ENS_18Kernel_traits_baseILj3840EffffjLj128EEEEEEEvNS_9FwdParamsE)
        /*02d8*/ 	.word	0x000000a8


	//----- nvinfo : EIATTR_FRAME_SIZE
	.align		4
.L_121:
        /*02dc*/ 	.byte	0x04, 0x11
        /*02de*/ 	.short	(.L_123 - .L_122)
	.align		4
.L_122:
        /*02e0*/ 	.word	index@(_ZN10layer_norm13ln_fwd_kernelINS_13Kernel_traitsIffffjLj3840ELj1ELj1ELj4ELj4ENS_18Kernel_traits_baseILj3840EffffjLj128EEEEEEEvNS_9FwdParamsE)
        /*02e4*/ 	.word	0x00000000


	//----- nvinfo : EIATTR_REGCOUNT
	.align		4
.L_123:
        /*02e8*/ 	.byte	0x04, 0x2f
        /*02ea*/ 	.short	(.L_125 - .L_124)
	.align		4
.L_124:
        /*02ec*/ 	.word	index@(_ZN10layer_norm13ln_fwd_kernelINS_13Kernel_traitsI6__halfS2_S2_fjLj3840ELj1ELj1ELj4ELj4ENS_18Kernel_traits_baseILj3840ES2_S2_S2_fjLj128EEEEEEEvNS_9FwdParamsE)
        /*02f0*/ 	.word	0x00000060


	//----- nvinfo : EIATTR_FRAME_SIZE
	.align		4
.L_125:
        /*02f4*/ 	.byte	0x04, 0x11
        /*02f6*/ 	.short	(.L_127 - .L_126)
	.align		4
.L_126:
        /*02f8*/ 	.word	index@(_ZN10layer_norm13ln_fwd_kernelINS_13Kernel_traitsI6__halfS2_S2_fjLj3840ELj1ELj1ELj4ELj4ENS_18Kernel_traits_baseILj3840ES2_S2_S2_fjLj128EEEEEEEvNS_9FwdParamsE)
        /*02fc*/ 	.word	0x00000000


	//----- nvinfo : EIATTR_REGCOUNT
	.align		4
.L_127:
        /*0300*/ 	.byte	0x04, 0x2f
        /*0302*/ 	.short	(.L_129 - .L_128)
	.align		4
.L_128:
        /*0304*/ 	.word	index@(_ZN10layer_norm13ln_fwd_kernelINS_13Kernel_traitsI6__halffS2_fjLj3840ELj1ELj1ELj4ELj4ENS_18Kernel_traits_baseILj3840ES2_fS2_fjLj128EEEEEEEvNS_9FwdParamsE)
        /*0308*/ 	.word	0x000000a8


	//----- nvinfo : EIATTR_FRAME_SIZE
	.align		4
.L_129:
        /*030c*/ 	.byte	0x04, 0x11
        /*030e*/ 	.short	(.L_131 - .L_130)
	.align		4
.L_130:
        /*0310*/ 	.word	index@(_ZN10layer_norm13ln_fwd_kernelINS_13Kernel_traitsI6__halffS2_fjLj3840ELj1ELj1ELj4ELj4ENS_18Kernel_traits_baseILj3840ES2_fS2_fjLj128EEEEEEEvNS_9FwdParamsE)
        /*0314*/ 	.word	0x00000000


	//----- nvinfo : EIATTR_REGCOUNT
	.align		4
.L_131:
        /*0318*/ 	.byte	0x04, 0x2f
        /*031a*/ 	.short	(.L_133 - .L_132)
	.align		4
.L_132:
        /*031c*/ 	.word	index@(_ZN10layer_norm13ln_fwd_kernelINS_13Kernel_traitsI13__nv_bfloat16S2_S2_fjLj3840ELj1ELj1ELj4ELj4ENS_18Kernel_traits_baseILj3840ES2_S2_S2_fjLj128EEEEEEEvNS_9FwdParamsE)
        /*0320*/ 	.word	0x00000060


	//----- nvinfo : EIATTR_FRAME_SIZE
	.align		4
.L_133:
        /*0324*/ 	.byte	0x04, 0x11
        /*0326*/ 	.short	(.L_135 - .L_134)
	.align		4
.L_134:
        /*0328*/ 	.word	index@(_ZN10layer_norm13ln_fwd_kernelINS_13Kernel_traitsI13__nv_bfloat16S2_S2_fjLj3840ELj1ELj1ELj4ELj4ENS_18Kernel_traits_baseILj3840ES2_S2_S2_fjLj128EEEEEEEvNS_9FwdParamsE)
        /*032c*/ 	.word	0x00000000


	//----- nvinfo : EIATTR_REGCOUNT
	.align		4
.L_135:
        /*0330*/ 	.byte	0x04, 0x2f
        /*0332*/ 	.short	(.L_137 - .L_136)
	.align		4
.L_136:
        /*0334*/ 	.word	index@(_ZN10layer_norm13ln_fwd_kernelINS_13Kernel_traitsI13__nv_bfloat16fS2_fjLj3840ELj1ELj1ELj4ELj4ENS_18Kernel_traits_baseILj3840ES2_fS2_fjLj128EEEEEEEvNS_9FwdParamsE)
        /*0338*/ 	.word	0x000000a8


	//----- nvinfo : EIATTR_FRAME_SIZE
	.align		4
.L_137:
        /*033c*/ 	.byte	0x04, 0x11
        /*033e*/ 	.short	(.L_139 - .L_138)
	.align		4
.L_138:
        /*0340*/ 	.word	index@(_ZN10layer_norm13ln_fwd_kernelINS_13Kernel_traitsI13__nv_bfloat16fS2_fjLj3840ELj1ELj1ELj4ELj4ENS_18Kernel_traits_baseILj3840ES2_fS2_fjLj128EEEEEEEvNS_9FwdParamsE)
        /*0344*/ 	.word	0x00000000


	//----- nvinfo : EIATTR_REGCOUNT
	.align		4
.L_139:
        /*0348*/ 	.byte	0x04, 0x2f
        /*034a*/ 	.short	(.L_141 - .L_140)
	.align		4
.L_140:
        /*034c*/ 	.word	index@(_ZN10layer_norm13ln_fwd_kernelINS_13Kernel_traitsIffffjLj4096ELj1ELj1ELj4ELj16ENS_18Kernel_traits_baseILj4096EffffjLj128EEEEEEEvNS_9FwdParamsE)
        /*0350*/ 	.word	0x0000007a


	//----- nvinfo : EIATTR_FRAME_SIZE
	.align		4
.L_141:
        /*0354*/ 	.byte	0x04, 0x11
        /*0356*/ 	.short	(.L_143 - .L_142)
	.align		4
.L_142:
        /*0358*/ 	.word	index@(_ZN10layer_norm13ln_fwd_kernelINS_13Kernel_traitsIffffjLj4096ELj1ELj1ELj4ELj16ENS_18Kernel_traits_baseILj4096EffffjLj128EEEEEEEvNS_9FwdParamsE)
        /*035c*/ 	.word	0x00000000


	//----- nvinfo : EIATTR_REGCOUNT
	.align		4
.L_143:
        /*0360*/ 	.byte	0x04, 0x2f
        /*0362*/ 	.short	(.L_145 - .L_144)
	.align		4
.L_144:
        /*0364*/ 	.word	index@(_ZN10layer_norm13ln_fwd_kernelINS_13Kernel_traitsI6__halfS2_S2_fjLj4096ELj1ELj1ELj4ELj16ENS_18Kernel_traits_baseILj4096ES2_S2_S2_fjLj128EEEEEEEvNS_9FwdParamsE)
        /*0368*/ 	.word	0x00000050


	//----- nvinfo : EIATTR_FRAME_SIZE
	.align		4
.L_145:
        /*036c*/ 	.byte	0x04, 0x11
        /*036e*/ 	.short	(.L_147 - .L_146)
	.align		4
.L_146:
        /*0370*/ 	.word	index@(_ZN10layer_norm13ln_fwd_kernelINS_13Kernel_traitsI6__halfS2_S2_fjLj4096ELj1ELj1ELj4ELj16ENS_18Kernel_traits_baseILj4096ES2_S2_S2_fjLj128EEEEEEEvNS_9FwdParamsE)
        /*0374*/ 	.word	0x00000000


	//----- nvinfo : EIATTR_REGCOUNT
	.align		4
.L_147:
        /*0378*/ 	.byte	0x04, 0x2f
        /*037a*/ 	.short	(.L_149 - .L_148)
	.align		4
.L_148:
        /*037c*/ 	.word	index@(_ZN10layer_norm13ln_fwd_kernelINS_13Kernel_traitsI6__halffS2_fjLj4096ELj1ELj1ELj4ELj16ENS_18Kernel_traits_baseILj4096ES2_fS2_fjLj128EEEEEEEvNS_9FwdParamsE)
        /*0380*/ 	.word	0x00000052


	//----- nvinfo : EIATTR_FRAME_SIZE
	.align		4
.L_149:
        /*0384*/ 	.byte	0x04, 0x11
        /*0386*/ 	.short	(.L_151 - .L_150)
	.align		4
.L_150:
        /*0388*/ 	.word	index@(_ZN10layer_norm13ln_fwd_kernelINS_13Kernel_traitsI6__halffS2_fjLj4096ELj1ELj1ELj4ELj16ENS_18Kernel_traits_baseILj4096ES2_fS2_fjLj128EEEEEEEvNS_9FwdParamsE)
        /*038c*/ 	.word	0x00000000


	//----- nvinfo : EIATTR_REGCOUNT
	.align		4
.L_151:
        /*0390*/ 	.byte	0x04, 0x2f
        /*0392*/ 	.short	(.L_153 - .L_152)
	.align		4
.L_152:
        /*0394*/ 	.word	index@(_ZN10layer_norm13ln_fwd_kernelINS_13Kernel_traitsI13__nv_bfloat16S2_S2_fjLj4096ELj1ELj1ELj4ELj16ENS_18Kernel_traits_baseILj4096ES2_S2_S2_fjLj128EEEEEEEvNS_9FwdParamsE)
        /*0398*/ 	.word	0x00000050


	//----- nvinfo : EIATTR_FRAME_SIZE
	.align		4
.L_153:
        /*039c*/ 	.byte	0x04, 0x11
        /*039e*/ 	.short	(.L_155 - .L_154)
	.align		4
.L_154:
        /*03a0*/ 	.word	index@(_ZN10layer_norm13ln_fwd_kernelINS_13Kernel_traitsI13__nv_bfloat16S2_S2_fjLj4096ELj1ELj1ELj4ELj16ENS_18Kernel_traits_baseILj4096ES2_S2_S2_fjLj128EEEEEEEvNS_9FwdParamsE)
        /*03a4*/ 	.word	0x00000000


	//----- nvinfo : EIATTR_REGCOUNT
	.align		4
.L_155:
        /*03a8*/ 	.byte	0x04, 0x2f
        /*03aa*/ 	.short	(.L_157 - .L_156)
	.align		4
.L_156:
        /*03ac*/ 	.word	index@(_ZN10layer_norm13ln_fwd_kernelINS_13Kernel_traitsI13__nv_bfloat16fS2_fjLj4096ELj1ELj1ELj4ELj16ENS_18Kernel_traits_baseILj4096ES2_fS2_fjLj128EEEEEEEvNS_9FwdParamsE)
        /*03b0*/ 	.word	0x00000052


	//----- nvinfo : EIATTR_FRAME_SIZE
	.align		4
.L_157:
        /*03b4*/ 	.byte	0x04, 0x11
        /*03b6*/ 	.short	(.L_159 - .L_158)
	.align		4
.L_158:
        /*03b8*/ 	.word	index@(_ZN10layer_norm13ln_fwd_kernelINS_13Kernel_traitsI13__nv_bfloat16fS2_fjLj4096ELj1ELj1ELj4ELj16ENS_18Kernel_traits_baseILj4096ES2_fS2_fjLj128EEEEEEEvNS_9FwdParamsE)
        /*03bc*/ 	.word	0x00000000


	//----- nvinfo : EIATTR_REGCOUNT
	.align		4
.L_159:
        /*03c0*/ 	.byte	0x04, 0x2f
        /*03c2*/ 	.short	(.L_161 - .L_160)
	.align		4
.L_160:
        /*03c4*/ 	.word	index@(_ZN10layer_norm13ln_fwd_kernelINS_13Kernel_traitsIffffjLj5120ELj1ELj1ELj4ELj16ENS_18Kernel_traits_baseILj5120EffffjLj128EEEEEEEvNS_9FwdParamsE)
        /*03c8*/ 	.word	0x000000a8


	//----- nvinfo : EIATTR_FRAME_SIZE
	.align		4
.L_161:
        /*03cc*/ 	.byte	0x04, 0x11
        /*03ce*/ 	.short	(.L_163 - .L_162)
	.align		4
.L_162:
        /*03d0*/ 	.word	index@(_ZN10layer_norm13ln_fwd_kernelINS_13Kernel_traitsIffffjLj5120ELj1ELj1ELj4ELj16ENS_18Kernel_traits_baseILj5120EffffjLj128EEEEEEEvNS_9FwdParamsE)
        /*03d4*/ 	.word	0x00000000


	//----- nvinfo : EIATTR_REGCOUNT
	.align		4
.L_163:
        /*03d8*/ 	.byte	0x04, 0x2f
        /*03da*/ 	.short	(.L_165 - .L_164)
	.align		4
.L_164:
        /*03dc*/ 	.word	index@(_ZN10layer_norm13ln_fwd_kernelINS_13Kernel_traitsI6__halfS2_S2_fjLj5120ELj1ELj1ELj4ELj16ENS_18Kernel_traits_baseILj5120ES2_S2_S2_fjLj128EEEEEEEvNS_9FwdParamsE)
        /*03e0*/ 	.word	0x00000080


	//----- nvinfo : EIATTR_FRAME_SIZE
	.align		4
.L_165:
        /*03e4*/ 	.byte	0x04, 0x11
        /*03e6*/ 	.short	(.L_167 - .L_166)
	.align		4
.L_166:
        /*03e8*/ 	.word	index@(_ZN10layer_norm13ln_fwd_kernelINS_13Kernel_traitsI6__halfS2_S2_fjLj5120ELj1ELj1ELj4ELj16ENS_18Kernel_traits_baseILj5120ES2_S2_S2_fjLj128EEEEEEEvNS_9FwdParamsE)
        /*03ec*/ 	.word	0x00000000


	//----- nvinfo : EIATTR_REGCOUNT
	.align		4
.L_167:
        /*03f0*/ 	.byte	0x04, 0x2f
        /*03f2*/ 	.short	(.L_169 - .L_168)
	.align		4
.L_168:
        /*03f4*/ 	.word	index@(_ZN10layer_norm13ln_fwd_kernelINS_13Kernel_traitsI6__halffS2_fjLj5120ELj1ELj1ELj4ELj16ENS_18Kernel_traits_baseILj5120ES2_fS2_fjLj128EEEEEEEvNS_9FwdParamsE)
        /*03f8*/ 	.word	0x00000080


	//----- nvinfo : EIATTR_FRAME_SIZE
	.align		4
.L_169:
        /*03fc*/ 	.byte	0x04, 0x11
        /*03fe*/ 	.short	(.L_171 - .L_170)
	.align		4
.L_170:
        /*0400*/ 	.word	index@(_ZN10layer_norm13ln_fwd_kernelINS_13Kernel_traitsI6__halffS2_fjLj5120ELj1ELj1ELj4ELj16ENS_18Kernel_traits_baseILj5120ES2_fS2_fjLj128EEEEEEEvNS_9FwdParamsE)
        /*0404*/ 	.word	0x00000000


	//----- nvinfo : EIATTR_REGCOUNT
	.align		4
.L_171:
        /*0408*/ 	.byte	0x04, 0x2f
        /*040a*/ 	.short	(.L_173 - .L_172)
	.align		4
.L_172:
        /*040c*/ 	.word	index@(_ZN10layer_norm13ln_fwd_kernelINS_13Kernel_traitsI13__nv_bfloat16S2_S2_fjLj5120ELj1ELj1ELj4ELj16ENS_18Kernel_traits_baseILj5120ES2_S2_S2_fjLj128EEEEEEEvNS_9FwdParamsE)
        /*0410*/ 	.word	0x00000080


	//----- nvinfo : EIATTR_FRAME_SIZE
	.align		4
.L_173:
        /*0414*/ 	.byte	0x04, 0x11
        /*0416*/ 	.short	(.L_175 - .L_174)
	.align		4
.L_174:
        /*0418*/ 	.word	index@(_ZN10layer_norm13ln_fwd_kernelINS_13Kernel_traitsI13__nv_bfloat16S2_S2_fjLj5120ELj1ELj1ELj4ELj16ENS_18Kernel_traits_baseILj5120ES2_S2_S2_fjLj128EEEEEEEvNS_9FwdParamsE)
        /*041c*/ 	.word	0x00000000


	//----- nvinfo : EIATTR_REGCOUNT
	.align		4
.L_175:
        /*0420*/ 	.byte	0x04, 0x2f
        /*0422*/ 	.short	(.L_177 - .L_176)
	.align		4
.L_176:
        /*0424*/ 	.word	index@(_ZN10layer_norm13ln_fwd_kernelINS_13Kernel_traitsI13__nv_bfloat16fS2_fjLj5120ELj1ELj1ELj4ELj16ENS_18Kernel_traits_baseILj5120ES2_fS2_fjLj128EEEEEEEvNS_9FwdParamsE)
        /*0428*/ 	.word	0x00000080


	//----- nvinfo : EIATTR_FRAME_SIZE
	.align		4
.L_177:
        /*042c*/ 	.byte	0x04, 0x11
        /*042e*/ 	.short	(.L_179 - .L_178)
	.align		4
.L_178:
        /*0430*/ 	.word	index@(_ZN10layer_norm13ln_fwd_kernelINS_13Kernel_traitsI13__nv_bfloat16fS2_fjLj5120ELj1ELj1ELj4ELj16ENS_18Kernel_traits_baseILj5120ES2_fS2_fjLj128EEEEEEEvNS_9FwdParamsE)
        /*0434*/ 	.word	0x00000000


	//----- nvinfo : EIATTR_REGCOUNT
	.align		4
.L_179:
        /*0438*/ 	.byte	0x04, 0x2f
        /*043a*/ 	.short	(.L_181 - .L_180)
	.align		4
.L_180:
        /*043c*/ 	.word	index@(_ZN10layer_norm13ln_fwd_kernelINS_13Kernel_traitsIffffjLj6144ELj1ELj1ELj4ELj16ENS_18Kernel_traits_baseILj6144EffffjLj128EEEEEEEvNS_9FwdParamsE)
        /*0440*/ 	.word	0x000000a8


	//----- nvinfo : EIATTR_FRAME_SIZE
	.align		4
.L_181:
        /*0444*/ 	.byte	0x04, 0x11
        /*0446*/ 	.short	(.L_183 - .L_182)
	.align		4
.L_182:
        /*0448*/ 	.word	index@(_ZN10layer_norm13ln_fwd_kernelINS_13Kernel_traitsIffffjLj6144ELj1ELj1ELj4ELj16ENS_18Kernel_traits_baseILj6144EffffjLj128EEEEEEEvNS_9FwdParamsE)
        /*044c*/ 	.word	0x00000000


	//----- nvinfo : EIATTR_REGCOUNT
	.align		4
.L_183:
        /*0450*/ 	.byte	0x04, 0x2f
        /*0452*/ 	.short	(.L_185 - .L_184)
	.align		4
.L_184:
        /*0454*/ 	.word	index@(_ZN10layer_norm13ln_fwd_kernelINS_13Kernel_traitsI6__halfS2_S2_fjLj6144ELj1ELj1ELj4ELj16ENS_18Kernel_traits_baseILj6144ES2_S2_S2_fjLj128EEEEEEEvNS_9FwdParamsE)
        /*0458*/ 	.word	0x00000080


	//----- nvinfo : EIATTR_FRAME_SIZE
	.align		4
.L_185:
        /*045c*/ 	.byte	0x04, 0x11
        /*045e*/ 	.short	(.L_187 - .L_186)
	.align		4
.L_186:
        /*0460*/ 	.word	index@(_ZN10layer_norm13ln_fwd_kernelINS_13Kernel_traitsI6__halfS2_S2_fjLj6144ELj1ELj1ELj4ELj16ENS_18Kernel_traits_baseILj6144ES2_S2_S2_fjLj128EEEEEEEvNS_9FwdParamsE)
        /*0464*/ 	.word	0x00000000


	//----- nvinfo : EIATTR_REGCOUNT
	.align		4
.L_187:
        /*0468*/ 	.byte	0x04, 0x2f
        /*046a*/ 	.short	(.L_189 - .L_188)
	.align		4
.L_188:
        /*046c*/ 	.word	index@(_ZN10layer_norm13ln_fwd_kernelINS_13Kernel_traitsI6__halffS2_fjLj6144ELj1ELj1ELj4ELj16ENS_18Kernel_traits_baseILj6144ES2_fS2_fjLj128EEEEEEEvNS_9FwdParamsE)
        /*0470*/ 	.word	0x0000007f


	//----- nvinfo : EIATTR_FRAME_SIZE
	.align		4
.L_189:
        /*0474*/ 	.byte	0x04, 0x11
        /*0476*/ 	.short	(.L_191 - .L_190)
	.align		4
.L_190:
        /*0478*/ 	.word	index@(_ZN10layer_norm13ln_fwd_kernelINS_13Kernel_traitsI6__halffS2_fjLj6144ELj1ELj1ELj4ELj16ENS_18Kernel_traits_baseILj6144ES2_fS2_fjLj128EEEEEEEvNS_9FwdParamsE)
        /*047c*/ 	.word	0x00000000


	//----- nvinfo : EIATTR_REGCOUNT
	.align		4
.L_191:
        /*0480*/ 	.byte	0x04, 0x2f
        /*0482*/ 	.short	(.L_193 - .L_192)
	.align		4
.L_192:
        /*0484*/ 	.word	index@(_ZN10layer_norm13ln_fwd_kernelINS_13Kernel_traitsI13__nv_bfloat16S2_S2_fjLj6144ELj1ELj1ELj4ELj16ENS_18Kernel_traits_baseILj6144ES2_S2_S2_fjLj128EEEEEEEvNS_9FwdParamsE)
        /*0488*/ 	.word	0x00000080


	//----- nvinfo : EIATTR_FRAME_SIZE
	.align		4
.L_193:
        /*048c*/ 	.byte	0x04, 0x11
        /*048e*/ 	.short	(.L_195 - .L_194)
	.align		4
.L_194:
        /*0490*/ 	.word	index@(_ZN10layer_norm13ln_fwd_kernelINS_13Kernel_traitsI13__nv_bfloat16S2_S2_fjLj6144ELj1ELj1ELj4ELj16ENS_18Kernel_traits_baseILj6144ES2_S2_S2_fjLj128EEEEEEEvNS_9FwdParamsE)
        /*0494*/ 	.word	0x00000000


	//----- nvinfo : EIATTR_REGCOUNT
	.align		4
.L_195:
        /*0498*/ 	.byte	0x04, 0x2f
        /*049a*/ 	.short	(.L_197 - .L_196)
	.align		4
.L_196:
        /*049c*/ 	.word	index@(_ZN10layer_norm13ln_fwd_kernelINS_13Kernel_traitsI13__nv_bfloat16fS2_fjLj6144ELj1ELj1ELj4ELj16ENS_18Kernel_traits_baseILj6144ES2_fS2_fjLj128EEEEEEEvNS_9FwdParamsE)
        /*04a0*/ 	.word	0x0000007f


	//----- nvinfo : EIATTR_FRAME_SIZE
	.align		4
.L_197:
        /*04a4*/ 	.byte	0x04, 0x11
        /*04a6*/ 	.short	(.L_199 - .L_198)
	.align		4
.L_198:
        /*04a8*/ 	.word	index@(_ZN10layer_norm13ln_fwd_kernelINS_13Kernel_traitsI13__nv_bfloat16fS2_fjLj6144ELj1ELj1ELj4ELj16ENS_18Kernel_traits_baseILj6144ES2_fS2_fjLj128EEEEEEEvNS_9FwdParamsE)
        /*04ac*/ 	.word	0x00000000


	//----- nvinfo : EIATTR_REGCOUNT
	.align		4
.L_199:
        /*04b0*/ 	.byte	0x04, 0x2f
        /*04b2*/ 	.short	(.L_201 - .L_200)
	.align		4
.L_200:
        /*04b4*/ 	.word	index@(_ZN10layer_norm13ln_fwd_kernelINS_13Kernel_traitsIffffjLj8192ELj1ELj1ELj4ELj16ENS_18Kernel_traits_baseILj8192EffffjLj128EEEEEEEvNS_9FwdParamsE)
        /*04b8*/ 	.word	0x000000ee


	//----- nvinfo : EIATTR_FRAME_SIZE
	.align		4
.L_201:
        /*04bc*/ 	.byte	0x04, 0x11
        /*04be*/ 	.short	(.L_203 - .L_202)
	.align		4
.L_202:
        /*04c0*/ 	.word	index@(_ZN10layer_norm13ln_fwd_kernelINS_13Kernel_traitsIffffjLj8192ELj1ELj1ELj4ELj16ENS_18Kernel_traits_baseILj8192EffffjLj128EEEEEEEvNS_9FwdParamsE)
        /*04c4*/ 	.word	0x00000000


	//----- nvinfo : EIATTR_REGCOUNT
	.align		4
.L_203:
        /*04c8*/ 	.byte	0x04, 0x2f
        /*04ca*/ 	.short	(.L_205 - .L_204)
	.align		4
.L_204:
        /*04cc*/ 	.word	index@(_ZN10layer_norm13ln_fwd_kernelINS_13Kernel_traitsI6__halfS2_S2_fjLj8192ELj1ELj1ELj4ELj16ENS_18Kernel_traits_baseILj8192ES2_S2_S2_fjLj128EEEEEEEvNS_9FwdParamsE)
        /*04d0*/ 	.word	0x000000a8


	//----- nvinfo : EIATTR_FRAME_SIZE
	.align		4
.L_205:
        /*04d4*/ 	.byte	0x04, 0x11
        /*04d6*/ 	.short	(.L_207 - .L_206)
	.align		4
.L_206:
        /*04d8*/ 	.word	index@(_ZN10layer_norm13ln_fwd_kernelINS_13Kernel_traitsI6__halfS2_S2_fjLj8192ELj1ELj1ELj4ELj16ENS_18Kernel_traits_baseILj8192ES2_S2_S2_fjLj128EEEEEEEvNS_9FwdParamsE)
        /*04dc*/ 	.word	0x00000000


	//----- nvinfo : EIATTR_REGCOUNT
	.align		4
.L_207:
        /*04e0*/ 	.byte	0x04, 0x2f
        /*04e2*/ 	.short	(.L_209 - .L_208)
	.align		4
.L_208:
        /*04e4*/ 	.word	index@(_ZN10layer_norm13ln_fwd_kernelINS_13Kernel_traitsI6__halffS2_fjLj8192ELj1ELj1ELj4ELj16ENS_18Kernel_traits_baseILj8192ES2_fS2_fjLj128EEEEEEEvNS_9FwdParamsE)
        /*04e8*/ 	.word	0x00000099


	//----- nvinfo : EIATTR_FRAME_SIZE
	.align		4
.L_209:
        /*04ec*/ 	.byte	0x04, 0x11
        /*04ee*/ 	.short	(.L_211 - .L_210)
	.align		4
.L_210:
        /*04f0*/ 	.word	index@(_ZN10layer_norm13ln_fwd_kernelINS_13Kernel_traitsI6__halffS2_fjLj8192ELj1ELj1ELj4ELj16ENS_18Kernel_traits_baseILj8192ES2_fS2_fjLj128EEEEEEEvNS_9FwdParamsE)
        /*04f4*/ 	.word	0x00000000


	//----- nvinfo : EIATTR_REGCOUNT
	.align		4
.L_211:
        /*04f8*/ 	.byte	0x04, 0x2f
        /*04fa*/ 	.short	(.L_213 - .L_212)
	.align		4
.L_212:
        /*04fc*/ 	.word	index@(_ZN10layer_norm13ln_fwd_kernelINS_13Kernel_traitsI13__nv_bfloat16S2_S2_fjLj8192ELj1ELj1ELj4ELj16ENS_18Kernel_traits_baseILj8192ES2_S2_S2_fjLj128EEEEEEEvNS_9FwdParamsE)
        /*0500*/ 	.word	0x000000a8


	//----- nvinfo : EIATTR_FRAME_SIZE
	.align		4
.L_213:
        /*0504*/ 	.byte	0x04, 0x11
        /*0506*/ 	.short	(.L_215 - .L_214)
	.align		4
.L_214:
        /*0508*/ 	.word	index@(_ZN10layer_norm13ln_fwd_kernelINS_13Kernel_traitsI13__nv_bfloat16S2_S2_fjLj8192ELj1ELj1ELj4ELj16ENS_18Kernel_traits_baseILj8192ES2_S2_S2_fjLj128EEEEEEEvNS_9FwdParamsE)
        /*050c*/ 	.word	0x00000000


	//----- nvinfo : EIATTR_REGCOUNT
	.align		4
.L_215:
        /*0510*/ 	.byte	0x04, 0x2f
        /*0512*/ 	.short	(.L_217 - .L_216)
	.align		4
.L_216:
        /*0514*/ 	.word	index@(_ZN10layer_norm13ln_fwd_kernelINS_13Kernel_traitsI13__nv_bfloat16fS2_fjLj8192ELj1ELj1ELj4ELj16ENS_18Kernel_traits_baseILj8192ES2_fS2_fjLj128EEEEEEEvNS_9FwdParamsE)
        /*0518*/ 	.word	0x00000099


	//----- nvinfo : EIATTR_FRAME_SIZE
	.align		4
.L_217:
        /*051c*/ 	.byte	0x04, 0x11
        /*051e*/ 	.short	(.L_219 - .L_218)
	.align		4
.L_218:
        /*0520*/ 	.word	index@(_ZN10layer_norm13ln_fwd_kernelINS_13Kernel_traitsI13__nv_bfloat16fS2_fjLj8192ELj1ELj1ELj4ELj16ENS_18Kernel_traits_baseILj8192ES2_fS2_fjLj128EEEEEEEvNS_9FwdParamsE)
        /*0524*/ 	.word	0x00000000


	//----- nvinfo : EIATTR_REGCOUNT
	.align		4
.L_219:
        /*0528*/ 	.byte	0x04, 0x2f
        /*052a*/ 	.short	(.L_221 - .L_220)
	.align		4
.L_220:
        /*052c*/ 	.word	index@(_ZN10layer_norm13ln_fwd_kernelINS_13Kernel_traitsIffffjLj10240ELj2ELj1ELj4ELj16ENS_18Kernel_traits_baseILj10240EffffjLj128EEEEEEEvNS_9FwdParamsE)
        /*0530*/ 	.word	0x0000009f


	//----- nvinfo : EIATTR_FRAME_SIZE
	.align		4
.L_221:
        /*0534*/ 	.byte	0x04, 0x11
        /*0536*/ 	.short	(.L_223 - .L_222)
	.align		4
.L_222:
        /*0538*/ 	.word	index@(_ZN10layer_norm13ln_fwd_kernelINS_13Kernel_traitsIffffjLj10240ELj2ELj1ELj4ELj16ENS_18Kernel_traits_baseILj10240EffffjLj128EEEEEEEvNS_9FwdParamsE)
        /*053c*/ 	.word	0x00000000


	//----- nvinfo : EIATTR_REGCOUNT
	.align		4
.L_223:
        /*0540*/ 	.byte	0x04, 0x2f
        /*0542*/ 	.short	(.L_225 - .L_224)
	.align		4
.L_224:
        /*0544*/ 	.word	index@(_ZN10layer_norm13ln_fwd_kernelINS_13Kernel_traitsI6__halfS2_S2_fjLj10240ELj1ELj1ELj4ELj16ENS_18Kernel_traits_baseILj10240ES2_S2_S2_fjLj128EEEEEEEvNS_9FwdParamsE)
        /*0548*/ 	.word	0x000000fe


	//----- nvinfo : EIATTR_FRAME_SIZE
	.align		4
.L_225:
        /*054c*/ 	.byte	0x04, 0x11
        /*054e*/ 	.short	(.L_227 - .L_226)
	.align		4
.L_226:
        /*0550*/ 	.word	index@(_ZN10layer_norm13ln_fwd_kernelINS_13Kernel_traitsI6__halfS2_S2_fjLj10240ELj1ELj1ELj4ELj16ENS_18Kernel_traits_baseILj10240ES2_S2_S2_fjLj128EEEEEEEvNS_9FwdParamsE)
        /*0554*/ 	.word	0x00000000


	//----- nvinfo : EIATTR_REGCOUNT
	.align		4
.L_227:
        /*0558*/ 	.byte	0x04, 0x2f
        /*055a*/ 	.short	(.L_229 - .L_228)
	.align		4
.L_228:
        /*055c*/ 	.word	index@(_ZN10layer_norm13ln_fwd_kernelINS_13Kernel_traitsI6__halffS2_fjLj10240ELj1ELj1ELj4ELj16ENS_18Kernel_traits_baseILj10240ES2_fS2_fjLj128EEEEEEEvNS_9FwdParamsE)
        /*0560*/ 	.word	0x000000ff


	//----- nvinfo : EIATTR_FRAME_SIZE
	.align		4
.L_229:
        /*0564*/ 	.byte	0x04, 0x11
        /*0566*/ 	.short	(.L_231 - .L_230)
	.align		4
.L_230:
        /*0568*/ 	.word	index@(_ZN10layer_norm13ln_fwd_kernelINS_13Kernel_traitsI6__halffS2_fjLj10240ELj1ELj1ELj4ELj16ENS_18Kernel_traits_baseILj10240ES2_fS2_fjLj128EEEEEEEvNS_9FwdParamsE)
        /*056c*/ 	.word	0x00000000


	//----- nvinfo : EIATTR_REGCOUNT
	.align		4
.L_231:
        /*0570*/ 	.byte	0x04, 0x2f
        /*0572*/ 	.short	(.L_233 - .L_232)
	.align		4
.L_232:
        /*0574*/ 	.word	index@(_ZN10layer_norm13ln_fwd_kernelINS_13Kernel_traitsI13__nv_bfloat16S2_S2_fjLj10240ELj1ELj1ELj4ELj16ENS_18Kernel_traits_baseILj10240ES2_S2_S2_fjLj128EEEEEEEvNS_9FwdParamsE)
        /*0578*/ 	.word	0x000000fe


	//----- nvinfo : EIATTR_FRAME_SIZE
	.align		4
.L_233:
        /*057c*/ 	.byte	0x04, 0x11
        /*057e*/ 	.short	(.L_235 - .L_234)
	.align		4
.L_234:
        /*0580*/ 	.word	index@(_ZN10layer_norm13ln_fwd_kernelINS_13Kernel_traitsI13__nv_bfloat16S2_S2_fjLj10240ELj1ELj1ELj4ELj16ENS_18Kernel_traits_baseILj10240ES2_S2_S2_fjLj128EEEEEEEvNS_9FwdParamsE)
        /*0584*/ 	.word	0x00000000


	//----- nvinfo : EIATTR_REGCOUNT
	.align		4
.L_235:
        /*0588*/ 	.byte	0x04, 0x2f
        /*058a*/ 	.short	(.L_237 - .L_236)
	.align		4
.L_236:
        /*058c*/ 	.word	index@(_ZN10layer_norm13ln_fwd_kernelINS_13Kernel_traitsI13__nv_bfloat16fS2_fjLj10240ELj1ELj1ELj4ELj16ENS_18Kernel_traits_baseILj10240ES2_fS2_fjLj128EEEEEEEvNS_9FwdParamsE)
        /*0590*/ 	.word	0x000000ff


	//----- nvinfo : EIATTR_FRAME_SIZE
	.align		4
.L_237:
        /*0594*/ 	.byte	0x04, 0x11
        /*0596*/ 	.short	(.L_239 - .L_238)
	.align		4
.L_238:
        /*0598*/ 	.word	index@(_ZN10layer_norm13ln_fwd_kernelINS_13Kernel_traitsI13__nv_bfloat16fS2_fjLj10240ELj1ELj1ELj4ELj16ENS_18Kernel_traits_baseILj10240ES2_fS2_fjLj128EEEEEEEvNS_9FwdParamsE)
        /*059c*/ 	.word	0x00000000


	//----- nvinfo : EIATTR_REGCOUNT
	.align		4
.L_239:
        /*05a0*/ 	.byte	0x04, 0x2f
        /*05a2*/ 	.short	(.L_241 - .L_240)
	.align		4
.L_240:
        /*05a4*/ 	.word	index@(_ZN10layer_norm13ln_fwd_kernelINS_13Kernel_traitsIffffjLj12288ELj2ELj1ELj4ELj16ENS_18Kernel_traits_baseILj12288EffffjLj128EEEEEEEvNS_9FwdParamsE)
        /*05a8*/ 	.word	0x000000bc


	//----- nvinfo : EIATTR_FRAME_SIZE
	.align		4
.L_241:
        /*05ac*/ 	.byte	0x04, 0x11
        /*05ae*/ 	.short	(.L_243 - .L_242)
	.align		4
.L_242:
        /*05b0*/ 	.word	index@(_ZN10layer_norm13ln_fwd_kernelINS_13Kernel_traitsIffffjLj12288ELj2ELj1ELj4ELj16ENS_18Kernel_traits_baseILj12288EffffjLj128EEEEEEEvNS_9FwdParamsE)
        /*05b4*/ 	.word	0x00000000


	//----- nvinfo : EIATTR_REGCOUNT
	.align		4
.L_243:
        /*05b8*/ 	.byte	0x04, 0x2f
        /*05ba*/ 	.short	(.L_245 - .L_244)
	.align		4
.L_244:
        /*05bc*/ 	.word	index@(_ZN10layer_norm13ln_fwd_kernelINS_13Kernel_traitsI6__halfS2_S2_fjLj12288ELj2ELj1ELj4ELj16ENS_18Kernel_traits_baseILj12288ES2_S2_S2_fjLj128EEEEEEEvNS_9FwdParamsE)
        /*05c0*/ 	.word	0x00000080


	//----- nvinfo : EIATTR_FRAME_SIZE
	.align		4
.L_245:
        /*05c4*/ 	.byte	0x04, 0x11
        /*05c6*/ 	.short	(.L_247 - .L_246)
	.align		4
.L_246:
        /*05c8*/ 	.word	index@(_ZN10layer_norm13ln_fwd_kernelINS_13Kernel_traitsI6__halfS2_S2_fjLj12288ELj2ELj1ELj4ELj16ENS_18Kernel_traits_baseILj12288ES2_S2_S2_fjLj128EEEEEEEvNS_9FwdParamsE)
        /*05cc*/ 	.word	0x00000000


	//----- nvinfo : EIATTR_REGCOUNT
	.align		4
.L_247:
        /*05d0*/ 	.byte	0x04, 0x2f
        /*05d2*/ 	.short	(.L_249 - .L_248)
	.align		4
.L_248:
        /*05d4*/ 	.word	index@(_ZN10layer_norm13ln_fwd_kernelINS_13Kernel_traitsI6__halffS2_fjLj12288ELj2ELj1ELj4ELj16ENS_18Kernel_traits_baseILj12288ES2_fS2_fjLj128EEEEEEEvNS_9FwdParamsE)
        /*05d8*/ 	.word	0x00000080


	//----- nvinfo : EIATTR_FRAME_SIZE
	.align		4
.L_249:
        /*05dc*/ 	.byte	0x04, 0x11
        /*05de*/ 	.short	(.L_251 - .L_250)
	.align		4
.L_250:
        /*05e0*/ 	.word	index@(_ZN10layer_norm13ln_fwd_kernelINS_13Kernel_traitsI6__halffS2_fjLj12288ELj2ELj1ELj4ELj16ENS_18Kernel_traits_baseILj12288ES2_fS2_fjLj128EEEEEEEvNS_9FwdParamsE)
        /*05e4*/ 	.word	0x00000000


	//----- nvinfo : EIATTR_REGCOUNT
	.align		4
.L_251:
        /*05e8*/ 	.byte	0x04, 0x2f
        /*05ea*/ 	.short	(.L_253 - .L_252)
	.align		4
.L_252:
        /*05ec*/ 	.word	index@(_ZN10layer_norm13ln_fwd_kernelINS_13Kernel_traitsI13__nv_bfloat16S2_S2_fjLj12288ELj2ELj1ELj4ELj16ENS_18Kernel_traits_baseILj12288ES2_S2_S2_fjLj128EEEEEEEvNS_9FwdParamsE)
        /*05f0*/ 	.word	0x00000080


	//----- nvinfo : EIATTR_FRAME_SIZE
	.align		4
.L_253:
        /*05f4*/ 	.byte	0x04, 0x11
        /*05f6*/ 	.short	(.L_255 - .L_254)
	.align		4
.L_254:
        /*05f8*/ 	.word	index@(_ZN10layer_norm13ln_fwd_kernelINS_13Kernel_traitsI13__nv_bfloat16S2_S2_fjLj12288ELj2ELj1ELj4ELj16ENS_18Kernel_traits_baseILj12288ES2_S2_S2_fjLj128EEEEEEEvNS_9FwdParamsE)
        /*05fc*/ 	.word	0x00000000


	//----- nvinfo : EIATTR_REGCOUNT
	.align		4
.L_255:
        /*0600*/ 	.byte	0x04, 0x2f
        /*0602*/ 	.short	(.L_257 - .L_256)
	.align		4
.L_256:
        /*0604*/ 	.word	index@(_ZN10layer_norm13ln_fwd_kernelINS_13Kernel_traitsI13__nv_bfloat16fS2_fjLj12288ELj2ELj1ELj4ELj16ENS_18Kernel_traits_baseILj12288ES2_fS2_fjLj128EEEEEEEvNS_9FwdParamsE)
        /*0608*/ 	.word	0x00000080


	//----- nvinfo : EIATTR_FRAME_SIZE
	.align		4
.L_257:
        /*060c*/ 	.byte	0x04, 0x11
        /*060e*/ 	.short	(.L_259 - .L_258)
	.align		4
.L_258:
        /*0610*/ 	.word	index@(_ZN10layer_norm13ln_fwd_kernelINS_13Kernel_traitsI13__nv_bfloat16fS2_fjLj12288ELj2ELj1ELj4ELj16ENS_18Kernel_traits_baseILj12288ES2_fS2_fjLj128EEEEEEEvNS_9FwdParamsE)
        /*0614*/ 	.word	0x00000000


	//----- nvinfo : EIATTR_REGCOUNT
	.align		4
.L_259:
        /*0618*/ 	.byte	0x04, 0x2f
        /*061a*/ 	.short	(.L_261 - .L_260)
	.align		4
.L_260:
        /*061c*/ 	.word	index@(_ZN10layer_norm13ln_fwd_kernelINS_13Kernel_traitsIffffjLj12800ELj2ELj1ELj4ELj4ENS_18Kernel_traits_baseILj12800EffffjLj128EEEEEEEvNS_9FwdParamsE)
        /*0620*/ 	.word	0x000000fe


	//----- nvinfo : EIATTR_FRAME_SIZE
	.align		4
.L_261:
        /*0624*/ 	.byte	0x04, 0x11
        /*0626*/ 	.short	(.L_263 - .L_262)
	.align		4
.L_262:
        /*0628*/ 	.word	index@(_ZN10layer_norm13ln_fwd_kernelINS_13Kernel_traitsIffffjLj12800ELj2ELj1ELj4ELj4ENS_18Kernel_traits_baseILj12800EffffjLj128EEEEEEEvNS_9FwdParamsE)
        /*062c*/ 	.word	0x00000000


	//----- nvinfo : EIATTR_REGCOUNT
	.align		4
.L_263:
        /*0630*/ 	.byte	0x04, 0x2f
        /*0632*/ 	.short	(.L_265 - .L_264)
	.align		4
.L_264:
        /*0634*/ 	.word	index@(_ZN10layer_norm13ln_fwd_kernelINS_13Kernel_traitsI6__halfS2_S2_fjLj12800ELj2ELj1ELj4ELj4ENS_18Kernel_traits_baseILj12800ES2_S2_S2_fjLj128EEEEEEEvNS_9FwdParamsE)
        /*0638*/ 	.word	0x000000a8


	//----- nvinfo : EIATTR_FRAME_SIZE
	.align		4
.L_265:
        /*063c*/ 	.byte	0x04, 0x11
        /*063e*/ 	.short	(.L_267 - .L_266)
	.align		4
.L_266:
        /*0640*/ 	.word	index@(_ZN10layer_norm13ln_fwd_kernelINS_13Kernel_traitsI6__halfS2_S2_fjLj12800ELj2ELj1ELj4ELj4ENS_18Kernel_traits_baseILj12800ES2_S2_S2_fjLj128EEEEEEEvNS_9FwdParamsE)
        /*0644*/ 	.word	0x00000000


	//----- nvinfo : EIATTR_REGCOUNT
	.align		4
.L_267:
        /*0648*/ 	.byte	0x04, 0x2f
        /*064a*/ 	.short	(.L_269 - .L_268)
	.align		4
.L_268:
        /*064c*/ 	.word	index@(_ZN10layer_norm13ln_fwd_kernelINS_13Kernel_traitsI6__halffS2_fjLj12800ELj2ELj1ELj4ELj4ENS_18Kernel_traits_baseILj12800ES2_fS2_fjLj128EEEEEEEvNS_9FwdParamsE)
        /*0650*/ 	.word	0x000000ff


	//----- nvinfo : EIATTR_FRAME_SIZE
	.align		4
.L_269:
        /*0654*/ 	.byte	0x04, 0x11
        /*0656*/ 	.short	(.L_271 - .L_270)
	.align		4
.L_270:
        /*0658*/ 	.word	index@(_ZN10layer_norm13ln_fwd_kernelINS_13Kernel_traitsI6__halffS2_fjLj12800ELj2ELj1ELj4ELj4ENS_18Kernel_traits_baseILj12800ES2_fS2_fjLj128EEEEEEEvNS_9FwdParamsE)
        /*065c*/ 	.word	0x00000008


	//----- nvinfo : EIATTR_REGCOUNT
	.align		4
.L_271:
        /*0660*/ 	.byte	0x04, 0x2f
        /*0662*/ 	.short	(.L_273 - .L_272)
	.align		4
.L_272:
        /*0664*/ 	.word	index@(_ZN10layer_norm13ln_fwd_kernelINS_13Kernel_traitsI13__nv_bfloat16S2_S2_fjLj12800ELj2ELj1ELj4ELj4ENS_18Kernel_traits_baseILj12800ES2_S2_S2_fjLj128EEEEEEEvNS_9FwdParamsE)
        /*0668*/ 	.word	0x000000a8


	//----- nvinfo : EIATTR_FRAME_SIZE
	.align		4
.L_273:
        /*066c*/ 	.byte	0x04, 0x11
        /*066e*/ 	.short	(.L_275 - .L_274)
	.align		4
.L_274:
        /*0670*/ 	.word	index@(_ZN10layer_norm13ln_fwd_kernelINS_13Kernel_traitsI13__nv_bfloat16S2_S2_fjLj12800ELj2ELj1ELj4ELj4ENS_18Kernel_traits_baseILj12800ES2_S2_S2_fjLj128EEEEEEEvNS_9FwdParamsE)
        /*0674*/ 	.word	0x00000000


	//----- nvinfo : EIATTR_REGCOUNT
	.align		4
.L_275:
        /*0678*/ 	.byte	0x04, 0x2f
        /*067a*/ 	.short	(.L_277 - .L_276)
	.align		4
.L_276:
        /*067c*/ 	.word	index@(_ZN10layer_norm13ln_fwd_kernelINS_13Kernel_traitsI13__nv_bfloat16fS2_fjLj12800ELj2ELj1ELj4ELj4ENS_18Kernel_traits_baseILj12800ES2_fS2_fjLj128EEEEEEEvNS_9FwdParamsE)
        /*0680*/ 	.word	0x000000ff


	//----- nvinfo : EIATTR_FRAME_SIZE
	.align		4
.L_277:
        /*0684*/ 	.byte	0x04, 0x11
        /*0686*/ 	.short	(.L_279 - .L_278)
	.align		4
.L_278:
        /*0688*/ 	.word	index@(_ZN10layer_norm13ln_fwd_kernelINS_13Kernel_traitsI13__nv_bfloat16fS2_fjLj12800ELj2ELj1ELj4ELj4ENS_18Kernel_traits_baseILj12800ES2_fS2_fjLj128EEEEEEEvNS_9FwdParamsE)
        /*068c*/ 	.word	0x00000008


	//----- nvinfo : EIATTR_REGCOUNT
	.align		4
.L_279:
        /*0690*/ 	.byte	0x04, 0x2f
        /*0692*/ 	.short	(.L_281 - .L_280)
	.align		4
.L_280:
        /*0694*/ 	.word	index@(_ZN10layer_norm13ln_fwd_kernelINS_13Kernel_traitsIffffjLj14336ELj2ELj1ELj4ELj16ENS_18Kernel_traits_baseILj14336EffffjLj128EEEEEEEvNS_9FwdParamsE)
        /*0698*/ 	.word	0x000000fb


	//----- nvinfo : EIATTR_FRAME_SIZE
	.align		4
.L_281:
        /*069c*/ 	.byte	0x04, 0x11
        /*069e*/ 	.short	(.L_283 - .L_282)
	.align		4
.L_282:
        /*06a0*/ 	.word	index@(_ZN10layer_norm13ln_fwd_kernelINS_13Kernel_traitsIffffjLj14336ELj2ELj1ELj4ELj16ENS_18Kernel_traits_baseILj14336EffffjLj128EEEEEEEvNS_9FwdParamsE)
        /*06a4*/ 	.word	0x00000000


	//----- nvinfo : EIATTR_REGCOUNT
	.align		4
.L_283:
        /*06a8*/ 	.byte	0x04, 0x2f
        /*06aa*/ 	.short	(.L_285 - .L_284)
	.align		4
.L_284:
        /*06ac*/ 	.word	index@(_ZN10layer_norm13ln_fwd_kernelINS_13Kernel_traitsI6__halfS2_S2_fjLj14336ELj2ELj1ELj4ELj16ENS_18Kernel_traits_baseILj14336ES2_S2_S2_fjLj128EEEEEEEvNS_9FwdParamsE)
        /*06b0*/ 	.word	0x000000a8


	//----- nvinfo : EIATTR_FRAME_SIZE
	.align		4
.L_285:
        /*06b4*/ 	.byte	0x04, 0x11
        /*06b6*/ 	.short	(.L_287 - .L_286)
	.align		4
.L_286:
        /*06b8*/ 	.word	index@(_ZN10layer_norm13ln_fwd_kernelINS_13Kernel_traitsI6__halfS2_S2_fjLj14336ELj2ELj1ELj4ELj16ENS_18Kernel_traits_baseILj14336ES2_S2_S2_fjLj128EEEEEEEvNS_9FwdParamsE)
        /*06bc*/ 	.word	0x00000000


	//----- nvinfo : EIATTR_REGCOUNT
	.align		4
.L_287:
        /*06c0*/ 	.byte	0x04, 0x2f
        /*06c2*/ 	.short	(.L_289 - .L_288)
	.align		4
.L_288:
        /*06c4*/ 	.word	index@(_ZN10layer_norm13ln_fwd_kernelINS_13Kernel_traitsI6__halffS2_fjLj14336ELj2ELj1ELj4ELj16ENS_18Kernel_traits_baseILj14336ES2_fS2_fjLj128EEEEEEEvNS_9FwdParamsE)
        /*06c8*/ 	.word	0x0000009a


	//----- nvinfo : EIATTR_FRAME_SIZE
	.align		4
.L_289:
        /*06cc*/ 	.byte	0x04, 0x11
        /*06ce*/ 	.short	(.L_291 - .L_290)
	.align		4
.L_290:
        /*06d0*/ 	.word	index@(_ZN10layer_norm13ln_fwd_kernelINS_13Kernel_traitsI6__halffS2_fjLj14336ELj2ELj1ELj4ELj16ENS_18Kernel_traits_baseILj14336ES2_fS2_fjLj128EEEEEEEvNS_9FwdParamsE)
        /*06d4*/ 	.word	0x00000000


	//----- nvinfo : EIATTR_REGCOUNT
	.align		4
.L_291:
        /*06d8*/ 	.byte	0x04, 0x2f
        /*06da*/ 	.short	(.L_293 - .L_292)
	.align		4
.L_292:
        /*06dc*/ 	.word	index@(_ZN10layer_norm13ln_fwd_kernelINS_13Kernel_traitsI13__nv_bfloat16S2_S2_fjLj14336ELj2ELj1ELj4ELj16ENS_18Kernel_traits_baseILj14336ES2_S2_S2_fjLj128EEEEEEEvNS_9FwdParamsE)
        /*06e0*/ 	.word	0x000000a8


	//----- nvinfo : EIATTR_FRAME_SIZE
	.align		4
.L_293:
        /*06e4*/ 	.byte	0x04, 0x11
        /*06e6*/ 	.short	(.L_295 - .L_294)
	.align		4
.L_294:
        /*06e8*/ 	.word	index@(_ZN10layer_norm13ln_fwd_kernelINS_13Kernel_traitsI13__nv_bfloat16S2_S2_fjLj14336ELj2ELj1ELj4ELj16ENS_18Kernel_traits_baseILj14336ES2_S2_S2_fjLj128EEEEEEEvNS_9FwdParamsE)
        /*06ec*/ 	.word	0x00000000


	//----- nvinfo : EIATTR_REGCOUNT
	.align		4
.L_295:
        /*06f0*/ 	.byte	0x04, 0x2f
        /*06f2*/ 	.short	(.L_297 - .L_296)
	.align		4
.L_296:
        /*06f4*/ 	.word	index@(_ZN10layer_norm13ln_fwd_kernelINS_13Kernel_traitsI13__nv_bfloat16fS2_fjLj14336ELj2ELj1ELj4ELj8ENS_18Kernel_traits_baseILj14336ES2_fS2_fjLj128EEEEEEEvNS_9FwdParamsE)
        /*06f8*/ 	.word	0x000000a7


	//----- nvinfo : EIATTR_FRAME_SIZE
	.align		4
.L_297:
        /*06fc*/ 	.byte	0x04, 0x11
        /*06fe*/ 	.short	(.L_299 - .L_298)
	.align		4
.L_298:
        /*0700*/ 	.word	index@(_ZN10layer_norm13ln_fwd_kernelINS_13Kernel_traitsI13__nv_bfloat16fS2_fjLj14336ELj2ELj1ELj4ELj8ENS_18Kernel_traits_baseILj14336ES2_fS2_fjLj128EEEEEEEvNS_9FwdParamsE)
        /*0704*/ 	.word	0x00000000


	//----- nvinfo : EIATTR_REGCOUNT
	.align		4
.L_299:
        /*0708*/ 	.byte	0x04, 0x2f
        /*070a*/ 	.short	(.L_301 - .L_300)
	.align		4
.L_300:
        /*070c*/ 	.word	index@(_ZN10layer_norm13ln_fwd_kernelINS_13Kernel_traitsIffffjLj15360ELj2ELj1ELj4ELj8ENS_18Kernel_traits_baseILj15360EffffjLj128EEEEEEEvNS_9FwdParamsE)
        /*0710*/ 	.word	0x000000fa


	//----- nvinfo : EIATTR_FRAME_SIZE
	.align		4
.L_301:
        /*0714*/ 	.byte	0x04, 0x11
        /*0716*/ 	.short	(.L_303 - .L_302)
	.align		4
.L_302:
        /*0718*/ 	.word	index@(_ZN10layer_norm13ln_fwd_kernelINS_13Kernel_traitsIffffjLj15360ELj2ELj1ELj4ELj8ENS_18Kernel_traits_baseILj15360EffffjLj128EEEEEEEvNS_9FwdParamsE)
        /*071c*/ 	.word	0x00000000


	//----- nvinfo : EIATTR_REGCOUNT
	.align		4
.L_303:
        /*0720*/ 	.byte	0x04, 0x2f
        /*0722*/ 	.short	(.L_305 - .L_304)
	.align		4
.L_304:
        /*0724*/ 	.word	index@(_ZN10layer_norm13ln_fwd_kernelINS_13Kernel_traitsI6__halfS2_S2_fjLj15360ELj2ELj1ELj4ELj8ENS_18Kernel_traits_baseILj15360ES2_S2_S2_fjLj128EEEEEEEvNS_9FwdParamsE)
        /*0728*/ 	.word	0x000000a8


	//----- nvinfo : EIATTR_FRAME_SIZE
	.align		4
.L_305:
        /*072c*/ 	.byte	0x04, 0x11
        /*072e*/ 	.short	(.L_307 - .L_306)
	.align		4
.L_306:
        /*0730*/ 	.word	index@(_ZN10layer_norm13ln_fwd_kernelINS_13Kernel_traitsI6__halfS2_S2_fjLj15360ELj2ELj1ELj4ELj8ENS_18Kernel_traits_baseILj15360ES2_S2_S2_fjLj128EEEEEEEvNS_9FwdParamsE)
        /*0734*/ 	.word	0x00000000


	//----- nvinfo : EIATTR_REGCOUNT
	.align		4
.L_307:
        /*0738*/ 	.byte	0x04, 0x2f
        /*073a*/ 	.short	(.L_309 - .L_308)
	.align		4
.L_308:
        /*073c*/ 	.word	index@(_ZN10layer_norm13ln_fwd_kernelINS_13Kernel_traitsI6__halffS2_fjLj15360ELj2ELj1ELj4ELj8ENS_18Kernel_traits_baseILj15360ES2_fS2_fjLj128EEEEEEEvNS_9FwdParamsE)
        /*0740*/ 	.word	0x000000a8


	//----- nvinfo : EIATTR_FRAME_SIZE
	.align		4
.L_309:
        /*0744*/ 	.byte	0x04, 0x11
        /*0746*/ 	.short	(.L_311 - .L_310)
	.align		4
.L_310:
        /*0748*/ 	.word	index@(_ZN10layer_norm13ln_fwd_kernelINS_13Kernel_traitsI6__halffS2_fjLj15360ELj2ELj1ELj4ELj8ENS_18Kernel_traits_baseILj15360ES2_fS2_fjLj128EEEEEEEvNS_9FwdParamsE)
        /*074c*/ 	.word	0x00000000


	//----- nvinfo : EIATTR_REGCOUNT
	.align		4
.L_311:
        /*0750*/ 	.byte	0x04, 0x2f
        /*0752*/ 	.short	(.L_313 - .L_312)
	.align		4
.L_312:
        /*0754*/ 	.word	index@(_ZN10layer_norm13ln_fwd_kernelINS_13Kernel_traitsI13__nv_bfloat16S2_S2_fjLj15360ELj2ELj1ELj4ELj8ENS_18Kernel_traits_baseILj15360ES2_S2_S2_fjLj128EEEEEEEvNS_9FwdParamsE)
        /*0758*/ 	.word	0x000000a8


	//----- nvinfo : EIATTR_FRAME_SIZE
	.align		4
.L_313:
        /*075c*/ 	.byte	0x04, 0x11
        /*075e*/ 	.short	(.L_315 - .L_314)
	.align		4
.L_314:
        /*0760*/ 	.word	index@(_ZN10layer_norm13ln_fwd_kernelINS_13Kernel_traitsI13__nv_bfloat16S2_S2_fjLj15360ELj2ELj1ELj4ELj8ENS_18Kernel_traits_baseILj15360ES2_S2_S2_fjLj128EEEEEEEvNS_9FwdParamsE)
        /*0764*/ 	.word	0x00000000


	//----- nvinfo : EIATTR_REGCOUNT
	.align		4
.L_315:
        /*0768*/ 	.byte	0x04, 0x2f
        /*076a*/ 	.short	(.L_317 - .L_316)
	.align		4
.L_316:
        /*076c*/ 	.word	index@(_ZN10layer_norm13ln_fwd_kernelINS_13Kernel_traitsI13__nv_bfloat16fS2_fjLj15360ELj2ELj1ELj4ELj8ENS_18Kernel_traits_baseILj15360ES2_fS2_fjLj128EEEEEEEvNS_9FwdParamsE)
        /*0770*/ 	.word	0x000000a8


	//----- nvinfo : EIATTR_FRAME_SIZE
	.align		4
.L_317:
        /*0774*/ 	.byte	0x04, 0x11
        /*0776*/ 	.short	(.L_319 - .L_318)
	.align		4
.L_318:
        /*0778*/ 	.word	index@(_ZN10layer_norm13ln_fwd_kernelINS_13Kernel_traitsI13__nv_bfloat16fS2_fjLj15360ELj2ELj1ELj4ELj8ENS_18Kernel_traits_baseILj15360ES2_fS2_fjLj128EEEEEEEvNS_9FwdParamsE)
        /*077c*/ 	.word	0x00000000


	//----- nvinfo : EIATTR_REGCOUNT
	.align		4
.L_319:
        /*0780*/ 	.byte	0x04, 0x2f
        /*0782*/ 	.short	(.L_321 - .L_320)
	.align		4
.L_320:
        /*0784*/ 	.word	index@(_ZN10layer_norm13ln_fwd_kernelINS_13Kernel_traitsIffffjLj16384ELj2ELj1ELj4ELj16ENS_18Kernel_traits_baseILj16384EffffjLj128EEEEEEEvNS_9FwdParamsE)
        /*0788*/ 	.word	0x000000f8


	//----- nvinfo : EIATTR_FRAME_SIZE
	.align		4
.L_321:
        /*078c*/ 	.byte	0x04, 0x11
        /*078e*/ 	.short	(.L_323 - .L_322)
	.align		4
.L_322:
        /*0790*/ 	.word	index@(_ZN10layer_norm13ln_fwd_kernelINS_13Kernel_traitsIffffjLj16384ELj2ELj1ELj4ELj16ENS_18Kernel_traits_baseILj16384EffffjLj128EEEEEEEvNS_9FwdParamsE)
        /*0794*/ 	.word	0x00000000


	//----- nvinfo : EIATTR_REGCOUNT
	.align		4
.L_323:
        /*0798*/ 	.byte	0x04, 0x2f
        /*079a*/ 	.short	(.L_325 - .L_324)
	.align		4
.L_324:
        /*079c*/ 	.word	index@(_ZN10layer_norm13ln_fwd_kernelINS_13Kernel_traitsI6__halfS2_S2_fjLj16384ELj2ELj1ELj4ELj16ENS_18Kernel_traits_baseILj16384ES2_S2_S2_fjLj128EEEEEEEvNS_9FwdParamsE)
        /*07a0*/ 	.word	0x000000a8


	//----- nvinfo : EIATTR_FRAME_SIZE
	.align		4
.L_325:
        /*07a4*/ 	.byte	0x04, 0x11
        /*07a6*/ 	.short	(.L_327 - .L_326)
	.align		4
.L_326:
        /*07a8*/ 	.word	index@(_ZN10layer_norm13ln_fwd_kernelINS_13Kernel_traitsI6__halfS2_S2_fjLj16384ELj2ELj1ELj4ELj16ENS_18Kernel_traits_baseILj16384ES2_S2_S2_fjLj128EEEEEEEvNS_9FwdParamsE)
        /*07ac*/ 	.word	0x00000000


	//----- nvinfo : EIATTR_REGCOUNT
	.align		4
.L_327:
        /*07b0*/ 	.byte	0x04, 0x2f
        /*07b2*/ 	.short	(.L_329 - .L_328)
	.align		4
.L_328:
        /*07b4*/ 	.word	index@(_ZN10layer_norm13ln_fwd_kernelINS_13Kernel_traitsI6__halffS2_fjLj16384ELj2ELj1ELj4ELj16ENS_18Kernel_traits_baseILj16384ES2_fS2_fjLj128EEEEEEEvNS_9FwdParamsE)
        /*07b8*/ 	.word	0x000000a3


	//----- nvinfo : EIATTR_FRAME_SIZE
	.align		4
.L_329:
        /*07bc*/ 	.byte	0x04, 0x11
        /*07be*/ 	.short	(.L_331 - .L_330)
	.align		4
.L_330:
        /*07c0*/ 	.word	index@(_ZN10layer_norm13ln_fwd_kernelINS_13Kernel_traitsI6__halffS2_fjLj16384ELj2ELj1ELj4ELj16ENS_18Kernel_traits_baseILj16384ES2_fS2_fjLj128EEEEEEEvNS_9FwdParamsE)
        /*07c4*/ 	.word	0x00000000


	//----- nvinfo : EIATTR_REGCOUNT
	.align		4
.L_331:
        /*07c8*/ 	.byte	0x04, 0x2f
        /*07ca*/ 	.short	(.L_333 - .L_332)
	.align		4
.L_332:
        /*07cc*/ 	.word	index@(_ZN10layer_norm13ln_fwd_kernelINS_13Kernel_traitsI13__nv_bfloat16S2_S2_fjLj16384ELj2ELj1ELj4ELj16ENS_18Kernel_traits_baseILj16384ES2_S2_S2_fjLj128EEEEEEEvNS_9FwdParamsE)
        /*07d0*/ 	.word	0x000000a8


	//----- nvinfo : EIATTR_FRAME_SIZE
	.align		4
.L_333:
        /*07d4*/ 	.byte	0x04, 0x11
        /*07d6*/ 	.short	(.L_335 - .L_334)
	.align		4
.L_334:
        /*07d8*/ 	.word	index@(_ZN10layer_norm13ln_fwd_kernelINS_13Kernel_traitsI13__nv_bfloat16S2_S2_fjLj16384ELj2ELj1ELj4ELj16ENS_18Kernel_traits_baseILj16384ES2_S2_S2_fjLj128EEEEEEEvNS_9FwdParamsE)
        /*07dc*/ 	.word	0x00000000


	//----- nvinfo : EIATTR_REGCOUNT
	.align		4
.L_335:
        /*07e0*/ 	.byte	0x04, 0x2f
        /*07e2*/ 	.short	(.L_337 - .L_336)
	.align		4
.L_336:
        /*07e4*/ 	.word	index@(_ZN10layer_norm13ln_fwd_kernelINS_13Kernel_traitsI13__nv_bfloat16fS2_fjLj16384ELj2ELj1ELj4ELj16ENS_18Kernel_traits_baseILj16384ES2_fS2_fjLj128EEEEEEEvNS_9FwdParamsE)
        /*07e8*/ 	.word	0x000000a3


	//----- nvinfo : EIATTR_FRAME_SIZE
	.align		4
.L_337:
        /*07ec*/ 	.byte	0x04, 0x11
        /*07ee*/ 	.short	(.L_339 - .L_338)
	.align		4
.L_338:
        /*07f0*/ 	.word	index@(_ZN10layer_norm13ln_fwd_kernelINS_13Kernel_traitsI13__nv_bfloat16fS2_fjLj16384ELj2ELj1ELj4ELj16ENS_18Kernel_traits_baseILj16384ES2_fS2_fjLj128EEEEEEEvNS_9FwdParamsE)
        /*07f4*/ 	.word	0x00000000


	//----- nvinfo : EIATTR_REGCOUNT
	.align		4
.L_339:
        /*07f8*/ 	.byte	0x04, 0x2f
        /*07fa*/ 	.short	(.L_341 - .L_340)
	.align		4
.L_340:
        /*07fc*/ 	.word	index@(_ZN10layer_norm13ln_fwd_kernelINS_13Kernel_traitsIffffjLj18432ELj4ELj1ELj4ELj16ENS_18Kernel_traits_baseILj18432EffffjLj128EEEEEEEvNS_9FwdParamsE)
        /*0800*/ 	.word	0x0000008b


	//----- nvinfo : EIATTR_FRAME_SIZE
	.align		4
.L_341:
        /*0804*/ 	.byte	0x04, 0x11
        /*0806*/ 	.short	(.L_343 - .L_342)
	.align		4
.L_342:
        /*0808*/ 	.word	index@(_ZN10layer_norm13ln_fwd_kernelINS_13Kernel_traitsIffffjLj18432ELj4ELj1ELj4ELj16ENS_18Kernel_traits_baseILj18432EffffjLj128EEEEEEEvNS_9FwdParamsE)
        /*080c*/ 	.word	0x00000000


	//----- nvinfo : EIATTR_REGCOUNT
	.align		4
.L_343:
        /*0810*/ 	.byte	0x04, 0x2f
        /*0812*/ 	.short	(.L_345 - .L_344)
	.align		4
.L_344:
        /*0814*/ 	.word	index@(_ZN10layer_norm13ln_fwd_kernelINS_13Kernel_traitsI6__halfS2_S2_fjLj18432ELj2ELj1ELj4ELj16ENS_18Kernel_traits_baseILj18432ES2_S2_S2_fjLj128EEEEEEEvNS_9FwdParamsE)
        /*0818*/ 	.word	0x000000a8


	//----- nvinfo : EIATTR_FRAME_SIZE
	.align		4
.L_345:
        /*081c*/ 	.byte	0x04, 0x11
        /*081e*/ 	.short	(.L_347 - .L_346)
	.align		4
.L_346:
        /*0820*/ 	.word	index@(_ZN10layer_norm13ln_fwd_kernelINS_13Kernel_traitsI6__halfS2_S2_fjLj18432ELj2ELj1ELj4ELj16ENS_18Kernel_traits_baseILj18432ES2_S2_S2_fjLj128EEEEEEEvNS_9FwdParamsE)
        /*0824*/ 	.word	0x00000008


	//----- nvinfo : EIATTR_REGCOUNT
	.align		4
.L_347:
        /*0828*/ 	.byte	0x04, 0x2f
        /*082a*/ 	.short	(.L_349 - .L_348)
	.align		4
.L_348:
        /*082c*/ 	.word	index@(_ZN10layer_norm13ln_fwd_kernelINS_13Kernel_traitsI6__halffS2_fjLj18432ELj2ELj1ELj4ELj16ENS_18Kernel_traits_baseILj18432ES2_fS2_fjLj128EEEEEEEvNS_9FwdParamsE)
        /*0830*/ 	.word	0x000000f8


	//----- nvinfo : EIATTR_FRAME_SIZE
	.align		4
.L_349:
        /*0834*/ 	.byte	0x04, 0x11
        /*0836*/ 	.short	(.L_351 - .L_350)
	.align		4
.L_350:
        /*0838*/ 	.word	index@(_ZN10layer_norm13ln_fwd_kernelINS_13Kernel_traitsI6__halffS2_fjLj18432ELj2ELj1ELj4ELj16ENS_18Kernel_traits_baseILj18432ES2_fS2_fjLj128EEEEEEEvNS_9FwdParamsE)
        /*083c*/ 	.word	0x00000000


	//----- nvinfo : EIATTR_REGCOUNT
	.align		4
.L_351:
        /*0840*/ 	.byte	0x04, 0x2f
        /*0842*/ 	.short	(.L_353 - .L_352)
	.align		4
.L_352:
        /*0844*/ 	.word	index@(_ZN10layer_norm13ln_fwd_kernelINS_13Kernel_traitsI13__nv_bfloat16S2_S2_fjLj18432ELj2ELj1ELj4ELj16ENS_18Kernel_traits_baseILj18432ES2_S2_S2_fjLj128EEEEEEEvNS_9FwdParamsE)
        /*0848*/ 	.word	0x000000a8


	//----- nvinfo : EIATTR_FRAME_SIZE
	.align		4
.L_353:
        /*084c*/ 	.byte	0x04, 0x11
        /*084e*/ 	.short	(.L_355 - .L_354)
	.align		4
.L_354:
        /*0850*/ 	.word	index@(_ZN10layer_norm13ln_fwd_kernelINS_13Kernel_traitsI13__nv_bfloat16S2_S2_fjLj18432ELj2ELj1ELj4ELj16ENS_18Kernel_traits_baseILj18432ES2_S2_S2_fjLj128EEEEEEEvNS_9FwdParamsE)
        /*0854*/ 	.word	0x00000008


	//----- nvinfo : EIATTR_REGCOUNT
	.align		4
.L_355:
        /*0858*/ 	.byte	0x04, 0x2f
        /*085a*/ 	.short	(.L_357 - .L_356)
	.align		4
.L_356:
        /*085c*/ 	.word	index@(_ZN10layer_norm13ln_fwd_kernelINS_13Kernel_traitsI13__nv_bfloat16fS2_fjLj18432ELj4ELj1ELj4ELj16ENS_18Kernel_traits_baseILj18432ES2_fS2_fjLj128EEEEEEEvNS_9FwdParamsE)
        /*0860*/ 	.word	0x00000060


	//----- nvinfo : EIATTR_FRAME_SIZE
	.align		4
.L_357:
        /*0864*/ 	.byte	0x04, 0x11
        /*0866*/ 	.short	(.L_359 - .L_358)
	.align		4
.L_358:
        /*0868*/ 	.word	index@(_ZN10layer_norm13ln_fwd_kernelINS_13Kernel_traitsI13__nv_bfloat16fS2_fjLj18432ELj4ELj1ELj4ELj16ENS_18Kernel_traits_baseILj18432ES2_fS2_fjLj128EEEEEEEvNS_9FwdParamsE)
        /*086c*/ 	.word	0x00000000


	//----- nvinfo : EIATTR_REGCOUNT
	.align		4
.L_359:
        /*0870*/ 	.byte	0x04, 0x2f
        /*0872*/ 	.short	(.L_361 - .L_360)
	.align		4
.L_360:
        /*0874*/ 	.word	index@(_ZN10layer_norm13ln_fwd_kernelINS_13Kernel_traitsIffffjLj20480ELj2ELj1ELj4ELj16ENS_18Kernel_traits_baseILj20480EffffjLj128EEEEEEEvNS_9FwdParamsE)
        /*0878*/ 	.word	0x000000ff


	//----- nvinfo : EIATTR_FRAME_SIZE
	.align		4
.L_361:
        /*087c*/ 	.byte	0x04, 0x11
        /*087e*/ 	.short	(.L_363 - .L_362)
	.align		4
.L_362:
        /*0880*/ 	.word	index@(_ZN10layer_norm13ln_fwd_kernelINS_13Kernel_traitsIffffjLj20480ELj2ELj1ELj4ELj16ENS_18Kernel_traits_baseILj20480EffffjLj128EEEEEEEvNS_9FwdParamsE)
        /*0884*/ 	.word	0x00000028


	//----- nvinfo : EIATTR_REGCOUNT
	.align		4
.L_363:
        /*0888*/ 	.byte	0x04, 0x2f
        /*088a*/ 	.short	(.L_365 - .L_364)
	.align		4
.L_364:
        /*088c*/ 	.word	index@(_ZN10layer_norm13ln_fwd_kernelINS_13Kernel_traitsI6__halfS2_S2_fjLj20480ELj2ELj1ELj4ELj16ENS_18Kernel_traits_baseILj20480ES2_S2_S2_fjLj128EEEEEEEvNS_9FwdParamsE)
        /*0890*/ 	.word	0x000000fe


	//----- nvinfo : EIATTR_FRAME_SIZE
	.align		4
.L_365:
        /*0894*/ 	.byte	0x04, 0x11
        /*0896*/ 	.short	(.L_367 - .L_366)
	.align		4
.L_366:
        /*0898*/ 	.word	index@(_ZN10layer_norm13ln_fwd_kernelINS_13Kernel_traitsI6__halfS2_S2_fjLj20480ELj2ELj1ELj4ELj16ENS_18Kernel_traits_baseILj20480ES2_S2_S2_fjLj128EEEEEEEvNS_9FwdParamsE)
        /*089c*/ 	.word	0x00000000


	//----- nvinfo : EIATTR_REGCOUNT
	.align		4
.L_367:
        /*08a0*/ 	.byte	0x04, 0x2f
        /*08a2*/ 	.short	(.L_369 - .L_368)
	.align		4
.L_368:
        /*08a4*/ 	.word	index@(_ZN10layer_norm13ln_fwd_kernelINS_13Kernel_traitsI6__halffS2_fjLj20480ELj2ELj1ELj4ELj16ENS_18Kernel_traits_baseILj20480ES2_fS2_fjLj128EEEEEEEvNS_9FwdParamsE)
        /*08a8*/ 	.word	0x000000fe


	//----- nvinfo : EIATTR_FRAME_SIZE
	.align		4
.L_369:
        /*08ac*/ 	.byte	0x04, 0x11
        /*08ae*/ 	.short	(.L_371 - .L_370)
	.align		4
.L_370:
        /*08b0*/ 	.word	index@(_ZN10layer_norm13ln_fwd_kernelINS_13Kernel_traitsI6__halffS2_fjLj20480ELj2ELj1ELj4ELj16ENS_18Kernel_traits_baseILj20480ES2_fS2_fjLj128EEEEEEEvNS_9FwdParamsE)
        /*08b4*/ 	.word	0x00000000


	//----- nvinfo : EIATTR_REGCOUNT
	.align		4
.L_371:
        /*08b8*/ 	.byte	0x04, 0x2f
        /*08ba*/ 	.short	(.L_373 - .L_372)
	.align		4
.L_372:
        /*08bc*/ 	.word	index@(_ZN10layer_norm13ln_fwd_kernelINS_13Kernel_traitsI13__nv_bfloat16S2_S2_fjLj20480ELj2ELj1ELj4ELj16ENS_18Kernel_traits_baseILj20480ES2_S2_S2_fjLj128EEEEEEEvNS_9FwdParamsE)
        /*08c0*/ 	.word	0x000000fe


	//----- nvinfo : EIATTR_FRAME_SIZE
	.align		4
.L_373:
        /*08c4*/ 	.byte	0x04, 0x11
        /*08c6*/ 	.short	(.L_375 - .L_374)
	.align		4
.L_374:
        /*08c8*/ 	.word	index@(_ZN10layer_norm13ln_fwd_kernelINS_13Kernel_traitsI13__nv_bfloat16S2_S2_fjLj20480ELj2ELj1ELj4ELj16ENS_18Kernel_traits_baseILj20480ES2_S2_S2_fjLj128EEEEEEEvNS_9FwdParamsE)
        /*08cc*/ 	.word	0x00000000


	//----- nvinfo : EIATTR_REGCOUNT
	.align		4
.L_375:
        /*08d0*/ 	.byte	0x04, 0x2f
        /*08d2*/ 	.short	(.L_377 - .L_376)
	.align		4
.L_376:
        /*08d4*/ 	.word	index@(_ZN10layer_norm13ln_fwd_kernelINS_13Kernel_traitsI13__nv_bfloat16fS2_fjLj20480ELj2ELj1ELj4ELj16ENS_18Kernel_traits_baseILj20480ES2_fS2_fjLj128EEEEEEEvNS_9FwdParamsE)
        /*08d8*/ 	.word	0x000000fe


	//----- nvinfo : EIATTR_FRAME_SIZE
	.align		4
.L_377:
        /*08dc*/ 	.byte	0x04, 0x11
        /*08de*/ 	.short	(.L_379 - .L_378)
	.align		4
.L_378:
        /*08e0*/ 	.word	index@(_ZN10layer_norm13ln_fwd_kernelINS_13Kernel_traitsI13__nv_bfloat16fS2_fjLj20480ELj2ELj1ELj4ELj16ENS_18Kernel_traits_baseILj20480ES2_fS2_fjLj128EEEEEEEvNS_9FwdParamsE)
        /*08e4*/ 	.word	0x00000000


	//----- nvinfo : EIATTR_REGCOUNT
	.align		4
.L_379:
        /*08e8*/ 	.byte	0x04, 0x2f
        /*08ea*/ 	.short	(.L_381 - .L_380)
	.align		4
.L_380:
        /*08ec*/ 	.word	index@(_ZN10layer_norm13ln_fwd_kernelINS_13Kernel_traitsIffffjLj24576ELj4ELj1ELj4ELj16ENS_18Kernel_traits_baseILj24576EffffjLj128EEEEEEEvNS_9FwdParamsE)
        /*08f0*/ 	.word	0x000000bc


	//----- nvinfo : EIATTR_FRAME_SIZE
	.align		4
.L_381:
        /*08f4*/ 	.byte	0x04, 0x11
        /*08f6*/ 	.short	(.L_383 - .L_382)
	.align		4
.L_382:
        /*08f8*/ 	.word	index@(_ZN10layer_norm13ln_fwd_kernelINS_13Kernel_traitsIffffjLj24576ELj4ELj1ELj4ELj16ENS_18Kernel_traits_baseILj24576EffffjLj128EEEEEEEvNS_9FwdParamsE)
        /*08fc*/ 	.word	0x00000000


	//----- nvinfo : EIATTR_REGCOUNT
	.align		4
.L_383:
        /*0900*/ 	.byte	0x04, 0x2f
        /*0902*/ 	.short	(.L_385 - .L_384)
	.align		4
.L_384:
        /*0904*/ 	.word	index@(_ZN10layer_norm13ln_fwd_kernelINS_13Kernel_traitsI6__halfS2_S2_fjLj24576ELj2ELj1ELj4ELj16ENS_18Kernel_traits_baseILj24576ES2_S2_S2_fjLj128EEEEEEEvNS_9FwdParamsE)
        /*0908*/ 	.word	0x000000fe


	//----- nvinfo : EIATTR_FRAME_SIZE
	.align		4
.L_385:
        /*090c*/ 	.byte	0x04, 0x11
        /*090e*/ 	.short	(.L_387 - .L_386)
	.align		4
.L_386:
        /*0910*/ 	.word	index@(_ZN10layer_norm13ln_fwd_kernelINS_13Kernel_traitsI6__halfS2_S2_fjLj24576ELj2ELj1ELj4ELj16ENS_18Kernel_traits_baseILj24576ES2_S2_S2_fjLj128EEEEEEEvNS_9FwdParamsE)
        /*0914*/ 	.word	0x00000000


	//----- nvinfo : EIATTR_REGCOUNT
	.align		4
.L_387:
        /*0918*/ 	.byte	0x04, 0x2f
        /*091a*/ 	.short	(.L_389 - .L_388)
	.align		4
.L_388:
        /*091c*/ 	.word	index@(_ZN10layer_norm13ln_fwd_kernelINS_13Kernel_traitsI6__halffS2_fjLj24576ELj2ELj1ELj4ELj16ENS_18Kernel_traits_baseILj24576ES2_fS2_fjLj128EEEEEEEvNS_9FwdParamsE)
        /*0920*/ 	.word	0x000000f3


	//----- nvinfo : EIATTR_FRAME_SIZE
	.align		4
.L_389:
        /*0924*/ 	.byte	0x04, 0x11
        /*0926*/ 	.short	(.L_391 - .L_390)
	.align		4
.L_390:
        /*0928*/ 	.word	index@(_ZN10layer_norm13ln_fwd_kernelINS_13Kernel_traitsI6__halffS2_fjLj24576ELj2ELj1ELj4ELj16ENS_18Kernel_traits_baseILj24576ES2_fS2_fjLj128EEEEEEEvNS_9FwdParamsE)
        /*092c*/ 	.word	0x00000000


	//----- nvinfo : EIATTR_REGCOUNT
	.align		4
.L_391:
        /*0930*/ 	.byte	0x04, 0x2f
        /*0932*/ 	.short	(.L_393 - .L_392)
	.align		4
.L_392:
        /*0934*/ 	.word	index@(_ZN10layer_norm13ln_fwd_kernelINS_13Kernel_traitsI13__nv_bfloat16S2_S2_fjLj24576ELj2ELj1ELj4ELj16ENS_18Kernel_traits_baseILj24576ES2_S2_S2_fjLj128EEEEEEEvNS_9FwdParamsE)
        /*0938*/ 	.word	0x000000fe


	//----- nvinfo : EIATTR_FRAME_SIZE
	.align		4
.L_393:
        /*093c*/ 	.byte	0x04, 0x11
        /*093e*/ 	.short	(.L_395 - .L_394)
	.align		4
.L_394:
        /*0940*/ 	.word	index@(_ZN10layer_norm13ln_fwd_kernelINS_13Kernel_traitsI13__nv_bfloat16S2_S2_fjLj24576ELj2ELj1ELj4ELj16ENS_18Kernel_traits_baseILj24576ES2_S2_S2_fjLj128EEEEEEEvNS_9FwdParamsE)
        /*0944*/ 	.word	0x00000000


	//----- nvinfo : EIATTR_REGCOUNT
	.align		4
.L_395:
        /*0948*/ 	.byte	0x04, 0x2f
        /*094a*/ 	.short	(.L_397 - .L_396)
	.align		4
.L_396:
        /*094c*/ 	.word	index@(_ZN10layer_norm13ln_fwd_kernelINS_13Kernel_traitsI13__nv_bfloat16fS2_fjLj24576ELj2ELj1ELj4ELj16ENS_18Kernel_traits_baseILj24576ES2_fS2_fjLj128EEEEEEEvNS_9FwdParamsE)
        /*0950*/ 	.word	0x000000f3


	//----- nvinfo : EIATTR_FRAME_SIZE
	.align		4
.L_397:
        /*0954*/ 	.byte	0x04, 0x11
        /*0956*/ 	.short	(.L_399 - .L_398)
	.align		4
.L_398:
        /*0958*/ 	.word	index@(_ZN10layer_norm13ln_fwd_kernelINS_13Kernel_traitsI13__nv_bfloat16fS2_fjLj24576ELj2ELj1ELj4ELj16ENS_18Kernel_traits_baseILj24576ES2_fS2_fjLj128EEEEEEEvNS_9FwdParamsE)
        /*095c*/ 	.word	0x00000000


	//----- nvinfo : EIATTR_REGCOUNT
	.align		4
.L_399:
        /*0960*/ 	.byte	0x04, 0x2f
        /*0962*/ 	.short	(.L_401 - .L_400)
	.align		4
.L_400:
        /*0964*/ 	.word	index@(_ZN10layer_norm13ln_fwd_kernelINS_13Kernel_traitsIffffjLj25600ELj4ELj1ELj4ELj4ENS_18Kernel_traits_baseILj25600EffffjLj128EEEEEEEvNS_9FwdParamsE)
        /*0968*/ 	.word	0x000000fe


	//----- nvinfo : EIATTR_FRAME_SIZE
	.align		4
.L_401:
        /*096c*/ 	.byte	0x04, 0x11
        /*096e*/ 	.short	(.L_403 - .L_402)
	.align		4
.L_402:
        /*0970*/ 	.word	index@(_ZN10layer_norm13ln_fwd_kernelINS_13Kernel_traitsIffffjLj25600ELj4ELj1ELj4ELj4ENS_18Kernel_traits_baseILj25600EffffjLj128EEEEEEEvNS_9FwdParamsE)
        /*0974*/ 	.word	0x00000000


	//----- nvinfo : EIATTR_REGCOUNT
	.align		4
.L_403:
        /*0978*/ 	.byte	0x04, 0x2f
        /*097a*/ 	.short	(.L_405 - .L_404)
	.align		4
.L_404:
        /*097c*/ 	.word	index@(_ZN10layer_norm13ln_fwd_kernelINS_13Kernel_traitsI6__halfS2_S2_fjLj25600ELj2ELj1ELj4ELj8ENS_18Kernel_traits_baseILj25600ES2_S2_S2_fjLj128EEEEEEEvNS_9FwdParamsE)
        /*0980*/ 	.word	0x000000fe


	//----- nvinfo : EIATTR_FRAME_SIZE
	.align		4
.L_405:
        /*0984*/ 	.byte	0x04, 0x11
        /*0986*/ 	.short	(.L_407 - .L_406)
	.align		4
.L_406:
        /*0988*/ 	.word	index@(_ZN10layer_norm13ln_fwd_kernelINS_13Kernel_traitsI6__halfS2_S2_fjLj25600ELj2ELj1ELj4ELj8ENS_18Kernel_traits_baseILj25600ES2_S2_S2_fjLj128EEEEEEEvNS_9FwdParamsE)
        /*098c*/ 	.word	0x00000000


	//----- nvinfo : EIATTR_REGCOUNT
	.align		4
.L_407:
        /*0990*/ 	.byte	0x04, 0x2f
        /*0992*/ 	.short	(.L_409 - .L_408)
	.align		4
.L_408:
        /*0994*/ 	.word	index@(_ZN10layer_norm13ln_fwd_kernelINS_13Kernel_traitsI6__halffS2_fjLj25600ELj4ELj1ELj4ELj4ENS_18Kernel_traits_baseILj25600ES2_fS2_fjLj128EEEEEEEvNS_9FwdParamsE)
        /*0998*/ 	.word	0x000000ff


	//----- nvinfo : EIATTR_FRAME_SIZE
	.align		4
.L_409:
        /*099c*/ 	.byte	0x04, 0x11
        /*099e*/ 	.short	(.L_411 - .L_410)
	.align		4
.L_410:
        /*09a0*/ 	.word	index@(_ZN10layer_norm13ln_fwd_kernelINS_13Kernel_traitsI6__halffS2_fjLj25600ELj4ELj1ELj4ELj4ENS_18Kernel_traits_baseILj25600ES2_fS2_fjLj128EEEEEEEvNS_9FwdParamsE)
        /*09a4*/ 	.word	0x00000008


	//----- nvinfo : EIATTR_REGCOUNT
	.align		4
.L_411:
        /*09a8*/ 	.byte	0x04, 0x2f
        /*09aa*/ 	.short	(.L_413 - .L_412)
	.align		4
.L_412:
        /*09ac*/ 	.word	index@(_ZN10layer_norm13ln_fwd_kernelINS_13Kernel_traitsI13__nv_bfloat16S2_S2_fjLj25600ELj2ELj1ELj4ELj8ENS_18Kernel_traits_baseILj25600ES2_S2_S2_fjLj128EEEEEEEvNS_9FwdParamsE)
        /*09b0*/ 	.word	0x000000fe


	//----- nvinfo : EIATTR_FRAME_SIZE
	.align		4
.L_413:
        /*09b4*/ 	.byte	0x04, 0x11
        /*09b6*/ 	.short	(.L_415 - .L_414)
	.align		4
.L_414:
        /*09b8*/ 	.word	index@(_ZN10layer_norm13ln_fwd_kernelINS_13Kernel_traitsI13__nv_bfloat16S2_S2_fjLj25600ELj2ELj1ELj4ELj8ENS_18Kernel_traits_baseILj25600ES2_S2_S2_fjLj128EEEEEEEvNS_9FwdParamsE)
        /*09bc*/ 	.word	0x00000000


	//----- nvinfo : EIATTR_REGCOUNT
	.align		4
.L_415:
        /*09c0*/ 	.byte	0x04, 0x2f
        /*09c2*/ 	.short	(.L_417 - .L_416)
	.align		4
.L_416:
        /*09c4*/ 	.word	index@(_ZN10layer_norm13ln_fwd_kernelINS_13Kernel_traitsI13__nv_bfloat16fS2_fjLj25600ELj4ELj1ELj4ELj4ENS_18Kernel_traits_baseILj25600ES2_fS2_fjLj128EEEEEEEvNS_9FwdParamsE)
        /*09c8*/ 	.word	0x000000ff


	//----- nvinfo : EIATTR_FRAME_SIZE
	.align		4
.L_417:
        /*09cc*/ 	.byte	0x04, 0x11
        /*09ce*/ 	.short	(.L_419 - .L_418)
	.align		4
.L_418:
        /*09d0*/ 	.word	index@(_ZN10layer_norm13ln_fwd_kernelINS_13Kernel_traitsI13__nv_bfloat16fS2_fjLj25600ELj4ELj1ELj4ELj4ENS_18Kernel_traits_baseILj25600ES2_fS2_fjLj128EEEEEEEvNS_9FwdParamsE)
        /*09d4*/ 	.word	0x00000008


	//----- nvinfo : EIATTR_REGCOUNT
	.align		4
.L_419:
        /*09d8*/ 	.byte	0x04, 0x2f
        /*09da*/ 	.short	(.L_421 - .L_420)
	.align		4
.L_420:
        /*09dc*/ 	.word	index@(_ZN10layer_norm13ln_fwd_kernelINS_13Kernel_traitsIffffjLj30720ELj4ELj1ELj4ELj4ENS_18Kernel_traits_baseILj30720EffffjLj128EEEEEEEvNS_9FwdParamsE)
        /*09e0*/ 	.word	0x000000f8


	//----- nvinfo : EIATTR_FRAME_SIZE
	.align		4
.L_421:
        /*09e4*/ 	.byte	0x04, 0x11
        /*09e6*/ 	.short	(.L_423 - .L_422)
	.align		4
.L_422:
        /*09e8*/ 	.word	index@(_ZN10layer_norm13ln_fwd_kernelINS_13Kernel_traitsIffffjLj30720ELj4ELj1ELj4ELj4ENS_18Kernel_traits_baseILj30720EffffjLj128EEEEEEEvNS_9FwdParamsE)
        /*09ec*/ 	.word	0x00000000


	//----- nvinfo : EIATTR_REGCOUNT
	.align		4
.L_423:
        /*09f0*/ 	.byte	0x04, 0x2f
        /*09f2*/ 	.short	(.L_425 - .L_424)
	.align		4
.L_424:
        /*09f4*/ 	.word	index@(_ZN10layer_norm13ln_fwd_kernelINS_13Kernel_traitsI6__halfS2_S2_fjLj30720ELj4ELj1ELj4ELj4ENS_18Kernel_traits_baseILj30720ES2_S2_S2_fjLj128EEEEEEEvNS_9FwdParamsE)
        /*09f8*/ 	.word	0x000000a8


	//----- nvinfo : EIATTR_FRAME_SIZE
	.align		4
.L_425:
        /*09fc*/ 	.byte	0x04, 0x11
        /*09fe*/ 	.short	(.L_427 - .L_426)
	.align		4
.L_426:
        /*0a00*/ 	.word	index@(_ZN10layer_norm13ln_fwd_kernelINS_13Kernel_traitsI6__halfS2_S2_fjLj30720ELj4ELj1ELj4ELj4ENS_18Kernel_traits_baseILj30720ES2_S2_S2_fjLj128EEEEEEEvNS_9FwdParamsE)
        /*0a04*/ 	.word	0x00000000


	//----- nvinfo : EIATTR_REGCOUNT
	.align		4
.L_427:
        /*0a08*/ 	.byte	0x04, 0x2f
        /*0a0a*/ 	.short	(.L_429 - .L_428)
	.align		4
.L_428:
        /*0a0c*/ 	.word	index@(_ZN10layer_norm13ln_fwd_kernelINS_13Kernel_traitsI6__halffS2_fjLj30720ELj4ELj1ELj4ELj4ENS_18Kernel_traits_baseILj30720ES2_fS2_fjLj128EEEEEEEvNS_9FwdParamsE)
        /*0a10*/ 	.word	0x000000ff


	//----- nvinfo : EIATTR_FRAME_SIZE
	.align		4
.L_429:
        /*0a14*/ 	.byte	0x04, 0x11
        /*0a16*/ 	.short	(.L_431 - .L_430)
	.align		4
.L_430:
        /*0a18*/ 	.word	index@(_ZN10layer_norm13ln_fwd_kernelINS_13Kernel_traitsI6__halffS2_fjLj30720ELj4ELj1ELj4ELj4ENS_18Kernel_traits_baseILj30720ES2_fS2_fjLj128EEEEEEEvNS_9FwdParamsE)
        /*0a1c*/ 	.word	0x00000000


	//----- nvinfo : EIATTR_REGCOUNT
	.align		4
.L_431:
        /*0a20*/ 	.byte	0x04, 0x2f
        /*0a22*/ 	.short	(.L_433 - .L_432)
	.align		4
.L_432:
        /*0a24*/ 	.word	index@(_ZN10layer_norm13ln_fwd_kernelINS_13Kernel_traitsI13__nv_bfloat16S2_S2_fjLj30720ELj4ELj1ELj4ELj4ENS_18Kernel_traits_baseILj30720ES2_S2_S2_fjLj128EEEEEEEvNS_9FwdParamsE)
        /*0a28*/ 	.word	0x000000a8


	//----- nvinfo : EIATTR_FRAME_SIZE
	.align		4
.L_433:
        /*0a2c*/ 	.byte	0x04, 0x11
        /*0a2e*/ 	.short	(.L_435 - .L_434)
	.align		4
.L_434:
        /*0a30*/ 	.word	index@(_ZN10layer_norm13ln_fwd_kernelINS_13Kernel_traitsI13__nv_bfloat16S2_S2_fjLj30720ELj4ELj1ELj4ELj4ENS_18Kernel_traits_baseILj30720ES2_S2_S2_fjLj128EEEEEEEvNS_9FwdParamsE)
        /*0a34*/ 	.word	0x00000000


	//----- nvinfo : EIATTR_REGCOUNT
	.align		4
.L_435:
        /*0a38*/ 	.byte	0x04, 0x2f
        /*0a3a*/ 	.short	(.L_437 - .L_436)
	.align		4
.L_436:
        /*0a3c*/ 	.word	index@(_ZN10layer_norm13ln_fwd_kernelINS_13Kernel_traitsI13__nv_bfloat16fS2_fjLj30720ELj4ELj1ELj4ELj4ENS_18Kernel_traits_baseILj30720ES2_fS2_fjLj128EEEEEEEvNS_9FwdParamsE)
        /*0a40*/ 	.word	0x000000ff


	//----- nvinfo : EIATTR_FRAME_SIZE
	.align		4
.L_437:
        /*0a44*/ 	.byte	0x04, 0x11
        /*0a46*/ 	.short	(.L_439 - .L_438)
	.align		4
.L_438:
        /*0a48*/ 	.word	index@(_ZN10layer_norm13ln_fwd_kernelINS_13Kernel_traitsI13__nv_bfloat16fS2_fjLj30720ELj4ELj1ELj4ELj4ENS_18Kernel_traits_baseILj30720ES2_fS2_fjLj128EEEEEEEvNS_9FwdParamsE)
        /*0a4c*/ 	.word	0x00000000


	//----- nvinfo : EIATTR_REGCOUNT
	.align		4
.L_439:
        /*0a50*/ 	.byte	0x04, 0x2f
        /*0a52*/ 	.short	(.L_441 - .L_440)
	.align		4
.L_440:
        /*0a54*/ 	.word	index@(_ZN10layer_norm13ln_fwd_kernelINS_13Kernel_traitsIffffjLj32768ELj4ELj1ELj4ELj16ENS_18Kernel_traits_baseILj32768EffffjLj128EEEEEEEvNS_9FwdParamsE)
        /*0a58*/ 	.word	0x000000f2


	//----- nvinfo : EIATTR_FRAME_SIZE
	.align		4
.L_441:
        /*0a5c*/ 	.byte	0x04, 0x11
        /*0a5e*/ 	.short	(.L_443 - .L_442)
	.align		4
.L_442:
        /*0a60*/ 	.word	index@(_ZN10layer_norm13ln_fwd_kernelINS_13Kernel_traitsIffffjLj32768ELj4ELj1ELj4ELj16ENS_18Kernel_traits_baseILj32768EffffjLj128EEEEEEEvNS_9FwdParamsE)
        /*0a64*/ 	.word	0x00000000


	//----- nvinfo : EIATTR_REGCOUNT
	.align		4
.L_443:
        /*0a68*/ 	.byte	0x04, 0x2f
        /*0a6a*/ 	.short	(.L_445 - .L_444)
	.align		4
.L_444:
        /*0a6c*/ 	.word	index@(_ZN10layer_norm13ln_fwd_kernelINS_13Kernel_traitsI6__halfS2_S2_fjLj32768ELj4ELj1ELj4ELj16ENS_18Kernel_traits_baseILj32768ES2_S2_S2_fjLj128EEEEEEEvNS_9FwdParamsE)
        /*0a70*/ 	.word	0x000000a8


	//----- nvinfo : EIATTR_FRAME_SIZE
	.align		4
.L_445:
        /*0a74*/ 	.byte	0x04, 0x11
        /*0a76*/ 	.short	(.L_447 - .L_446)
	.align		4
.L_446:
        /*0a78*/ 	.word	index@(_ZN10layer_norm13ln_fwd_kernelINS_13Kernel_traitsI6__halfS2_S2_fjLj32768ELj4ELj1ELj4ELj16ENS_18Kernel_traits_baseILj32768ES2_S2_S2_fjLj128EEEEEEEvNS_9FwdParamsE)
        /*0a7c*/ 	.word	0x00000000


	//----- nvinfo : EIATTR_REGCOUNT
	.align		4
.L_447:
        /*0a80*/ 	.byte	0x04, 0x2f
        /*0a82*/ 	.short	(.L_449 - .L_448)
	.align		4
.L_448:
        /*0a84*/ 	.word	index@(_ZN10layer_norm13ln_fwd_kernelINS_13Kernel_traitsI6__halffS2_fjLj32768ELj4ELj1ELj4ELj16ENS_18Kernel_traits_baseILj32768ES2_fS2_fjLj128EEEEEEEvNS_9FwdParamsE)
        /*0a88*/ 	.word	0x000000a7


	//----- nvinfo : EIATTR_FRAME_SIZE
	.align		4
.L_449:
        /*0a8c*/ 	.byte	0x04, 0x11
        /*0a8e*/ 	.short	(.L_451 - .L_450)
	.align		4
.L_450:
        /*0a90*/ 	.word	index@(_ZN10layer_norm13ln_fwd_kernelINS_13Kernel_traitsI6__halffS2_fjLj32768ELj4ELj1ELj4ELj16ENS_18Kernel_traits_baseILj32768ES2_fS2_fjLj128EEEEEEEvNS_9FwdParamsE)
        /*0a94*/ 	.word	0x00000000


	//----- nvinfo : EIATTR_REGCOUNT
	.align		4
.L_451:
        /*0a98*/ 	.byte	0x04, 0x2f
        /*0a9a*/ 	.short	(.L_453 - .L_452)
	.align		4
.L_452:
        /*0a9c*/ 	.word	index@(_ZN10layer_norm13ln_fwd_kernelINS_13Kernel_traitsI13__nv_bfloat16S2_S2_fjLj32768ELj4ELj1ELj4ELj16ENS_18Kernel_traits_baseILj32768ES2_S2_S2_fjLj128EEEEEEEvNS_9FwdParamsE)
        /*0aa0*/ 	.word	0x000000a8


	//----- nvinfo : EIATTR_FRAME_SIZE
	.align		4
.L_453:
        /*0aa4*/ 	.byte	0x04, 0x11
        /*0aa6*/ 	.short	(.L_455 - .L_454)
	.align		4
.L_454:
        /*0aa8*/ 	.word	index@(_ZN10layer_norm13ln_fwd_kernelINS_13Kernel_traitsI13__nv_bfloat16S2_S2_fjLj32768ELj4ELj1ELj4ELj16ENS_18Kernel_traits_baseILj32768ES2_S2_S2_fjLj128EEEEEEEvNS_9FwdParamsE)
        /*0aac*/ 	.word	0x00000000


	//----- nvinfo : EIATTR_REGCOUNT
	.align		4
.L_455:
        /*0ab0*/ 	.byte	0x04, 0x2f
        /*0ab2*/ 	.short	(.L_457 - .L_456)
	.align		4
.L_456:
        /*0ab4*/ 	.word	index@(_ZN10layer_norm13ln_fwd_kernelINS_13Kernel_traitsI13__nv_bfloat16fS2_fjLj32768ELj4ELj1ELj4ELj16ENS_18Kernel_traits_baseILj32768ES2_fS2_fjLj128EEEEEEEvNS_9FwdParamsE)
        /*0ab8*/ 	.word	0x000000a7


	//----- nvinfo : EIATTR_FRAME_SIZE
	.align		4
.L_457:
        /*0abc*/ 	.byte	0x04, 0x11
        /*0abe*/ 	.short	(.L_459 - .L_458)
	.align		4
.L_458:
        /*0ac0*/ 	.word	index@(_ZN10layer_norm13ln_fwd_kernelINS_13Kernel_traitsI13__nv_bfloat16fS2_fjLj32768ELj4ELj1ELj4ELj16ENS_18Kernel_traits_baseILj32768ES2_fS2_fjLj128EEEEEEEvNS_9FwdParamsE)
        /*0ac4*/ 	.word	0x00000000


	//----- nvinfo : EIATTR_REGCOUNT
	.align		4
.L_459:
        /*0ac8*/ 	.byte	0x04, 0x2f
        /*0aca*/ 	.short	(.L_461 - .L_460)
	.align		4
.L_460:
        /*0acc*/ 	.word	index@(_ZN10layer_norm13ln_fwd_kernelINS_13Kernel_traitsIffffjLj40960ELj4ELj1ELj4ELj16ENS_18Kernel_traits_baseILj40960EffffjLj128EEEEEEEvNS_9FwdParamsE)
        /*0ad0*/ 	.word	0x000000ff


	//----- nvinfo : EIATTR_FRAME_SIZE
	.align		4
.L_461:
        /*0ad4*/ 	.byte	0x04, 0x11
        /*0ad6*/ 	.short	(.L_463 - .L_462)
	.align		4
.L_462:
        /*0ad8*/ 	.word	index@(_ZN10layer_norm13ln_fwd_kernelINS_13Kernel_traitsIffffjLj40960ELj4ELj1ELj4ELj16ENS_18Kernel_traits_baseILj40960EffffjLj128EEEEEEEvNS_9FwdParamsE)
        /*0adc*/ 	.word	0x00000030


	//----- nvinfo : EIATTR_REGCOUNT
	.align		4
.L_463:
        /*0ae0*/ 	.byte	0x04, 0x2f
        /*0ae2*/ 	.short	(.L_465 - .L_464)
	.align		4
.L_464:
        /*0ae4*/ 	.word	index@(_ZN10layer_norm13ln_fwd_kernelINS_13Kernel_traitsI6__halfS2_S2_fjLj40960ELj4ELj1ELj4ELj16ENS_18Kernel_traits_baseILj40960ES2_S2_S2_fjLj128EEEEEEEvNS_9FwdParamsE)
        /*0ae8*/ 	.word	0x000000fe


	//----- nvinfo : EIATTR_FRAME_SIZE
	.align		4
.L_465:
        /*0aec*/ 	.byte	0x04, 0x11
        /*0aee*/ 	.short	(.L_467 - .L_466)
	.align		4
.L_466:
        /*0af0*/ 	.word	index@(_ZN10layer_norm13ln_fwd_kernelINS_13Kernel_traitsI6__halfS2_S2_fjLj40960ELj4ELj1ELj4ELj16ENS_18Kernel_traits_baseILj40960ES2_S2_S2_fjLj128EEEEEEEvNS_9FwdParamsE)
        /*0af4*/ 	.word	0x00000000


	//----- nvinfo : EIATTR_REGCOUNT
	.align		4
.L_467:
        /*0af8*/ 	.byte	0x04, 0x2f
        /*0afa*/ 	.short	(.L_469 - .L_468)
	.align		4
.L_468:
        /*0afc*/ 	.word	index@(_ZN10layer_norm13ln_fwd_kernelINS_13Kernel_traitsI6__halffS2_fjLj40960ELj4ELj1ELj4ELj16ENS_18Kernel_traits_baseILj40960ES2_fS2_fjLj128EEEEEEEvNS_9FwdParamsE)
        /*0b00*/ 	.word	0x000000fe


	//----- nvinfo : EIATTR_FRAME_SIZE
	.align		4
.L_469:
        /*0b04*/ 	.byte	0x04, 0x11
        /*0b06*/ 	.short	(.L_471 - .L_470)
	.align		4
.L_470:
        /*0b08*/ 	.word	index@(_ZN10layer_norm13ln_fwd_kernelINS_13Kernel_traitsI6__halffS2_fjLj40960ELj4ELj1ELj4ELj16ENS_18Kernel_traits_baseILj40960ES2_fS2_fjLj128EEEEEEEvNS_9FwdParamsE)
        /*0b0c*/ 	.word	0x00000000


	//----- nvinfo : EIATTR_REGCOUNT
	.align		4
.L_471:
        /*0b10*/ 	.byte	0x04, 0x2f
        /*0b12*/ 	.short	(.L_473 - .L_472)
	.align		4
.L_472:
        /*0b14*/ 	.word	index@(_ZN10layer_norm13ln_fwd_kernelINS_13Kernel_traitsI13__nv_bfloat16S2_S2_fjLj40960ELj4ELj1ELj4ELj16ENS_18Kernel_traits_baseILj40960ES2_S2_S2_fjLj128EEEEEEEvNS_9FwdParamsE)
        /*0b18*/ 	.word	0x000000fe


	//----- nvinfo : EIATTR_FRAME_SIZE
	.align		4
.L_473:
        /*0b1c*/ 	.byte	0x04, 0x11
        /*0b1e*/ 	.short	(.L_475 - .L_474)
	.align		4
.L_474:
        /*0b20*/ 	.word	index@(_ZN10layer_norm13ln_fwd_kernelINS_13Kernel_traitsI13__nv_bfloat16S2_S2_fjLj40960ELj4ELj1ELj4ELj16ENS_18Kernel_traits_baseILj40960ES2_S2_S2_fjLj128EEEEEEEvNS_9FwdParamsE)
        /*0b24*/ 	.word	0x00000000


	//----- nvinfo : EIATTR_REGCOUNT
	.align		4
.L_475:
        /*0b28*/ 	.byte	0x04, 0x2f
        /*0b2a*/ 	.short	(.L_477 - .L_476)
	.align		4
.L_476:
        /*0b2c*/ 	.word	index@(_ZN10layer_norm13ln_fwd_kernelINS_13Kernel_traitsI13__nv_bfloat16fS2_fjLj40960ELj4ELj1ELj4ELj16ENS_18Kernel_traits_baseILj40960ES2_fS2_fjLj128EEEEEEEvNS_9FwdParamsE)
        /*0b30*/ 	.word	0x000000fe


	//----- nvinfo : EIATTR_FRAME_SIZE
	.align		4
.L_477:
        /*0b34*/ 	.byte	0x04, 0x11
        /*0b36*/ 	.short	(.L_479 - .L_478)
	.align		4
.L_478:
        /*0b38*/ 	.word	index@(_ZN10layer_norm13ln_fwd_kernelINS_13Kernel_traitsI13__nv_bfloat16fS2_fjLj40960ELj4ELj1ELj4ELj16ENS_18Kernel_traits_baseILj40960ES2_fS2_fjLj128EEEEEEEvNS_9FwdParamsE)
        /*0b3c*/ 	.word	0x00000000


	//----- nvinfo : EIATTR_REGCOUNT
	.align		4
.L_479:
        /*0b40*/ 	.byte	0x04, 0x2f
        /*0b42*/ 	.short	(.L_481 - .L_480)
	.align		4
.L_480:
        /*0b44*/ 	.word	index@(_ZN10layer_norm13ln_fwd_kernelINS_13Kernel_traitsIffffjLj49152ELj8ELj1ELj4ELj16ENS_18Kernel_traits_baseILj49152EffffjLj128EEEEEEEvNS_9FwdParamsE)
        /*0b48*/ 	.word	0x000000bc


	//----- nvinfo : EIATTR_FRAME_SIZE
	.align		4
.L_481:
        /*0b4c*/ 	.byte	0x04, 0x11
        /*0b4e*/ 	.short	(.L_483 - .L_482)
	.align		4
.L_482:
        /*0b50*/ 	.word	index@(_ZN10layer_norm13ln_fwd_kernelINS_13Kernel_traitsIffffjLj49152ELj8ELj1ELj4ELj16ENS_18Kernel_traits_baseILj49152EffffjLj128EEEEEEEvNS_9FwdParamsE)
        /*0b54*/ 	.word	0x00000000


	//----- nvinfo : EIATTR_REGCOUNT
	.align		4
.L_483:
        /*0b58*/ 	.byte	0x04, 0x2f
        /*0b5a*/ 	.short	(.L_485 - .L_484)
	.align		4
.L_484:
        /*0b5c*/ 	.word	index@(_ZN10layer_norm13ln_fwd_kernelINS_13Kernel_traitsI6__halfS2_S2_fjLj49152ELj4ELj1ELj4ELj16ENS_18Kernel_traits_baseILj49152ES2_S2_S2_fjLj128EEEEEEEvNS_9FwdParamsE)
        /*0b60*/ 	.word	0x000000e5


	//----- nvinfo : EIATTR_FRAME_SIZE
	.align		4
.L_485:
        /*0b64*/ 	.byte	0x04, 0x11
        /*0b66*/ 	.short	(.L_487 - .L_486)
	.align		4
.L_486:
        /*0b68*/ 	.word	index@(_ZN10layer_norm13ln_fwd_kernelINS_13Kernel_traitsI6__halfS2_S2_fjLj49152ELj4ELj1ELj4ELj16ENS_18Kernel_traits_baseILj49152ES2_S2_S2_fjLj128EEEEEEEvNS_9FwdParamsE)
        /*0b6c*/ 	.word	0x00000000


	//----- nvinfo : EIATTR_REGCOUNT
	.align		4
.L_487:
        /*0b70*/ 	.byte	0x04, 0x2f
        /*0b72*/ 	.short	(.L_489 - .L_488)
	.align		4
.L_488:
        /*0b74*/ 	.word	index@(_ZN10layer_norm13ln_fwd_kernelINS_13Kernel_traitsI6__halffS2_fjLj49152ELj4ELj1ELj4ELj16ENS_18Kernel_traits_baseILj49152ES2_fS2_fjLj128EEEEEEEvNS_9FwdParamsE)
        /*0b78*/ 	.word	0x000000f1


	//----- nvinfo : EIATTR_FRAME_SIZE
	.align		4
.L_489:
        /*0b7c*/ 	.byte	0x04, 0x11
        /*0b7e*/ 	.short	(.L_491 - .L_490)
	.align		4
.L_490:
        /*0b80*/ 	.word	index@(_ZN10layer_norm13ln_fwd_kernelINS_13Kernel_traitsI6__halffS2_fjLj49152ELj4ELj1ELj4ELj16ENS_18Kernel_traits_baseILj49152ES2_fS2_fjLj128EEEEEEEvNS_9FwdParamsE)
        /*0b84*/ 	.word	0x00000000


	//----- nvinfo : EIATTR_REGCOUNT
	.align		4
.L_491:
        /*0b88*/ 	.byte	0x04, 0x2f
        /*0b8a*/ 	.short	(.L_493 - .L_492)
	.align		4
.L_492:
        /*0b8c*/ 	.word	index@(_ZN10layer_norm13ln_fwd_kernelINS_13Kernel_traitsI13__nv_bfloat16S2_S2_fjLj49152ELj4ELj1ELj4ELj16ENS_18Kernel_traits_baseILj49152ES2_S2_S2_fjLj128EEEEEEEvNS_9FwdParamsE)
        /*0b90*/ 	.word	0x000000fe


	//----- nvinfo : EIATTR_FRAME_SIZE
	.align		4
.L_493:
        /*0b94*/ 	.byte	0x04, 0x11
        /*0b96*/ 	.short	(.L_495 - .L_494)
	.align		4
.L_494:
        /*0b98*/ 	.word	index@(_ZN10layer_norm13ln_fwd_kernelINS_13Kernel_traitsI13__nv_bfloat16S2_S2_fjLj49152ELj4ELj1ELj4ELj16ENS_18Kernel_traits_baseILj49152ES2_S2_S2_fjLj128EEEEEEEvNS_9FwdParamsE)
        /*0b9c*/ 	.word	0x00000000


	//----- nvinfo : EIATTR_REGCOUNT
	.align		4
.L_495:
        /*0ba0*/ 	.byte	0x04, 0x2f
        /*0ba2*/ 	.short	(.L_497 - .L_496)
	.align		4
.L_496:
        /*0ba4*/ 	.word	index@(_ZN10layer_norm13ln_fwd_kernelINS_13Kernel_traitsI13__nv_bfloat16fS2_fjLj49152ELj4ELj1ELj4ELj16ENS_18Kernel_traits_baseILj49152ES2_fS2_fjLj128EEEEEEEvNS_9FwdParamsE)
        /*0ba8*/ 	.word	0x000000f1


	//----- nvinfo : EIATTR_FRAME_SIZE
	.align		4
.L_497:
        /*0bac*/ 	.byte	0x04, 0x11
        /*0bae*/ 	.short	(.L_499 - .L_498)
	.align		4
.L_498:
        /*0bb0*/ 	.word	index@(_ZN10layer_norm13ln_fwd_kernelINS_13Kernel_traitsI13__nv_bfloat16fS2_fjLj49152ELj4ELj1ELj4ELj16ENS_18Kernel_traits_baseILj49152ES2_fS2_fjLj128EEEEEEEvNS_9FwdParamsE)
        /*0bb4*/ 	.word	0x00000000


	//----- nvinfo : EIATTR_REGCOUNT
	.align		4
.L_499:
        /*0bb8*/ 	.byte	0x04, 0x2f
        /*0bba*/ 	.short	(.L_501 - .L_500)
	.align		4
.L_500:
        /*0bbc*/ 	.word	index@(_ZN10layer_norm13ln_fwd_kernelINS_13Kernel_traitsIffffjLj65536ELj8ELj1ELj4ELj16ENS_18Kernel_traits_baseILj65536EffffjLj128EEEEEEEvNS_9FwdParamsE)
        /*0bc0*/ 	.word	0x000000f8


	//----- nvinfo : EIATTR_FRAME_SIZE
	.align		4
.L_501:
        /*0bc4*/ 	.byte	0x04, 0x11
        /*0bc6*/ 	.short	(.L_503 - .L_502)
	.align		4
.L_502:
        /*0bc8*/ 	.word	index@(_ZN10layer_norm13ln_fwd_kernelINS_13Kernel_traitsIffffjLj65536ELj8ELj1ELj4ELj16ENS_18Kernel_traits_baseILj65536EffffjLj128EEEEEEEvNS_9FwdParamsE)
        /*0bcc*/ 	.word	0x00000000


	//----- nvinfo : EIATTR_REGCOUNT
	.align		4
.L_503:
        /*0bd0*/ 	.byte	0x04, 0x2f
        /*0bd2*/ 	.short	(.L_505 - .L_504)
	.align		4
.L_504:
        /*0bd4*/ 	.word	index@(_ZN10layer_norm13ln_fwd_kernelINS_13Kernel_traitsI6__halfS2_S2_fjLj65536ELj8ELj1ELj4ELj16ENS_18Kernel_traits_baseILj65536ES2_S2_S2_fjLj128EEEEEEEvNS_9FwdParamsE)
        /*0bd8*/ 	.word	0x000000a8


	//----- nvinfo : EIATTR_FRAME_SIZE
	.align		4
.L_505:
        /*0bdc*/ 	.byte	0x04, 0x11
        /*0bde*/ 	.short	(.L_507 - .L_506)
	.align		4
.L_506:
        /*0be0*/ 	.word	index@(_ZN10layer_norm13ln_fwd_kernelINS_13Kernel_traitsI6__halfS2_S2_fjLj65536ELj8ELj1ELj4ELj16ENS_18Kernel_traits_baseILj65536ES2_S2_S2_fjLj128EEEEEEEvNS_9FwdParamsE)
        /*0be4*/ 	.word	0x00000000


	//----- nvinfo : EIATTR_REGCOUNT
	.align		4
.L_507:
        /*0be8*/ 	.byte	0x04, 0x2f
        /*0bea*/ 	.short	(.L_509 - .L_508)
	.align		4
.L_508:
        /*0bec*/ 	.word	index@(_ZN10layer_norm13ln_fwd_kernelINS_13Kernel_traitsI6__halffS2_fjLj65536ELj8ELj1ELj4ELj16ENS_18Kernel_traits_baseILj65536ES2_fS2_fjLj128EEEEEEEvNS_9FwdParamsE)
        /*0bf0*/ 	.word	0x000000a3


	//----- nvinfo : EIATTR_FRAME_SIZE
	.align		4
.L_509:
        /*0bf4*/ 	.byte	0x04, 0x11
        /*0bf6*/ 	.short	(.L_511 - .L_510)
	.align		4
.L_510:
        /*0bf8*/ 	.word	index@(_ZN10layer_norm13ln_fwd_kernelINS_13Kernel_traitsI6__halffS2_fjLj65536ELj8ELj1ELj4ELj16ENS_18Kernel_traits_baseILj65536ES2_fS2_fjLj128EEEEEEEvNS_9FwdParamsE)
        /*0bfc*/ 	.word	0x00000000


	//----- nvinfo : EIATTR_REGCOUNT
	.align		4
.L_511:
        /*0c00*/ 	.byte	0x04, 0x2f
        /*0c02*/ 	.short	(.L_513 - .L_512)
	.align		4
.L_512:
        /*0c04*/ 	.word	index@(_ZN10layer_norm13ln_fwd_kernelINS_13Kernel_traitsI13__nv_bfloat16S2_S2_fjLj65536ELj8ELj1ELj4ELj16ENS_18Kernel_traits_baseILj65536ES2_S2_S2_fjLj128EEEEEEEvNS_9FwdParamsE)
        /*0c08*/ 	.word	0x000000a8


	//----- nvinfo : EIATTR_FRAME_SIZE
	.align		4
.L_513:
        /*0c0c*/ 	.byte	0x04, 0x11
        /*0c0e*/ 	.short	(.L_515 - .L_514)
	.align		4
.L_514:
        /*0c10*/ 	.word	index@(_ZN10layer_norm13ln_fwd_kernelINS_13Kernel_traitsI13__nv_bfloat16S2_S2_fjLj65536ELj8ELj1ELj4ELj16ENS_18Kernel_traits_baseILj65536ES2_S2_S2_fjLj128EEEEEEEvNS_9FwdParamsE)
        /*0c14*/ 	.word	0x00000000


	//----- nvinfo : EIATTR_REGCOUNT
	.align		4
.L_515:
        /*0c18*/ 	.byte	0x04, 0x2f
        /*0c1a*/ 	.short	(.L_517 - .L_516)
	.align		4
.L_516:
        /*0c1c*/ 	.word	index@(_ZN10layer_norm13ln_fwd_kernelINS_13Kernel_traitsI13__nv_bfloat16fS2_fjLj65536ELj8ELj1ELj4ELj16ENS_18Kernel_traits_baseILj65536ES2_fS2_fjLj128EEEEEEEvNS_9FwdParamsE)
        /*0c20*/ 	.word	0x000000a3


	//----- nvinfo : EIATTR_FRAME_SIZE
	.align		4
.L_517:
        /*0c24*/ 	.byte	0x04, 0x11
        /*0c26*/ 	.short	(.L_519 - .L_518)
	.align		4
.L_518:
        /*0c28*/ 	.word	index@(_ZN10layer_norm13ln_fwd_kernelINS_13Kernel_traitsI13__nv_bfloat16fS2_fjLj65536ELj8ELj1ELj4ELj16ENS_18Kernel_traits_baseILj65536ES2_fS2_fjLj128EEEEEEEvNS_9FwdParamsE)
        /*0c2c*/ 	.word	0x00000000


	//----- nvinfo : EIATTR_MIN_STACK_SIZE
	.align		4
.L_519:
        /*0c30*/ 	.byte	0x04, 0x12
        /*0c32*/ 	.short	(.L_521 - .L_520)
	.align		4
.L_520:
        /*0c34*/ 	.word	index@(_ZN10layer_norm13ln_fwd_kernelINS_13Kernel_traitsI13__nv_bfloat16fS2_fjLj65536ELj8ELj1ELj4ELj16ENS_18Kernel_traits_baseILj65536ES2_fS2_fjLj128EEEEEEEvNS_9FwdParamsE)
        /*0c38*/ 	.word	0x00000000


	//----- nvinfo : EIATTR_MIN_STACK_SIZE
	.align		4
.L_521:
        /*0c3c*/ 	.byte	0x04, 0x12
        /*0c3e*/ 	.short	(.L_523 - .L_522)
	.align		4
.L_522:
        /*0c40*/ 	.word	index@(_ZN10layer_norm13ln_fwd_kernelINS_13Kernel_traitsI13__nv_bfloat16S2_S2_fjLj65536ELj8ELj1ELj4ELj16ENS_18Kernel_traits_baseILj65536ES2_S2_S2_fjLj128EEEEEEEvNS_9FwdParamsE)
        /*0c44*/ 	.word	0x00000000


	//----- nvinfo : EIATTR_MIN_STACK_SIZE
	.align		4
.L_523:
        /*0c48*/ 	.byte	0x04, 0x12
        /*0c4a*/ 	.short	(.L_525 - .L_524)
	.align		4
.L_524:
        /*0c4c*/ 	.word	index@(_ZN10layer_norm13ln_fwd_kernelINS_13Kernel_traitsI6__halffS2_fjLj65536ELj8ELj1ELj4ELj16ENS_18Kernel_traits_baseILj65536ES2_fS2_fjLj128EEEEEEEvNS_9FwdParamsE)
        /*0c50*/ 	.word	0x00000000


	//----- nvinfo : EIATTR_MIN_STACK_SIZE
	.align		4
.L_525:
        /*0c54*/ 	.byte	0x04, 0x12
        /*0c56*/ 	.short	(.L_527 - .L_526)
	.align		4
.L_526:
        /*0c58*/ 	.word	index@(_ZN10layer_norm13ln_fwd_kernelINS_13Kernel_traitsI6__halfS2_S2_fjLj65536ELj8ELj1ELj4ELj16ENS_18Kernel_traits_baseILj65536ES2_S2_S2_fjLj128EEEEEEEvNS_9FwdParamsE)
        /*0c5c*/ 	.word	0x00000000


	//----- nvinfo : EIATTR_MIN_STACK_SIZE
	.align		4
.L_527:
        /*0c60*/ 	.byte	0x04, 0x12
        /*0c62*/ 	.short	(.L_529 - .L_528)
	.align		4
.L_528:
        /*0c64*/ 	.word	index@(_ZN10layer_norm13ln_fwd_kernelINS_13Kernel_traitsIffffjLj65536ELj8ELj1ELj4ELj16ENS_18Kernel_traits_baseILj65536EffffjLj128EEEEEEEvNS_9FwdParamsE)
        /*0c68*/ 	.word	0x00000000


	//----- nvinfo : EIATTR_MIN_STACK_SIZE
	.align		4
.L_529:
        /*0c6c*/ 	.byte	0x04, 0x12
        /*0c6e*/ 	.short	(.L_531 - .L_530)
	.align		4
.L_530:
        /*0c70*/ 	.word	index@(_ZN10layer_norm13ln_fwd_kernelINS_13Kernel_traitsI13__nv_bfloat16fS2_fjLj49152ELj4ELj1ELj4ELj16ENS_18Kernel_traits_baseILj49152ES2_fS2_fjLj128EEEEEEEvNS_9FwdParamsE)
        /*0c74*/ 	.word	0x00000000


	//----- nvinfo : EIATTR_MIN_STACK_SIZE
	.align		4
.L_531:
        /*0c78*/ 	.byte	0x04, 0x12
        /*0c7a*/ 	.short	(.L_533 - .L_532)
	.align		4
.L_532:
        /*0c7c*/ 	.word	index@(_ZN10layer_norm13ln_fwd_kernelINS_13Kernel_traitsI13__nv_bfloat16S2_S2_fjLj49152ELj4ELj1ELj4ELj16ENS_18Kernel_traits_baseILj49152ES2_S2_S2_fjLj128EEEEEEEvNS_9FwdParamsE)
        /*0c80*/ 	.word	0x00000000


	//----- nvinfo : EIATTR_MIN_STACK_SIZE
	.align		4
.L_533:
        /*0c84*/ 	.byte	0x04, 0x12
        /*0c86*/ 	.short	(.L_535 - .L_534)
	.align		4
.L_534:
        /*0c88*/ 	.word	index@(_ZN10layer_norm13ln_fwd_kernelINS_13Kernel_traitsI6__halffS2_fjLj49152ELj4ELj1ELj4ELj16ENS_18Kernel_traits_baseILj49152ES2_fS2_fjLj128EEEEEEEvNS_9FwdParamsE)
        /*0c8c*/ 	.word	0x00000000


	//----- nvinfo : EIATTR_MIN_STACK_SIZE
	.align		4
.L_535:
        /*0c90*/ 	.byte	0x04, 0x12
        /*0c92*/ 	.short	(.L_537 - .L_536)
	.align		4
.L_536:
        /*0c94*/ 	.word	index@(_ZN10layer_norm13ln_fwd_kernelINS_13Kernel_traitsI6__halfS2_S2_fjLj49152ELj4ELj1ELj4ELj16ENS_18Kernel_traits_baseILj49152ES2_S2_S2_fjLj128EEEEEEEvNS_9FwdParamsE)
        /*0c98*/ 	.word	0x00000000


	//----- nvinfo : EIATTR_MIN_STACK_SIZE
	.align		4
.L_537:
        /*0c9c*/ 	.byte	0x04, 0x12
        /*0c9e*/ 	.short	(.L_539 - .L_538)
	.align		4
.L_538:
        /*0ca0*/ 	.word	index@(_ZN10layer_norm13ln_fwd_kernelINS_13Kernel_traitsIffffjLj49152ELj8ELj1ELj4ELj16ENS_18Kernel_traits_baseILj49152EffffjLj128EEEEEEEvNS_9FwdParamsE)
        /*0ca4*/ 	.word	0x00000000


	//----- nvinfo : EIATTR_MIN_STACK_SIZE
	.align		4
.L_539:
        /*0ca8*/ 	.byte	0x04, 0x12
        /*0caa*/ 	.short	(.L_541 - .L_540)
	.align		4
.L_540:
        /*0cac*/ 	.word	index@(_ZN10layer_norm13ln_fwd_kernelINS_13Kernel_traitsI13__nv_bfloat16fS2_fjLj40960ELj4ELj1ELj4ELj16ENS_18Kernel_traits_baseILj40960ES2_fS2_fjLj128EEEEEEEvNS_9FwdParamsE)
        /*0cb0*/ 	.word	0x00000000


	//----- nvinfo : EIATTR_MIN_STACK_SIZE
	.align		4
.L_541:
        /*0cb4*/ 	.byte	0x04, 0x12
        /*0cb6*/ 	.short	(.L_543 - .L_542)
	.align		4
.L_542:
        /*0cb8*/ 	.word	index@(_ZN10layer_norm13ln_fwd_kernelINS_13Kernel_traitsI13__nv_bfloat16S2_S2_fjLj40960ELj4ELj1ELj4ELj16ENS_18Kernel_traits_baseILj40960ES2_S2_S2_fjLj128EEEEEEEvNS_9FwdParamsE)
        /*0cbc*/ 	.word	0x00000000


	//----- nvinfo : EIATTR_MIN_STACK_SIZE
	.align		4
.L_543:
        /*0cc0*/ 	.byte	0x04, 0x12
        /*0cc2*/ 	.short	(.L_545 - .L_544)
	.align		4
.L_544:
        /*0cc4*/ 	.word	index@(_ZN10layer_norm13ln_fwd_kernelINS_13Kernel_traitsI6__halffS2_fjLj40960ELj4ELj1ELj4ELj16ENS_18Kernel_traits_baseILj40960ES2_fS2_fjLj128EEEEEEEvNS_9FwdParamsE)
        /*0cc8*/ 	.word	0x00000000


	//----- nvinfo : EIATTR_MIN_STACK_SIZE
	.align		4
.L_545:
        /*0ccc*/ 	.byte	0x04, 0x12
        /*0cce*/ 	.short	(.L_547 - .L_546)
	.align		4
.L_546:
        /*0cd0*/ 	.word	index@(_ZN10layer_norm13ln_fwd_kernelINS_13Kernel_traitsI6__halfS2_S2_fjLj40960ELj4ELj1ELj4ELj16ENS_18Kernel_traits_baseILj40960ES2_S2_S2_fjLj128EEEEEEEvNS_9FwdParamsE)
        /*0cd4*/ 	.word	0x00000000


	//----- nvinfo : EIATTR_MIN_STACK_SIZE
	.align		4
.L_547:
        /*0cd8*/ 	.byte	0x04, 0x12
        /*0cda*/ 	.short	(.L_549 - .L_548)
	.align		4
.L_548:
        /*0cdc*/ 	.word	index@(_ZN10layer_norm13ln_fwd_kernelINS_13Kernel_traitsIffffjLj40960ELj4ELj1ELj4ELj16ENS_18Kernel_traits_baseILj40960EffffjLj128EEEEEEEvNS_9FwdParamsE)
        /*0ce0*/ 	.word	0x00000030


	//----- nvinfo : EIATTR_MIN_STACK_SIZE
	.align		4
.L_549:
        /*0ce4*/ 	.byte	0x04, 0x12
        /*0ce6*/ 	.short	(.L_551 - .L_550)
	.align		4
.L_550:
        /*0ce8*/ 	.word	index@(_ZN10layer_norm13ln_fwd_kernelINS_13Kernel_traitsI13__nv_bfloat16fS2_fjLj32768ELj4ELj1ELj4ELj16ENS_18Kernel_traits_baseILj32768ES2_fS2_fjLj128EEEEEEEvNS_9FwdParamsE)
        /*0cec*/ 	.word	0x00000000


	//----- nvinfo : EIATTR_MIN_STACK_SIZE
	.align		4
.L_551:
        /*0cf0*/ 	.byte	0x04, 0x12
        /*0cf2*/ 	.short	(.L_553 - .L_552)
	.align		4
.L_552:
        /*0cf4*/ 	.word	index@(_ZN10layer_norm13ln_fwd_kernelINS_13Kernel_traitsI13__nv_bfloat16S2_S2_fjLj32768ELj4ELj1ELj4ELj16ENS_18Kernel_traits_baseILj32768ES2_S2_S2_fjLj128EEEEEEEvNS_9FwdParamsE)
        /*0cf8*/ 	.word	0x00000000


	//----- nvinfo : EIATTR_MIN_STACK_SIZE
	.align		4
.L_553:
        /*0cfc*/ 	.byte	0x04, 0x12
        /*0cfe*/ 	.short	(.L_555 - .L_554)
	.align		4
.L_554:
        /*0d00*/ 	.word	index@(_ZN10layer_norm13ln_fwd_kernelINS_13Kernel_traitsI6__halffS2_fjLj32768ELj4ELj1ELj4ELj16ENS_18Kernel_traits_baseILj32768ES2_fS2_fjLj128EEEEEEEvNS_9FwdParamsE)
        /*0d04*/ 	.word	0x00000000


	//----- nvinfo : EIATTR_MIN_STACK_SIZE
	.align		4
.L_555:
        /*0d08*/ 	.byte	0x04, 0x12
        /*0d0a*/ 	.short	(.L_557 - .L_556)
	.align		4
.L_556:
        /*0d0c*/ 	.word	index@(_ZN10layer_norm13ln_fwd_kernelINS_13Kernel_traitsI6__halfS2_S2_fjLj32768ELj4ELj1ELj4ELj16ENS_18Kernel_traits_baseILj32768ES2_S2_S2_fjLj128EEEEEEEvNS_9FwdParamsE)
        /*0d10*/ 	.word	0x00000000


	//----- nvinfo : EIATTR_MIN_STACK_SIZE
	.align		4
.L_557:
        /*0d14*/ 	.byte	0x04, 0x12
        /*0d16*/ 	.short	(.L_559 - .L_558)
	.align		4
.L_558:
        /*0d18*/ 	.word	index@(_ZN10layer_norm13ln_fwd_kernelINS_13Kernel_traitsIffffjLj32768ELj4ELj1ELj4ELj16ENS_18Kernel_traits_baseILj32768EffffjLj128EEEEEEEvNS_9FwdParamsE)
        /*0d1c*/ 	.word	0x00000000


	//----- nvinfo : EIATTR_MIN_STACK_SIZE
	.align		4
.L_559:
        /*0d20*/ 	.byte	0x04, 0x12
        /*0d22*/ 	.short	(.L_561 - .L_560)
	.align		4
.L_560:
        /*0d24*/ 	.word	index@(_ZN10layer_norm13ln_fwd_kernelINS_13Kernel_traitsI13__nv_bfloat16fS2_fjLj30720ELj4ELj1ELj4ELj4ENS_18Kernel_traits_baseILj30720ES2_fS2_fjLj128EEEEEEEvNS_9FwdParamsE)
        /*0d28*/ 	.word	0x00000000


	//----- nvinfo : EIATTR_MIN_STACK_SIZE
	.align		4
.L_561:
        /*0d2c*/ 	.byte	0x04, 0x12
        /*0d2e*/ 	.short	(.L_563 - .L_562)
	.align		4
.L_562:
        /*0d30*/ 	.word	index@(_ZN10layer_norm13ln_fwd_kernelINS_13Kernel_traitsI13__nv_bfloat16S2_S2_fjLj30720ELj4ELj1ELj4ELj4ENS_18Kernel_traits_baseILj30720ES2_S2_S2_fjLj128EEEEEEEvNS_9FwdParamsE)
        /*0d34*/ 	.word	0x00000000


	//----- nvinfo : EIATTR_MIN_STACK_SIZE
	.align		4
.L_563:
        /*0d38*/ 	.byte	0x04, 0x12
        /*0d3a*/ 	.short	(.L_565 - .L_564)
	.align		4
.L_564:
        /*0d3c*/ 	.word	index@(_ZN10layer_norm13ln_fwd_kernelINS_13Kernel_traitsI6__halffS2_fjLj30720ELj4ELj1ELj4ELj4ENS_18Kernel_traits_baseILj30720ES2_fS2_fjLj128EEEEEEEvNS_9FwdParamsE)
        /*0d40*/ 	.word	0x00000000


	//----- nvinfo : EIATTR_MIN_STACK_SIZE
	.align		4
.L_565:
        /*0d44*/ 	.byte	0x04, 0x12
        /*0d46*/ 	.short	(.L_567 - .L_566)
	.align		4
.L_566:
        /*0d48*/ 	.word	index@(_ZN10layer_norm13ln_fwd_kernelINS_13Kernel_traitsI6__halfS2_S2_fjLj30720ELj4ELj1ELj4ELj4ENS_18Kernel_traits_baseILj30720ES2_S2_S2_fjLj128EEEEEEEvNS_9FwdParamsE)
        /*0d4c*/ 	.word	0x00000000


	//----- nvinfo : EIATTR_MIN_STACK_SIZE
	.align		4
.L_567:
        /*0d50*/ 	.byte	0x04, 0x12
        /*0d52*/ 	.short	(.L_569 - .L_568)
	.align		4
.L_568:
        /*0d54*/ 	.word	index@(_ZN10layer_norm13ln_fwd_kernelINS_13Kernel_traitsIffffjLj30720ELj4ELj1ELj4ELj4ENS_18Kernel_traits_baseILj30720EffffjLj128EEEEEEEvNS_9FwdParamsE)
        /*0d58*/ 	.word	0x00000000


	//----- nvinfo : EIATTR_MIN_STACK_SIZE
	.align		4
.L_569:
        /*0d5c*/ 	.byte	0x04, 0x12
        /*0d5e*/ 	.short	(.L_571 - .L_570)
	.align		4
.L_570:
        /*0d60*/ 	.word	index@(_ZN10layer_norm13ln_fwd_kernelINS_13Kernel_traitsI13__nv_bfloat16fS2_fjLj25600ELj4ELj1ELj4ELj4ENS_18Kernel_traits_baseILj25600ES2_fS2_fjLj128EEEEEEEvNS_9FwdParamsE)
        /*0d64*/ 	.word	0x00000008


	//----- nvinfo : EIATTR_MIN_STACK_SIZE
	.align		4
.L_571:
        /*0d68*/ 	.byte	0x04, 0x12
        /*0d6a*/ 	.short	(.L_573 - .L_572)
	.align		4
.L_572:
        /*0d6c*/ 	.word	index@(_ZN10layer_norm13ln_fwd_kernelINS_13Kernel_traitsI13__nv_bfloat16S2_S2_fjLj25600ELj2ELj1ELj4ELj8ENS_18Kernel_traits_baseILj25600ES2_S2_S2_fjLj128EEEEEEEvNS_9FwdParamsE)
        /*0d70*/ 	.word	0x00000000


	//----- nvinfo : EIATTR_MIN_STACK_SIZE
	.align		4
.L_573:
        /*0d74*/ 	.byte	0x04, 0x12
        /*0d76*/ 	.short	(.L_575 - .L_574)
	.align		4
.L_574:
        /*0d78*/ 	.word	index@(_ZN10layer_norm13ln_fwd_kernelINS_13Kernel_traitsI6__halffS2_fjLj25600ELj4ELj1ELj4ELj4ENS_18Kernel_traits_baseILj25600ES2_fS2_fjLj128EEEEEEEvNS_9FwdParamsE)
        /*0d7c*/ 	.word	0x00000008


	//----- nvinfo : EIATTR_MIN_STACK_SIZE
	.align		4
.L_575:
        /*0d80*/ 	.byte	0x04, 0x12
        /*0d82*/ 	.short	(.L_577 - .L_576)
	.align		4
.L_576:
        /*0d84*/ 	.word	index@(_ZN10layer_norm13ln_fwd_kernelINS_13Kernel_traitsI6__halfS2_S2_fjLj25600ELj2ELj1ELj4ELj8ENS_18Kernel_traits_baseILj25600ES2_S2_S2_fjLj128EEEEEEEvNS_9FwdParamsE)
        /*0d88*/ 	.word	0x00000000


	//----- nvinfo : EIATTR_MIN_STACK_SIZE
	.align		4
.L_577:
        /*0d8c*/ 	.byte	0x04, 0x12
        /*0d8e*/ 	.short	(.L_579 - .L_578)
	.align		4
.L_578:
        /*0d90*/ 	.word	index@(_ZN10layer_norm13ln_fwd_kernelINS_13Kernel_traitsIffffjLj25600ELj4ELj1ELj4ELj4ENS_18Kernel_traits_baseILj25600EffffjLj128EEEEEEEvNS_9FwdParamsE)
        /*0d94*/ 	.word	0x00000000


	//----- nvinfo : EIATTR_MIN_STACK_SIZE
	.align		4
.L_579:
        /*0d98*/ 	.byte	0x04, 0x12
        /*0d9a*/ 	.short	(.L_581 - .L_580)
	.align		4
.L_580:
        /*0d9c*/ 	.word	index@(_ZN10layer_norm13ln_fwd_kernelINS_13Kernel_traitsI13__nv_bfloat16fS2_fjLj24576ELj2ELj1ELj4ELj16ENS_18Kernel_traits_baseILj24576ES2_fS2_fjLj128EEEEEEEvNS_9FwdParamsE)
        /*0da0*/ 	.word	0x00000000


	//----- nvinfo : EIATTR_MIN_STACK_SIZE
	.align		4
.L_581:
        /*0da4*/ 	.byte	0x04, 0x12
        /*0da6*/ 	.short	(.L_583 - .L_582)
	.align		4
.L_582:
        /*0da8*/ 	.word	index@(_ZN10layer_norm13ln_fwd_kernelINS_13Kernel_traitsI13__nv_bfloat16S2_S2_fjLj24576ELj2ELj1ELj4ELj16ENS_18Kernel_traits_baseILj24576ES2_S2_S2_fjLj128EEEEEEEvNS_9FwdParamsE)
        /*0dac*/ 	.word	0x00000000


	//----- nvinfo : EIATTR_MIN_STACK_SIZE
	.align		4
.L_583:
        /*0db0*/ 	.byte	0x04, 0x12
        /*0db2*/ 	.short	(.L_585 - .L_584)
	.align		4
.L_584:
        /*0db4*/ 	.word	index@(_ZN10layer_norm13ln_fwd_kernelINS_13Kernel_traitsI6__halffS2_fjLj24576ELj2ELj1ELj4ELj16ENS_18Kernel_traits_baseILj24576ES2_fS2_fjLj128EEEEEEEvNS_9FwdParamsE)
        /*0db8*/ 	.word	0x00000000


	//----- nvinfo : EIATTR_MIN_STACK_SIZE
	.align		4
.L_585:
        /*0dbc*/ 	.byte	0x04, 0x12
        /*0dbe*/ 	.short	(.L_587 - .L_586)
	.align		4
.L_586:
        /*0dc0*/ 	.word	index@(_ZN10layer_norm13ln_fwd_kernelINS_13Kernel_traitsI6__halfS2_S2_fjLj24576ELj2ELj1ELj4ELj16ENS_18Kernel_traits_baseILj24576ES2_S2_S2_fjLj128EEEEEEEvNS_9FwdParamsE)
        /*0dc4*/ 	.word	0x00000000


	//----- nvinfo : EIATTR_MIN_STACK_SIZE
	.align		4
.L_587:
        /*0dc8*/ 	.byte	0x04, 0x12
        /*0dca*/ 	.short	(.L_589 - .L_588)
	.align		4
.L_588:
        /*0dcc*/ 	.word	index@(_ZN10layer_norm13ln_fwd_kernelINS_13Kernel_traitsIffffjLj24576ELj4ELj1ELj4ELj16ENS_18Kernel_traits_baseILj24576EffffjLj128EEEEEEEvNS_9FwdParamsE)
        /*0dd0*/ 	.word	0x00000000


	//----- nvinfo : EIATTR_MIN_STACK_SIZE
	.align		4
.L_589:
        /*0dd4*/ 	.byte	0x04, 0x12
        /*0dd6*/ 	.short	(.L_591 - .L_590)
	.align		4
.L_590:
        /*0dd8*/ 	.word	index@(_ZN10layer_norm13ln_fwd_kernelINS_13Kernel_traitsI13__nv_bfloat16fS2_fjLj20480ELj2ELj1ELj4ELj16ENS_18Kernel_traits_baseILj20480ES2_fS2_fjLj128EEEEEEEvNS_9FwdParamsE)
        /*0ddc*/ 	.word	0x00000000


	//----- nvinfo : EIATTR_MIN_STACK_SIZE
	.align		4
.L_591:
        /*0de0*/ 	.byte	0x04, 0x12
        /*0de2*/ 	.short	(.L_593 - .L_592)
	.align		4
.L_592:
        /*0de4*/ 	.word	index@(_ZN10layer_norm13ln_fwd_kernelINS_13Kernel_traitsI13__nv_bfloat16S2_S2_fjLj20480ELj2ELj1ELj4ELj16ENS_18Kernel_traits_baseILj20480ES2_S2_S2_fjLj128EEEEEEEvNS_9FwdParamsE)
        /*0de8*/ 	.word	0x00000000


	//----- nvinfo : EIATTR_MIN_STACK_SIZE
	.align		4
.L_593:
        /*0dec*/ 	.byte	0x04, 0x12
        /*0dee*/ 	.short	(.L_595 - .L_594)
	.align		4
.L_594:
        /*0df0*/ 	.word	index@(_ZN10layer_norm13ln_fwd_kernelINS_13Kernel_traitsI6__halffS2_fjLj20480ELj2ELj1ELj4ELj16ENS_18Kernel_traits_baseILj20480ES2_fS2_fjLj128EEEEEEEvNS_9FwdParamsE)
        /*0df4*/ 	.word	0x00000000


	//----- nvinfo : EIATTR_MIN_STACK_SIZE
	.align		4
.L_595:
        /*0df8*/ 	.byte	0x04, 0x12
        /*0dfa*/ 	.short	(.L_597 - .L_596)
	.align		4
.L_596:
        /*0dfc*/ 	.word	index@(_ZN10layer_norm13ln_fwd_kernelINS_13Kernel_traitsI6__halfS2_S2_fjLj20480ELj2ELj1ELj4ELj16ENS_18Kernel_traits_baseILj20480ES2_S2_S2_fjLj128EEEEEEEvNS_9FwdParamsE)
        /*0e00*/ 	.word	0x00000000


	//----- nvinfo : EIATTR_MIN_STACK_SIZE
	.align		4
.L_597:
        /*0e04*/ 	.byte	0x04, 0x12
        /*0e06*/ 	.short	(.L_599 - .L_598)
	.align		4
.L_598:
        /*0e08*/ 	.word	index@(_ZN10layer_norm13ln_fwd_kernelINS_13Kernel_traitsIffffjLj20480ELj2ELj1ELj4ELj16ENS_18Kernel_traits_baseILj20480EffffjLj128EEEEEEEvNS_9FwdParamsE)
        /*0e0c*/ 	.word	0x00000028


	//----- nvinfo : EIATTR_MIN_STACK_SIZE
	.align		4
.L_599:
        /*0e10*/ 	.byte	0x04, 0x12
        /*0e12*/ 	.short	(.L_601 - .L_600)
	.align		4
.L_600:
        /*0e14*/ 	.word	index@(_ZN10layer_norm13ln_fwd_kernelINS_13Kernel_traitsI13__nv_bfloat16fS2_fjLj18432ELj4ELj1ELj4ELj16ENS_18Kernel_traits_baseILj18432ES2_fS2_fjLj128EEEEEEEvNS_9FwdParamsE)
        /*0e18*/ 	.word	0x00000000


	//----- nvinfo : EIATTR_MIN_STACK_SIZE
	.align		4
.L_601:
        /*0e1c*/ 	.byte	0x04, 0x12
        /*0e1e*/ 	.short	(.L_603 - .L_602)
	.align		4
.L_602:
        /*0e20*/ 	.word	index@(_ZN10layer_norm13ln_fwd_kernelINS_13Kernel_traitsI13__nv_bfloat16S2_S2_fjLj18432ELj2ELj1ELj4ELj16ENS_18Kernel_traits_baseILj18432ES2_S2_S2_fjLj128EEEEEEEvNS_9FwdParamsE)
        /*0e24*/ 	.word	0x00000008


	//----- nvinfo : EIATTR_MIN_STACK_SIZE
	.align		4
.L_603:
        /*0e28*/ 	.byte	0x04, 0x12
        /*0e2a*/ 	.short	(.L_605 - .L_604)
	.align		4
.L_604:
        /*0e2c*/ 	.word	index@(_ZN10layer_norm13ln_fwd_kernelINS_13Kernel_traitsI6__halffS2_fjLj18432ELj2ELj1ELj4ELj16ENS_18Kernel_traits_baseILj18432ES2_fS2_fjLj128EEEEEEEvNS_9FwdParamsE)
        /*0e30*/ 	.word	0x00000000


	//----- nvinfo : EIATTR_MIN_STACK_SIZE
	.align		4
.L_605:
        /*0e34*/ 	.byte	0x04, 0x12
        /*0e36*/ 	.short	(.L_607 - .L_606)
	.align		4
.L_606:
        /*0e38*/ 	.word	index@(_ZN10layer_norm13ln_fwd_kernelINS_13Kernel_traitsI6__halfS2_S2_fjLj18432ELj2ELj1ELj4ELj16ENS_18Kernel_traits_baseILj18432ES2_S2_S2_fjLj128EEEEEEEvNS_9FwdParamsE)
        /*0e3c*/ 	.word	0x00000008


	//----- nvinfo : EIATTR_MIN_STACK_SIZE
	.align		4
.L_607:
        /*0e40*/ 	.byte	0x04, 0x12
        /*0e42*/ 	.short	(.L_609 - .L_608)
	.align		4
.L_608:
        /*0e44*/ 	.word	index@(_ZN10layer_norm13ln_fwd_kernelINS_13Kernel_traitsIffffjLj18432ELj4ELj1ELj4ELj16ENS_18Kernel_traits_baseILj18432EffffjLj128EEEEEEEvNS_9FwdParamsE)
        /*0e48*/ 	.word	0x00000000


	//----- nvinfo : EIATTR_MIN_STACK_SIZE
	.align		4
.L_609:
        /*0e4c*/ 	.byte	0x04, 0x12
        /*0e4e*/ 	.short	(.L_611 - .L_610)
	.align		4
.L_610:
        /*0e50*/ 	.word	index@(_ZN10layer_norm13ln_fwd_kernelINS_13Kernel_traitsI13__nv_bfloat16fS2_fjLj16384ELj2ELj1ELj4ELj16ENS_18Kernel_traits_baseILj16384ES2_fS2_fjLj128EEEEEEEvNS_9FwdParamsE)
        /*0e54*/ 	.word	0x00000000


	//----- nvinfo : EIATTR_MIN_STACK_SIZE
	.align		4
.L_611:
        /*0e58*/ 	.byte	0x04, 0x12
        /*0e5a*/ 	.short	(.L_613 - .L_612)
	.align		4
.L_612:
        /*0e5c*/ 	.word	index@(_ZN10layer_norm13ln_fwd_kernelINS_13Kernel_traitsI13__nv_bfloat16S2_S2_fjLj16384ELj2ELj1ELj4ELj16ENS_18Kernel_traits_baseILj16384ES2_S2_S2_fjLj128EEEEEEEvNS_9FwdParamsE)
        /*0e60*/ 	.word	0x00000000


	//----- nvinfo : EIATTR_MIN_STACK_SIZE
	.align		4
.L_613:
        /*0e64*/ 	.byte	0x04, 0x12
        /*0e66*/ 	.short	(.L_615 - .L_614)
	.align		4
.L_614:
        /*0e68*/ 	.word	index@(_ZN10layer_norm13ln_fwd_kernelINS_13Kernel_traitsI6__halffS2_fjLj16384ELj2ELj1ELj4ELj16ENS_18Kernel_traits_baseILj16384ES2_fS2_fjLj128EEEEEEEvNS_9FwdParamsE)
        /*0e6c*/ 	.word	0x00000000


	//----- nvinfo : EIATTR_MIN_STACK_SIZE
	.align		4
.L_615:
        /*0e70*/ 	.byte	0x04, 0x12
        /*0e72*/ 	.short	(.L_617 - .L_616)
	.align		4
.L_616:
        /*0e74*/ 	.word	index@(_ZN10layer_norm13ln_fwd_kernelINS_13Kernel_traitsI6__halfS2_S2_fjLj16384ELj2ELj1ELj4ELj16ENS_18Kernel_traits_baseILj16384ES2_S2_S2_fjLj128EEEEEEEvNS_9FwdParamsE)
        /*0e78*/ 	.word	0x00000000


	//----- nvinfo : EIATTR_MIN_STACK_SIZE
	.align		4
.L_617:
        /*0e7c*/ 	.byte	0x04, 0x12
        /*0e7e*/ 	.short	(.L_619 - .L_618)
	.align		4
.L_618:
        /*0e80*/ 	.word	index@(_ZN10layer_norm13ln_fwd_kernelINS_13Kernel_traitsIffffjLj16384ELj2ELj1ELj4ELj16ENS_18Kernel_traits_baseILj16384EffffjLj128EEEEEEEvNS_9FwdParamsE)
        /*0e84*/ 	.word	0x00000000


	//----- nvinfo : EIATTR_MIN_STACK_SIZE
	.align		4
.L_619:
        /*0e88*/ 	.byte	0x04, 0x12
        /*0e8a*/ 	.short	(.L_621 - .L_620)
	.align		4
.L_620:
        /*0e8c*/ 	.word	index@(_ZN10layer_norm13ln_fwd_kernelINS_13Kernel_traitsI13__nv_bfloat16fS2_fjLj15360ELj2ELj1ELj4ELj8ENS_18Kernel_traits_baseILj15360ES2_fS2_fjLj128EEEEEEEvNS_9FwdParamsE)
        /*0e90*/ 	.word	0x00000000


	//----- nvinfo : EIATTR_MIN_STACK_SIZE
	.align		4
.L_621:
        /*0e94*/ 	.byte	0x04, 0x12
        /*0e96*/ 	.short	(.L_623 - .L_622)
	.align		4
.L_622:
        /*0e98*/ 	.word	index@(_ZN10layer_norm13ln_fwd_kernelINS_13Kernel_traitsI13__nv_bfloat16S2_S2_fjLj15360ELj2ELj1ELj4ELj8ENS_18Kernel_traits_baseILj15360ES2_S2_S2_fjLj128EEEEEEEvNS_9FwdParamsE)
        /*0e9c*/ 	.word	0x00000000


	//----- nvinfo : EIATTR_MIN_STACK_SIZE
	.align		4
.L_623:
        /*0ea0*/ 	.byte	0x04, 0x12
        /*0ea2*/ 	.short	(.L_625 - .L_624)
	.align		4
.L_624:
        /*0ea4*/ 	.word	index@(_ZN10layer_norm13ln_fwd_kernelINS_13Kernel_traitsI6__halffS2_fjLj15360ELj2ELj1ELj4ELj8ENS_18Kernel_traits_baseILj15360ES2_fS2_fjLj128EEEEEEEvNS_9FwdParamsE)
        /*0ea8*/ 	.word	0x00000000


	//----- nvinfo : EIATTR_MIN_STACK_SIZE
	.align		4
.L_625:
        /*0eac*/ 	.byte	0x04, 0x12
        /*0eae*/ 	.short	(.L_627 - .L_626)
	.align		4
.L_626:
        /*0eb0*/ 	.word	index@(_ZN10layer_norm13ln_fwd_kernelINS_13Kernel_traitsI6__halfS2_S2_fjLj15360ELj2ELj1ELj4ELj8ENS_18Kernel_traits_baseILj15360ES2_S2_S2_fjLj128EEEEEEEvNS_9FwdParamsE)
        /*0eb4*/ 	.word	0x00000000


	//----- nvinfo : EIATTR_MIN_STACK_SIZE
	.align		4
.L_627:
        /*0eb8*/ 	.byte	0x04, 0x12
        /*0eba*/ 	.short	(.L_629 - .L_628)
	.align		4
.L_628:
        /*0ebc*/ 	.word	index@(_ZN10layer_norm13ln_fwd_kernelINS_13Kernel_traitsIffffjLj15360ELj2ELj1ELj4ELj8ENS_18Kernel_traits_baseILj15360EffffjLj128EEEEEEEvNS_9FwdParamsE)
        /*0ec0*/ 	.word	0x00000000


	//----- nvinfo : EIATTR_MIN_STACK_SIZE
	.align		4
.L_629:
        /*0ec4*/ 	.byte	0x04, 0x12
        /*0ec6*/ 	.short	(.L_631 - .L_630)
	.align		4
.L_630:
        /*0ec8*/ 	.word	index@(_ZN10layer_norm13ln_fwd_kernelINS_13Kernel_traitsI13__nv_bfloat16fS2_fjLj14336ELj2ELj1ELj4ELj8ENS_18Kernel_traits_baseILj14336ES2_fS2_fjLj128EEEEEEEvNS_9FwdParamsE)
        /*0ecc*/ 	.word	0x00000000


	//----- nvinfo : EIATTR_MIN_STACK_SIZE
	.align		4
.L_631:
        /*0ed0*/ 	.byte	0x04, 0x12
        /*0ed2*/ 	.short	(.L_633 - .L_632)
	.align		4
.L_632:
        /*0ed4*/ 	.word	index@(_ZN10layer_norm13ln_fwd_kernelINS_13Kernel_traitsI13__nv_bfloat16S2_S2_fjLj14336ELj2ELj1ELj4ELj16ENS_18Kernel_traits_baseILj14336ES2_S2_S2_fjLj128EEEEEEEvNS_9FwdParamsE)
        /*0ed8*/ 	.word	0x00000000


	//----- nvinfo : EIATTR_MIN_STACK_SIZE
	.align		4
.L_633:
        /*0edc*/ 	.byte	0x04, 0x12
        /*0ede*/ 	.short	(.L_635 - .L_634)
	.align		4
.L_634:
        /*0ee0*/ 	.word	index@(_ZN10layer_norm13ln_fwd_kernelINS_13Kernel_traitsI6__halffS2_fjLj14336ELj2ELj1ELj4ELj16ENS_18Kernel_traits_baseILj14336ES2_fS2_fjLj128EEEEEEEvNS_9FwdParamsE)
        /*0ee4*/ 	.word	0x00000000


	//----- nvinfo : EIATTR_MIN_STACK_SIZE
	.align		4
.L_635:
        /*0ee8*/ 	.byte	0x04, 0x12
        /*0eea*/ 	.short	(.L_637 - .L_636)
	.align		4
.L_636:
        /*0eec*/ 	.word	index@(_ZN10layer_norm13ln_fwd_kernelINS_13Kernel_traitsI6__halfS2_S2_fjLj14336ELj2ELj1ELj4ELj16ENS_18Kernel_traits_baseILj14336ES2_S2_S2_fjLj128EEEEEEEvNS_9FwdParamsE)
        /*0ef0*/ 	.word	0x00000000


	//----- nvinfo : EIATTR_MIN_STACK_SIZE
	.align		4
.L_637:
        /*0ef4*/ 	.byte	0x04, 0x12
        /*0ef6*/ 	.short	(.L_639 - .L_638)
	.align		4
.L_638:
        /*0ef8*/ 	.word	index@(_ZN10layer_norm13ln_fwd_kernelINS_13Kernel_traitsIffffjLj14336ELj2ELj1ELj4ELj16ENS_18Kernel_traits_baseILj14336EffffjLj128EEEEEEEvNS_9FwdParamsE)
        /*0efc*/ 	.word	0x00000000


	//----- nvinfo : EIATTR_MIN_STACK_SIZE
	.align		4
.L_639:
        /*0f00*/ 	.byte	0x04, 0x12
        /*0f02*/ 	.short	(.L_641 - .L_640)
	.align		4
.L_640:
        /*0f04*/ 	.word	index@(_ZN10layer_norm13ln_fwd_kernelINS_13Kernel_traitsI13__nv_bfloat16fS2_fjLj12800ELj2ELj1ELj4ELj4ENS_18Kernel_traits_baseILj12800ES2_fS2_fjLj128EEEEEEEvNS_9FwdParamsE)
        /*0f08*/ 	.word	0x00000008


	//----- nvinfo : EIATTR_MIN_STACK_SIZE
	.align		4
.L_641:
        /*0f0c*/ 	.byte	0x04, 0x12
        /*0f0e*/ 	.short	(.L_643 - .L_642)
	.align		4
.L_642:
        /*0f10*/ 	.word	index@(_ZN10layer_norm13ln_fwd_kernelINS_13Kernel_traitsI13__nv_bfloat16S2_S2_fjLj12800ELj2ELj1ELj4ELj4ENS_18Kernel_traits_baseILj12800ES2_S2_S2_fjLj128EEEEEEEvNS_9FwdParamsE)
        /*0f14*/ 	.word	0x00000000


	//----- nvinfo : EIATTR_MIN_STACK_SIZE
	.align		4
.L_643:
        /*0f18*/ 	.byte	0x04, 0x12
        /*0f1a*/ 	.short	(.L_645 - .L_644)
	.align		4
.L_644:
        /*0f1c*/ 	.word	index@(_ZN10layer_norm13ln_fwd_kernelINS_13Kernel_traitsI6__halffS2_fjLj12800ELj2ELj1ELj4ELj4ENS_18Kernel_traits_baseILj12800ES2_fS2_fjLj128EEEEEEEvNS_9FwdParamsE)
        /*0f20*/ 	.word	0x00000008


	//----- nvinfo : EIATTR_MIN_STACK_SIZE
	.align		4
.L_645:
        /*0f24*/ 	.byte	0x04, 0x12
        /*0f26*/ 	.short	(.L_647 - .L_646)
	.align		4
.L_646:
        /*0f28*/ 	.word	index@(_ZN10layer_norm13ln_fwd_kernelINS_13Kernel_traitsI6__halfS2_S2_fjLj12800ELj2ELj1ELj4ELj4ENS_18Kernel_traits_baseILj12800ES2_S2_S2_fjLj128EEEEEEEvNS_9FwdParamsE)
        /*0f2c*/ 	.word	0x00000000


	//----- nvinfo : EIATTR_MIN_STACK_SIZE
	.align		4
.L_647:
        /*0f30*/ 	.byte	0x04, 0x12
        /*0f32*/ 	.short	(.L_649 - .L_648)
	.align		4
.L_648:
        /*0f34*/ 	.word	index@(_ZN10layer_norm13ln_fwd_kernelINS_13Kernel_traitsIffffjLj12800ELj2ELj1ELj4ELj4ENS_18Kernel_traits_baseILj12800EffffjLj128EEEEEEEvNS_9FwdParamsE)
        /*0f38*/ 	.word	0x00000000


	//----- nvinfo : EIATTR_MIN_STACK_SIZE
	.align		4
.L_649:
        /*0f3c*/ 	.byte	0x04, 0x12
        /*0f3e*/ 	.short	(.L_651 - .L_650)
	.align		4
.L_650:
        /*0f40*/ 	.word	index@(_ZN10layer_norm13ln_fwd_kernelINS_13Kernel_traitsI13__nv_bfloat16fS2_fjLj12288ELj2ELj1ELj4ELj16ENS_18Kernel_traits_baseILj12288ES2_fS2_fjLj128EEEEEEEvNS_9FwdParamsE)
        /*0f44*/ 	.word	0x00000000


	//----- nvinfo : EIATTR_MIN_STACK_SIZE
	.align		4
.L_651:
        /*0f48*/ 	.byte	0x04, 0x12
        /*0f4a*/ 	.short	(.L_653 - .L_652)
	.align		4
.L_652:
        /*0f4c*/ 	.word	index@(_ZN10layer_norm13ln_fwd_kernelINS_13Kernel_traitsI13__nv_bfloat16S2_S2_fjLj12288ELj2ELj1ELj4ELj16ENS_18Kernel_traits_baseILj12288ES2_S2_S2_fjLj128EEEEEEEvNS_9FwdParamsE)
        /*0f50*/ 	.word	0x00000000


	//----- nvinfo : EIATTR_MIN_STACK_SIZE
	.align		4
.L_653:
        /*0f54*/ 	.byte	0x04, 0x12
        /*0f56*/ 	.short	(.L_655 - .L_654)
	.align		4
.L_654:
        /*0f58*/ 	.word	index@(_ZN10layer_norm13ln_fwd_kernelINS_13Kernel_traitsI6__halffS2_fjLj12288ELj2ELj1ELj4ELj16ENS_18Kernel_traits_baseILj12288ES2_fS2_fjLj128EEEEEEEvNS_9FwdParamsE)
        /*0f5c*/ 	.word	0x00000000


	//----- nvinfo : EIATTR_MIN_STACK_SIZE
	.align		4
.L_655:
        /*0f60*/ 	.byte	0x04, 0x12
        /*0f62*/ 	.short	(.L_657 - .L_656)
	.align		4
.L_656:
        /*0f64*/ 	.word	index@(_ZN10layer_norm13ln_fwd_kernelINS_13Kernel_traitsI6__halfS2_S2_fjLj12288ELj2ELj1ELj4ELj16ENS_18Kernel_traits_baseILj12288ES2_S2_S2_fjLj128EEEEEEEvNS_9FwdParamsE)
        /*0f68*/ 	.word	0x00000000


	//----- nvinfo : EIATTR_MIN_STACK_SIZE
	.align		4
.L_657:
        /*0f6c*/ 	.byte	0x04, 0x12
        /*0f6e*/ 	.short	(.L_659 - .L_658)
	.align		4
.L_658:
        /*0f70*/ 	.word	index@(_ZN10layer_norm13ln_fwd_kernelINS_13Kernel_traitsIffffjLj12288ELj2ELj1ELj4ELj16ENS_18Kernel_traits_baseILj12288EffffjLj128EEEEEEEvNS_9FwdParamsE)
        /*0f74*/ 	.word	0x00000000


	//----- nvinfo : EIATTR_MIN_STACK_SIZE
	.align		4
.L_659:
        /*0f78*/ 	.byte	0x04, 0x12
        /*0f7a*/ 	.short	(.L_661 - .L_660)
	.align		4
.L_660:
        /*0f7c*/ 	.word	index@(_ZN10layer_norm13ln_fwd_kernelINS_13Kernel_traitsI13__nv_bfloat16fS2_fjLj10240ELj1ELj1ELj4ELj16ENS_18Kernel_traits_baseILj10240ES2_fS2_fjLj128EEEEEEEvNS_9FwdParamsE)
        /*0f80*/ 	.word	0x00000000


	//----- nvinfo : EIATTR_MIN_STACK_SIZE
	.align		4
.L_661:
        /*0f84*/ 	.byte	0x04, 0x12
        /*0f86*/ 	.short	(.L_663 - .L_662)
	.align		4
.L_662:
        /*0f88*/ 	.word	index@(_ZN10layer_norm13ln_fwd_kernelINS_13Kernel_traitsI13__nv_bfloat16S2_S2_fjLj10240ELj1ELj1ELj4ELj16ENS_18Kernel_traits_baseILj10240ES2_S2_S2_fjLj128EEEEEEEvNS_9FwdParamsE)
        /*0f8c*/ 	.word	0x00000000


	//----- nvinfo : EIATTR_MIN_STACK_SIZE
	.align		4
.L_663:
        /*0f90*/ 	.byte	0x04, 0x12
        /*0f92*/ 	.short	(.L_665 - .L_664)
	.align		4
.L_664:
        /*0f94*/ 	.word	index@(_ZN10layer_norm13ln_fwd_kernelINS_13Kernel_traitsI6__halffS2_fjLj10240ELj1ELj1ELj4ELj16ENS_18Kernel_traits_baseILj10240ES2_fS2_fjLj128EEEEEEEvNS_9FwdParamsE)
        /*0f98*/ 	.word	0x00000000


	//----- nvinfo : EIATTR_MIN_STACK_SIZE
	.align		4
.L_665:
        /*0f9c*/ 	.byte	0x04, 0x12
        /*0f9e*/ 	.short	(.L_667 - .L_666)
	.align		4
.L_666:
        /*0fa0*/ 	.word	index@(_ZN10layer_norm13ln_fwd_kernelINS_13Kernel_traitsI6__halfS2_S2_fjLj10240ELj1ELj1ELj4ELj16ENS_18Kernel_traits_baseILj10240ES2_S2_S2_fjLj128EEEEEEEvNS_9FwdParamsE)
        /*0fa4*/ 	.word	0x00000000


	//----- nvinfo : EIATTR_MIN_STACK_SIZE
	.align		4
.L_667:
        /*0fa8*/ 	.byte	0x04, 0x12
        /*0faa*/ 	.short	(.L_669 - .L_668)
	.align		4
.L_668:
        /*0fac*/ 	.word	index@(_ZN10layer_norm13ln_fwd_kernelINS_13Kernel_traitsIffffjLj10240ELj2ELj1ELj4ELj16ENS_18Kernel_traits_baseILj10240EffffjLj128EEEEEEEvNS_9FwdParamsE)
        /*0fb0*/ 	.word	0x00000000


	//----- nvinfo : EIATTR_MIN_STACK_SIZE
	.align		4
.L_669:
        /*0fb4*/ 	.byte	0x04, 0x12
        /*0fb6*/ 	.short	(.L_671 - .L_670)
	.align		4
.L_670:
        /*0fb8*/ 	.word	index@(_ZN10layer_norm13ln_fwd_kernelINS_13Kernel_traitsI13__nv_bfloat16fS2_fjLj8192ELj1ELj1ELj4ELj16ENS_18Kernel_traits_baseILj8192ES2_fS2_fjLj128EEEEEEEvNS_9FwdParamsE)
        /*0fbc*/ 	.word	0x00000000


	//----- nvinfo : EIATTR_MIN_STACK_SIZE
	.align		4
.L_671:
        /*0fc0*/ 	.byte	0x04, 0x12
        /*0fc2*/ 	.short	(.L_673 - .L_672)
	.align		4
.L_672:
        /*0fc4*/ 	.word	index@(_ZN10layer_norm13ln_fwd_kernelINS_13Kernel_traitsI13__nv_bfloat16S2_S2_fjLj8192ELj1ELj1ELj4ELj16ENS_18Kernel_traits_baseILj8192ES2_S2_S2_fjLj128EEEEEEEvNS_9FwdParamsE)
        /*0fc8*/ 	.word	0x00000000


	//----- nvinfo : EIATTR_MIN_STACK_SIZE
	.align		4
.L_673:
        /*0fcc*/ 	.byte	0x04, 0x12
        /*0fce*/ 	.short	(.L_675 - .L_674)
	.align		4
.L_674:
        /*0fd0*/ 	.word	index@(_ZN10layer_norm13ln_fwd_kernelINS_13Kernel_traitsI6__halffS2_fjLj8192ELj1ELj1ELj4ELj16ENS_18Kernel_traits_baseILj8192ES2_fS2_fjLj128EEEEEEEvNS_9FwdParamsE)
        /*0fd4*/ 	.word	0x00000000


	//----- nvinfo : EIATTR_MIN_STACK_SIZE
	.align		4
.L_675:
        /*0fd8*/ 	.byte	0x04, 0x12
        /*0fda*/ 	.short	(.L_677 - .L_676)
	.align		4
.L_676:
        /*0fdc*/ 	.word	index@(_ZN10layer_norm13ln_fwd_kernelINS_13Kernel_traitsI6__halfS2_S2_fjLj8192ELj1ELj1ELj4ELj16ENS_18Kernel_traits_baseILj8192ES2_S2_S2_fjLj128EEEEEEEvNS_9FwdParamsE)
        /*0fe0*/ 	.word	0x00000000


	//----- nvinfo : EIATTR_MIN_STACK_SIZE
	.align		4
.L_677:
        /*0fe4*/ 	.byte	0x04, 0x12
        /*0fe6*/ 	.short	(.L_679 - .L_678)
	.align		4
.L_678:
        /*0fe8*/ 	.word	index@(_ZN10layer_norm13ln_fwd_kernelINS_13Kernel_traitsIffffjLj8192ELj1ELj1ELj4ELj16ENS_18Kernel_traits_baseILj8192EffffjLj128EEEEEEEvNS_9FwdParamsE)
        /*0fec*/ 	.word	0x00000000


	//----- nvinfo : EIATTR_MIN_STACK_SIZE
	.align		4
.L_679:
        /*0ff0*/ 	.byte	0x04, 0x12
        /*0ff2*/ 	.short	(.L_681 - .L_680)
	.align		4
.L_680:
        /*0ff4*/ 	.word	index@(_ZN10layer_norm13ln_fwd_kernelINS_13Kernel_traitsI13__nv_bfloat16fS2_fjLj6144ELj1ELj1ELj4ELj16ENS_18Kernel_traits_baseILj6144ES2_fS2_fjLj128EEEEEEEvNS_9FwdParamsE)
        /*0ff8*/ 	.word	0x00000000


	//----- nvinfo : EIATTR_MIN_STACK_SIZE
	.align		4
.L_681:
        /*0ffc*/ 	.byte	0x04, 0x12
        /*0ffe*/ 	.short	(.L_683 - .L_682)
	.align		4
.L_682:
        /*1000*/ 	.word	index@(_ZN10layer_norm13ln_fwd_kernelINS_13Kernel_traitsI13__nv_bfloat16S2_S2_fjLj6144ELj1ELj1ELj4ELj16ENS_18Kernel_traits_baseILj6144ES2_S2_S2_fjLj128EEEEEEEvNS_9FwdParamsE)
        /*1004*/ 	.word	0x00000000


	//----- nvinfo : EIATTR_MIN_STACK_SIZE
	.align		4
.L_683:
        /*1008*/ 	.byte	0x04, 0x12
        /*100a*/ 	.short	(.L_685 - .L_684)
	.align		4
.L_684:
        /*100c*/ 	.word	index@(_ZN10layer_norm13ln_fwd_kernelINS_13Kernel_traitsI6__halffS2_fjLj6144ELj1ELj1ELj4ELj16ENS_18Kernel_traits_baseILj6144ES2_fS2_fjLj128EEEEEEEvNS_9FwdParamsE)
        /*1010*/ 	.word	0x00000000


	//----- nvinfo : EIATTR_MIN_STACK_SIZE
	.align		4
.L_685:
        /*1014*/ 	.byte	0x04, 0x12
        /*1016*/ 	.short	(.L_687 - .L_686)
	.align		4
.L_686:
        /*1018*/ 	.word	index@(_ZN10layer_norm13ln_fwd_kernelINS_13Kernel_traitsI6__halfS2_S2_fjLj6144ELj1ELj1ELj4ELj16ENS_18Kernel_traits_baseILj6144ES2_S2_S2_fjLj128EEEEEEEvNS_9FwdParamsE)
        /*101c*/ 	.word	0x00000000


	//----- nvinfo : EIATTR_MIN_STACK_SIZE
	.align		4
.L_687:
        /*1020*/ 	.byte	0x04, 0x12
        /*1022*/ 	.short	(.L_689 - .L_688)
	.align		4
.L_688:
        /*1024*/ 	.word	index@(_ZN10layer_norm13ln_fwd_kernelINS_13Kernel_traitsIffffjLj6144ELj1ELj1ELj4ELj16ENS_18Kernel_traits_baseILj6144EffffjLj128EEEEEEEvNS_9FwdParamsE)
        /*1028*/ 	.word	0x00000000


	//----- nvinfo : EIATTR_MIN_STACK_SIZE
	.align		4
.L_689:
        /*102c*/ 	.byte	0x04, 0x12
        /*102e*/ 	.short	(.L_691 - .L_690)
	.align		4
.L_690:
        /*1030*/ 	.word	index@(_ZN10layer_norm13ln_fwd_kernelINS_13Kernel_traitsI13__nv_bfloat16fS2_fjLj5120ELj1ELj1ELj4ELj16ENS_18Kernel_traits_baseILj5120ES2_fS2_fjLj128EEEEEEEvNS_9FwdParamsE)
        /*1034*/ 	.word	0x00000000


	//----- nvinfo : EIATTR_MIN_STACK_SIZE
	.align		4
.L_691:
        /*1038*/ 	.byte	0x04, 0x12
        /*103a*/ 	.short	(.L_693 - .L_692)
	.align		4
.L_692:
        /*103c*/ 	.word	index@(_ZN10layer_norm13ln_fwd_kernelINS_13Kernel_traitsI13__nv_bfloat16S2_S2_fjLj5120ELj1ELj1ELj4ELj16ENS_18Kernel_traits_baseILj5120ES2_S2_S2_fjLj128EEEEEEEvNS_9FwdParamsE)
        /*1040*/ 	.word	0x00000000


	//----- nvinfo : EIATTR_MIN_STACK_SIZE
	.align		4
.L_693:
        /*1044*/ 	.byte	0x04, 0x12
        /*1046*/ 	.short	(.L_695 - .L_694)
	.align		4
.L_694:
        /*1048*/ 	.word	index@(_ZN10layer_norm13ln_fwd_kernelINS_13Kernel_traitsI6__halffS2_fjLj5120ELj1ELj1ELj4ELj16ENS_18Kernel_traits_baseILj5120ES2_fS2_fjLj128EEEEEEEvNS_9FwdParamsE)
        /*104c*/ 	.word	0x00000000


	//----- nvinfo : EIATTR_MIN_STACK_SIZE
	.align		4
.L_695:
        /*1050*/ 	.byte	0x04, 0x12
        /*1052*/ 	.short	(.L_697 - .L_696)
	.align		4
.L_696:
        /*1054*/ 	.word	index@(_ZN10layer_norm13ln_fwd_kernelINS_13Kernel_traitsI6__halfS2_S2_fjLj5120ELj1ELj1ELj4ELj16ENS_18Kernel_traits_baseILj5120ES2_S2_S2_fjLj128EEEEEEEvNS_9FwdParamsE)
        /*1058*/ 	.word	0x00000000


	//----- nvinfo : EIATTR_MIN_STACK_SIZE
	.align		4
.L_697:
        /*105c*/ 	.byte	0x04, 0x12
        /*105e*/ 	.short	(.L_699 - .L_698)
	.align		4
.L_698:
        /*1060*/ 	.word	index@(_ZN10layer_norm13ln_fwd_kernelINS_13Kernel_traitsIffffjLj5120ELj1ELj1ELj4ELj16ENS_18Kernel_traits_baseILj5120EffffjLj128EEEEEEEvNS_9FwdParamsE)
        /*1064*/ 	.word	0x00000000


	//----- nvinfo : EIATTR_MIN_STACK_SIZE
	.align		4
.L_699:
        /*1068*/ 	.byte	0x04, 0x12
        /*106a*/ 	.short	(.L_701 - .L_700)
	.align		4
.L_700:
        /*106c*/ 	.word	index@(_ZN10layer_norm13ln_fwd_kernelINS_13Kernel_traitsI13__nv_bfloat16fS2_fjLj4096ELj1ELj1ELj4ELj16ENS_18Kernel_traits_baseILj4096ES2_fS2_fjLj128EEEEEEEvNS_9FwdParamsE)
        /*1070*/ 	.word	0x00000000


	//----- nvinfo : EIATTR_MIN_STACK_SIZE
	.align		4
.L_701:
        /*1074*/ 	.byte	0x04, 0x12
        /*1076*/ 	.short	(.L_703 - .L_702)
	.align		4
.L_702:
        /*1078*/ 	.word	index@(_ZN10layer_norm13ln_fwd_kernelINS_13Kernel_traitsI13__nv_bfloat16S2_S2_fjLj4096ELj1ELj1ELj4ELj16ENS_18Kernel_traits_baseILj4096ES2_S2_S2_fjLj128EEEEEEEvNS_9FwdParamsE)
        /*107c*/ 	.word	0x00000000


	//----- nvinfo : EIATTR_MIN_STACK_SIZE
	.align		4
.L_703:
        /*1080*/ 	.byte	0x04, 0x12
        /*1082*/ 	.short	(.L_705 - .L_704)
	.align		4
.L_704:
        /*1084*/ 	.word	index@(_ZN10layer_norm13ln_fwd_kernelINS_13Kernel_traitsI6__halffS2_fjLj4096ELj1ELj1ELj4ELj16ENS_18Kernel_traits_baseILj4096ES2_fS2_fjLj128EEEEEEEvNS_9FwdParamsE)
        /*1088*/ 	.word	0x00000000


	//----- nvinfo : EIATTR_MIN_STACK_SIZE
	.align		4
.L_705:
        /*108c*/ 	.byte	0x04, 0x12
        /*108e*/ 	.short	(.L_707 - .L_706)
	.align		4
.L_706:
        /*1090*/ 	.word	index@(_ZN10layer_norm13ln_fwd_kernelINS_13Kernel_traitsI6__halfS2_S2_fjLj4096ELj1ELj1ELj4ELj16ENS_18Kernel_traits_baseILj4096ES2_S2_S2_fjLj128EEEEEEEvNS_9FwdParamsE)
        /*1094*/ 	.word	0x00000000


	//----- nvinfo : EIATTR_MIN_STACK_SIZE
	.align		4
.L_707:
        /*1098*/ 	.byte	0x04, 0x12
        /*109a*/ 	.short	(.L_709 - .L_708)
	.align		4
.L_708:
        /*109c*/ 	.word	index@(_ZN10layer_norm13ln_fwd_kernelINS_13Kernel_traitsIffffjLj4096ELj1ELj1ELj4ELj16ENS_18Kernel_traits_baseILj4096EffffjLj128EEEEEEEvNS_9FwdParamsE)
        /*10a0*/ 	.word	0x00000000


	//----- nvinfo : EIATTR_MIN_STACK_SIZE
	.align		4
.L_709:
        /*10a4*/ 	.byte	0x04, 0x12
        /*10a6*/ 	.short	(.L_711 - .L_710)
	.align		4
.L_710:
        /*10a8*/ 	.word	index@(_ZN10layer_norm13ln_fwd_kernelINS_13Kernel_traitsI13__nv_bfloat16fS2_fjLj3840ELj1ELj1ELj4ELj4ENS_18Kernel_traits_baseILj3840ES2_fS2_fjLj128EEEEEEEvNS_9FwdParamsE)
        /*10ac*/ 	.word	0x00000000


	//----- nvinfo : EIATTR_MIN_STACK_SIZE
	.align		4
.L_711:
        /*10b0*/ 	.byte	0x04, 0x12
        /*10b2*/ 	.short	(.L_713 - .L_712)
	.align		4
.L_712:
        /*10b4*/ 	.word	index@(_ZN10layer_norm13ln_fwd_kernelINS_13Kernel_traitsI13__nv_bfloat16S2_S2_fjLj3840ELj1ELj1ELj4ELj4ENS_18Kernel_traits_baseILj3840ES2_S2_S2_fjLj128EEEEEEEvNS_9FwdParamsE)
        /*10b8*/ 	.word	0x00000000


	//----- nvinfo : EIATTR_MIN_STACK_SIZE
	.align		4
.L_713:
        /*10bc*/ 	.byte	0x04, 0x12
        /*10be*/ 	.short	(.L_715 - .L_714)
	.align		4
.L_714:
        /*10c0*/ 	.word	index@(_ZN10layer_norm13ln_fwd_kernelINS_13Kernel_traitsI6__halffS2_fjLj3840ELj1ELj1ELj4ELj4ENS_18Kernel_traits_baseILj3840ES2_fS2_fjLj128EEEEEEEvNS_9FwdParamsE)
        /*10c4*/ 	.word	0x00000000


	//----- nvinfo : EIATTR_MIN_STACK_SIZE
	.align		4
.L_715:
        /*10c8*/ 	.byte	0x04, 0x12
        /*10ca*/ 	.short	(.L_717 - .L_716)
	.align		4
.L_716:
        /*10cc*/ 	.word	index@(_ZN10layer_norm13ln_fwd_kernelINS_13Kernel_traitsI6__halfS2_S2_fjLj3840ELj1ELj1ELj4ELj4ENS_18Kernel_traits_baseILj3840ES2_S2_S2_fjLj128EEEEEEEvNS_9FwdParamsE)
        /*10d0*/ 	.word	0x00000000


	//----- nvinfo : EIATTR_MIN_STACK_SIZE
	.align		4
.L_717:
        /*10d4*/ 	.byte	0x04, 0x12
        /*10d6*/ 	.short	(.L_719 - .L_718)
	.align		4
.L_718:
        /*10d8*/ 	.word	index@(_ZN10layer_norm13ln_fwd_kernelINS_13Kernel_traitsIffffjLj3840ELj1ELj1ELj4ELj4ENS_18Kernel_traits_baseILj3840EffffjLj128EEEEEEEvNS_9FwdParamsE)
        /*10dc*/ 	.word	0x00000000


	//----- nvinfo : EIATTR_MIN_STACK_SIZE
	.align		4
.L_719:
        /*10e0*/ 	.byte	0x04, 0x12
        /*10e2*/ 	.short	(.L_721 - .L_720)
	.align		4
.L_720:
        /*10e4*/ 	.word	index@(_ZN10layer_norm13ln_fwd_kernelINS_13Kernel_traitsI13__nv_bfloat16fS2_fjLj3072ELj1ELj1ELj4ELj16ENS_18Kernel_traits_baseILj3072ES2_fS2_fjLj128EEEEEEEvNS_9FwdParamsE)
        /*10e8*/ 	.word	0x00000000


	//----- nvinfo : EIATTR_MIN_STACK_SIZE
	.align		4
.L_721:
        /*10ec*/ 	.byte	0x04, 0x12
        /*10ee*/ 	.short	(.L_723 - .L_722)
	.align		4
.L_722:
        /*10f0*/ 	.word	index@(_ZN10layer_norm13ln_fwd_kernelINS_13Kernel_traitsI13__nv_bfloat16S2_S2_fjLj3072ELj1ELj1ELj4ELj16ENS_18Kernel_traits_baseILj3072ES2_S2_S2_fjLj128EEEEEEEvNS_9FwdParamsE)
        /*10f4*/ 	.word	0x00000000


	//----- nvinfo : EIATTR_MIN_STACK_SIZE
	.align		4
.L_723:
        /*10f8*/ 	.byte	0x04, 0x12
        /*10fa*/ 	.short	(.L_725 - .L_724)
	.align		4
.L_724:
        /*10fc*/ 	.word	index@(_ZN10layer_norm13ln_fwd_kernelINS_13Kernel_traitsI6__halffS2_fjLj3072ELj1ELj1ELj4ELj16ENS_18Kernel_traits_baseILj3072ES2_fS2_fjLj128EEEEEEEvNS_9FwdParamsE)
        /*1100*/ 	.word	0x00000000


	//----- nvinfo : EIATTR_MIN_STACK_SIZE
	.align		4
.L_725:
        /*1104*/ 	.byte	0x04, 0x12
        /*1106*/ 	.short	(.L_727 - .L_726)
	.align		4
.L_726:
        /*1108*/ 	.word	index@(_ZN10layer_norm13ln_fwd_kernelINS_13Kernel_traitsI6__halfS2_S2_fjLj3072ELj1ELj1ELj4ELj16ENS_18Kernel_traits_baseILj3072ES2_S2_S2_fjLj128EEEEEEEvNS_9FwdParamsE)
        /*110c*/ 	.word	0x00000000


	//----- nvinfo : EIATTR_MIN_STACK_SIZE
	.align		4
.L_727:
        /*1110*/ 	.byte	0x04, 0x12
        /*1112*/ 	.short	(.L_729 - .L_728)
	.align		4
.L_728:
        /*1114*/ 	.word	index@(_ZN10layer_norm13ln_fwd_kernelINS_13Kernel_traitsIffffjLj3072ELj1ELj1ELj4ELj16ENS_18Kernel_traits_baseILj3072EffffjLj128EEEEEEEvNS_9FwdParamsE)
        /*1118*/ 	.word	0x00000000


	//----- nvinfo : EIATTR_MIN_STACK_SIZE
	.align		4
.L_729:
        /*111c*/ 	.byte	0x04, 0x12
        /*111e*/ 	.short	(.L_731 - .L_730)
	.align		4
.L_730:
        /*1120*/ 	.word	index@(_ZN10layer_norm13ln_fwd_kernelINS_13Kernel_traitsI13__nv_bfloat16fS2_fjLj2304ELj1ELj4ELj1ELj16ENS_18Kernel_traits_baseILj2304ES2_fS2_fjLj128EEEEEEEvNS_9FwdParamsE)
        /*1124*/ 	.word	0x00000000


	//----- nvinfo : EIATTR_MIN_STACK_SIZE
	.align		4
.L_731:
        /*1128*/ 	.byte	0x04, 0x12
        /*112a*/ 	.short	(.L_733 - .L_732)
	.align		4
.L_732:
        /*112c*/ 	.word	index@(_ZN10layer_norm13ln_fwd_kernelINS_13Kernel_traitsI13__nv_bfloat16S2_S2_fjLj2304ELj1ELj4ELj1ELj16ENS_18Kernel_traits_baseILj2304ES2_S2_S2_fjLj128EEEEEEEvNS_9FwdParamsE)
        /*1130*/ 	.word	0x00000000


	//----- nvinfo : EIATTR_MIN_STACK_SIZE
	.align		4
.L_733:
        /*1134*/ 	.byte	0x04, 0x12
        /*1136*/ 	.short	(.L_735 - .L_734)
	.align		4
.L_734:
        /*1138*/ 	.word	index@(_ZN10layer_norm13ln_fwd_kernelINS_13Kernel_traitsI6__halffS2_fjLj2304ELj1ELj4ELj1ELj16ENS_18Kernel_traits_baseILj2304ES2_fS2_fjLj128EEEEEEEvNS_9FwdParamsE)
        /*113c*/ 	.word	0x00000000


	//----- nvinfo : EIATTR_MIN_STACK_SIZE
	.align		4
.L_735:
        /*1140*/ 	.byte	0x04, 0x12
        /*1142*/ 	.short	(.L_737 - .L_736)
	.align		4
.L_736:
        /*1144*/ 	.word	index@(_ZN10layer_norm13ln_fwd_kernelINS_13Kernel_traitsI6__halfS2_S2_fjLj2304ELj1ELj4ELj1ELj16ENS_18Kernel_traits_baseILj2304ES2_S2_S2_fjLj128EEEEEEEvNS_9FwdParamsE)
        /*1148*/ 	.word	0x00000000


	//----- nvinfo : EIATTR_MIN_STACK_SIZE
	.align		4
.L_737:
        /*114c*/ 	.byte	0x04, 0x12
        /*114e*/ 	.short	(.L_739 - .L_738)
	.align		4
.L_738:
        /*1150*/ 	.word	index@(_ZN10layer_norm13ln_fwd_kernelINS_13Kernel_traitsIffffjLj2304ELj1ELj4ELj1ELj16ENS_18Kernel_traits_baseILj2304EffffjLj128EEEEEEEvNS_9FwdParamsE)
        /*1154*/ 	.word	0x00000000


	//----- nvinfo : EIATTR_MIN_STACK_SIZE
	.align		4
.L_739:
        /*1158*/ 	.byte	0x04, 0x12
        /*115a*/ 	.short	(.L_741 - .L_740)
	.align		4
.L_740:
        /*115c*/ 	.word	index@(_ZN10layer_norm13ln_fwd_kernelINS_13Kernel_traitsI13__nv_bfloat16fS2_fjLj2048ELj1ELj4ELj1ELj16ENS_18Kernel_traits_baseILj2048ES2_fS2_fjLj128EEEEEEEvNS_9FwdParamsE)
        /*1160*/ 	.word	0x00000000


	//----- nvinfo : EIATTR_MIN_STACK_SIZE
	.align		4
.L_741:
        /*1164*/ 	.byte	0x04, 0x12
        /*1166*/ 	.short	(.L_743 - .L_742)
	.align		4
.L_742:
        /*1168*/ 	.word	index@(_ZN10layer_norm13ln_fwd_kernelINS_13Kernel_traitsI13__nv_bfloat16S2_S2_fjLj2048ELj1ELj4ELj1ELj16ENS_18Kernel_traits_baseILj2048ES2_S2_S2_fjLj128EEEEEEEvNS_9FwdParamsE)
        /*116c*/ 	.word	0x00000000


	//----- nvinfo : EIATTR_MIN_STACK_SIZE
	.align		4
.L_743:
        /*1170*/ 	.byte	0x04, 0x12
        /*1172*/ 	.short	(.L_745 - .L_744)
	.align		4
.L_744:
        /*1174*/ 	.word	index@(_ZN10layer_norm13ln_fwd_kernelINS_13Kernel_traitsI6__halffS2_fjLj2048ELj1ELj4ELj1ELj16ENS_18Kernel_traits_baseILj2048ES2_fS2_fjLj128EEEEEEEvNS_9FwdParamsE)
        /*1178*/ 	.word	0x00000000


	//----- nvinfo : EIATTR_MIN_STACK_SIZE
	.align		4
.L_745:
        /*117c*/ 	.byte	0x04, 0x12
        /*117e*/ 	.short	(.L_747 - .L_746)
	.align		4
.L_746:
        /*1180*/ 	.word	index@(_ZN10layer_norm13ln_fwd_kernelINS_13Kernel_traitsI6__halfS2_S2_fjLj2048ELj1ELj4ELj1ELj16ENS_18Kernel_traits_baseILj2048ES2_S2_S2_fjLj128EEEEEEEvNS_9FwdParamsE)
        /*1184*/ 	.word	0x00000000


	//----- nvinfo : EIATTR_MIN_STACK_SIZE
	.align		4
.L_747:
        /*1188*/ 	.byte	0x04, 0x12
        /*118a*/ 	.short	(.L_749 - .L_748)
	.align		4
.L_748:
        /*118c*/ 	.word	index@(_ZN10layer_norm13ln_fwd_kernelINS_13Kernel_traitsIffffjLj2048ELj1ELj4ELj1ELj16ENS_18Kernel_traits_baseILj2048EffffjLj128EEEEEEEvNS_9FwdParamsE)
        /*1190*/ 	.word	0x00000000


	//----- nvinfo : EIATTR_MIN_STACK_SIZE
	.align		4
.L_749:
        /*1194*/ 	.byte	0x04, 0x12
        /*1196*/ 	.short	(.L_751 - .L_750)
	.align		4
.L_750:
        /*1198*/ 	.word	index@(_ZN10layer_norm13ln_fwd_kernelINS_13Kernel_traitsI13__nv_bfloat16fS2_fjLj1536ELj1ELj4ELj1ELj16ENS_18Kernel_traits_baseILj1536ES2_fS2_fjLj128EEEEEEEvNS_9FwdParamsE)
        /*119c*/ 	.word	0x00000000


	//----- nvinfo : EIATTR_MIN_STACK_SIZE
	.align		4
.L_751:
        /*11a0*/ 	.byte	0x04, 0x12
        /*11a2*/ 	.short	(.L_753 - .L_752)
	.align		4
.L_752:
        /*11a4*/ 	.word	index@(_ZN10layer_norm13ln_fwd_kernelINS_13Kernel_traitsI13__nv_bfloat16S2_S2_fjLj1536ELj1ELj4ELj1ELj16ENS_18Kernel_traits_baseILj1536ES2_S2_S2_fjLj128EEEEEEEvNS_9FwdParamsE)
        /*11a8*/ 	.word	0x00000000


	//----- nvinfo : EIATTR_MIN_STACK_SIZE
	.align		4
.L_753:
        /*11ac*/ 	.byte	0x04, 0x12
        /*11ae*/ 	.short	(.L_755 - .L_754)
	.align		4
.L_754:
        /*11b0*/ 	.word	index@(_ZN10layer_norm13ln_fwd_kernelINS_13Kernel_traitsI6__halffS2_fjLj1536ELj1ELj4ELj1ELj16ENS_18Kernel_traits_baseILj1536ES2_fS2_fjLj128EEEEEEEvNS_9FwdParamsE)
        /*11b4*/ 	.word	0x00000000


	//----- nvinfo : EIATTR_MIN_STACK_SIZE
	.align		4
.L_755:
        /*11b8*/ 	.byte	0x04, 0x12
        /*11ba*/ 	.short	(.L_757 - .L_756)
	.align		4
.L_756:
        /*11bc*/ 	.word	index@(_ZN10layer_norm13ln_fwd_kernelINS_13Kernel_traitsI6__halfS2_S2_fjLj1536ELj1ELj4ELj1ELj16ENS_18Kernel_traits_baseILj1536ES2_S2_S2_fjLj128EEEEEEEvNS_9FwdParamsE)
        /*11c0*/ 	.word	0x00000000


	//----- nvinfo : EIATTR_MIN_STACK_SIZE
	.align		4
.L_757:
        /*11c4*/ 	.byte	0x04, 0x12
        /*11c6*/ 	.short	(.L_759 - .L_758)
	.align		4
.L_758:
        /*11c8*/ 	.word	index@(_ZN10layer_norm13ln_fwd_kernelINS_13Kernel_traitsIffffjLj1536ELj1ELj4ELj1ELj16ENS_18Kernel_traits_baseILj1536EffffjLj128EEEEEEEvNS_9FwdParamsE)
        /*11cc*/ 	.word	0x00000000


	//----- nvinfo : EIATTR_MIN_STACK_SIZE
	.align		4
.L_759:
        /*11d0*/ 	.byte	0x04, 0x12
        /*11d2*/ 	.short	(.L_761 - .L_760)
	.align		4
.L_760:
        /*11d4*/ 	.word	index@(_ZN10layer_norm13ln_fwd_kernelINS_13Kernel_traitsI13__nv_bfloat16fS2_fjLj1024ELj1ELj4ELj1ELj16ENS_18Kernel_traits_baseILj1024ES2_fS2_fjLj128EEEEEEEvNS_9FwdParamsE)
        /*11d8*/ 	.word	0x00000000


	//----- nvinfo : EIATTR_MIN_STACK_SIZE
	.align		4
.L_761:
        /*11dc*/ 	.byte	0x04, 0x12
        /*11de*/ 	.short	(.L_763 - .L_762)
	.align		4
.L_762:
        /*11e0*/ 	.word	index@(_ZN10layer_norm13ln_fwd_kernelINS_13Kernel_traitsI13__nv_bfloat16S2_S2_fjLj1024ELj1ELj4ELj1ELj16ENS_18Kernel_traits_baseILj1024ES2_S2_S2_fjLj128EEEEEEEvNS_9FwdParamsE)
        /*11e4*/ 	.word	0x00000000


	//----- nvinfo : EIATTR_MIN_STACK_SIZE
	.align		4
.L_763:
        /*11e8*/ 	.byte	0x04, 0x12
        /*11ea*/ 	.short	(.L_765 - .L_764)
	.align		4
.L_764:
        /*11ec*/ 	.word	index@(_ZN10layer_norm13ln_fwd_kernelINS_13Kernel_traitsI6__halffS2_fjLj1024ELj1ELj4ELj1ELj16ENS_18Kernel_traits_baseILj1024ES2_fS2_fjLj128EEEEEEEvNS_9FwdParamsE)
        /*11f0*/ 	.word	0x00000000


	//----- nvinfo : EIATTR_MIN_STACK_SIZE
	.align		4
.L_765:
        /*11f4*/ 	.byte	0x04, 0x12
        /*11f6*/ 	.short	(.L_767 - .L_766)
	.align		4
.L_766:
        /*11f8*/ 	.word	index@(_ZN10layer_norm13ln_fwd_kernelINS_13Kernel_traitsI6__halfS2_S2_fjLj1024ELj1ELj4ELj1ELj16ENS_18Kernel_traits_baseILj1024ES2_S2_S2_fjLj128EEEEEEEvNS_9FwdParamsE)
        /*11fc*/ 	.word	0x00000000


	//----- nvinfo : EIATTR_MIN_STACK_SIZE
	.align		4
.L_767:
        /*1200*/ 	.byte	0x04, 0x12
        /*1202*/ 	.short	(.L_769 - .L_768)
	.align		4
.L_768:
        /*1204*/ 	.word	index@(_ZN10layer_norm13ln_fwd_kernelINS_13Kernel_traitsIffffjLj1024ELj1ELj4ELj1ELj16ENS_18Kernel_traits_baseILj1024EffffjLj128EEEEEEEvNS_9FwdParamsE)
        /*1208*/ 	.word	0x00000000


	//----- nvinfo : EIATTR_MIN_STACK_SIZE
	.align		4
.L_769:
        /*120c*/ 	.byte	0x04, 0x12
        /*120e*/ 	.short	(.L_771 - .L_770)
	.align		4
.L_770:
        /*1210*/ 	.word	index@(_ZN10layer_norm13ln_fwd_kernelINS_13Kernel_traitsI13__nv_bfloat16fS2_fjLj768ELj1ELj4ELj1ELj16ENS_18Kernel_traits_baseILj768ES2_fS2_fjLj128EEEEEEEvNS_9FwdParamsE)
        /*1214*/ 	.word	0x00000000


	//----- nvinfo : EIATTR_MIN_STACK_SIZE
	.align		4
.L_771:
        /*1218*/ 	.byte	0x04, 0x12
        /*121a*/ 	.short	(.L_773 - .L_772)
	.align		4
.L_772:
        /*121c*/ 	.word	index@(_ZN10layer_norm13ln_fwd_kernelINS_13Kernel_traitsI13__nv_bfloat16S2_S2_fjLj768ELj1ELj4ELj1ELj16ENS_18Kernel_traits_baseILj768ES2_S2_S2_fjLj128EEEEEEEvNS_9FwdParamsE)
        /*1220*/ 	.word	0x00000000


	//----- nvinfo : EIATTR_MIN_STACK_SIZE
	.align		4
.L_773:
        /*1224*/ 	.byte	0x04, 0x12
        /*1226*/ 	.short	(.L_775 - .L_774)
	.align		4
.L_774:
        /*1228*/ 	.word	index@(_ZN10layer_norm13ln_fwd_kernelINS_13Kernel_traitsI6__halffS2_fjLj768ELj1ELj4ELj1ELj16ENS_18Kernel_traits_baseILj768ES2_fS2_fjLj128EEEEEEEvNS_9FwdParamsE)
        /*122c*/ 	.word	0x00000000


	//----- nvinfo : EIATTR_MIN_STACK_SIZE
	.align		4
.L_775:
        /*1230*/ 	.byte	0x04, 0x12
        /*1232*/ 	.short	(.L_777 - .L_776)
	.align		4
.L_776:
        /*1234*/ 	.word	index@(_ZN10layer_norm13ln_fwd_kernelINS_13Kernel_traitsI6__halfS2_S2_fjLj768ELj1ELj4ELj1ELj16ENS_18Kernel_traits_baseILj768ES2_S2_S2_fjLj128EEEEEEEvNS_9FwdParamsE)
        /*1238*/ 	.word	0x00000008


	//----- nvinfo : EIATTR_MIN_STACK_SIZE
	.align		4
.L_777:
        /*123c*/ 	.byte	0x04, 0x12
        /*123e*/ 	.short	(.L_779 - .L_778)
	.align		4
.L_778:
        /*1240*/ 	.word	index@(_ZN10layer_norm13ln_fwd_kernelINS_13Kernel_traitsIffffjLj768ELj1ELj4ELj1ELj16ENS_18Kernel_traits_baseILj768EffffjLj128EEEEEEEvNS_9FwdParamsE)
        /*1244*/ 	.word	0x00000000
.L_779:


//--------------------- .nv.compat                --------------------------
	.section	.nv.compat,"",@"SHT_CUDA_COMPAT_INFO"
	.align	4
        /*0000*/ 	.byte	0x02, 0x09, 0x01, 0x00, 0x02, 0x02, 0x01, 0x00, 0x02, 0x05, 0x05, 0x00, 0x03, 0x07, 0x01, 0x01
        /*0010*/ 	.byte	0x02, 0x03, 0x00, 0x00, 0x02, 0x06, 0x01, 0x00, 0x04, 0x0b, 0x08, 0x00, 0x00, 0x00, 0x00, 0x00
        /*0020*/ 	.byte	0x00, 0x00, 0x00, 0x00


//--------------------- .nv.info._ZN10layer_norm13ln_fwd_kernelINS_13Kernel_traitsI13__nv_bfloat16fS2_fjLj65536ELj8ELj1ELj4ELj16ENS_18Kernel_traits_baseILj65536ES2_fS2_fjLj128EEEEEEEvNS_9FwdParamsE --------------------------
	.section	.nv.info._ZN10layer_norm13ln_fwd_kernelINS_13Kernel_traitsI13__nv_bfloat16fS2_fjLj65536ELj8ELj1ELj4ELj16ENS_18Kernel_traits_baseILj65536ES2_fS2_fjLj128EEEEEEEvNS_9FwdParamsE,"",@"SHT_CUDA_INFO"
	.sectionflags	@""
	.align	4


	//----- nvinfo : EIATTR_CUDA_API_VERSION
	.align		4
        /*0000*/ 	.byte	0x04, 0x37
        /*0002*/ 	.short	(.L_781 - .L_780)
.L_780:
        /*0004*/ 	.word	0x00000082


	//----- nvinfo : EIATTR_KPARAM_INFO
	.align		4
.L_781:
        /*0008*/ 	.byte	0x04, 0x17
        /*000a*/ 	.short	(.L_783 - .L_782)
.L_782:
        /*000c*/ 	.word	0x00000000
        /*0010*/ 	.short	0x0000
        /*0012*/ 	.short	0x0000
        /*0014*/ 	.byte	0x00, 0xf0, 0x61, 0x01


	//----- nvinfo : EIATTR_SPARSE_MMA_MASK
	.align		4
.L_783:
        /*0018*/ 	.byte	0x03, 0x50
        /*001a*/ 	.short	0x0000


	//----- nvinfo : EIATTR_MAXREG_COUNT
	.align		4
        /*001c*/ 	.byte	0x03, 0x1b
        /*001e*/ 	.short	0x00ff


	//----- nvinfo : EIATTR_NUM_BARRIERS
	.align		4
        /*0020*/ 	.byte	0x02, 0x4c
        /*0022*/ 	.byte	0x01
	.zero		1


	//----- nvinfo : EIATTR_MERCURY_ISA_VERSION
	.align		4
        /*0024*/ 	.byte	0x03, 0x5f
        /*0026*/ 	.short	0x0101


	//----- nvinfo : EIATTR_COOP_GROUP_MASK_REGIDS
	.align		4
        /*0028*/ 	.byte	0x04, 0x29
        /*002a*/ 	.short	(.L_785 - .L_784)


	//   ....[0]....
.L_784:
        /*002c*/ 	.word	0xffffffff


	//   ....[1]....
        /*0030*/ 	.word	0xffffffff


	//   ....[2]....
        /*0034*/ 	.word	0xffffffff


	//   ....[3]....
        /*0038*/ 	.word	0xffffffff


	//   ....[4]....
        /*003c*/ 	.word	0xffffffff


	//   ....[5]....
        /*0040*/ 	.word	0xffffffff


	//   ....[6]....
        /*0044*/ 	.word	0xffffffff


	//   ....[7]....
        /*0048*/ 	.word	0xffffffff


	//   ....[8]....
        /*004c*/ 	.word	0xffffffff


	//   ....[9]....
        /*0050*/ 	.word	0xffffffff


	//   ....[10]....
        /*0054*/ 	.word	0xffffffff


	//   ....[11]....
        /*0058*/ 	.word	0xffffffff


	//   ....[12]....
        /*005c*/ 	.word	0xffffffff


	//   ....[13]....
        /*0060*/ 	.word	0xffffffff


	//   ....[14]....
        /*0064*/ 	.word	0xffffffff


	//   ....[15]....
        /*0068*/ 	.word	0xffffffff


	//   ....[16]....
        /*006c*/ 	.word	0xffffffff


	//   ....[17]....
        /*0070*/ 	.word	0xffffffff


	//   ....[18]....
        /*0074*/ 	.word	0xffffffff


	//   ....[19]....
        /*0078*/ 	.word	0xffffffff


	//   ....[20]....
        /*007c*/ 	.word	0xffffffff


	//   ....[21]....
        /*0080*/ 	.word	0xffffffff


	//   ....[22]....
        /*0084*/ 	.word	0xffffffff


	//   ....[23]....
        /*0088*/ 	.word	0xffffffff


	//   ....[24]....
        /*008c*/ 	.word	0xffffffff


	//   ....[25]....
        /*0090*/ 	.word	0xffffffff


	//   ....[26]....
        /*0094*/ 	.word	0xffffffff


	//   ....[27]....
        /*0098*/ 	.word	0xffffffff


	//   ....[28]....
        /*009c*/ 	.word	0xffffffff


	//   ....[29]....
        /*00a0*/ 	.word	0x05000099


	//   ....[30]....
        /*00a4*/ 	.word	0x05000099


	//   ....[31]....
        /*00a8*/ 	.word	0x05000099


	//   ....[32]....
        /*00ac*/ 	.word	0x05000099


	//   ....[33]....
        /*00b0*/ 	.word	0x05000099


	//   ....[34]....
        /*00b4*/ 	.word	0x05000099


	//   ....[35]....
        /*00b8*/ 	.word	0x05000099


	//   ....[36]....
        /*00bc*/ 	.word	0x05000099


	//   ....[37]....
        /*00c0*/ 	.word	0x05000099


	//   ....[38]....
        /*00c4*/ 	.word	0x05000099


	//----- nvinfo : EIATTR_COOP_GROUP_INSTR_OFFSETS
	.align		4
.L_785:
        /*00c8*/ 	.byte	0x04, 0x28
        /*00ca*/ 	.short	(.L_787 - .L_786)


	//   ....[0]....
.L_786:
        /*00cc*/ 	.word	0x00000b40


	//   ....[1]....
        /*00d0*/ 	.word	0x00000b60


	//   ....[2]....
        /*00d4*/ 	.word	0x00000b80


	//   ....[3]....
        /*00d8*/ 	.word	0x00000ba0


	//   ....[4]....
        /*00dc*/ 	.word	0x00000bc0


	//   ....[5]....
        /*00e0*/ 	.word	0x000013f0


	//   ....[6]....
        /*00e4*/ 	.word	0x00001410


	//   ....[7]....
        /*00e8*/ 	.word	0x00001430


	//   ....[8]....
        /*00ec*/ 	.word	0x00001450


	//   ....[9]....
        /*00f0*/ 	.word	0x00001470


	//   ....[10]....
        /*00f4*/ 	.word	0x000015d0


	//   ....[11]....
        /*00f8*/ 	.word	0x00001620


	//   ....[12]....
        /*00fc*/ 	.word	0x00001630


	//   ....[13]....
        /*0100*/ 	.word	0x00001680


	//   ....[14]....
        /*0104*/ 	.word	0x000016d0


	//   ....[15]....
        /*0108*/ 	.word	0x000016f0


	//   ....[16]....
        /*010c*/ 	.word	0x000017e0


	//   ....[17]....
        /*0110*/ 	.word	0x00001810


	//   ....[18]....
        /*0114*/ 	.word	0x00001ae0


	//   ....[19]....
        /*0118*/ 	.word	0x00001b40


	//   ....[20]....
        /*011c*/ 	.word	0x00001b50


	//   ....[21]....
        /*0120*/ 	.word	0x00001b60


	//   ....[22]....
        /*0124*/ 	.word	0x00001bf0


	//   ....[23]....
        /*0128*/ 	.word	0x00001c30


	//   ....[24]....
        /*012c*/ 	.word	0x00001c70


	//   ....[25]....
        /*0130*/ 	.word	0x00001cb0


	//   ....[26]....
        /*0134*/ 	.word	0x00001d30


	//   ....[27]....
        /*0138*/ 	.word	0x00001da0


	//   ....[28]....
        /*013c*/ 	.word	0x00001e50


	//   ....[29]....
        /*0140*/ 	.word	0x00003db0


	//   ....[30]....
        /*0144*/ 	.word	0x00003e20


	//   ....[31]....
        /*0148*/ 	.word	0x00003e90


	//   ....[32]....
        /*014c*/ 	.word	0x00003f00


	//   ....[33]....
        /*0150*/ 	.word	0x00003f70


	//   ....[34]....
        /*0154*/ 	.word	0x000047f0


	//   ....[35]....
        /*0158*/ 	.word	0x00004860


	//   ....[36]....
        /*015c*/ 	.word	0x000048d0


	//   ....[37]....
        /*0160*/ 	.word	0x00004940


	//   ....[38]....
        /*0164*/ 	.word	0x000049b0


	//----- nvinfo : EIATTR_EXIT_INSTR_OFFSETS
	.align		4
.L_787:
        /*0168*/ 	.byte	0x04, 0x1c
        /*016a*/ 	.short	(.L_789 - .L_788)


	//   ....[0]....
.L_788:
        /*016c*/ 	.word	0x00000070


	//   ....[1]....
        /*0170*/ 	.word	0x00003d50


	//----- nvinfo : EIATTR_MAX_THREADS
	.align		4
.L_789:
        /*0174*/ 	.byte	0x04, 0x05
        /*0176*/ 	.short	(.L_791 - .L_790)
.L_790:
        /*0178*/ 	.word	0x00000080
        /*017c*/ 	.word	0x00000001
        /*0180*/ 	.word	0x00000001


	//----- nvinfo : EIATTR_CRS_STACK_SIZE
	.align		4
.L_791:
        /*0184*/ 	.byte	0x04, 0x1e
        /*0186*/ 	.short	(.L_793 - .L_792)
.L_792:
        /*0188*/ 	.word	0x00000000


	//----- nvinfo : EIATTR_CBANK_PARAM_SIZE
	.align		4
.L_793:
        /*018c*/ 	.byte	0x03, 0x19
        /*018e*/ 	.short	0x0058


	//----- nvinfo : EIATTR_PARAM_CBANK
	.align		4
        /*0190*/ 	.byte	0x04, 0x0a
        /*0192*/ 	.short	(.L_795 - .L_794)
	.align		4
.L_794:
        /*0194*/ 	.word	index@(.nv.constant0._ZN10layer_norm13ln_fwd_kernelINS_13Kernel_traitsI13__nv_bfloat16fS2_fjLj65536ELj8ELj1ELj4ELj16ENS_18Kernel_traits_baseILj65536ES2_fS2_fjLj128EEEEEEEvNS_9FwdParamsE)
        /*0198*/ 	.short	0x0210
        /*019a*/ 	.short	0x0058


	//----- nvinfo : EIATTR_SW_WAR
	.align		4
.L_795:
        /*019c*/ 	.byte	0x04, 0x36
        /*019e*/ 	.short	(.L_797 - .L_796)
.L_796:
        /*01a0*/ 	.word	0x00000008
.L_797:


//--------------------- .nv.info._ZN10layer_norm13ln_fwd_kernelINS_13Kernel_traitsI13__nv_bfloat16S2_S2_fjLj65536ELj8ELj1ELj4ELj16ENS_18Kernel_traits_baseILj65536ES2_S2_S2_fjLj128EEEEEEEvNS_9FwdParamsE --------------------------
	.section	.nv.info._ZN10layer_norm13ln_fwd_kernelINS_13Kernel_traitsI13__nv_bfloat16S2_S2_fjLj65536ELj8ELj1ELj4ELj16ENS_18Kernel_traits_baseILj65536ES2_S2_S2_fjLj128EEEEEEEvNS_9FwdParamsE,"",@"SHT_CUDA_INFO"
	.sectionflags	@""
	.align	4


	//----- nvinfo : EIATTR_CUDA_API_VERSION
	.align		4
        /*0000*/ 	.byte	0x04, 0x37
        /*0002*/ 	.short	(.L_799 - .L_798)
.L_798:
        /*0004*/ 	.word	0x00000082


	//----- nvinfo : EIATTR_KPARAM_INFO
	.align		4
.L_799:
        /*0008*/ 	.byte	0x04, 0x17
        /*000a*/ 	.short	(.L_801 - .L_800)
.L_800:
        /*000c*/ 	.word	0x00000000
        /*0010*/ 	.short	0x0000
        /*0012*/ 	.short	0x0000
        /*0014*/ 	.byte	0x00, 0xf0, 0x61, 0x01


	//----- nvinfo : EIATTR_SPARSE_MMA_MASK
	.align		4
.L_801:
        /*0018*/ 	.byte	0x03, 0x50
        /*001a*/ 	.short	0x0000


	//----- nvinfo : EIATTR_MAXREG_COUNT
	.align		4
        /*001c*/ 	.byte	0x03, 0x1b
        /*001e*/ 	.short	0x00ff


	//----- nvinfo : EIATTR_NUM_BARRIERS
	.align		4
        /*0020*/ 	.byte	0x02, 0x4c
        /*0022*/ 	.byte	0x01
	.zero		1


	//----- nvinfo : EIATTR_MERCURY_ISA_VERSION
	.align		4
        /*0024*/ 	.byte	0x03, 0x5f
        /*0026*/ 	.short	0x0101


	//----- nvinfo : EIATTR_COOP_GROUP_MASK_REGIDS
	.align		4
        /*0028*/ 	.byte	0x04, 0x29
        /*002a*/ 	.short	(.L_803 - .L_802)


	//   ....[0]....
.L_802:
        /*002c*/ 	.word	0xffffffff


	//   ....[1]....
        /*0030*/ 	.word	0xffffffff


	//   ....[2]....
        /*0034*/ 	.word	0xffffffff


	//   ....[3]....
        /*0038*/ 	.word	0xffffffff


	//   ....[4]....
        /*003c*/ 	.word	0xffffffff


	//   ....[5]....
        /*0040*/ 	.word	0xffffffff


	//   ....[6]....
        /*0044*/ 	.word	0xffffffff


	//   ....[7]....
        /*0048*/ 	.word	0xffffffff


	//   ....[8]....
        /*004c*/ 	.word	0xffffffff


	//   ....[9]....
        /*0050*/ 	.word	0xffffffff


	//   ....[10]....
        /*0054*/ 	.word	0xffffffff


	//   ....[11]....
        /*0058*/ 	.word	0xffffffff


	//   ....[12]....
        /*005c*/ 	.word	0xffffffff


	//   ....[13]....
        /*0060*/ 	.word	0xffffffff


	//   ....[14]....
        /*0064*/ 	.word	0xffffffff


	//   ....[15]....
        /*0068*/ 	.word	0xffffffff


	//   ....[16]....
        /*006c*/ 	.word	0xffffffff


	//   ....[17]....
        /*0070*/ 	.word	0xffffffff


	//   ....[18]....
        /*0074*/ 	.word	0xffffffff


	//   ....[19]....
        /*0078*/ 	.word	0xffffffff


	//   ....[20]....
        /*007c*/ 	.word	0xffffffff


	//   ....[21]....
        /*0080*/ 	.word	0xffffffff


	//   ....[22]....
        /*0084*/ 	.word	0xffffffff


	//   ....[23]....
        /*0088*/ 	.word	0xffffffff


	//   ....[24]....
        /*008c*/ 	.word	0xffffffff


	//   ....[25]....
        /*0090*/ 	.word	0xffffffff


	//   ....[26]....
        /*0094*/ 	.word	0xffffffff


	//   ....[27]....
        /*0098*/ 	.word	0xffffffff


	//   ....[28]....
        /*009c*/ 	.word	0xffffffff


	//   ....[29]....
        /*00a0*/ 	.word	0x0500008a


	//   ....[30]....
        /*00a4*/ 	.word	0x0500008a


	//   ....[31]....
        /*00a8*/ 	.word	0x0500008a


	//   ....[32]....
        /*00ac*/ 	.word	0x0500008a


	//   ....[33]....
        /*00b0*/ 	.word	0x0500008a


	//   ....[34]....
        /*00b4*/ 	.word	0x0500008a


	//   ....[35]....
        /*00b8*/ 	.word	0x0500008a


	//   ....[36]....
        /*00bc*/ 	.word	0x0500008a


	//   ....[37]....
        /*00c0*/ 	.word	0x0500008a


	//   ....[38]....
        /*00c4*/ 	.word	0x0500008a


	//----- nvinfo : EIATTR_COOP_GROUP_INSTR_OFFSETS
	.align		4
.L_803:
        /*00c8*/ 	.byte	0x04, 0x28
        /*00ca*/ 	.short	(.L_805 - .L_804)


	//   ....[0]....
.L_804:
        /*00cc*/ 	.word	0x00000e80


	//   ....[1]....
        /*00d0*/ 	.word	0x00000ea0


	//   ....[2]....
        /*00d4*/ 	.word	0x00000ec0


	//   ....[3]....
        /*00d8*/ 	.word	0x00000ee0


	//   ....[4]....
        /*00dc*/ 	.word	0x00000f00


	//   ....[5]....
        /*00e0*/ 	.word	0x00001730


	//   ....[6]....
        /*00e4*/ 	.word	0x00001750


	//   ....[7]....
        /*00e8*/ 	.word	0x00001770


	//   ....[8]....
        /*00ec*/ 	.word	0x00001790


	//   ....[9]....
        /*00f0*/ 	.word	0x000017b0


	//   ....[10]....
        /*00f4*/ 	.word	0x000018e0


	//   ....[11]....
        /*00f8*/ 	.word	0x00001960


	//   ....[12]....
        /*00fc*/ 	.word	0x00001970


	//   ....[13]....
        /*0100*/ 	.word	0x000019d0


	//   ....[14]....
        /*0104*/ 	.word	0x00001a10


	//   ....[15]....
        /*0108*/ 	.word	0x00001a30


	//   ....[16]....
        /*010c*/ 	.word	0x00001b10


	//   ....[17]....
        /*0110*/ 	.word	0x00001b40


	//   ....[18]....
        /*0114*/ 	.word	0x00001e10


	//   ....[19]....
        /*0118*/ 	.word	0x00001e50


	//   ....[20]....
        /*011c*/ 	.word	0x00001e70


	//   ....[21]....
        /*0120*/ 	.word	0x00001e80


	//   ....[22]....
        /*0124*/ 	.word	0x00001f10


	//   ....[23]....
        /*0128*/ 	.word	0x00001f40


	//   ....[24]....
        /*012c*/ 	.word	0x00001fb0


	//   ....[25]....
        /*0130*/ 	.word	0x00001ff0


	//   ....[26]....
        /*0134*/ 	.word	0x00002020


	//   ....[27]....
        /*0138*/ 	.word	0x00002100


	//   ....[28]....
        /*013c*/ 	.word	0x00002110


	//   ....[29]....
        /*0140*/ 	.word	0x00002f50


	//   ....[30]....
        /*0144*/ 	.word	0x00002fc0


	//   ....[31]....
        /*0148*/ 	.word	0x00003030


	//   ....[32]....
        /*014c*/ 	.word	0x000030a0


	//   ....[33]....
        /*0150*/ 	.word	0x00003110


	//   ....[34]....
        /*0154*/ 	.word	0x00003990


	//   ....[35]....
        /*0158*/ 	.word	0x00003a00


	//   ....[36]....
        /*015c*/ 	.word	0x00003a70


	//   ....[37]....
        /*0160*/ 	.word	0x00003ae0


	//   ....[38]....
        /*0164*/ 	.word	0x00003b50


	//----- nvinfo : EIATTR_EXIT_INSTR_OFFSETS
	.align		4
.L_805:
        /*0168*/ 	.byte	0x04, 0x1c
        /*016a*/ 	.short	(.L_807 - .L_806)


	//   ....[0]....
.L_806:
        /*016c*/ 	.word	0x00000070


	//   ....[1]....
        /*0170*/ 	.word	0x00002ef0


	//----- nvinfo : EIATTR_MAX_THREADS
	.align		4
.L_807:
        /*0174*/ 	.byte	0x04, 0x05
        /*0176*/ 	.short	(.L_809 - .L_808)
.L_808:
        /*0178*/ 	.word	0x00000080
        /*017c*/ 	.word	0x00000001
        /*0180*/ 	.word	0x00000001


	//----- nvinfo : EIATTR_CRS_STACK_SIZE
	.align		4
.L_809:
        /*0184*/ 	.byte	0x04, 0x1e
        /*0186*/ 	.short	(.L_811 - .L_810)
.L_810:
        /*0188*/ 	.word	0x00000000


	//----- nvinfo : EIATTR_CBANK_PARAM_SIZE
	.align		4
.L_811:
        /*018c*/ 	.byte	0x03, 0x19
        /*018e*/ 	.short	0x0058


	//----- nvinfo : EIATTR_PARAM_CBANK
	.align		4
        /*0190*/ 	.byte	0x04, 0x0a
        /*0192*/ 	.short	(.L_813 - .L_812)
	.align		4
.L_812:
        /*0194*/ 	.word	index@(.nv.constant0._ZN10layer_norm13ln_fwd_kernelINS_13Kernel_traitsI13__nv_bfloat16S2_S2_fjLj65536ELj8ELj1ELj4ELj16ENS_18Kernel_traits_baseILj65536ES2_S2_S2_fjLj128EEEEEEEvNS_9FwdParamsE)
        /*0198*/ 	.short	0x0210
        /*019a*/ 	.short	0x0058


	//----- nvinfo : EIATTR_SW_WAR
	.align		4
.L_813:
        /*019c*/ 	.byte	0x04, 0x36
        /*019e*/ 	.short	(.L_815 - .L_814)
.L_814:
        /*01a0*/ 	.word	0x00000008
.L_815:


//--------------------- .nv.info._ZN10layer_norm13ln_fwd_kernelINS_13Kernel_traitsI6__halffS2_fjLj65536ELj8ELj1ELj4ELj16ENS_18Kernel_traits_baseILj65536ES2_fS2_fjLj128EEEEEEEvNS_9FwdParamsE --------------------------
	.section	.nv.info._ZN10layer_norm13ln_fwd_kernelINS_13Kernel_traitsI6__halffS2_fjLj65536ELj8ELj1ELj4ELj16ENS_18Kernel_traits_baseILj65536ES2_fS2_fjLj128EEEEEEEvNS_9FwdParamsE,"",@"SHT_CUDA_INFO"
	.sectionflags	@""
	.align	4


	//----- nvinfo : EIATTR_CUDA_API_VERSION
	.align		4
        /*0000*/ 	.byte	0x04, 0x37
        /*0002*/ 	.short	(.L_817 - .L_816)
.L_816:
        /*0004*/ 	.word	0x00000082


	//----- nvinfo : EIATTR_KPARAM_INFO
	.align		4
.L_817:
        /*0008*/ 	.byte	0x04, 0x17
        /*000a*/ 	.short	(.L_819 - .L_818)
.L_818:
        /*000c*/ 	.word	0x00000000
        /*0010*/ 	.short	0x0000
        /*0012*/ 	.short	0x0000
        /*0014*/ 	.byte	0x00, 0xf0, 0x61, 0x01


	//----- nvinfo : EIATTR_SPARSE_MMA_MASK
	.align		4
.L_819:
        /*0018*/ 	.byte	0x03, 0x50
        /*001a*/ 	.short	0x0000


	//----- nvinfo : EIATTR_MAXREG_COUNT
	.align		4
        /*001c*/ 	.byte	0x03, 0x1b
        /*001e*/ 	.short	0x00ff


	//----- nvinfo : EIATTR_NUM_BARRIERS
	.align		4
        /*0020*/ 	.byte	0x02, 0x4c
        /*0022*/ 	.byte	0x01
	.zero		1


	//----- nvinfo : EIATTR_MERCURY_ISA_VERSION
	.align		4
        /*0024*/ 	.byte	0x03, 0x5f
        /*0026*/ 	.short	0x0101


	//----- nvinfo : EIATTR_COOP_GROUP_MASK_REGIDS
	.align		4
        /*0028*/ 	.byte	0x04, 0x29
        /*002a*/ 	.short	(.L_821 - .L_820)


	//   ....[0]....
.L_820:
        /*002c*/ 	.word	0xffffffff


	//   ....[1]....
        /*0030*/ 	.word	0xffffffff


	//   ....[2]....
        /*0034*/ 	.word	0xffffffff


	//   ....[3]....
        /*0038*/ 	.word	0xffffffff


	//   ....[4]....
        /*003c*/ 	.word	0xffffffff


	//   ....[5]....
        /*0040*/ 	.word	0xffffffff


	//   ....[6]....
        /*0044*/ 	.word	0xffffffff


	//   ....[7]....
        /*0048*/ 	.word	0xffffffff


	//   ....[8]....
        /*004c*/ 	.word	0xffffffff


	//   ....[9]....
        /*0050*/ 	.word	0xffffffff


	//   ....[10]....
        /*0054*/ 	.word	0xffffffff


	//   ....[11]....
        /*0058*/ 	.word	0xffffffff


	//   ....[12]....
        /*005c*/ 	.word	0xffffffff


	//   ....[13]....
        /*0060*/ 	.word	0xffffffff


	//   ....[14]....
        /*0064*/ 	.word	0xffffffff


	//   ....[15]....
        /*0068*/ 	.word	0xffffffff


	//   ....[16]....
        /*006c*/ 	.word	0xffffffff


	//   ....[17]....
        /*0070*/ 	.word	0xffffffff


	//   ....[18]....
        /*0074*/ 	.word	0xffffffff


	//   ....[19]....
        /*0078*/ 	.word	0xffffffff


	//   ....[20]....
        /*007c*/ 	.word	0xffffffff


	//   ....[21]....
        /*0080*/ 	.word	0xffffffff


	//   ....[22]....
        /*0084*/ 	.word	0xffffffff


	//   ....[23]....
        /*0088*/ 	.word	0xffffffff


	//   ....[24]....
        /*008c*/ 	.word	0xffffffff


	//   ....[25]....
        /*0090*/ 	.word	0xffffffff


	//   ....[26]....
        /*0094*/ 	.word	0xffffffff


	//   ....[27]....
        /*0098*/ 	.word	0xffffffff


	//   ....[28]....
        /*009c*/ 	.word	0xffffffff


	//   ....[29]....
        /*00a0*/ 	.word	0x05000099


	//   ....[30]....
        /*00a4*/ 	.word	0x05000099


	//   ....[31]....
        /*00a8*/ 	.word	0x05000099


	//   ....[32]....
        /*00ac*/ 	.word	0x05000099


	//   ....[33]....
        /*00b0*/ 	.word	0x05000099


	//   ....[34]....
        /*00b4*/ 	.word	0x05000099


	//   ....[35]....
        /*00b8*/ 	.word	0x05000099


	//   ....[36]....
        /*00bc*/ 	.word	0x05000099


	//   ....[37]....
        /*00c0*/ 	.word	0x05000099


	//   ....[38]....
        /*00c4*/ 	.word	0x05000099


	//----- nvinfo : EIATTR_COOP_GROUP_INSTR_OFFSETS
	.align		4
.L_821:
        /*00c8*/ 	.byte	0x04, 0x28
        /*00ca*/ 	.short	(.L_823 - .L_822)


	//   ....[0]....
.L_822:
        /*00cc*/ 	.word	0x00000b40


	//   ....[1]....
        /*00d0*/ 	.word	0x00000b60


	//   ....[2]....
        /*00d4*/ 	.word	0x00000b80


	//   ....[3]....
        /*00d8*/ 	.word	0x00000ba0


	//   ....[4]....
        /*00dc*/ 	.word	0x00000bc0


	//   ....[5]....
        /*00e0*/ 	.word	0x000013f0


	//   ....[6]....
        /*00e4*/ 	.word	0x00001410


	//   ....[7]....
        /*00e8*/ 	.word	0x00001430


	//   ....[8]....
        /*00ec*/ 	.word	0x00001450


	//   ....[9]....
        /*00f0*/ 	.word	0x00001470


	//   ....[10]....
        /*00f4*/ 	.word	0x000015d0


	//   ....[11]....
        /*00f8*/ 	.word	0x00001620


	//   ....[12]....
        /*00fc*/ 	.word	0x00001630


	//   ....[13]....
        /*0100*/ 	.word	0x00001680


	//   ....[14]....
        /*0104*/ 	.word	0x000016d0


	//   ....[15]....
        /*0108*/ 	.word	0x000016f0


	//   ....[16]....
        /*010c*/ 	.word	0x000017e0


	//   ....[17]....
        /*0110*/ 	.word	0x00001810


	//   ....[18]....
        /*0114*/ 	.word	0x00001ae0


	//   ....[19]....
        /*0118*/ 	.word	0x00001b40


	//   ....[20]....
        /*011c*/ 	.word	0x00001b50


	//   ....[21]....
        /*0120*/ 	.word	0x00001b60


	//   ....[22]....
        /*0124*/ 	.word	0x00001bf0


	//   ....[23]....
        /*0128*/ 	.word	0x00001c30


	//   ....[24]....
        /*012c*/ 	.word	0x00001c70


	//   ....[25]....
        /*0130*/ 	.word	0x00001cb0


	//   ....[26]....
        /*0134*/ 	.word	0x00001d30


	//   ....[27]....
        /*0138*/ 	.word	0x00001da0


	//   ....[28]....
        /*013c*/ 	.word	0x00001e50


	//   ....[29]....
        /*0140*/ 	.word	0x00003db0


	//   ....[30]....
        /*0144*/ 	.word	0x00003e20


	//   ....[31]....
        /*0148*/ 	.word	0x00003e90


	//   ....[32]....
        /*014c*/ 	.word	0x00003f00


	//   ....[33]....
        /*0150*/ 	.word	0x00003f70


	//   ....[34]....
        /*0154*/ 	.word	0x000047f0


	//   ....[35]....
        /*0158*/ 	.word	0x00004860


	//   ....[36]....
        /*015c*/ 	.word	0x000048d0


	//   ....[37]....
        /*0160*/ 	.word	0x00004940


	//   ....[38]....
        /*0164*/ 	.word	0x000049b0


	//----- nvinfo : EIATTR_EXIT_INSTR_OFFSETS
	.align		4
.L_823:
        /*0168*/ 	.byte	0x04, 0x1c
        /*016a*/ 	.short	(.L_825 - .L_824)


	//   ....[0]....
.L_824:
        /*016c*/ 	.word	0x00000070


	//   ....[1]....
        /*0170*/ 	.word	0x00003d50


	//----- nvinfo : EIATTR_MAX_THREADS
	.align		4
.L_825:
        /*0174*/ 	.byte	0x04, 0x05
        /*0176*/ 	.short	(.L_827 - .L_826)
.L_826:
        /*0178*/ 	.word	0x00000080
        /*017c*/ 	.word	0x00000001
        /*0180*/ 	.word	0x00000001


	//----- nvinfo : EIATTR_CRS_STACK_SIZE
	.align		4
.L_827:
        /*0184*/ 	.byte	0x04, 0x1e
        /*0186*/ 	.short	(.L_829 - .L_828)
.L_828:
        /*0188*/ 	.word	0x00000000


	//----- nvinfo : EIATTR_CBANK_PARAM_SIZE
	.align		4
.L_829:
        /*018c*/ 	.byte	0x03, 0x19
        /*018e*/ 	.short	0x0058


	//----- nvinfo : EIATTR_PARAM_CBANK
	.align		4
        /*0190*/ 	.byte	0x04, 0x0a
        /*0192*/ 	.short	(.L_831 - .L_830)
	.align		4
.L_830:
        /*0194*/ 	.word	index@(.nv.constant0._ZN10layer_norm13ln_fwd_kernelINS_13Kernel_traitsI6__halffS2_fjLj65536ELj8ELj1ELj4ELj16ENS_18Kernel_traits_baseILj65536ES2_fS2_fjLj128EEEEEEEvNS_9FwdParamsE)
        /*0198*/ 	.short	0x0210
        /*019a*/ 	.short	0x0058


	//----- nvinfo : EIATTR_SW_WAR
	.align		4
.L_831:
        /*019c*/ 	.byte	0x04, 0x36
        /*019e*/ 	.short	(.L_833 - .L_832)
.L_832:
        /*01a0*/ 	.word	0x00000008
.L_833:


//--------------------- .nv.info._ZN10layer_norm13ln_fwd_kernelINS_13Kernel_traitsI6__halfS2_S2_fjLj65536ELj8ELj1ELj4ELj16ENS_18Kernel_traits_baseILj65536ES2_S2_S2_fjLj128EEEEEEEvNS_9FwdParamsE --------------------------
	.section	.nv.info._ZN10layer_norm13ln_fwd_kernelINS_13Kernel_traitsI6__halfS2_S2_fjLj65536ELj8ELj1ELj4ELj16ENS_18Kernel_traits_baseILj65536ES2_S2_S2_fjLj128EEEEEEEvNS_9FwdParamsE,"",@"SHT_CUDA_INFO"
	.sectionflags	@""
	.align	4


	//----- nvinfo : EIATTR_CUDA_API_VERSION
	.align		4
        /*0000*/ 	.byte	0x04, 0x37
        /*0002*/ 	.short	(.L_835 - .L_834)
.L_834:
        /*0004*/ 	.word	0x00000082


	//----- nvinfo : EIATTR_KPARAM_INFO
	.align		4
.L_835:
        /*0008*/ 	.byte	0x04, 0x17
        /*000a*/ 	.short	(.L_837 - .L_836)
.L_836:
        /*000c*/ 	.word	0x00000000
        /*0010*/ 	.short	0x0000
        /*0012*/ 	.short	0x0000
        /*0014*/ 	.byte	0x00, 0xf0, 0x61, 0x01


	//----- nvinfo : EIATTR_SPARSE_MMA_MASK
	.align		4
.L_837:
        /*0018*/ 	.byte	0x03, 0x50
        /*001a*/ 	.short	0x0000


	//----- nvinfo : EIATTR_MAXREG_COUNT
	.align		4
        /*001c*/ 	.byte	0x03, 0x1b
        /*001e*/ 	.short	0x00ff


	//----- nvinfo : EIATTR_NUM_BARRIERS
	.align		4
        /*0020*/ 	.byte	0x02, 0x4c
        /*0022*/ 	.byte	0x01
	.zero		1


	//----- nvinfo : EIATTR_MERCURY_ISA_VERSION
	.align		4
        /*0024*/ 	.byte	0x03, 0x5f
        /*0026*/ 	.short	0x0101


	//----- nvinfo : EIATTR_COOP_GROUP_MASK_REGIDS
	.align		4
        /*0028*/ 	.byte	0x04, 0x29
        /*002a*/ 	.short	(.L_839 - .L_838)


	//   ....[0]....
.L_838:
        /*002c*/ 	.word	0xffffffff


	//   ....[1]....
        /*0030*/ 	.word	0xffffffff


	//   ....[2]....
        /*0034*/ 	.word	0xffffffff


	//   ....[3]....
        /*0038*/ 	.word	0xffffffff


	//   ....[4]....
        /*003c*/ 	.word	0xffffffff


	//   ....[5]....
        /*0040*/ 	.word	0xffffffff


	//   ....[6]....
        /*0044*/ 	.word	0xffffffff


	//   ....[7]....
        /*0048*/ 	.word	0xffffffff


	//   ....[8]....
        /*004c*/ 	.word	0xffffffff


	//   ....[9]....
        /*0050*/ 	.word	0xffffffff


	//   ....[10]....
        /*0054*/ 	.word	0xffffffff


	//   ....[11]....
        /*0058*/ 	.word	0xffffffff


	//   ....[12]....
        /*005c*/ 	.word	0xffffffff


	//   ....[13]....
        /*0060*/ 	.word	0xffffffff


	//   ....[14]....
        /*0064*/ 	.word	0xffffffff


	//   ....[15]....
        /*0068*/ 	.word	0xffffffff


	//   ....[16]....
        /*006c*/ 	.word	0xffffffff


	//   ....[17]....
        /*0070*/ 	.word	0xffffffff


	//   ....[18]....
        /*0074*/ 	.word	0xffffffff


	//   ....[19]....
        /*0078*/ 	.word	0xffffffff


	//   ....[20]....
        /*007c*/ 	.word	0xffffffff


	//   ....[21]....
        /*0080*/ 	.word	0xffffffff


	//   ....[22]....
        /*0084*/ 	.word	0xffffffff


	//   ....[23]....
        /*0088*/ 	.word	0xffffffff


	//   ....[24]....
        /*008c*/ 	.word	0xffffffff


	//   ....[25]....
        /*0090*/ 	.word	0xffffffff


	//   ....[26]....
        /*0094*/ 	.word	0xffffffff


	//   ....[27]....
        /*0098*/ 	.word	0xffffffff


	//   ....[28]....
        /*009c*/ 	.word	0xffffffff


	//   ....[29]....
        /*00a0*/ 	.word	0x0500008a


	//   ....[30]....
        /*00a4*/ 	.word	0x0500008a


	//   ....[31]....
        /*00a8*/ 	.word	0x0500008a


	//   ....[32]....
        /*00ac*/ 	.word	0x0500008a


	//   ....[33]....
        /*00b0*/ 	.word	0x0500008a


	//   ....[34]....
        /*00b4*/ 	.word	0x0500008a


	//   ....[35]....
        /*00b8*/ 	.word	0x0500008a


	//   ....[36]....
        /*00bc*/ 	.word	0x0500008a


	//   ....[37]....
        /*00c0*/ 	.word	0x0500008a


	//   ....[38]....
        /*00c4*/ 	.word	0x0500008a


	//----- nvinfo : EIATTR_COOP_GROUP_INSTR_OFFSETS
	.align		4
.L_839:
        /*00c8*/ 	.byte	0x04, 0x28
        /*00ca*/ 	.short	(.L_841 - .L_840)


	//   ....[0]....
.L_840:
        /*00cc*/ 	.word	0x00000c80


	//   ....[1]....
        /*00d0*/ 	.word	0x00000ca0


	//   ....[2]....
        /*00d4*/ 	.word	0x00000cc0


	//   ....[3]....
        /*00d8*/ 	.word	0x00000ce0


	//   ....[4]....
        /*00dc*/ 	.word	0x00000d00


	//   ....[5]....
        /*00e0*/ 	.word	0x00001530


	//   ....[6]....
        /*00e4*/ 	.word	0x00001550


	//   ....[7]....
        /*00e8*/ 	.word	0x00001570


	//   ....[8]....
        /*00ec*/ 	.word	0x00001590


	//   ....[9]....
        /*00f0*/ 	.word	0x000015b0


	//   ....[10]....
        /*00f4*/ 	.word	0x000016e0


	//   ....[11]....
        /*00f8*/ 	.word	0x00001760


	//   ....[12]....
        /*00fc*/ 	.word	0x00001770


	//   ....[13]....
        /*0100*/ 	.word	0x000017d0


	//   ....[14]....
        /*0104*/ 	.word	0x00001810


	//   ....[15]....
        /*0108*/ 	.word	0x00001830


	//   ....[16]....
        /*010c*/ 	.word	0x00001910


	//   ....[17]....
        /*0110*/ 	.word	0x00001940


	//   ....[18]....
        /*0114*/ 	.word	0x00001c10


	//   ....[19]....
        /*0118*/ 	.word	0x00001c50


	//   ....[20]....
        /*011c*/ 	.word	0x00001c70


	//   ....[21]....
        /*0120*/ 	.word	0x00001c80


	//   ....[22]....
        /*0124*/ 	.word	0x00001d10


	//   ....[23]....
        /*0128*/ 	.word	0x00001d40


	//   ....[24]....
        /*012c*/ 	.word	0x00001db0


	//   ....[25]....
        /*0130*/ 	.word	0x00001df0


	//   ....[26]....
        /*0134*/ 	.word	0x00001e20


	//   ....[27]....
        /*0138*/ 	.word	0x00001f00


	//   ....[28]....
        /*013c*/ 	.word	0x00001f10


	//   ....[29]....
        /*0140*/ 	.word	0x00002d50


	//   ....[30]....
        /*0144*/ 	.word	0x00002dc0


	//   ....[31]....
        /*0148*/ 	.word	0x00002e30


	//   ....[32]....
        /*014c*/ 	.word	0x00002ea0


	//   ....[33]....
        /*0150*/ 	.word	0x00002f10


	//   ....[34]....
        /*0154*/ 	.word	0x00003790


	//   ....[35]....
        /*0158*/ 	.word	0x00003800


	//   ....[36]....
        /*015c*/ 	.word	0x00003870


	//   ....[37]....
        /*0160*/ 	.word	0x000038e0


	//   ....[38]....
        /*0164*/ 	.word	0x00003950


	//----- nvinfo : EIATTR_EXIT_INSTR_OFFSETS
	.align		4
.L_841:
        /*0168*/ 	.byte	0x04, 0x1c
        /*016a*/ 	.short	(.L_843 - .L_842)


	//   ....[0]....
.L_842:
        /*016c*/ 	.word	0x00000070


	//   ....[1]....
        /*0170*/ 	.word	0x00002cf0


	//----- nvinfo : EIATTR_MAX_THREADS
	.align		4
.L_843:
        /*0174*/ 	.byte	0x04, 0x05
        /*0176*/ 	.short	(.L_845 - .L_844)
.L_844:
        /*0178*/ 	.word	0x00000080
        /*017c*/ 	.word	0x00000001
        /*0180*/ 	.word	0x00000001


	//----- nvinfo : EIATTR_CRS_STACK_SIZE
	.align		4
.L_845:
        /*0184*/ 	.byte	0x04, 0x1e
        /*0186*/ 	.short	(.L_847 - .L_846)
.L_846:
        /*0188*/ 	.word	0x00000000


	//----- nvinfo : EIATTR_CBANK_PARAM_SIZE
	.align		4
.L_847:
        /*018c*/ 	.byte	0x03, 0x19
        /*018e*/ 	.short	0x0058


	//----- nvinfo : EIATTR_PARAM_CBANK
	.align		4
        /*0190*/ 	.byte	0x04, 0x0a
        /*0192*/ 	.short	(.L_849 - .L_848)
	.align		4
.L_848:
        /*0194*/ 	.word	index@(.nv.constant0._ZN10layer_norm13ln_fwd_kernelINS_13Kernel_traitsI6__halfS2_S2_fjLj65536ELj8ELj1ELj4ELj16ENS_18Kernel_traits_baseILj65536ES2_S2_S2_fjLj128EEEEEEEvNS_9FwdParamsE)
        /*0198*/ 	.short	0x0210
        /*019a*/ 	.short	0x0058


	//----- nvinfo : EIATTR_SW_WAR
	.align		4
.L_849:
        /*019c*/ 	.byte	0x04, 0x36
        /*019e*/ 	.short	(.L_851 - .L_850)
.L_850:
        /*01a0*/ 	.word	0x00000008
.L_851:


//--------------------- .nv.info._ZN10layer_norm13ln_fwd_kernelINS_13Kernel_traitsIffffjLj65536ELj8ELj1ELj4ELj16ENS_18Kernel_traits_baseILj65536EffffjLj128EEEEEEEvNS_9FwdParamsE --------------------------
	.section	.nv.info._ZN10layer_norm13ln_fwd_kernelINS_13Kernel_traitsIffffjLj65536ELj8ELj1ELj4ELj16ENS_18Kernel_traits_baseILj65536EffffjLj128EEEEEEEvNS_9FwdParamsE,"",@"SHT_CUDA_INFO"
	.sectionflags	@""
	.align	4


	//----- nvinfo : EIATTR_CUDA_API_VERSION
	.align		4
        /*0000*/ 	.byte	0x04, 0x37
        /*0002*/ 	.short	(.L_853 - .L_852)
.L_852:
        /*0004*/ 	.word	0x00000082


	//----- nvinfo : EIATTR_KPARAM_INFO
	.align		4
.L_853:
        /*0008*/ 	.byte	0x04, 0x17
        /*000a*/ 	.short	(.L_855 - .L_854)
.L_854:
        /*000c*/ 	.word	0x00000000
        /*0010*/ 	.short	0x0000
        /*0012*/ 	.short	0x0000
        /*0014*/ 	.byte	0x00, 0xf0, 0x61, 0x01


	//----- nvinfo : EIATTR_SPARSE_MMA_MASK
	.align		4
.L_855:
        /*0018*/ 	.byte	0x03, 0x50
        /*001a*/ 	.short	0x0000


	//----- nvinfo : EIATTR_MAXREG_COUNT
	.align		4
        /*001c*/ 	.byte	0x03, 0x1b
        /*001e*/ 	.short	0x00ff


	//----- nvinfo : EIATTR_NUM_BARRIERS
	.align		4
        /*0020*/ 	.byte	0x02, 0x4c
        /*0022*/ 	.byte	0x01
	.zero		1


	//----- nvinfo : EIATTR_MERCURY_ISA_VERSION
	.align		4
        /*0024*/ 	.byte	0x03, 0x5f
        /*0026*/ 	.short	0x0101


	//----- nvinfo : EIATTR_COOP_GROUP_MASK_REGIDS
	.align		4
        /*0028*/ 	.byte	0x04, 0x29
        /*002a*/ 	.short	(.L_857 - .L_856)


	//   ....[0]....
.L_856:
        /*002c*/ 	.word	0xffffffff


	//   ....[1]....
        /*0030*/ 	.word	0xffffffff


	//   ....[2]....
        /*0034*/ 	.word	0xffffffff


	//   ....[3]....
        /*0038*/ 	.word	0xffffffff


	//   ....[4]....
        /*003c*/ 	.word	0xffffffff


	//   ....[5]....
        /*0040*/ 	.word	0xffffffff


	//   ....[6]....
        /*0044*/ 	.word	0xffffffff


	//   ....[7]....
        /*0048*/ 	.word	0xffffffff


	//   ....[8]....
        /*004c*/ 	.word	0xffffffff


	//   ....[9]....
        /*0050*/ 	.word	0xffffffff


	//   ....[10]....
        /*0054*/ 	.word	0xffffffff


	//   ....[11]....
        /*0058*/ 	.word	0xffffffff


	//   ....[12]....
        /*005c*/ 	.word	0xffffffff


	//   ....[13]....
        /*0060*/ 	.word	0xffffffff


	//   ....[14]....
        /*0064*/ 	.word	0xffffffff


	//   ....[15]....
        /*0068*/ 	.word	0xffffffff


	//   ....[16]....
        /*006c*/ 	.word	0xffffffff


	//   ....[17]....
        /*0070*/ 	.word	0xffffffff


	//   ....[18]....
        /*0074*/ 	.word	0xffffffff


	//   ....[19]....
        /*0078*/ 	.word	0xffffffff


	//   ....[20]....
        /*007c*/ 	.word	0xffffffff


	//   ....[21]....
        /*0080*/ 	.word	0xffffffff


	//   ....[22]....
        /*0084*/ 	.word	0xffffffff


	//   ....[23]....
        /*0088*/ 	.word	0xffffffff


	//   ....[24]....
        /*008c*/ 	.word	0xffffffff


	//   ....[25]....
        /*0090*/ 	.word	0xffffffff


	//   ....[26]....
        /*0094*/ 	.word	0xffffffff


	//   ....[27]....
        /*0098*/ 	.word	0xffffffff


	//   ....[28]....
        /*009c*/ 	.word	0xffffffff


	//   ....[29]....
        /*00a0*/ 	.word	0x050000e1


	//   ....[30]....
        /*00a4*/ 	.word	0x050000e1


	//   ....[31]....
        /*00a8*/ 	.word	0x050000e1


	//   ....[32]....
        /*00ac*/ 	.word	0x050000e1


	//   ....[33]....
        /*00b0*/ 	.word	0x050000e1


	//   ....[34]....
        /*00b4*/ 	.word	0x050000e1


	//   ....[35]....
        /*00b8*/ 	.word	0x050000e1


	//   ....[36]....
        /*00bc*/ 	.word	0x050000e1


	//   ....[37]....
        /*00c0*/ 	.word	0x050000e1


	//   ....[38]....
        /*00c4*/ 	.word	0x050000e1


	//----- nvinfo : EIATTR_COOP_GROUP_INSTR_OFFSETS
	.align		4
.L_857:
        /*00c8*/ 	.byte	0x04, 0x28
        /*00ca*/ 	.short	(.L_859 - .L_858)


	//   ....[0]....
.L_858:
        /*00cc*/ 	.word	0x00000b20


	//   ....[1]....
        /*00d0*/ 	.word	0x00000b40


	//   ....[2]....
        /*00d4*/ 	.word	0x00000b60


	//   ....[3]....
        /*00d8*/ 	.word	0x00000b80


	//   ....[4]....
        /*00dc*/ 	.word	0x00000ba0


	//   ....[5]....
        /*00e0*/ 	.word	0x000013d0


	//   ....[6]....
        /*00e4*/ 	.word	0x000013f0


	//   ....[7]....
        /*00e8*/ 	.word	0x00001410


	//   ....[8]....
        /*00ec*/ 	.word	0x00001430


	//   ....[9]....
        /*00f0*/ 	.word	0x00001450


	//   ....[10]....
        /*00f4*/ 	.word	0x000015b0


	//   ....[11]....
        /*00f8*/ 	.word	0x00001600


	//   ....[12]....
        /*00fc*/ 	.word	0x00001620


	//   ....[13]....
        /*0100*/ 	.word	0x00001640


	//   ....[14]....
        /*0104*/ 	.word	0x000016d0


	//   ....[15]....
        /*0108*/ 	.word	0x000016f0


	//   ....[16]....
        /*010c*/ 	.word	0x000017e0


	//   ....[17]....
        /*0110*/ 	.word	0x00001800


	//   ....[18]....
        /*0114*/ 	.word	0x00001af0


	//   ....[19]....
        /*0118*/ 	.word	0x00001b40


	//   ....[20]....
        /*011c*/ 	.word	0x00001b60


	//   ....[21]....
        /*0120*/ 	.word	0x00001b70


	//   ....[22]....
        /*0124*/ 	.word	0x00001bc0


	//   ....[23]....
        /*0128*/ 	.word	0x00001c00


	//   ....[24]....
        /*012c*/ 	.word	0x00001cb0


	//   ....[25]....
        /*0130*/ 	.word	0x00001cd0


	//   ....[26]....
        /*0134*/ 	.word	0x00001d30


	//   ....[27]....
        /*0138*/ 	.word	0x00001dc0


	//   ....[28]....
        /*013c*/ 	.word	0x00001e10


	//   ....[29]....
        /*0140*/ 	.word	0x00002de0


	//   ....[30]....
        /*0144*/ 	.word	0x00002e50


	//   ....[31]....
        /*0148*/ 	.word	0x00002ec0


	//   ....[32]....
        /*014c*/ 	.word	0x00002f30


	//   ....[33]....
        /*0150*/ 	.word	0x00002fa0


	//   ....[34]....
        /*0154*/ 	.word	0x00003820


	//   ....[35]....
        /*0158*/ 	.word	0x00003890


	//   ....[36]....
        /*015c*/ 	.word	0x00003900


	//   ....[37]....
        /*0160*/ 	.word	0x00003970


	//   ....[38]....
        /*0164*/ 	.word	0x000039e0


	//----- nvinfo : EIATTR_EXIT_INSTR_OFFSETS
	.align		4
.L_859:
        /*0168*/ 	.byte	0x04, 0x1c
        /*016a*/ 	.short	(.L_861 - .L_860)


	//   ....[0]....
.L_860:
        /*016c*/ 	.word	0x00000070


	//   ....[1]....
        /*0170*/ 	.word	0x00002d80


	//----- nvinfo : EIATTR_MAX_THREADS
	.align		4
.L_861:
        /*0174*/ 	.byte	0x04, 0x05
        /*0176*/ 	.short	(.L_863 - .L_862)
.L_862:
        /*0178*/ 	.word	0x00000080
        /*017c*/ 	.word	0x00000001
        /*0180*/ 	.word	0x00000001


	//----- nvinfo : EIATTR_CRS_STACK_SIZE
	.align		4
.L_863:
        /*0184*/ 	.byte	0x04, 0x1e
        /*0186*/ 	.short	(.L_865 - .L_864)
.L_864:
        /*0188*/ 	.word	0x00000000


	//----- nvinfo : EIATTR_CBANK_PARAM_SIZE
	.align		4
.L_865:
        /*018c*/ 	.byte	0x03, 0x19
        /*018e*/ 	.short	0x0058


	//----- nvinfo : EIATTR_PARAM_CBANK
	.align		4
        /*0190*/ 	.byte	0x04, 0x0a
        /*0192*/ 	.short	(.L_867 - .L_866)
	.align		4
.L_866:
        /*0194*/ 	.word	index@(.nv.constant0._ZN10layer_norm13ln_fwd_kernelINS_13Kernel_traitsIffffjLj65536ELj8ELj1ELj4ELj16ENS_18Kernel_traits_baseILj65536EffffjLj128EEEEEEEvNS_9FwdParamsE)
        /*0198*/ 	.short	0x0210
        /*019a*/ 	.short	0x0058


	//----- nvinfo : EIATTR_SW_WAR
	.align		4
.L_867:
        /*019c*/ 	.byte	0x04, 0x36
        /*019e*/ 	.short	(.L_869 - .L_868)
.L_868:
        /*01a0*/ 	.word	0x00000008
.L_869:


//--------------------- .nv.info._ZN10layer_norm13ln_fwd_kernelINS_13Kernel_traitsI13__nv_bfloat16fS2_fjLj49152ELj4ELj1ELj4ELj16ENS_18Kernel_traits_baseILj49152ES2_fS2_fjLj128EEEEEEEvNS_9FwdParamsE --------------------------
	.section	.nv.info._ZN10layer_norm13ln_fwd_kernelINS_13Kernel_traitsI13__nv_bfloat16fS2_fjLj49152ELj4ELj1ELj4ELj16ENS_18Kernel_traits_baseILj49152ES2_fS2_fjLj128EEEEEEEvNS_9FwdParamsE,"",@"SHT_CUDA_INFO"
	.sectionflags	@""
	.align	4


	//----- nvinfo : EIATTR_CUDA_API_VERSION
	.align		4
        /*0000*/ 	.byte	0x04, 0x37
        /*0002*/ 	.short	(.L_871 - .L_870)
.L_870:
        /*0004*/ 	.word	0x00000082


	//----- nvinfo : EIATTR_KPARAM_INFO
	.align		4
.L_871:
        /*0008*/ 	.byte	0x04, 0x17
        /*000a*/ 	.short	(.L_873 - .L_872)
.L_872:
        /*000c*/ 	.word	0x00000000
        /*0010*/ 	.short	0x0000
        /*0012*/ 	.short	0x0000
        /*0014*/ 	.byte	0x00, 0xf0, 0x61, 0x01


	//----- nvinfo : EIATTR_SPARSE_MMA_MASK
	.align		4
.L_873:
        /*0018*/ 	.byte	0x03, 0x50
        /*001a*/ 	.short	0x0000


	//----- nvinfo : EIATTR_MAXREG_COUNT
	.align		4
        /*001c*/ 	.byte	0x03, 0x1b
        /*001e*/ 	.short	0x00ff


	//----- nvinfo : EIATTR_NUM_BARRIERS
	.align		4
        /*0020*/ 	.byte	0x02, 0x4c
        /*0022*/ 	.byte	0x01
	.zero		1


	//----- nvinfo : EIATTR_MERCURY_ISA_VERSION
	.align		4
        /*0024*/ 	.byte	0x03, 0x5f
        /*0026*/ 	.short	0x0101


	//----- nvinfo : EIATTR_COOP_GROUP_MASK_REGIDS
	.align		4
        /*0028*/ 	.byte	0x04, 0x29
        /*002a*/ 	.short	(.L_875 - .L_874)


	//   ....[0]....
.L_874:
        /*002c*/ 	.word	0xffffffff


	//   ....[1]....
        /*0030*/ 	.word	0xffffffff


	//   ....[2]....
        /*0034*/ 	.word	0xffffffff


	//   ....[3]....
        /*0038*/ 	.word	0xffffffff


	//   ....[4]....
        /*003c*/ 	.word	0xffffffff


	//   ....[5]....
        /*0040*/ 	.word	0xffffffff


	//   ....[6]....
        /*0044*/ 	.word	0xffffffff


	//   ....[7]....
        /*0048*/ 	.word	0xffffffff


	//   ....[8]....
        /*004c*/ 	.word	0xffffffff


	//   ....[9]....
        /*0050*/ 	.word	0xffffffff


	//   ....[10]....
        /*0054*/ 	.word	0xffffffff


	//   ....[11]....
        /*0058*/ 	.word	0xffffffff


	//   ....[12]....
        /*005c*/ 	.word	0xffffffff


	//   ....[13]....
        /*0060*/ 	.word	0xffffffff


	//   ....[14]....
        /*0064*/ 	.word	0xffffffff


	//   ....[15]....
        /*0068*/ 	.word	0xffffffff


	//   ....[16]....
        /*006c*/ 	.word	0xffffffff


	//   ....[17]....
        /*0070*/ 	.word	0xffffffff


	//   ....[18]....
        /*0074*/ 	.word	0xffffffff


	//   ....[19]....
        /*0078*/ 	.word	0xffffffff


	//   ....[20]....
        /*007c*/ 	.word	0xffffffff


	//   ....[21]....
        /*0080*/ 	.word	0xffffffff


	//   ....[22]....
        /*0084*/ 	.word	0xffffffff


	//   ....[23]....
        /*0088*/ 	.word	0xffffffff


	//   ....[24]....
        /*008c*/ 	.word	0xffffffff


	//   ....[25]....
        /*0090*/ 	.word	0xffffffff


	//   ....[26]....
        /*0094*/ 	.word	0x050000e9


	//   ....[27]....
        /*0098*/ 	.word	0x050000e9


	//   ....[28]....
        /*009c*/ 	.word	0x050000e9


	//   ....[29]....
        /*00a0*/ 	.word	0x050000e9


	//   ....[30]....
        /*00a4*/ 	.word	0x050000e9


	//   ....[31]....
        /*00a8*/ 	.word	0x050000e9


	//   ....[32]....
        /*00ac*/ 	.word	0x050000e9


	//   ....[33]....
        /*00b0*/ 	.word	0x050000e9


	//   ....[34]....
        /*00b4*/ 	.word	0x050000e9


	//   ....[35]....
        /*00b8*/ 	.word	0x050000e9


	//----- nvinfo : EIATTR_COOP_GROUP_INSTR_OFFSETS
	.align		4
.L_875:
        /*00bc*/ 	.byte	0x04, 0x28
        /*00be*/ 	.short	(.L_877 - .L_876)


	//   ....[0]....
.L_876:
        /*00c0*/ 	.word	0x00000fb0


	//   ....[1]....
        /*00c4*/ 	.word	0x00000fd0


	//   ....[2]....
        /*00c8*/ 	.word	0x00000ff0


	//   ....[3]....
        /*00cc*/ 	.word	0x00001010


	//   ....[4]....
        /*00d0*/ 	.word	0x00001030


	//   ....[5]....
        /*00d4*/ 	.word	0x00001c60


	//   ....[6]....
        /*00d8*/ 	.word	0x00001c80


	//   ....[7]....
        /*00dc*/ 	.word	0x00001ca0


	//   ....[8]....
        /*00e0*/ 	.word	0x00001cc0


	//   ....[9]....
        /*00e4*/ 	.word	0x00001ce0


	//   ....[10]....
        /*00e8*/ 	.word	0x00001e60


	//   ....[11]....
        /*00ec*/ 	.word	0x00001e90


	//   ....[12]....
        /*00f0*/ 	.word	0x00001ea0


	//   ....[13]....
        /*00f4*/ 	.word	0x00001f20


	//   ....[14]....
        /*00f8*/ 	.word	0x00001f40


	//   ....[15]....
        /*00fc*/ 	.word	0x00001f70


	//   ....[16]....
        /*0100*/ 	.word	0x00002080


	//   ....[17]....
        /*0104*/ 	.word	0x000020a0


	//   ....[18]....
        /*0108*/ 	.word	0x00002340


	//   ....[19]....
        /*010c*/ 	.word	0x000023a0


	//   ....[20]....
        /*0110*/ 	.word	0x000023d0


	//   ....[21]....
        /*0114*/ 	.word	0x000023e0


	//   ....[22]....
        /*0118*/ 	.word	0x00002480


	//   ....[23]....
        /*011c*/ 	.word	0x000024e0


	//   ....[24]....
        /*0120*/ 	.word	0x00002520


	//   ....[25]....
        /*0124*/ 	.word	0x000025a0


	//   ....[26]....
        /*0128*/ 	.word	0x00005390


	//   ....[27]....
        /*012c*/ 	.word	0x00005400


	//   ....[28]....
        /*0130*/ 	.word	0x00005470


	//   ....[29]....
        /*0134*/ 	.word	0x000054e0


	//   ....[30]....
        /*0138*/ 	.word	0x00005550


	//   ....[31]....
        /*013c*/ 	.word	0x000061c0


	//   ....[32]....
        /*0140*/ 	.word	0x00006230


	//   ....[33]....
        /*0144*/ 	.word	0x000062a0


	//   ....[34]....
        /*0148*/ 	.word	0x00006310


	//   ....[35]....
        /*014c*/ 	.word	0x00006380


	//----- nvinfo : EIATTR_EXIT_INSTR_OFFSETS
	.align		4
.L_877:
        /*0150*/ 	.byte	0x04, 0x1c
        /*0152*/ 	.short	(.L_879 - .L_878)


	//   ....[0]....
.L_878:
        /*0154*/ 	.word	0x00000070


	//   ....[1]....
        /*0158*/ 	.word	0x00005330


	//----- nvinfo : EIATTR_MAX_THREADS
	.align		4
.L_879:
        /*015c*/ 	.byte	0x04, 0x05
        /*015e*/ 	.short	(.L_881 - .L_880)
.L_880:
        /*0160*/ 	.word	0x00000080
        /*0164*/ 	.word	0x00000001
        /*0168*/ 	.word	0x00000001


	//----- nvinfo : EIATTR_CRS_STACK_SIZE
	.align		4
.L_881:
        /*016c*/ 	.byte	0x04, 0x1e
        /*016e*/ 	.short	(.L_883 - .L_882)
.L_882:
        /*0170*/ 	.word	0x00000000


	//----- nvinfo : EIATTR_CBANK_PARAM_SIZE
	.align		4
.L_883:
        /*0174*/ 	.byte	0x03, 0x19
        /*0176*/ 	.short	0x0058


	//----- nvinfo : EIATTR_PARAM_CBANK
	.align		4
        /*0178*/ 	.byte	0x04, 0x0a
        /*017a*/ 	.short	(.L_885 - .L_884)
	.align		4
.L_884:
        /*017c*/ 	.word	index@(.nv.constant0._ZN10layer_norm13ln_fwd_kernelINS_13Kernel_traitsI13__nv_bfloat16fS2_fjLj49152ELj4ELj1ELj4ELj16ENS_18Kernel_traits_baseILj49152ES2_fS2_fjLj128EEEEEEEvNS_9FwdParamsE)
        /*0180*/ 	.short	0x0210
        /*0182*/ 	.short	0x0058


	//----- nvinfo : EIATTR_SW_WAR
	.align		4
.L_885:
        /*0184*/ 	.byte	0x04, 0x36
        /*0186*/ 	.short	(.L_887 - .L_886)
.L_886:
        /*0188*/ 	.word	0x00000008
.L_887:


//--------------------- .nv.info._ZN10layer_norm13ln_fwd_kernelINS_13Kernel_traitsI13__nv_bfloat16S2_S2_fjLj49152ELj4ELj1ELj4ELj16ENS_18Kernel_traits_baseILj49152ES2_S2_S2_fjLj128EEEEEEEvNS_9FwdParamsE --------------------------
	.section	.nv.info._ZN10layer_norm13ln_fwd_kernelINS_13Kernel_traitsI13__nv_bfloat16S2_S2_fjLj49152ELj4ELj1ELj4ELj16ENS_18Kernel_traits_baseILj49152ES2_S2_S2_fjLj128EEEEEEEvNS_9FwdParamsE,"",@"SHT_CUDA_INFO"
	.sectionflags	@""
	.align	4


	//----- nvinfo : EIATTR_CUDA_API_VERSION
	.align		4
        /*0000*/ 	.byte	0x04, 0x37
        /*0002*/ 	.short	(.L_889 - .L_888)
.L_888:
        /*0004*/ 	.word	0x00000082


	//----- nvinfo : EIATTR_KPARAM_INFO
	.align		4
.L_889:
        /*0008*/ 	.byte	0x04, 0x17
        /*000a*/ 	.short	(.L_891 - .L_890)
.L_890:
        /*000c*/ 	.word	0x00000000
        /*0010*/ 	.short	0x0000
        /*0012*/ 	.short	0x0000
        /*0014*/ 	.byte	0x00, 0xf0, 0x61, 0x01


	//----- nvinfo : EIATTR_SPARSE_MMA_MASK
	.align		4
.L_891:
        /*0018*/ 	.byte	0x03, 0x50
        /*001a*/ 	.short	0x0000


	//----- nvinfo : EIATTR_MAXREG_COUNT
	.align		4
        /*001c*/ 	.byte	0x03, 0x1b
        /*001e*/ 	.short	0x00ff


	//----- nvinfo : EIATTR_NUM_BARRIERS
	.align		4
        /*0020*/ 	.byte	0x02, 0x4c
        /*0022*/ 	.byte	0x01
	.zero		1


	//----- nvinfo : EIATTR_MERCURY_ISA_VERSION
	.align		4
        /*0024*/ 	.byte	0x03, 0x5f
        /*0026*/ 	.short	0x0101


	//----- nvinfo : EIATTR_COOP_GROUP_MASK_REGIDS
	.align		4
        /*0028*/ 	.byte	0x04, 0x29
        /*002a*/ 	.short	(.L_893 - .L_892)


	//   ....[0]....
.L_892:
        /*002c*/ 	.word	0xffffffff


	//   ....[1]....
        /*0030*/ 	.word	0xffffffff


	//   ....[2]....
        /*0034*/ 	.word	0xffffffff


	//   ....[3]....
        /*0038*/ 	.word	0xffffffff


	//   ....[4]....
        /*003c*/ 	.word	0xffffffff


	//   ....[5]....
        /*0040*/ 	.word	0xffffffff


	//   ....[6]....
        /*0044*/ 	.word	0xffffffff


	//   ....[7]....
        /*0048*/ 	.word	0xffffffff


	//   ....[8]....
        /*004c*/ 	.word	0xffffffff


	//   ....[9]....
        /*0050*/ 	.word	0xffffffff


	//   ....[10]....
        /*0054*/ 	.word	0xffffffff


	//   ....[11]....
        /*0058*/ 	.word	0xffffffff


	//   ....[12]....
        /*005c*/ 	.word	0xffffffff


	//   ....[13]....
        /*0060*/ 	.word	0xffffffff


	//   ....[14]....
        /*0064*/ 	.word	0xffffffff


	//   ....[15]....
        /*0068*/ 	.word	0xffffffff


	//   ....[16]....
        /*006c*/ 	.word	0xffffffff


	//   ....[17]....
        /*0070*/ 	.word	0xffffffff


	//   ....[18]....
        /*0074*/ 	.word	0xffffffff


	//   ....[19]....
        /*0078*/ 	.word	0xffffffff


	//   ....[20]....
        /*007c*/ 	.word	0xffffffff


	//   ....[21]....
        /*0080*/ 	.word	0xffffffff


	//   ....[22]....
        /*0084*/ 	.word	0xffffffff


	//   ....[23]....
        /*0088*/ 	.word	0xffffffff


	//   ....[24]....
        /*008c*/ 	.word	0xffffffff


	//   ....[25]....
        /*0090*/ 	.word	0xffffffff


	//   ....[26]....
        /*0094*/ 	.word	0x050000be


	//   ....[27]....
        /*0098*/ 	.word	0x050000be


	//   ....[28]....
        /*009c*/ 	.word	0x050000be


	//   ....[29]....
        /*00a0*/ 	.word	0x050000be


	//   ....[30]....
        /*00a4*/ 	.word	0x050000be


	//   ....[31]....
        /*00a8*/ 	.word	0x050000be


	//   ....[32]....
        /*00ac*/ 	.word	0x050000be


	//   ....[33]....
        /*00b0*/ 	.word	0x050000be


	//   ....[34]....
        /*00b4*/ 	.word	0x050000be


	//   ....[35]....
        /*00b8*/ 	.word	0x050000be


	//----- nvinfo : EIATTR_COOP_GROUP_INSTR_OFFSETS
	.align		4
.L_893:
        /*00bc*/ 	.byte	0x04, 0x28
        /*00be*/ 	.short	(.L_895 - .L_894)


	//   ....[0]....
.L_894:
        /*00c0*/ 	.word	0x000014d0


	//   ....[1]....
        /*00c4*/ 	.word	0x000014f0


	//   ....[2]....
        /*00c8*/ 	.word	0x00001510


	//   ....[3]....
        /*00cc*/ 	.word	0x00001530


	//   ....[4]....
        /*00d0*/ 	.word	0x00001550


	//   ....[5]....
        /*00d4*/ 	.word	0x00002180


	//   ....[6]....
        /*00d8*/ 	.word	0x000021a0


	//   ....[7]....
        /*00dc*/ 	.word	0x000021c0


	//   ....[8]....
        /*00e0*/ 	.word	0x000021e0


	//   ....[9]....
        /*00e4*/ 	.word	0x00002200


	//   ....[10]....
        /*00e8*/ 	.word	0x00002380


	//   ....[11]....
        /*00ec*/ 	.word	0x000023b0


	//   ....[12]....
        /*00f0*/ 	.word	0x000023c0


	//   ....[13]....
        /*00f4*/ 	.word	0x00002430


	//   ....[14]....
        /*00f8*/ 	.word	0x00002460


	//   ....[15]....
        /*00fc*/ 	.word	0x00002480


	//   ....[16]....
        /*0100*/ 	.word	0x00002590


	//   ....[17]....
        /*0104*/ 	.word	0x000025b0


	//   ....[18]....
        /*0108*/ 	.word	0x00002860


	//   ....[19]....
        /*010c*/ 	.word	0x000028b0


	//   ....[20]....
        /*0110*/ 	.word	0x000028c0


	//   ....[21]....
        /*0114*/ 	.word	0x000028d0


	//   ....[22]....
        /*0118*/ 	.word	0x00002950


	//   ....[23]....
        /*011c*/ 	.word	0x00002990


	//   ....[24]....
        /*0120*/ 	.word	0x00002a40


	//   ....[25]....
        /*0124*/ 	.word	0x00002a70


	//   ....[26]....
        /*0128*/ 	.word	0x00003f20


	//   ....[27]....
        /*012c*/ 	.word	0x00003f90


	//   ....[28]....
        /*0130*/ 	.word	0x00004000


	//   ....[29]....
        /*0134*/ 	.word	0x00004070


	//   ....[30]....
        /*0138*/ 	.word	0x000040e0


	//   ....[31]....
        /*013c*/ 	.word	0x00004d60


	//   ....[32]....
        /*0140*/ 	.word	0x00004dd0


	//   ....[33]....
        /*0144*/ 	.word	0x00004e40


	//   ....[34]....
        /*0148*/ 	.word	0x00004eb0


	//   ....[35]....
        /*014c*/ 	.word	0x00004f20


	//----- nvinfo : EIATTR_EXIT_INSTR_OFFSETS
	.align		4
.L_895:
        /*0150*/ 	.byte	0x04, 0x1c
        /*0152*/ 	.short	(.L_897 - .L_896)


	//   ....[0]....
.L_896:
        /*0154*/ 	.word	0x00000070


	//   ....[1]....
        /*0158*/ 	.word	0x00003ec0


	//----- nvinfo : EIATTR_MAX_THREADS
	.align		4
.L_897:
        /*015c*/ 	.byte	0x04, 0x05
        /*015e*/ 	.short	(.L_899 - .L_898)
.L_898:
        /*0160*/ 	.word	0x00000080
        /*0164*/ 	.word	0x00000001
        /*0168*/ 	.word	0x00000001


	//----- nvinfo : EIATTR_CRS_STACK_SIZE
	.align		4
.L_899:
        /*016c*/ 	.byte	0x04, 0x1e
        /*016e*/ 	.short	(.L_901 - .L_900)
.L_900:
        /*0170*/ 	.word	0x00000000


	//----- nvinfo : EIATTR_CBANK_PARAM_SIZE
	.align		4
.L_901:
        /*0174*/ 	.byte	0x03, 0x19
        /*0176*/ 	.short	0x0058


	//----- nvinfo : EIATTR_PARAM_CBANK
	.align		4
        /*0178*/ 	.byte	0x04, 0x0a
        /*017a*/ 	.short	(.L_903 - .L_902)
	.align		4
.L_902:
        /*017c*/ 	.word	index@(.nv.constant0._ZN10layer_norm13ln_fwd_kernelINS_13Kernel_traitsI13__nv_bfloat16S2_S2_fjLj49152ELj4ELj1ELj4ELj16ENS_18Kernel_traits_baseILj49152ES2_S2_S2_fjLj128EEEEEEEvNS_9FwdParamsE)
        /*0180*/ 	.short	0x0210
        /*0182*/ 	.short	0x0058


	//----- nvinfo : EIATTR_SW_WAR
	.align		4
.L_903:
        /*0184*/ 	.byte	0x04, 0x36
        /*0186*/ 	.short	(.L_905 - .L_904)
.L_904:
        /*0188*/ 	.word	0x00000008
.L_905:


//--------------------- .nv.info._ZN10layer_norm13ln_fwd_kernelINS_13Kernel_traitsI6__halffS2_fjLj49152ELj4ELj1ELj4ELj16ENS_18Kernel_traits_baseILj49152ES2_fS2_fjLj128EEEEEEEvNS_9FwdParamsE --------------------------
	.section	.nv.info._ZN10layer_norm13ln_fwd_kernelINS_13Kernel_traitsI6__halffS2_fjLj49152ELj4ELj1ELj4ELj16ENS_18Kernel_traits_baseILj49152ES2_fS2_fjLj128EEEEEEEvNS_9FwdParamsE,"",@"SHT_CUDA_INFO"
	.sectionflags	@""
	.align	4


	//----- nvinfo : EIATTR_CUDA_API_VERSION
	.align		4
        /*0000*/ 	.byte	0x04, 0x37
        /*0002*/ 	.short	(.L_907 - .L_906)
.L_906:
        /*0004*/ 	.word	0x00000082


	//----- nvinfo : EIATTR_KPARAM_INFO
	.align		4
.L_907:
        /*0008*/ 	.byte	0x04, 0x17
        /*000a*/ 	.short	(.L_909 - .L_908)
.L_908:
        /*000c*/ 	.word	0x00000000
        /*0010*/ 	.short	0x0000
        /*0012*/ 	.short	0x0000
        /*0014*/ 	.byte	0x00, 0xf0, 0x61, 0x01


	//----- nvinfo : EIATTR_SPARSE_MMA_MASK
	.align		4
.L_909:
        /*0018*/ 	.byte	0x03, 0x50
        /*001a*/ 	.short	0x0000


	//----- nvinfo : EIATTR_MAXREG_COUNT
	.align		4
        /*001c*/ 	.byte	0x03, 0x1b
        /*001e*/ 	.short	0x00ff


	//----- nvinfo : EIATTR_NUM_BARRIERS
	.align		4
        /*0020*/ 	.byte	0x02, 0x4c
        /*0022*/ 	.byte	0x01
	.zero		1


	//----- nvinfo : EIATTR_MERCURY_ISA_VERSION
	.align		4
        /*0024*/ 	.byte	0x03, 0x5f
        /*0026*/ 	.short	0x0101


	//----- nvinfo : EIATTR_COOP_GROUP_MASK_REGIDS
	.align		4
        /*0028*/ 	.byte	0x04, 0x29
        /*002a*/ 	.short	(.L_911 - .L_910)


	//   ....[0]....
.L_910:
        /*002c*/ 	.word	0xffffffff


	//   ....[1]....
        /*0030*/ 	.word	0xffffffff


	//   ....[2]....
        /*0034*/ 	.word	0xffffffff


	//   ....[3]....
        /*0038*/ 	.word	0xffffffff


	//   ....[4]....
        /*003c*/ 	.word	0xffffffff


	//   ....[5]....
        /*0040*/ 	.word	0xffffffff


	//   ....[6]....
        /*0044*/ 	.word	0xffffffff


	//   ....[7]....
        /*0048*/ 	.word	0xffffffff


	//   ....[8]....
        /*004c*/ 	.word	0xffffffff


	//   ....[9]....
        /*0050*/ 	.word	0xffffffff


	//   ....[10]....
        /*0054*/ 	.word	0xffffffff


	//   ....[11]....
        /*0058*/ 	.word	0xffffffff


	//   ....[12]....
        /*005c*/ 	.word	0xffffffff


	//   ....[13]....
        /*0060*/ 	.word	0xffffffff


	//   ....[14]....
        /*0064*/ 	.word	0xffffffff


	//   ....[15]....
        /*0068*/ 	.word	0xffffffff


	//   ....[16]....
        /*006c*/ 	.word	0xffffffff


	//   ....[17]....
        /*0070*/ 	.word	0xffffffff


	//   ....[18]....
        /*0074*/ 	.word	0xffffffff


	//   ....[19]....
        /*0078*/ 	.word	0xffffffff


	//   ....[20]....
        /*007c*/ 	.word	0xffffffff


	//   ....[21]....
        /*0080*/ 	.word	0xffffffff


	//   ....[22]....
        /*0084*/ 	.word	0xffffffff


	//   ....[23]....
        /*0088*/ 	.word	0xffffffff


	//   ....[24]....
        /*008c*/ 	.word	0xffffffff


	//   ....[25]....
        /*0090*/ 	.word	0xffffffff


	//   ....[26]....
        /*0094*/ 	.word	0x050000e9


	//   ....[27]....
        /*0098*/ 	.word	0x050000e9


	//   ....[28]....
        /*009c*/ 	.word	0x050000e9


	//   ....[29]....
        /*00a0*/ 	.word	0x050000e9


	//   ....[30]....
        /*00a4*/ 	.word	0x050000e9


	//   ....[31]....
        /*00a8*/ 	.word	0x050000e9


	//   ....[32]....
        /*00ac*/ 	.word	0x050000e9


	//   ....[33]....
        /*00b0*/ 	.word	0x050000e9


	//   ....[34]....
        /*00b4*/ 	.word	0x050000e9


	//   ....[35]....
        /*00b8*/ 	.word	0x050000e9


	//----- nvinfo : EIATTR_COOP_GROUP_INSTR_OFFSETS
	.align		4
.L_911:
        /*00bc*/ 	.byte	0x04, 0x28
        /*00be*/ 	.short	(.L_913 - .L_912)


	//   ....[0]....
.L_912:
        /*00c0*/ 	.word	0x00000fb0


	//   ....[1]....
        /*00c4*/ 	.word	0x00000fd0


	//   ....[2]....
        /*00c8*/ 	.word	0x00000ff0


	//   ....[3]....
        /*00cc*/ 	.word	0x00001010


	//   ....[4]....
        /*00d0*/ 	.word	0x00001030


	//   ....[5]....
        /*00d4*/ 	.word	0x00001c60


	//   ....[6]....
        /*00d8*/ 	.word	0x00001c80


	//   ....[7]....
        /*00dc*/ 	.word	0x00001ca0


	//   ....[8]....
        /*00e0*/ 	.word	0x00001cc0


	//   ....[9]....
        /*00e4*/ 	.word	0x00001ce0


	//   ....[10]....
        /*00e8*/ 	.word	0x00001e60


	//   ....[11]....
        /*00ec*/ 	.word	0x00001e90


	//   ....[12]....
        /*00f0*/ 	.word	0x00001ea0


	//   ....[13]....
        /*00f4*/ 	.word	0x00001f20


	//   ....[14]....
        /*00f8*/ 	.word	0x00001f40


	//   ....[15]....
        /*00fc*/ 	.word	0x00001f70


	//   ....[16]....
        /*0100*/ 	.word	0x00002080


	//   ....[17]....
        /*0104*/ 	.word	0x000020a0


	//   ....[18]....
        /*0108*/ 	.word	0x00002340


	//   ....[19]....
        /*010c*/ 	.word	0x000023a0


	//   ....[20]....
        /*0110*/ 	.word	0x000023d0


	//   ....[21]....
        /*0114*/ 	.word	0x000023e0


	//   ....[22]....
        /*0118*/ 	.word	0x00002480


	//   ....[23]....
        /*011c*/ 	.word	0x000024e0


	//   ....[24]....
        /*0120*/ 	.word	0x00002520


	//   ....[25]....
        /*0124*/ 	.word	0x000025a0


	//   ....[26]....
        /*0128*/ 	.word	0x00005390


	//   ....[27]....
        /*012c*/ 	.word	0x00005400


	//   ....[28]....
        /*0130*/ 	.word	0x00005470


	//   ....[29]....
        /*0134*/ 	.word	0x000054e0


	//   ....[30]....
        /*0138*/ 	.word	0x00005550


	//   ....[31]....
        /*013c*/ 	.word	0x000061c0


	//   ....[32]....
        /*0140*/ 	.word	0x00006230


	//   ....[33]....
        /*0144*/ 	.word	0x000062a0


	//   ....[34]....
        /*0148*/ 	.word	0x00006310


	//   ....[35]....
        /*014c*/ 	.word	0x00006380


	//----- nvinfo : EIATTR_EXIT_INSTR_OFFSETS
	.align		4
.L_913:
        /*0150*/ 	.byte	0x04, 0x1c
        /*0152*/ 	.short	(.L_915 - .L_914)


	//   ....[0]....
.L_914:
        /*0154*/ 	.word	0x00000070


	//   ....[1]....
        /*0158*/ 	.word	0x00005330


	//----- nvinfo : EIATTR_MAX_THREADS
	.align		4
.L_915:
        /*015c*/ 	.byte	0x04, 0x05
        /*015e*/ 	.short	(.L_917 - .L_916)
.L_916:
        /*0160*/ 	.word	0x00000080
        /*0164*/ 	.word	0x00000001
        /*0168*/ 	.word	0x00000001


	//----- nvinfo : EIATTR_CRS_STACK_SIZE
	.align		4
.L_917:
        /*016c*/ 	.byte	0x04, 0x1e
        /*016e*/ 	.short	(.L_919 - .L_918)
.L_918:
        /*0170*/ 	.word	0x00000000


	//----- nvinfo : EIATTR_CBANK_PARAM_SIZE
	.align		4
.L_919:
        /*0174*/ 	.byte	0x03, 0x19
        /*0176*/ 	.short	0x0058


	//----- nvinfo : EIATTR_PARAM_CBANK
	.align		4
        /*0178*/ 	.byte	0x04, 0x0a
        /*017a*/ 	.short	(.L_921 - .L_920)
	.align		4
.L_920:
        /*017c*/ 	.word	index@(.nv.constant0._ZN10layer_norm13ln_fwd_kernelINS_13Kernel_traitsI6__halffS2_fjLj49152ELj4ELj1ELj4ELj16ENS_18Kernel_traits_baseILj49152ES2_fS2_fjLj128EEEEEEEvNS_9FwdParamsE)
        /*0180*/ 	.short	0x0210
        /*0182*/ 	.short	0x0058


	//----- nvinfo : EIATTR_SW_WAR
	.align		4
.L_921:
        /*0184*/ 	.byte	0x04, 0x36
        /*0186*/ 	.short	(.L_923 - .L_922)
.L_922:
        /*0188*/ 	.word	0x00000008
.L_923:


//--------------------- .nv.info._ZN10layer_norm13ln_fwd_kernelINS_13Kernel_traitsI6__halfS2_S2_fjLj49152ELj4ELj1ELj4ELj16ENS_18Kernel_traits_baseILj49152ES2_S2_S2_fjLj128EEEEEEEvNS_9FwdParamsE --------------------------
	.section	.nv.info._ZN10layer_norm13ln_fwd_kernelINS_13Kernel_traitsI6__halfS2_S2_fjLj49152ELj4ELj1ELj4ELj16ENS_18Kernel_traits_baseILj49152ES2_S2_S2_fjLj128EEEEEEEvNS_9FwdParamsE,"",@"SHT_CUDA_INFO"
	.sectionflags	@""
	.align	4


	//----- nvinfo : EIATTR_CUDA_API_VERSION
	.align		4
        /*0000*/ 	.byte	0x04, 0x37
        /*0002*/ 	.short	(.L_925 - .L_924)
.L_924:
        /*0004*/ 	.word	0x00000082


	//----- nvinfo : EIATTR_KPARAM_INFO
	.align		4
.L_925:
        /*0008*/ 	.byte	0x04, 0x17
        /*000a*/ 	.short	(.L_927 - .L_926)
.L_926:
        /*000c*/ 	.word	0x00000000
        /*0010*/ 	.short	0x0000
        /*0012*/ 	.short	0x0000
        /*0014*/ 	.byte	0x00, 0xf0, 0x61, 0x01


	//----- nvinfo : EIATTR_SPARSE_MMA_MASK
	.align		4
.L_927:
        /*0018*/ 	.byte	0x03, 0x50
        /*001a*/ 	.short	0x0000


	//----- nvinfo : EIATTR_MAXREG_COUNT
	.align		4
        /*001c*/ 	.byte	0x03, 0x1b
        /*001e*/ 	.short	0x00ff


	//----- nvinfo : EIATTR_NUM_BARRIERS
	.align		4
        /*0020*/ 	.byte	0x02, 0x4c
        /*0022*/ 	.byte	0x01
	.zero		1


	//----- nvinfo : EIATTR_MERCURY_ISA_VERSION
	.align		4
        /*0024*/ 	.byte	0x03, 0x5f
        /*0026*/ 	.short	0x0101


	//----- nvinfo : EIATTR_COOP_GROUP_MASK_REGIDS
	.align		4
        /*0028*/ 	.byte	0x04, 0x29
        /*002a*/ 	.short	(.L_929 - .L_928)


	//   ....[0]....
.L_928:
        /*002c*/ 	.word	0xffffffff


	//   ....[1]....
        /*0030*/ 	.word	0xffffffff


	//   ....[2]....
        /*0034*/ 	.word	0xffffffff


	//   ....[3]....
        /*0038*/ 	.word	0xffffffff


	//   ....[4]....
        /*003c*/ 	.word	0xffffffff


	//   ....[5]....
        /*0040*/ 	.word	0xffffffff


	//   ....[6]....
        /*0044*/ 	.word	0xffffffff


	//   ....[7]....
        /*0048*/ 	.word	0xffffffff


	//   ....[8]....
        /*004c*/ 	.word	0xffffffff


	//   ....[9]....
        /*0050*/ 	.word	0xffffffff


	//   ....[10]....
        /*0054*/ 	.word	0xffffffff


	//   ....[11]....
        /*0058*/ 	.word	0xffffffff


	//   ....[12]....
        /*005c*/ 	.word	0xffffffff


	//   ....[13]....
        /*0060*/ 	.word	0xffffffff


	//   ....[14]....
        /*0064*/ 	.word	0xffffffff


	//   ....[15]....
        /*0068*/ 	.word	0xffffffff


	//   ....[16]....
        /*006c*/ 	.word	0xffffffff


	//   ....[17]....
        /*0070*/ 	.word	0xffffffff


	//   ....[18]....
        /*0074*/ 	.word	0xffffffff


	//   ....[19]....
        /*0078*/ 	.word	0xffffffff


	//   ....[20]....
        /*007c*/ 	.word	0xffffffff


	//   ....[21]....
        /*0080*/ 	.word	0xffffffff


	//   ....[22]....
        /*0084*/ 	.word	0xffffffff


	//   ....[23]....
        /*0088*/ 	.word	0xffffffff


	//   ....[24]....
        /*008c*/ 	.word	0xffffffff


	//   ....[25]....
        /*0090*/ 	.word	0xffffffff


	//   ....[26]....
        /*0094*/ 	.word	0x050000dd


	//   ....[27]....
        /*0098*/ 	.word	0x050000dd


	//   ....[28]....
        /*009c*/ 	.word	0x050000dd


	//   ....[29]....
        /*00a0*/ 	.word	0x050000dd


	//   ....[30]....
        /*00a4*/ 	.word	0x050000dd


	//   ....[31]....
        /*00a8*/ 	.word	0x050000dd


	//   ....[32]....
        /*00ac*/ 	.word	0x050000dd


	//   ....[33]....
        /*00b0*/ 	.word	0x050000dd


	//   ....[34]....
        /*00b4*/ 	.word	0x050000dd


	//   ....[35]....
        /*00b8*/ 	.word	0x050000dd


	//----- nvinfo : EIATTR_COOP_GROUP_INSTR_OFFSETS
	.align		4
.L_929:
        /*00bc*/ 	.byte	0x04, 0x28
        /*00be*/ 	.short	(.L_931 - .L_930)


	//   ....[0]....
.L_930:
        /*00c0*/ 	.word	0x000011d0


	//   ....[1]....
        /*00c4*/ 	.word	0x000011f0


	//   ....[2]....
        /*00c8*/ 	.word	0x00001210


	//   ....[3]....
        /*00cc*/ 	.word	0x00001230


	//   ....[4]....
        /*00d0*/ 	.word	0x00001250


	//   ....[5]....
        /*00d4*/ 	.word	0x00001e80


	//   ....[6]....
        /*00d8*/ 	.word	0x00001ea0


	//   ....[7]....
        /*00dc*/ 	.word	0x00001ec0


	//   ....[8]....
        /*00e0*/ 	.word	0x00001ee0


	//   ....[9]....
        /*00e4*/ 	.word	0x00001f00


	//   ....[10]....
        /*00e8*/ 	.word	0x00002080


	//   ....[11]....
        /*00ec*/ 	.word	0x000020b0


	//   ....[12]....
        /*00f0*/ 	.word	0x000020c0


	//   ....[13]....
        /*00f4*/ 	.word	0x00002130


	//   ....[14]....
        /*00f8*/ 	.word	0x00002160


	//   ....[15]....
        /*00fc*/ 	.word	0x00002180


	//   ....[16]....
        /*0100*/ 	.word	0x00002290


	//   ....[17]....
        /*0104*/ 	.word	0x000022b0


	//   ....[18]....
        /*0108*/ 	.word	0x00002560


	//   ....[19]....
        /*010c*/ 	.word	0x000025b0


	//   ....[20]....
        /*0110*/ 	.word	0x000025c0


	//   ....[21]....
        /*0114*/ 	.word	0x000025d0


	//   ....[22]....
        /*0118*/ 	.word	0x00002660


	//   ....[23]....
        /*011c*/ 	.word	0x000026a0


	//   ....[24]....
        /*0120*/ 	.word	0x00002750


	//   ....[25]....
        /*0124*/ 	.word	0x00002770


	//   ....[26]....
        /*0128*/ 	.word	0x00003c20


	//   ....[27]....
        /*012c*/ 	.word	0x00003c90


	//   ....[28]....
        /*0130*/ 	.word	0x00003d00


	//   ....[29]....
        /*0134*/ 	.word	0x00003d70


	//   ....[30]....
        /*0138*/ 	.word	0x00003de0


	//   ....[31]....
        /*013c*/ 	.word	0x00004a60


	//   ....[32]....
        /*0140*/ 	.word	0x00004ad0


	//   ....[33]....
        /*0144*/ 	.word	0x00004b40


	//   ....[34]....
        /*0148*/ 	.word	0x00004bb0


	//   ....[35]....
        /*014c*/ 	.word	0x00004c20


	//----- nvinfo : EIATTR_EXIT_INSTR_OFFSETS
	.align		4
.L_931:
        /*0150*/ 	.byte	0x04, 0x1c
        /*0152*/ 	.short	(.L_933 - .L_932)


	//   ....[0]....
.L_932:
        /*0154*/ 	.word	0x00000070


	//   ....[1]....
        /*0158*/ 	.word	0x00003bc0


	//----- nvinfo : EIATTR_MAX_THREADS
	.align		4
.L_933:
        /*015c*/ 	.byte	0x04, 0x05
        /*015e*/ 	.short	(.L_935 - .L_934)
.L_934:
        /*0160*/ 	.word	0x00000080
        /*0164*/ 	.word	0x00000001
        /*0168*/ 	.word	0x00000001


	//----- nvinfo : EIATTR_CRS_STACK_SIZE
	.align		4
.L_935:
        /*016c*/ 	.byte	0x04, 0x1e
        /*016e*/ 	.short	(.L_937 - .L_936)
.L_936:
        /*0170*/ 	.word	0x00000000


	//----- nvinfo : EIATTR_CBANK_PARAM_SIZE
	.align		4
.L_937:
        /*0174*/ 	.byte	0x03, 0x19
        /*0176*/ 	.short	0x0058


	//----- nvinfo : EIATTR_PARAM_CBANK
	.align		4
        /*0178*/ 	.byte	0x04, 0x0a
        /*017a*/ 	.short	(.L_939 - .L_938)
	.align		4
.L_938:
        /*017c*/ 	.word	index@(.nv.constant0._ZN10layer_norm13ln_fwd_kernelINS_13Kernel_traitsI6__halfS2_S2_fjLj49152ELj4ELj1ELj4ELj16ENS_18Kernel_traits_baseILj49152ES2_S2_S2_fjLj128EEEEEEEvNS_9FwdParamsE)
        /*0180*/ 	.short	0x0210
        /*0182*/ 	.short	0x0058


	//----- nvinfo : EIATTR_SW_WAR
	.align		4
.L_939:
        /*0184*/ 	.byte	0x04, 0x36
        /*0186*/ 	.short	(.L_941 - .L_940)
.L_940:
        /*0188*/ 	.word	0x00000008
.L_941:


//--------------------- .nv.info._ZN10layer_norm13ln_fwd_kernelINS_13Kernel_traitsIffffjLj49152ELj8ELj1ELj4ELj16ENS_18Kernel_traits_baseILj49152EffffjLj128EEEEEEEvNS_9FwdParamsE --------------------------
	.section	.nv.info._ZN10layer_norm13ln_fwd_kernelINS_13Kernel_traitsIffffjLj49152ELj8ELj1ELj4ELj16ENS_18Kernel_traits_baseILj49152EffffjLj128EEEEEEEvNS_9FwdParamsE,"",@"SHT_CUDA_INFO"
	.sectionflags	@""
	.align	4


	//----- nvinfo : EIATTR_CUDA_API_VERSION
	.align		4
        /*0000*/ 	.byte	0x04, 0x37
        /*0002*/ 	.short	(.L_943 - .L_942)
.L_942:
        /*0004*/ 	.word	0x00000082


	//----- nvinfo : EIATTR_KPARAM_INFO
	.align		4
.L_943:
        /*0008*/ 	.byte	0x04, 0x17
        /*000a*/ 	.short	(.L_945 - .L_944)
.L_944:
        /*000c*/ 	.word	0x00000000
        /*0010*/ 	.short	0x0000
        /*0012*/ 	.short	0x0000
        /*0014*/ 	.byte	0x00, 0xf0, 0x61, 0x01


	//----- nvinfo : EIATTR_SPARSE_MMA_MASK
	.align		4
.L_945:
        /*0018*/ 	.byte	0x03, 0x50
        /*001a*/ 	.short	0x0000


	//----- nvinfo : EIATTR_MAXREG_COUNT
	.align		4
        /*001c*/ 	.byte	0x03, 0x1b
        /*001e*/ 	.short	0x00ff


	//----- nvinfo : EIATTR_NUM_BARRIERS
	.align		4
        /*0020*/ 	.byte	0x02, 0x4c
        /*0022*/ 	.byte	0x01
	.zero		1


	//----- nvinfo : EIATTR_MERCURY_ISA_VERSION
	.align		4
        /*0024*/ 	.byte	0x03, 0x5f
        /*0026*/ 	.short	0x0101


	//----- nvinfo : EIATTR_COOP_GROUP_MASK_REGIDS
	.align		4
        /*0028*/ 	.byte	0x04, 0x29
        /*002a*/ 	.short	(.L_947 - .L_946)


	//   ....[0]....
.L_946:
        /*002c*/ 	.word	0xffffffff


	//   ....[1]....
        /*0030*/ 	.word	0xffffffff


	//   ....[2]....
        /*0034*/ 	.word	0xffffffff


	//   ....[3]....
        /*0038*/ 	.word	0xffffffff


	//   ....[4]....
        /*003c*/ 	.word	0xffffffff


	//   ....[5]....
        /*0040*/ 	.word	0xffffffff


	//   ....[6]....
        /*0044*/ 	.word	0xffffffff


	//   ....[7]....
        /*0048*/ 	.word	0xffffffff


	//   ....[8]....
        /*004c*/ 	.word	0xffffffff


	//   ....[9]....
        /*0050*/ 	.word	0xffffffff


	//   ....[10]....
        /*0054*/ 	.word	0xffffffff


	//   ....[11]....
        /*0058*/ 	.word	0xffffffff


	//   ....[12]....
        /*005c*/ 	.word	0xffffffff


	//   ....[13]....
        /*0060*/ 	.word	0xffffffff


	//   ....[14]....
        /*0064*/ 	.word	0xffffffff


	//   ....[15]....
        /*0068*/ 	.word	0xffffffff


	//   ....[16]....
        /*006c*/ 	.word	0xffffffff


	//   ....[17]....
        /*0070*/ 	.word	0xffffffff


	//   ....[18]....
        /*0074*/ 	.word	0xffffffff


	//   ....[19]....
        /*0078*/ 	.word	0xffffffff


	//   ....[20]....
        /*007c*/ 	.word	0xffffffff


	//   ....[21]....
        /*0080*/ 	.word	0xffffffff


	//   ....[22]....
        /*0084*/ 	.word	0xffffffff


	//   ....[23]....
        /*0088*/ 	.word	0xffffffff


	//   ....[24]....
        /*008c*/ 	.word	0xffffffff


	//   ....[25]....
        /*0090*/ 	.word	0xffffffff


	//   ....[26]....
        /*0094*/ 	.word	0xffffffff


	//   ....[27]....
        /*0098*/ 	.word	0xffffffff


	//   ....[28]....
        /*009c*/ 	.word	0xffffffff


	//   ....[29]....
        /*00a0*/ 	.word	0x050000ad


	//   ....[30]....
        /*00a4*/ 	.word	0x050000ad


	//   ....[31]....
        /*00a8*/ 	.word	0x050000ad


	//   ....[32]....
        /*00ac*/ 	.word	0x050000ad


	//   ....[33]....
        /*00b0*/ 	.word	0x050000ad


	//   ....[34]....
        /*00b4*/ 	.word	0x050000ad


	//   ....[35]....
        /*00b8*/ 	.word	0x050000ad


	//   ....[36]....
        /*00bc*/ 	.word	0x050000ad


	//   ....[37]....
        /*00c0*/ 	.word	0x050000ad


	//   ....[38]....
        /*00c4*/ 	.word	0x050000ad


	//----- nvinfo : EIATTR_COOP_GROUP_INSTR_OFFSETS
	.align		4
.L_947:
        /*00c8*/ 	.byte	0x04, 0x28
        /*00ca*/ 	.short	(.L_949 - .L_948)


	//   ....[0]....
.L_948:
        /*00cc*/ 	.word	0x000008c0


	//   ....[1]....
        /*00d0*/ 	.word	0x000008e0


	//   ....[2]....
        /*00d4*/ 	.word	0x00000900


	//   ....[3]....
        /*00d8*/ 	.word	0x00000920


	//   ....[4]....
        /*00dc*/ 	.word	0x00000940


	//   ....[5]....
        /*00e0*/ 	.word	0x00000f70


	//   ....[6]....
        /*00e4*/ 	.word	0x00000f90


	//   ....[7]....
        /*00e8*/ 	.word	0x00000fb0


	//   ....[8]....
        /*00ec*/ 	.word	0x00000fd0


	//   ....[9]....
        /*00f0*/ 	.word	0x00000ff0


	//   ....[10]....
        /*00f4*/ 	.word	0x00001150


	//   ....[11]....
        /*00f8*/ 	.word	0x000011a0


	//   ....[12]....
        /*00fc*/ 	.word	0x000011b0


	//   ....[13]....
        /*0100*/ 	.word	0x00001220


	//   ....[14]....
        /*0104*/ 	.word	0x00001250


	//   ....[15]....
        /*0108*/ 	.word	0x00001280


	//   ....[16]....
        /*010c*/ 	.word	0x00001380


	//   ....[17]....
        /*0110*/ 	.word	0x000013a0


	//   ....[18]....
        /*0114*/ 	.word	0x00001660


	//   ....[19]....
        /*0118*/ 	.word	0x000016a0


	//   ....[20]....
        /*011c*/ 	.word	0x000016c0


	//   ....[21]....
        /*0120*/ 	.word	0x000016d0


	//   ....[22]....
        /*0124*/ 	.word	0x000016e0


	//   ....[23]....
        /*0128*/ 	.word	0x00001780


	//   ....[24]....
        /*012c*/ 	.word	0x00001820


	//   ....[25]....
        /*0130*/ 	.word	0x00001840


	//   ....[26]....
        /*0134*/ 	.word	0x000018a0


	//   ....[27]....
        /*0138*/ 	.word	0x00001910


	//   ....[28]....
        /*013c*/ 	.word	0x00001950


	//   ....[29]....
        /*0140*/ 	.word	0x000025c0


	//   ....[30]....
        /*0144*/ 	.word	0x00002630


	//   ....[31]....
        /*0148*/ 	.word	0x000026a0


	//   ....[32]....
        /*014c*/ 	.word	0x00002710


	//   ....[33]....
        /*0150*/ 	.word	0x00002780


	//   ....[34]....
        /*0154*/ 	.word	0x00002e00


	//   ....[35]....
        /*0158*/ 	.word	0x00002e70


	//   ....[36]....
        /*015c*/ 	.word	0x00002ee0


	//   ....[37]....
        /*0160*/ 	.word	0x00002f50


	//   ....[38]....
        /*0164*/ 	.word	0x00002fc0


	//----- nvinfo : EIATTR_EXIT_INSTR_OFFSETS
	.align		4
.L_949:
        /*0168*/ 	.byte	0x04, 0x1c
        /*016a*/ 	.short	(.L_951 - .L_950)


	//   ....[0]....
.L_950:
        /*016c*/ 	.word	0x00000070


	//   ....[1]....
        /*0170*/ 	.word	0x00002560


	//----- nvinfo : EIATTR_MAX_THREADS
	.align		4
.L_951:
        /*0174*/ 	.byte	0x04, 0x05
        /*0176*/ 	.short	(.L_953 - .L_952)
.L_952:
        /*0178*/ 	.word	0x00000080
        /*017c*/ 	.word	0x00000001
        /*0180*/ 	.word	0x00000001


	//----- nvinfo : EIATTR_CRS_STACK_SIZE
	.align		4
.L_953:
        /*0184*/ 	.byte	0x04, 0x1e
        /*0186*/ 	.short	(.L_955 - .L_954)
.L_954:
        /*0188*/ 	.word	0x00000000


	//----- nvinfo : EIATTR_CBANK_PARAM_SIZE
	.align		4
.L_955:
        /*018c*/ 	.byte	0x03, 0x19
        /*018e*/ 	.short	0x0058


	//----- nvinfo : EIATTR_PARAM_CBANK
	.align		4
        /*0190*/ 	.byte	0x04, 0x0a
        /*0192*/ 	.short	(.L_957 - .L_956)
	.align		4
.L_956:
        /*0194*/ 	.word	index@(.nv.constant0._ZN10layer_norm13ln_fwd_kernelINS_13Kernel_traitsIffffjLj49152ELj8ELj1ELj4ELj16ENS_18Kernel_traits_baseILj49152EffffjLj128EEEEEEEvNS_9FwdParamsE)
        /*0198*/ 	.short	0x0210
        /*019a*/ 	.short	0x0058


	//----- nvinfo : EIATTR_SW_WAR
	.align		4
.L_957:
        /*019c*/ 	.byte	0x04, 0x36
        /*019e*/ 	.short	(.L_959 - .L_958)
.L_958:
        /*01a0*/ 	.word	0x00000008
.L_959:


//--------------------- .nv.info._ZN10layer_norm13ln_fwd_kernelINS_13Kernel_traitsI13__nv_bfloat16fS2_fjLj40960ELj4ELj1ELj4ELj16ENS_18Kernel_traits_baseILj40960ES2_fS2_fjLj128EEEEEEEvNS_9FwdParamsE --------------------------
	.section	.nv.info._ZN10layer_norm13ln_fwd_kernelINS_13Kernel_traitsI13__nv_bfloat16fS2_fjLj40960ELj4ELj1ELj4ELj16ENS_18Kernel_traits_baseILj40960ES2_fS2_fjLj128EEEEEEEvNS_9FwdParamsE,"",@"SHT_CUDA_INFO"
	.sectionflags	@""
	.align	4


	//----- nvinfo : EIATTR_CUDA_API_VERSION
	.align		4
        /*0000*/ 	.byte	0x04, 0x37
        /*0002*/ 	.short	(.L_961 - .L_960)
.L_960:
        /*0004*/ 	.word	0x00000082


	//----- nvinfo : EIATTR_KPARAM_INFO
	.align		4
.L_961:
        /*0008*/ 	.byte	0x04, 0x17
        /*000a*/ 	.short	(.L_963 - .L_962)
.L_962:
        /*000c*/ 	.word	0x00000000
        /*0010*/ 	.short	0x0000
        /*0012*/ 	.short	0x0000
        /*0014*/ 	.byte	0x00, 0xf0, 0x61, 0x01


	//----- nvinfo : EIATTR_SPARSE_MMA_MASK
	.align		4
.L_963:
        /*0018*/ 	.byte	0x03, 0x50
        /*001a*/ 	.short	0x0000


	//----- nvinfo : EIATTR_MAXREG_COUNT
	.align		4
        /*001c*/ 	.byte	0x03, 0x1b
        /*001e*/ 	.short	0x00ff


	//----- nvinfo : EIATTR_NUM_BARRIERS
	.align		4
        /*0020*/ 	.byte	0x02, 0x4c
        /*0022*/ 	.byte	0x01
	.zero		1


	//----- nvinfo : EIATTR_MERCURY_ISA_VERSION
	.align		4
        /*0024*/ 	.byte	0x03, 0x5f
        /*0026*/ 	.short	0x0101


	//----- nvinfo : EIATTR_COOP_GROUP_MASK_REGIDS
	.align		4
        /*0028*/ 	.byte	0x04, 0x29
        /*002a*/ 	.short	(.L_965 - .L_964)


	//   ....[0]....
.L_964:
        /*002c*/ 	.word	0xffffffff


	//   ....[1]....
        /*0030*/ 	.word	0xffffffff


	//   ....[2]....
        /*0034*/ 	.word	0xffffffff


	//   ....[3]....
        /*0038*/ 	.word	0xffffffff


	//   ....[4]....
        /*003c*/ 	.word	0xffffffff


	//   ....[5]....
        /*0040*/ 	.word	0xffffffff


	//   ....[6]....
        /*0044*/ 	.word	0xffffffff


	//   ....[7]....
        /*0048*/ 	.word	0xffffffff


	//   ....[8]....
        /*004c*/ 	.word	0xffffffff


	//   ....[9]....
        /*0050*/ 	.word	0xffffffff


	//   ....[10]....
        /*0054*/ 	.word	0xffffffff


	//   ....[11]....
        /*0058*/ 	.word	0xffffffff


	//   ....[12]....
        /*005c*/ 	.word	0xffffffff


	//   ....[13]....
        /*0060*/ 	.word	0xffffffff


	//   ....[14]....
        /*0064*/ 	.word	0xffffffff


	//   ....[15]....
        /*0068*/ 	.word	0xffffffff


	//   ....[16]....
        /*006c*/ 	.word	0xffffffff


	//   ....[17]....
        /*0070*/ 	.word	0xffffffff


	//   ....[18]....
        /*0074*/ 	.word	0xffffffff


	//   ....[19]....
        /*0078*/ 	.word	0xffffffff


	//   ....[20]....
        /*007c*/ 	.word	0xffffffff


	//   ....[21]....
        /*0080*/ 	.word	0xffffffff


	//   ....[22]....
        /*0084*/ 	.word	0xffffffff


	//   ....[23]....
        /*0088*/ 	.word	0xffffffff


	//   ....[24]....
        /*008c*/ 	.word	0xffffffff


	//   ....[25]....
        /*0090*/ 	.word	0xffffffff


	//   ....[26]....
        /*0094*/ 	.word	0x050000c5


	//   ....[27]....
        /*0098*/ 	.word	0x050000c5


	//   ....[28]....
        /*009c*/ 	.word	0x050000c5


	//   ....[29]....
        /*00a0*/ 	.word	0x050000c5


	//   ....[30]....
        /*00a4*/ 	.word	0x050000c5


	//   ....[31]....
        /*00a8*/ 	.word	0x050000c5


	//   ....[32]....
        /*00ac*/ 	.word	0x050000c5


	//   ....[33]....
        /*00b0*/ 	.word	0x050000c5


	//   ....[34]....
        /*00b4*/ 	.word	0x050000c5


	//   ....[35]....
        /*00b8*/ 	.word	0x050000c5


	//----- nvinfo : EIATTR_COOP_GROUP_INSTR_OFFSETS
	.align		4
.L_965:
        /*00bc*/ 	.byte	0x04, 0x28
        /*00be*/ 	.short	(.L_967 - .L_966)


	//   ....[0]....
.L_966:
        /*00c0*/ 	.word	0x00000d60


	//   ....[1]....
        /*00c4*/ 	.word	0x00000d80


	//   ....[2]....
        /*00c8*/ 	.word	0x00000da0


	//   ....[3]....
        /*00cc*/ 	.word	0x00000dc0


	//   ....[4]....
        /*00d0*/ 	.word	0x00000de0


	//   ....[5]....
        /*00d4*/ 	.word	0x00001810


	//   ....[6]....
        /*00d8*/ 	.word	0x00001830


	//   ....[7]....
        /*00dc*/ 	.word	0x00001850


	//   ....[8]....
        /*00e0*/ 	.word	0x00001870


	//   ....[9]....
        /*00e4*/ 	.word	0x00001890


	//   ....[10]....
        /*00e8*/ 	.word	0x00001a10


	//   ....[11]....
        /*00ec*/ 	.word	0x00001a40


	//   ....[12]....
        /*00f0*/ 	.word	0x00001a50


	//   ....[13]....
        /*00f4*/ 	.word	0x00001aa0


	//   ....[14]....
        /*00f8*/ 	.word	0x00001b00


	//   ....[15]....
        /*00fc*/ 	.word	0x00001b20


	//   ....[16]....
        /*0100*/ 	.word	0x00001c20


	//   ....[17]....
        /*0104*/ 	.word	0x00001c40


	//   ....[18]....
        /*0108*/ 	.word	0x00001ef0


	//   ....[19]....
        /*010c*/ 	.word	0x00001f40


	//   ....[20]....
        /*0110*/ 	.word	0x00001f70


	//   ....[21]....
        /*0114*/ 	.word	0x00001f80


	//   ....[22]....
        /*0118*/ 	.word	0x00002000


	//   ....[23]....
        /*011c*/ 	.word	0x00002030


	//   ....[24]....
        /*0120*/ 	.word	0x000020b0


	//   ....[25]....
        /*0124*/ 	.word	0x000020e0


	//   ....[26]....
        /*0128*/ 	.word	0x00004880


	//   ....[27]....
        /*012c*/ 	.word	0x000048f0


	//   ....[28]....
        /*0130*/ 	.word	0x00004960


	//   ....[29]....
        /*0134*/ 	.word	0x000049d0


	//   ....[30]....
        /*0138*/ 	.word	0x00004a40


	//   ....[31]....
        /*013c*/ 	.word	0x000054c0


	//   ....[32]....
        /*0140*/ 	.word	0x00005530


	//   ....[33]....
        /*0144*/ 	.word	0x000055a0


	//   ....[34]....
        /*0148*/ 	.word	0x00005610


	//   ....[35]....
        /*014c*/ 	.word	0x00005680


	//----- nvinfo : EIATTR_EXIT_INSTR_OFFSETS
	.align		4
.L_967:
        /*0150*/ 	.byte	0x04, 0x1c
        /*0152*/ 	.short	(.L_969 - .L_968)


	//   ....[0]....
.L_968:
        /*0154*/ 	.word	0x00000070


	//   ....[1]....
        /*0158*/ 	.word	0x00004820


	//----- nvinfo : EIATTR_MAX_THREADS
	.align		4
.L_969:
        /*015c*/ 	.byte	0x04, 0x05
        /*015e*/ 	.short	(.L_971 - .L_970)
.L_970:
        /*0160*/ 	.word	0x00000080
        /*0164*/ 	.word	0x00000001
        /*0168*/ 	.word	0x00000001


	//----- nvinfo : EIATTR_CRS_STACK_SIZE
	.align		4
.L_971:
        /*016c*/ 	.byte	0x04, 0x1e
        /*016e*/ 	.short	(.L_973 - .L_972)
.L_972:
        /*0170*/ 	.word	0x00000000


	//----- nvinfo : EIATTR_CBANK_PARAM_SIZE
	.align		4
.L_973:
        /*0174*/ 	.byte	0x03, 0x19
        /*0176*/ 	.short	0x0058


	//----- nvinfo : EIATTR_PARAM_CBANK
	.align		4
        /*0178*/ 	.byte	0x04, 0x0a
        /*017a*/ 	.short	(.L_975 - .L_974)
	.align		4
.L_974:
        /*017c*/ 	.word	index@(.nv.constant0._ZN10layer_norm13ln_fwd_kernelINS_13Kernel_traitsI13__nv_bfloat16fS2_fjLj40960ELj4ELj1ELj4ELj16ENS_18Kernel_traits_baseILj40960ES2_fS2_fjLj128EEEEEEEvNS_9FwdParamsE)
        /*0180*/ 	.short	0x0210
        /*0182*/ 	.short	0x0058


	//----- nvinfo : EIATTR_SW_WAR
	.align		4
.L_975:
        /*0184*/ 	.byte	0x04, 0x36
        /*0186*/ 	.short	(.L_977 - .L_976)
.L_976:
        /*0188*/ 	.word	0x00000008
.L_977:


//--------------------- .nv.info._ZN10layer_norm13ln_fwd_kernelINS_13Kernel_traitsI13__nv_bfloat16S2_S2_fjLj40960ELj4ELj1ELj4ELj16ENS_18Kernel_traits_baseILj40960ES2_S2_S2_fjLj128EEEEEEEvNS_9FwdParamsE --------------------------
	.section	.nv.info._ZN10layer_norm13ln_fwd_kernelINS_13Kernel_traitsI13__nv_bfloat16S2_S2_fjLj40960ELj4ELj1ELj4ELj16ENS_18Kernel_traits_baseILj40960ES2_S2_S2_fjLj128EEEEEEEvNS_9FwdParamsE,"",@"SHT_CUDA_INFO"
	.sectionflags	@""
	.align	4


	//----- nvinfo : EIATTR_CUDA_API_VERSION
	.align		4
        /*0000*/ 	.byte	0x04, 0x37
        /*0002*/ 	.short	(.L_979 - .L_978)
.L_978:
        /*0004*/ 	.word	0x00000082


	//----- nvinfo : EIATTR_KPARAM_INFO
	.align		4
.L_979:
        /*0008*/ 	.byte	0x04, 0x17
        /*000a*/ 	.short	(.L_981 - .L_980)
.L_980:
        /*000c*/ 	.word	0x00000000
        /*0010*/ 	.short	0x0000
        /*0012*/ 	.short	0x0000
        /*0014*/ 	.byte	0x00, 0xf0, 0x61, 0x01


	//----- nvinfo : EIATTR_SPARSE_MMA_MASK
	.align		4
.L_981:
        /*0018*/ 	.byte	0x03, 0x50
        /*001a*/ 	.short	0x0000


	//----- nvinfo : EIATTR_MAXREG_COUNT
	.align		4
        /*001c*/ 	.byte	0x03, 0x1b
        /*001e*/ 	.short	0x00ff


	//----- nvinfo : EIATTR_NUM_BARRIERS
	.align		4
        /*0020*/ 	.byte	0x02, 0x4c
        /*0022*/ 	.byte	0x01
	.zero		1


	//----- nvinfo : EIATTR_MERCURY_ISA_VERSION
	.align		4
        /*0024*/ 	.byte	0x03, 0x5f
        /*0026*/ 	.short	0x0101


	//----- nvinfo : EIATTR_COOP_GROUP_MASK_REGIDS
	.align		4
        /*0028*/ 	.byte	0x04, 0x29
        /*002a*/ 	.short	(.L_983 - .L_982)


	//   ....[0]....
.L_982:
        /*002c*/ 	.word	0xffffffff


	//   ....[1]....
        /*0030*/ 	.word	0xffffffff


	//   ....[2]....
        /*0034*/ 	.word	0xffffffff


	//   ....[3]....
        /*0038*/ 	.word	0xffffffff


	//   ....[4]....
        /*003c*/ 	.word	0xffffffff


	//   ....[5]....
        /*0040*/ 	.word	0xffffffff


	//   ....[6]....
        /*0044*/ 	.word	0xffffffff


	//   ....[7]....
        /*0048*/ 	.word	0xffffffff


	//   ....[8]....
        /*004c*/ 	.word	0xffffffff


	//   ....[9]....
        /*0050*/ 	.word	0xffffffff


	//   ....[10]....
        /*0054*/ 	.word	0xffffffff


	//   ....[11]....
        /*0058*/ 	.word	0xffffffff


	//   ....[12]....
        /*005c*/ 	.word	0xffffffff


	//   ....[13]....
        /*0060*/ 	.word	0xffffffff


	//   ....[14]....
        /*0064*/ 	.word	0xffffffff


	//   ....[15]....
        /*0068*/ 	.word	0xffffffff


	//   ....[16]....
        /*006c*/ 	.word	0xffffffff


	//   ....[17]....
        /*0070*/ 	.word	0xffffffff


	//   ....[18]....
        /*0074*/ 	.word	0xffffffff


	//   ....[19]....
        /*0078*/ 	.word	0xffffffff


	//   ....[20]....
        /*007c*/ 	.word	0xffffffff


	//   ....[21]....
        /*0080*/ 	.word	0xffffffff


	//   ....[22]....
        /*0084*/ 	.word	0xffffffff


	//   ....[23]....
        /*0088*/ 	.word	0xffffffff


	//   ....[24]....
        /*008c*/ 	.word	0xffffffff


	//   ....[25]....
        /*0090*/ 	.word	0xffffffff


	//   ....[26]....
        /*0094*/ 	.word	0x0500005e


	//   ....[27]....
        /*0098*/ 	.word	0x0500005e


	//   ....[28]....
        /*009c*/ 	.word	0x0500005e


	//   ....[29]....
        /*00a0*/ 	.word	0x0500005e


	//   ....[30]....
        /*00a4*/ 	.word	0x0500005e


	//   ....[31]....
        /*00a8*/ 	.word	0x0500005e


	//   ....[32]....
        /*00ac*/ 	.word	0x0500005e


	//   ....[33]....
        /*00b0*/ 	.word	0x0500005e


	//   ....[34]....
        /*00b4*/ 	.word	0x0500005e


	//   ....[35]....
        /*00b8*/ 	.word	0x0500005e


	//----- nvinfo : EIATTR_COOP_GROUP_INSTR_OFFSETS
	.align		4
.L_983:
        /*00bc*/ 	.byte	0x04, 0x28
        /*00be*/ 	.short	(.L_985 - .L_984)


	//   ....[0]....
.L_984:
        /*00c0*/ 	.word	0x000011a0


	//   ....[1]....
        /*00c4*/ 	.word	0x000011c0


	//   ....[2]....
        /*00c8*/ 	.word	0x000011e0


	//   ....[3]....
        /*00cc*/ 	.word	0x00001200


	//   ....[4]....
        /*00d0*/ 	.word	0x00001220


	//   ....[5]....
        /*00d4*/ 	.word	0x00001c50


	//   ....[6]....
        /*00d8*/ 	.word	0x00001c70


	//   ....[7]....
        /*00dc*/ 	.word	0x00001c90


	//   ....[8]....
        /*00e0*/ 	.word	0x00001cb0


	//   ....[9]....
        /*00e4*/ 	.word	0x00001cd0


	//   ....[10]....
        /*00e8*/ 	.word	0x00001e50


	//   ....[11]....
        /*00ec*/ 	.word	0x00001e80


	//   ....[12]....
        /*00f0*/ 	.word	0x00001e90


	//   ....[13]....
        /*00f4*/ 	.word	0x00001ea0


	//   ....[14]....
        /*00f8*/ 	.word	0x00001f40


	//   ....[15]....
        /*00fc*/ 	.word	0x00001f70


	//   ....[16]....
        /*0100*/ 	.word	0x00002060


	//   ....[17]....
        /*0104*/ 	.word	0x00002080


	//   ....[18]....
        /*0108*/ 	.word	0x00002350


	//   ....[19]....
        /*010c*/ 	.word	0x00002390


	//   ....[20]....
        /*0110*/ 	.word	0x000023a0


	//   ....[21]....
        /*0114*/ 	.word	0x000023b0


	//   ....[22]....
        /*0118*/ 	.word	0x00002440


	//   ....[23]....
        /*011c*/ 	.word	0x00002480


	//   ....[24]....
        /*0120*/ 	.word	0x00002520


	//   ....[25]....
        /*0124*/ 	.word	0x00002540


	//   ....[26]....
        /*0128*/ 	.word	0x000036a0


	//   ....[27]....
        /*012c*/ 	.word	0x00003710


	//   ....[28]....
        /*0130*/ 	.word	0x00003780


	//   ....[29]....
        /*0134*/ 	.word	0x000037f0


	//   ....[30]....
        /*0138*/ 	.word	0x00003860


	//   ....[31]....
        /*013c*/ 	.word	0x000042e0


	//   ....[32]....
        /*0140*/ 	.word	0x00004350


	//   ....[33]....
        /*0144*/ 	.word	0x000043c0


	//   ....[34]....
        /*0148*/ 	.word	0x00004430


	//   ....[35]....
        /*014c*/ 	.word	0x000044a0


	//----- nvinfo : EIATTR_EXIT_INSTR_OFFSETS
	.align		4
.L_985:
        /*0150*/ 	.byte	0x04, 0x1c
        /*0152*/ 	.short	(.L_987 - .L_986)


	//   ....[0]....
.L_986:
        /*0154*/ 	.word	0x00000070


	//   ....[1]....
        /*0158*/ 	.word	0x00003650


	//----- nvinfo : EIATTR_MAX_THREADS
	.align		4
.L_987:
        /*015c*/ 	.byte	0x04, 0x05
        /*015e*/ 	.short	(.L_989 - .L_988)
.L_988:
        /*0160*/ 	.word	0x00000080
        /*0164*/ 	.word	0x00000001
        /*0168*/ 	.word	0x00000001


	//----- nvinfo : EIATTR_CRS_STACK_SIZE
	.align		4
.L_989:
        /*016c*/ 	.byte	0x04, 0x1e
        /*016e*/ 	.short	(.L_991 - .L_990)
.L_990:
        /*0170*/ 	.word	0x00000000


	//----- nvinfo : EIATTR_CBANK_PARAM_SIZE
	.align		4
.L_991:
        /*0174*/ 	.byte	0x03, 0x19
        /*0176*/ 	.short	0x0058


	//----- nvinfo : EIATTR_PARAM_CBANK
	.align		4
        /*0178*/ 	.byte	0x04, 0x0a
        /*017a*/ 	.short	(.L_993 - .L_992)
	.align		4
.L_992:
        /*017c*/ 	.word	index@(.nv.constant0._ZN10layer_norm13ln_fwd_kernelINS_13Kernel_traitsI13__nv_bfloat16S2_S2_fjLj40960ELj4ELj1ELj4ELj16ENS_18Kernel_traits_baseILj40960ES2_S2_S2_fjLj128EEEEEEEvNS_9FwdParamsE)
        /*0180*/ 	.short	0x0210
        /*0182*/ 	.short	0x0058


	//----- nvinfo : EIATTR_SW_WAR
	.align		4
.L_993:
        /*0184*/ 	.byte	0x04, 0x36
        /*0186*/ 	.short	(.L_995 - .L_994)
.L_994:
        /*0188*/ 	.word	0x00000008
.L_995:


//--------------------- .nv.info._ZN10layer_norm13ln_fwd_kernelINS_13Kernel_traitsI6__halffS2_fjLj40960ELj4ELj1ELj4ELj16ENS_18Kernel_traits_baseILj40960ES2_fS2_fjLj128EEEEEEEvNS_9FwdParamsE --------------------------
	.section	.nv.info._ZN10layer_norm13ln_fwd_kernelINS_13Kernel_traitsI6__halffS2_fjLj40960ELj4ELj1ELj4ELj16ENS_18Kernel_traits_baseILj40960ES2_fS2_fjLj128EEEEEEEvNS_9FwdParamsE,"",@"SHT_CUDA_INFO"
	.sectionflags	@""
	.align	4


	//----- nvinfo : EIATTR_CUDA_API_VERSION
	.align		4
        /*0000*/ 	.byte	0x04, 0x37
        /*0002*/ 	.short	(.L_997 - .L_996)
.L_996:
        /*0004*/ 	.word	0x00000082


	//----- nvinfo : EIATTR_KPARAM_INFO
	.align		4
.L_997:
        /*0008*/ 	.byte	0x04, 0x17
        /*000a*/ 	.short	(.L_999 - .L_998)
.L_998:
        /*000c*/ 	.word	0x00000000
        /*0010*/ 	.short	0x0000
        /*0012*/ 	.short	0x0000
        /*0014*/ 	.byte	0x00, 0xf0, 0x61, 0x01


	//----- nvinfo : EIATTR_SPARSE_MMA_MASK
	.align		4
.L_999:
        /*0018*/ 	.byte	0x03, 0x50
        /*001a*/ 	.short	0x0000


	//----- nvinfo : EIATTR_MAXREG_COUNT
	.align		4
        /*001c*/ 	.byte	0x03, 0x1b
        /*001e*/ 	.short	0x00ff


	//----- nvinfo : EIATTR_NUM_BARRIERS
	.align		4
        /*0020*/ 	.byte	0x02, 0x4c
        /*0022*/ 	.byte	0x01
	.zero		1


	//----- nvinfo : EIATTR_MERCURY_ISA_VERSION
	.align		4
        /*0024*/ 	.byte	0x03, 0x5f
        /*0026*/ 	.short	0x0101


	//----- nvinfo : EIATTR_COOP_GROUP_MASK_REGIDS
	.align		4
        /*0028*/ 	.byte	0x04, 0x29
        /*002a*/ 	.short	(.L_1001 - .L_1000)


	//   ....[0]....
.L_1000:
        /*002c*/ 	.word	0xffffffff


	//   ....[1]....
        /*0030*/ 	.word	0xffffffff


	//   ....[2]....
        /*0034*/ 	.word	0xffffffff


	//   ....[3]....
        /*0038*/ 	.word	0xffffffff


	//   ....[4]....
        /*003c*/ 	.word	0xffffffff


	//   ....[5]....
        /*0040*/ 	.word	0xffffffff


	//   ....[6]....
        /*0044*/ 	.word	0xffffffff


	//   ....[7]....
        /*0048*/ 	.word	0xffffffff


	//   ....[8]....
        /*004c*/ 	.word	0xffffffff


	//   ....[9]....
        /*0050*/ 	.word	0xffffffff


	//   ....[10]....
        /*0054*/ 	.word	0xffffffff


	//   ....[11]....
        /*0058*/ 	.word	0xffffffff


	//   ....[12]....
        /*005c*/ 	.word	0xffffffff


	//   ....[13]....
        /*0060*/ 	.word	0xffffffff


	//   ....[14]....
        /*0064*/ 	.word	0xffffffff


	//   ....[15]....
        /*0068*/ 	.word	0xffffffff


	//   ....[16]....
        /*006c*/ 	.word	0xffffffff


	//   ....[17]....
        /*0070*/ 	.word	0xffffffff


	//   ....[18]....
        /*0074*/ 	.word	0xffffffff


	//   ....[19]....
        /*0078*/ 	.word	0xffffffff


	//   ....[20]....
        /*007c*/ 	.word	0xffffffff


	//   ....[21]....
        /*0080*/ 	.word	0xffffffff


	//   ....[22]....
        /*0084*/ 	.word	0xffffffff


	//   ....[23]....
        /*0088*/ 	.word	0xffffffff


	//   ....[24]....
        /*008c*/ 	.word	0xffffffff


	//   ....[25]....
        /*0090*/ 	.word	0xffffffff


	//   ....[26]....
        /*0094*/ 	.word	0x050000c5


	//   ....[27]....
        /*0098*/ 	.word	0x050000c5


	//   ....[28]....
        /*009c*/ 	.word	0x050000c5


	//   ....[29]....
        /*00a0*/ 	.word	0x050000c5


	//   ....[30]....
        /*00a4*/ 	.word	0x050000c5


	//   ....[31]....
        /*00a8*/ 	.word	0x050000c5


	//   ....[32]....
        /*00ac*/ 	.word	0x050000c5


	//   ....[33]....
        /*00b0*/ 	.word	0x050000c5


	//   ....[34]....
        /*00b4*/ 	.word	0x050000c5


	//   ....[35]....
        /*00b8*/ 	.word	0x050000c5


	//----- nvinfo : EIATTR_COOP_GROUP_INSTR_OFFSETS
	.align		4
.L_1001:
        /*00bc*/ 	.byte	0x04, 0x28
        /*00be*/ 	.short	(.L_1003 - .L_1002)


	//   ....[0]....
.L_1002:
        /*00c0*/ 	.word	0x00000d60


	//   ....[1]....
        /*00c4*/ 	.word	0x00000d80


	//   ....[2]....
        /*00c8*/ 	.word	0x00000da0


	//   ....[3]....
        /*00cc*/ 	.word	0x00000dc0


	//   ....[4]....
        /*00d0*/ 	.word	0x00000de0


	//   ....[5]....
        /*00d4*/ 	.word	0x00001810


	//   ....[6]....
        /*00d8*/ 	.word	0x00001830


	//   ....[7]....
        /*00dc*/ 	.word	0x00001850


	//   ....[8]....
        /*00e0*/ 	.word	0x00001870


	//   ....[9]....
        /*00e4*/ 	.word	0x00001890


	//   ....[10]....
        /*00e8*/ 	.word	0x00001a10


	//   ....[11]....
        /*00ec*/ 	.word	0x00001a40


	//   ....[12]....
        /*00f0*/ 	.word	0x00001a50


	//   ....[13]....
        /*00f4*/ 	.word	0x00001aa0


	//   ....[14]....
        /*00f8*/ 	.word	0x00001b00


	//   ....[15]....
        /*00fc*/ 	.word	0x00001b20


	//   ....[16]....
        /*0100*/ 	.word	0x00001c20


	//   ....[17]....
        /*0104*/ 	.word	0x00001c40


	//   ....[18]....
        /*0108*/ 	.word	0x00001ef0


	//   ....[19]....
        /*010c*/ 	.word	0x00001f40


	//   ....[20]....
        /*0110*/ 	.word	0x00001f70


	//   ....[21]....
        /*0114*/ 	.word	0x00001f80


	//   ....[22]....
        /*0118*/ 	.word	0x00002000


	//   ....[23]....
        /*011c*/ 	.word	0x00002030


	//   ....[24]....
        /*0120*/ 	.word	0x000020b0


	//   ....[25]....
        /*0124*/ 	.word	0x000020e0


	//   ....[26]....
        /*0128*/ 	.word	0x00004880


	//   ....[27]....
        /*012c*/ 	.word	0x000048f0


	//   ....[28]....
        /*0130*/ 	.word	0x00004960


	//   ....[29]....
        /*0134*/ 	.word	0x000049d0


	//   ....[30]....
        /*0138*/ 	.word	0x00004a40


	//   ....[31]....
        /*013c*/ 	.word	0x000054c0


	//   ....[32]....
        /*0140*/ 	.word	0x00005530


	//   ....[33]....
        /*0144*/ 	.word	0x000055a0


	//   ....[34]....
        /*0148*/ 	.word	0x00005610


	//   ....[35]....
        /*014c*/ 	.word	0x00005680


	//----- nvinfo : EIATTR_EXIT_INSTR_OFFSETS
	.align		4
.L_1003:
        /*0150*/ 	.byte	0x04, 0x1c
        /*0152*/ 	.short	(.L_1005 - .L_1004)


	//   ....[0]....
.L_1004:
        /*0154*/ 	.word	0x00000070


	//   ....[1]....
        /*0158*/ 	.word	0x00004820


	//----- nvinfo : EIATTR_MAX_THREADS
	.align		4
.L_1005:
        /*015c*/ 	.byte	0x04, 0x05
        /*015e*/ 	.short	(.L_1007 - .L_1006)
.L_1006:
        /*0160*/ 	.word	0x00000080
        /*0164*/ 	.word	0x00000001
        /*0168*/ 	.word	0x00000001


	//----- nvinfo : EIATTR_CRS_STACK_SIZE
	.align		4
.L_1007:
        /*016c*/ 	.byte	0x04, 0x1e
        /*016e*/ 	.short	(.L_1009 - .L_1008)
.L_1008:
        /*0170*/ 	.word	0x00000000


	//----- nvinfo : EIATTR_CBANK_PARAM_SIZE
	.align		4
.L_1009:
        /*0174*/ 	.byte	0x03, 0x19
        /*0176*/ 	.short	0x0058


	//----- nvinfo : EIATTR_PARAM_CBANK
	.align		4
        /*0178*/ 	.byte	0x04, 0x0a
        /*017a*/ 	.short	(.L_1011 - .L_1010)
	.align		4
.L_1010:
        /*017c*/ 	.word	index@(.nv.constant0._ZN10layer_norm13ln_fwd_kernelINS_13Kernel_traitsI6__halffS2_fjLj40960ELj4ELj1ELj4ELj16ENS_18Kernel_traits_baseILj40960ES2_fS2_fjLj128EEEEEEEvNS_9FwdParamsE)
        /*0180*/ 	.short	0x0210
        /*0182*/ 	.short	0x0058


	//----- nvinfo : EIATTR_SW_WAR
	.align		4
.L_1011:
        /*0184*/ 	.byte	0x04, 0x36
        /*0186*/ 	.short	(.L_1013 - .L_1012)
.L_1012:
        /*0188*/ 	.word	0x00000008
.L_1013:


//--------------------- .nv.info._ZN10layer_norm13ln_fwd_kernelINS_13Kernel_traitsI6__halfS2_S2_fjLj40960ELj4ELj1ELj4ELj16ENS_18Kernel_traits_baseILj40960ES2_S2_S2_fjLj128EEEEEEEvNS_9FwdParamsE --------------------------
	.section	.nv.info._ZN10layer_norm13ln_fwd_kernelINS_13Kernel_traitsI6__halfS2_S2_fjLj40960ELj4ELj1ELj4ELj16ENS_18Kernel_traits_baseILj40960ES2_S2_S2_fjLj128EEEEEEEvNS_9FwdParamsE,"",@"SHT_CUDA_INFO"
	.sectionflags	@""
	.align	4


	//----- nvinfo : EIATTR_CUDA_API_VERSION
	.align		4
        /*0000*/ 	.byte	0x04, 0x37
        /*0002*/ 	.short	(.L_1015 - .L_1014)
.L_1014:
        /*0004*/ 	.word	0x00000082


	//----- nvinfo : EIATTR_KPARAM_INFO
	.align		4
.L_1015:
        /*0008*/ 	.byte	0x04, 0x17
        /*000a*/ 	.short	(.L_1017 - .L_1016)
.L_1016:
        /*000c*/ 	.word	0x00000000
        /*0010*/ 	.short	0x0000
        /*0012*/ 	.short	0x0000
        /*0014*/ 	.byte	0x00, 0xf0, 0x61, 0x01


	//----- nvinfo : EIATTR_SPARSE_MMA_MASK
	.align		4
.L_1017:
        /*0018*/ 	.byte	0x03, 0x50
        /*001a*/ 	.short	0x0000


	//----- nvinfo : EIATTR_MAXREG_COUNT
	.align		4
        /*001c*/ 	.byte	0x03, 0x1b
        /*001e*/ 	.short	0x00ff


	//----- nvinfo : EIATTR_NUM_BARRIERS
	.align		4
        /*0020*/ 	.byte	0x02, 0x4c
        /*0022*/ 	.byte	0x01
	.zero		1


	//----- nvinfo : EIATTR_MERCURY_ISA_VERSION
	.align		4
        /*0024*/ 	.byte	0x03, 0x5f
        /*0026*/ 	.short	0x0101


	//----- nvinfo : EIATTR_COOP_GROUP_MASK_REGIDS
	.align		4
        /*0028*/ 	.byte	0x04, 0x29
        /*002a*/ 	.short	(.L_1019 - .L_1018)


	//   ....[0]....
.L_1018:
        /*002c*/ 	.word	0xffffffff


	//   ....[1]....
        /*0030*/ 	.word	0xffffffff


	//   ....[2]....
        /*0034*/ 	.word	0xffffffff


	//   ....[3]....
        /*0038*/ 	.word	0xffffffff


	//   ....[4]....
        /*003c*/ 	.word	0xffffffff


	//   ....[5]....
        /*0040*/ 	.word	0xffffffff


	//   ....[6]....
        /*0044*/ 	.word	0xffffffff


	//   ....[7]....
        /*0048*/ 	.word	0xffffffff


	//   ....[8]....
        /*004c*/ 	.word	0xffffffff


	//   ....[9]....
        /*0050*/ 	.word	0xffffffff


	//   ....[10]....
        /*0054*/ 	.word	0xffffffff


	//   ....[11]....
        /*0058*/ 	.word	0xffffffff


	//   ....[12]....
        /*005c*/ 	.word	0xffffffff


	//   ....[13]....
        /*0060*/ 	.word	0xffffffff


	//   ....[14]....
        /*0064*/ 	.word	0xffffffff


	//   ....[15]....
        /*0068*/ 	.word	0xffffffff


	//   ....[16]....
        /*006c*/ 	.word	0xffffffff


	//   ....[17]....
        /*0070*/ 	.word	0xffffffff


	//   ....[18]....
        /*0074*/ 	.word	0xffffffff


	//   ....[19]....
        /*0078*/ 	.word	0xffffffff


	//   ....[20]....
        /*007c*/ 	.word	0xffffffff


	//   ....[21]....
        /*0080*/ 	.word	0xffffffff


	//   ....[22]....
        /*0084*/ 	.word	0xffffffff


	//   ....[23]....
        /*0088*/ 	.word	0xffffffff


	//   ....[24]....
        /*008c*/ 	.word	0xffffffff


	//   ....[25]....
        /*0090*/ 	.word	0xffffffff


	//   ....[26]....
        /*0094*/ 	.word	0x0500005e


	//   ....[27]....
        /*0098*/ 	.word	0x0500005e


	//   ....[28]....
        /*009c*/ 	.word	0x0500005e


	//   ....[29]....
        /*00a0*/ 	.word	0x0500005e


	//   ....[30]....
        /*00a4*/ 	.word	0x0500005e


	//   ....[31]....
        /*00a8*/ 	.word	0x0500005e


	//   ....[32]....
        /*00ac*/ 	.word	0x0500005e


	//   ....[33]....
        /*00b0*/ 	.word	0x0500005e


	//   ....[34]....
        /*00b4*/ 	.word	0x0500005e


	//   ....[35]....
        /*00b8*/ 	.word	0x0500005e


	//----- nvinfo : EIATTR_COOP_GROUP_INSTR_OFFSETS
	.align		4
.L_1019:
        /*00bc*/ 	.byte	0x04, 0x28
        /*00be*/ 	.short	(.L_1021 - .L_1020)


	//   ....[0]....
.L_1020:
        /*00c0*/ 	.word	0x00000f20


	//   ....[1]....
        /*00c4*/ 	.word	0x00000f40


	//   ....[2]....
        /*00c8*/ 	.word	0x00000f60


	//   ....[3]....
        /*00cc*/ 	.word	0x00000f80


	//   ....[4]....
        /*00d0*/ 	.word	0x00000fa0


	//   ....[5]....
        /*00d4*/ 	.word	0x000019d0


	//   ....[6]....
        /*00d8*/ 	.word	0x000019f0


	//   ....[7]....
        /*00dc*/ 	.word	0x00001a10


	//   ....[8]....
        /*00e0*/ 	.word	0x00001a30


	//   ....[9]....
        /*00e4*/ 	.word	0x00001a50


	//   ....[10]....
        /*00e8*/ 	.word	0x00001bd0


	//   ....[11]....
        /*00ec*/ 	.word	0x00001c00


	//   ....[12]....
        /*00f0*/ 	.word	0x00001c10


	//   ....[13]....
        /*00f4*/ 	.word	0x00001c20


	//   ....[14]....
        /*00f8*/ 	.word	0x00001cc0


	//   ....[15]....
        /*00fc*/ 	.word	0x00001cf0


	//   ....[16]....
        /*0100*/ 	.word	0x00001de0


	//   ....[17]....
        /*0104*/ 	.word	0x00001e00


	//   ....[18]....
        /*0108*/ 	.word	0x000020d0


	//   ....[19]....
        /*010c*/ 	.word	0x00002110


	//   ....[20]....
        /*0110*/ 	.word	0x00002120


	//   ....[21]....
        /*0114*/ 	.word	0x00002130


	//   ....[22]....
        /*0118*/ 	.word	0x000021c0


	//   ....[23]....
        /*011c*/ 	.word	0x00002200


	//   ....[24]....
        /*0120*/ 	.word	0x000022a0


	//   ....[25]....
        /*0124*/ 	.word	0x000022c0


	//   ....[26]....
        /*0128*/ 	.word	0x00003430


	//   ....[27]....
        /*012c*/ 	.word	0x000034a0


	//   ....[28]....
        /*0130*/ 	.word	0x00003510


	//   ....[29]....
        /*0134*/ 	.word	0x00003580


	//   ....[30]....
        /*0138*/ 	.word	0x000035f0


	//   ....[31]....
        /*013c*/ 	.word	0x00004070


	//   ....[32]....
        /*0140*/ 	.word	0x000040e0


	//   ....[33]....
        /*0144*/ 	.word	0x00004150


	//   ....[34]....
        /*0148*/ 	.word	0x000041c0


	//   ....[35]....
        /*014c*/ 	.word	0x00004230


	//----- nvinfo : EIATTR_EXIT_INSTR_OFFSETS
	.align		4
.L_1021:
        /*0150*/ 	.byte	0x04, 0x1c
        /*0152*/ 	.short	(.L_1023 - .L_1022)


	//   ....[0]....
.L_1022:
        /*0154*/ 	.word	0x00000070


	//   ....[1]....
        /*0158*/ 	.word	0x000033d0


	//----- nvinfo : EIATTR_MAX_THREADS
	.align		4
.L_1023:
        /*015c*/ 	.byte	0x04, 0x05
        /*015e*/ 	.short	(.L_1025 - .L_1024)
.L_1024:
        /*0160*/ 	.word	0x00000080
        /*0164*/ 	.word	0x00000001
        /*0168*/ 	.word	0x00000001


	//----- nvinfo : EIATTR_CRS_STACK_SIZE
	.align		4
.L_1025:
        /*016c*/ 	.byte	0x04, 0x1e
        /*016e*/ 	.short	(.L_1027 - .L_1026)
.L_1026:
        /*0170*/ 	.word	0x00000000


	//----- nvinfo : EIATTR_CBANK_PARAM_SIZE
	.align		4
.L_1027:
        /*0174*/ 	.byte	0x03, 0x19
        /*0176*/ 	.short	0x0058


	//----- nvinfo : EIATTR_PARAM_CBANK
	.align		4
        /*0178*/ 	.byte	0x04, 0x0a
        /*017a*/ 	.short	(.L_1029 - .L_1028)
	.align		4
.L_1028:
        /*017c*/ 	.word	index@(.nv.constant0._ZN10layer_norm13ln_fwd_kernelINS_13Kernel_traitsI6__halfS2_S2_fjLj40960ELj4ELj1ELj4ELj16ENS_18Kernel_traits_baseILj40960ES2_S2_S2_fjLj128EEEEEEEvNS_9FwdParamsE)
        /*0180*/ 	.short	0x0210
        /*0182*/ 	.short	0x0058


	//----- nvinfo : EIATTR_SW_WAR
	.align		4
.L_1029:
        /*0184*/ 	.byte	0x04, 0x36
        /*0186*/ 	.short	(.L_1031 - .L_1030)
.L_1030:
        /*0188*/ 	.word	0x00000008
.L_1031:


//--------------------- .nv.info._ZN10layer_norm13ln_fwd_kernelINS_13Kernel_traitsIffffjLj40960ELj4ELj1ELj4ELj16ENS_18Kernel_traits_baseILj40960EffffjLj128EEEEEEEvNS_9FwdParamsE --------------------------
	.section	.nv.info._ZN10layer_norm13ln_fwd_kernelINS_13Kernel_traitsIffffjLj40960ELj4ELj1ELj4ELj16ENS_18Kernel_traits_baseILj40960EffffjLj128EEEEEEEvNS_9FwdParamsE,"",@"SHT_CUDA_INFO"
	.sectionflags	@""
	.align	4


	//----- nvinfo : EIATTR_CUDA_API_VERSION
	.align		4
        /*0000*/ 	.byte	0x04, 0x37
        /*0002*/ 	.short	(.L_1033 - .L_1032)
.L_1032:
        /*0004*/ 	.word	0x00000082


	//----- nvinfo : EIATTR_KPARAM_INFO
	.align		4
.L_1033:
        /*0008*/ 	.byte	0x04, 0x17
        /*000a*/ 	.short	(.L_1035 - .L_1034)
.L_1034:
        /*000c*/ 	.word	0x00000000
        /*0010*/ 	.short	0x0000
        /*0012*/ 	.short	0x0000
        /*0014*/ 	.byte	0x00, 0xf0, 0x61, 0x01


	//----- nvinfo : EIATTR_SPARSE_MMA_MASK
	.align		4
.L_1035:
        /*0018*/ 	.byte	0x03, 0x50
        /*001a*/ 	.short	0x0000


	//----- nvinfo : EIATTR_MAXREG_COUNT
	.align		4
        /*001c*/ 	.byte	0x03, 0x1b
        /*001e*/ 	.short	0x00ff


	//----- nvinfo : EIATTR_NUM_BARRIERS
	.align		4
        /*0020*/ 	.byte	0x02, 0x4c
        /*0022*/ 	.byte	0x01
	.zero		1


	//----- nvinfo : EIATTR_ANNOTATIONS
	.align		4
        /*0024*/ 	.byte	0x04, 0x55
        /*0026*/ 	.short	(.L_1037 - .L_1036)


	//   ....[0]....
.L_1036:
        /*0028*/ 	.word	0x00000001
        /*002c*/ 	.byte	0xb0, 0x03, 0x00, 0x00, 0x01, 0x00, 0x00, 0x00, 0xc0, 0x03, 0x00, 0x00, 0x01, 0x00, 0x00, 0x00
        /* <DEDUP_REMOVED lines=13> */
        /*010c*/ 	.byte	0x90, 0x46, 0x00, 0x00


	//----- nvinfo : EIATTR_MERCURY_ISA_VERSION
	.align		4
.L_1037:
        /*0110*/ 	.byte	0x03, 0x5f
        /*0112*/ 	.short	0x0101


	//----- nvinfo : EIATTR_COOP_GROUP_MASK_REGIDS
	.align		4
        /*0114*/ 	.byte	0x04, 0x29
        /*0116*/ 	.short	(.L_1039 - .L_1038)


	//   ....[0]....
.L_1038:
        /*0118*/ 	.word	0xffffffff


	//   ....[1]....
        /*011c*/ 	.word	0xffffffff


	//   ....[2]....
        /*0120*/ 	.word	0xffffffff


	//   ....[3]....
        /*0124*/ 	.word	0xffffffff


	//   ....[4]....
        /*0128*/ 	.word	0xffffffff


	//   ....[5]....
        /*012c*/ 	.word	0xffffffff


	//   ....[6]....
        /*0130*/ 	.word	0xffffffff


	//   ....[7]....
        /*0134*/ 	.word	0xffffffff


	//   ....[8]....
        /*0138*/ 	.word	0xffffffff


	//   ....[9]....
        /*013c*/ 	.word	0xffffffff


	//   ....[10]....
        /*0140*/ 	.word	0xffffffff


	//   ....[11]....
        /*0144*/ 	.word	0xffffffff


	//   ....[12]....
        /*0148*/ 	.word	0xffffffff


	//   ....[13]....
        /*014c*/ 	.word	0xffffffff


	//   ....[14]....
        /*0150*/ 	.word	0xffffffff


	//   ....[15]....
        /*0154*/ 	.word	0xffffffff


	//   ....[16]....
        /*0158*/ 	.word	0xffffffff


	//   ....[17]....
        /*015c*/ 	.word	0xffffffff


	//   ....[18]....
        /*0160*/ 	.word	0xffffffff


	//   ....[19]....
        /*0164*/ 	.word	0xffffffff


	//   ....[20]....
        /*0168*/ 	.word	0xffffffff


	//   ....[21]....
        /*016c*/ 	.word	0xffffffff


	//   ....[22]....
        /*0170*/ 	.word	0xffffffff


	//   ....[23]....
        /*0174*/ 	.word	0xffffffff


	//   ....[24]....
        /*0178*/ 	.word	0xffffffff


	//   ....[25]....
        /*017c*/ 	.word	0xffffffff


	//   ....[26]....
        /*0180*/ 	.word	0x050000fc


	//   ....[27]....
        /*0184*/ 	.word	0x050000fc


	//   ....[28]....
        /*0188*/ 	.word	0x050000fc


	//   ....[29]....
        /*018c*/ 	.word	0x050000fc


	//   ....[30]....
        /*0190*/ 	.word	0x050000fc


	//   ....[31]....
        /*0194*/ 	.word	0x050000fc


	//   ....[32]....
        /*0198*/ 	.word	0x050000fc


	//   ....[33]....
        /*019c*/ 	.word	0x050000fc


	//   ....[34]....
        /*01a0*/ 	.word	0x050000fc


	//   ....[35]....
        /*01a4*/ 	.word	0x050000fc


	//----- nvinfo : EIATTR_COOP_GROUP_INSTR_OFFSETS
	.align		4
.L_1039:
        /*01a8*/ 	.byte	0x04, 0x28
        /*01aa*/ 	.short	(.L_1041 - .L_1040)


	//   ....[0]....
.L_1040:
        /*01ac*/ 	.word	0x00000dd0


	//   ....[1]....
        /*01b0*/ 	.word	0x00000df0


	//   ....[2]....
        /*01b4*/ 	.word	0x00000e10


	//   ....[3]....
        /*01b8*/ 	.word	0x00000e30


	//   ....[4]....
        /*01bc*/ 	.word	0x00000e50


	//   ....[5]....
        /*01c0*/ 	.word	0x00001880


	//   ....[6]....
        /*01c4*/ 	.word	0x000018a0


	//   ....[7]....
        /*01c8*/ 	.word	0x000018c0


	//   ....[8]....
        /*01cc*/ 	.word	0x000018e0


	//   ....[9]....
        /*01d0*/ 	.word	0x00001910


	//   ....[10]....
        /*01d4*/ 	.word	0x00001b60


	//   ....[11]....
        /*01d8*/ 	.word	0x00001b70


	//   ....[12]....
        /*01dc*/ 	.word	0x00001be0


	//   ....[13]....
        /*01e0*/ 	.word	0x00001c10


	//   ....[14]....
        /*01e4*/ 	.word	0x00001c40


	//   ....[15]....
        /*01e8*/ 	.word	0x00001dd0


	//   ....[16]....
        /*01ec*/ 	.word	0x00001e60


	//   ....[17]....
        /*01f0*/ 	.word	0x00001e70


	//   ....[18]....
        /*01f4*/ 	.word	0x000021a0


	//   ....[19]....
        /*01f8*/ 	.word	0x000021c0


	//   ....[20]....
        /*01fc*/ 	.word	0x00002230


	//   ....[21]....
        /*0200*/ 	.word	0x00002280


	//   ....[22]....
        /*0204*/ 	.word	0x000022a0


	//   ....[23]....
        /*0208*/ 	.word	0x000022c0


	//   ....[24]....
        /*020c*/ 	.word	0x00002390


	//   ....[25]....
        /*0210*/ 	.word	0x000023e0


	//   ....[26]....
        /*0214*/ 	.word	0x00003910


	//   ....[27]....
        /*0218*/ 	.word	0x00003970


	//   ....[28]....
        /*021c*/ 	.word	0x000039d0


	//   ....[29]....
        /*0220*/ 	.word	0x00003a30


	//   ....[30]....
        /*0224*/ 	.word	0x00003a90


	//   ....[31]....
        /*0228*/ 	.word	0x00004510


	//   ....[32]....
        /*022c*/ 	.word	0x00004570


	//   ....[33]....
        /*0230*/ 	.word	0x000045d0


	//   ....[34]....
        /*0234*/ 	.word	0x00004630


	//   ....[35]....
        /*0238*/ 	.word	0x000046c0


	//----- nvinfo : EIATTR_EXIT_INSTR_OFFSETS
	.align		4
.L_1041:
        /*023c*/ 	.byte	0x04, 0x1c
        /*023e*/ 	.short	(.L_1043 - .L_1042)


	//   ....[0]....
.L_1042:
        /*0240*/ 	.word	0x00000080


	//   ....[1]....
        /*0244*/ 	.word	0x000038a0


	//----- nvinfo : EIATTR_MAX_THREADS
	.align		4
.L_1043:
        /*0248*/ 	.byte	0x04, 0x05
        /*024a*/ 	.short	(.L_1045 - .L_1044)
.L_1044:
        /*024c*/ 	.word	0x00000080
        /*0250*/ 	.word	0x00000001
        /*0254*/ 	.word	0x00000001


	//----- nvinfo : EIATTR_CRS_STACK_SIZE
	.align		4
.L_1045:
        /*0258*/ 	.byte	0x04, 0x1e
        /*025a*/ 	.short	(.L_1047 - .L_1046)
.L_1046:
        /*025c*/ 	.word	0x00000000


	//----- nvinfo : EIATTR_CBANK_PARAM_SIZE
	.align		4
.L_1047:
        /*0260*/ 	.byte	0x03, 0x19
        /*0262*/ 	.short	0x0058


	//----- nvinfo : EIATTR_PARAM_CBANK
	.align		4
        /*0264*/ 	.byte	0x04, 0x0a
        /*0266*/ 	.short	(.L_1049 - .L_1048)
	.align		4
.L_1048:
        /*0268*/ 	.word	index@(.nv.constant0._ZN10layer_norm13ln_fwd_kernelINS_13Kernel_traitsIffffjLj40960ELj4ELj1ELj4ELj16ENS_18Kernel_traits_baseILj40960EffffjLj128EEEEEEEvNS_9FwdParamsE)
        /*026c*/ 	.short	0x0210
        /*026e*/ 	.short	0x0058


	//----- nvinfo : EIATTR_SW_WAR
	.align		4
.L_1049:
        /*0270*/ 	.byte	0x04, 0x36
        /*0272*/ 	.short	(.L_1051 - .L_1050)
.L_1050:
        /*0274*/ 	.word	0x00000008
.L_1051:


//--------------------- .nv.info._ZN10layer_norm13ln_fwd_kernelINS_13Kernel_traitsI13__nv_bfloat16fS2_fjLj32768ELj4ELj1ELj4ELj16ENS_18Kernel_traits_baseILj32768ES2_fS2_fjLj128EEEEEEEvNS_9FwdParamsE --------------------------
	.section	.nv.info._ZN10layer_norm13ln_fwd_kernelINS_13Kernel_traitsI13__nv_bfloat16fS2_fjLj32768ELj4ELj1ELj4ELj16ENS_18Kernel_traits_baseILj32768ES2_fS2_fjLj128EEEEEEEvNS_9FwdParamsE,"",@"SHT_CUDA_INFO"
	.sectionflags	@""
	.align	4


	//----- nvinfo : EIATTR_CUDA_API_VERSION
	.align		4
        /*0000*/ 	.byte	0x04, 0x37
        /*0002*/ 	.short	(.L_1053 - .L_1052)
.L_1052:
        /*0004*/ 	.word	0x00000082


	//----- nvinfo : EIATTR_KPARAM_INFO
	.align		4
.L_1053:
        /*0008*/ 	.byte	0x04, 0x17
        /*000a*/ 	.short	(.L_1055 - .L_1054)
.L_1054:
        /*000c*/ 	.word	0x00000000
        /*0010*/ 	.short	0x0000
        /*0012*/ 	.short	0x0000
        /*0014*/ 	.byte	0x00, 0xf0, 0x61, 0x01


	//----- nvinfo : EIATTR_SPARSE_MMA_MASK
	.align		4
.L_1055:
        /*0018*/ 	.byte	0x03, 0x50
        /*001a*/ 	.short	0x0000


	//----- nvinfo : EIATTR_MAXREG_COUNT
	.align		4
        /*001c*/ 	.byte	0x03, 0x1b
        /*001e*/ 	.short	0x00ff


	//----- nvinfo : EIATTR_NUM_BARRIERS
	.align		4
        /*0020*/ 	.byte	0x02, 0x4c
        /*0022*/ 	.byte	0x01
	.zero		1


	//----- nvinfo : EIATTR_MERCURY_ISA_VERSION
	.align		4
        /*0024*/ 	.byte	0x03, 0x5f
        /*0026*/ 	.short	0x0101


	//----- nvinfo : EIATTR_COOP_GROUP_MASK_REGIDS
	.align		4
        /*0028*/ 	.byte	0x04, 0x29
        /*002a*/ 	.short	(.L_1057 - .L_1056)


	//   ....[0]....
.L_1056:
        /*002c*/ 	.word	0xffffffff


	//   ....[1]....
        /*0030*/ 	.word	0xffffffff


	//   ....[2]....
        /*0034*/ 	.word	0xffffffff


	//   ....[3]....
        /*0038*/ 	.word	0xffffffff


	//   ....[4]....
        /*003c*/ 	.word	0xffffffff


	//   ....[5]....
        /*0040*/ 	.word	0xffffffff


	//   ....[6]....
        /*0044*/ 	.word	0xffffffff


	//   ....[7]....
        /*0048*/ 	.word	0xffffffff


	//   ....[8]....
        /*004c*/ 	.word	0xffffffff


	//   ....[9]....
        /*0050*/ 	.word	0xffffffff


	//   ....[10]....
        /*0054*/ 	.word	0xffffffff


	//   ....[11]....
        /*0058*/ 	.word	0xffffffff


	//   ....[12]....
        /*005c*/ 	.word	0xffffffff


	//   ....[13]....
        /*0060*/ 	.word	0xffffffff


	//   ....[14]....
        /*0064*/ 	.word	0xffffffff


	//   ....[15]....
        /*0068*/ 	.word	0xffffffff


	//   ....[16]....
        /*006c*/ 	.word	0xffffffff


	//   ....[17]....
        /*0070*/ 	.word	0xffffffff


	//   ....[18]....
        /*0074*/ 	.word	0xffffffff


	//   ....[19]....
        /*0078*/ 	.word	0xffffffff


	//   ....[20]....
        /*007c*/ 	.word	0xffffffff


	//   ....[21]....
        /*0080*/ 	.word	0xffffffff


	//   ....[22]....
        /*0084*/ 	.word	0xffffffff


	//   ....[23]....
        /*0088*/ 	.word	0xffffffff


	//   ....[24]....
        /*008c*/ 	.word	0xffffffff


	//   ....[25]....
        /*0090*/ 	.word	0xffffffff


	//   ....[26]....
        /*0094*/ 	.word	0x05000099


	//   ....[27]....
        /*0098*/ 	.word	0x05000099


	//   ....[28]....
        /*009c*/ 	.word	0x05000099


	//   ....[29]....
        /*00a0*/ 	.word	0x05000099


	//   ....[30]....
        /*00a4*/ 	.word	0x05000099


	//   ....[31]....
        /*00a8*/ 	.word	0x05000099


	//   ....[32]....
        /*00ac*/ 	.word	0x05000099


	//   ....[33]....
        /*00b0*/ 	.word	0x05000099


	//   ....[34]....
        /*00b4*/ 	.word	0x05000099


	//   ....[35]....
        /*00b8*/ 	.word	0x05000099


	//----- nvinfo : EIATTR_COOP_GROUP_INSTR_OFFSETS
	.align		4
.L_1057:
        /*00bc*/ 	.byte	0x04, 0x28
        /*00be*/ 	.short	(.L_1059 - .L_1058)


	//   ....[0]....
.L_1058:
        /*00c0*/ 	.word	0x00000b30


	//   ....[1]....
        /*00c4*/ 	.word	0x00000b50


	//   ....[2]....
        /*00c8*/ 	.word	0x00000b70


	//   ....[3]....
        /*00cc*/ 	.word	0x00000b90


	//   ....[4]....
        /*00d0*/ 	.word	0x00000bb0


	//   ....[5]....
        /*00d4*/ 	.word	0x000013e0


	//   ....[6]....
        /*00d8*/ 	.word	0x00001400


	//   ....[7]....
        /*00dc*/ 	.word	0x00001420


	//   ....[8]....
        /*00e0*/ 	.word	0x00001440


	//   ....[9]....
        /*00e4*/ 	.word	0x00001460


	//   ....[10]....
        /*00e8*/ 	.word	0x000015e0


	//   ....[11]....
        /*00ec*/ 	.word	0x00001610


	//   ....[12]....
        /*00f0*/ 	.word	0x00001620


	//   ....[13]....
        /*00f4*/ 	.word	0x00001630


	//   ....[14]....
        /*00f8*/ 	.word	0x000016d0


	//   ....[15]....
        /*00fc*/ 	.word	0x00001700


	//   ....[16]....
        /*0100*/ 	.word	0x000017d0


	//   ....[17]....
        /*0104*/ 	.word	0x00001800


	//   ....[18]....
        /*0108*/ 	.word	0x00001ac0


	//   ....[19]....
        /*010c*/ 	.word	0x00001b20


	//   ....[20]....
        /*0110*/ 	.word	0x00001b30


	//   ....[21]....
        /*0114*/ 	.word	0x00001b40


	//   ....[22]....
        /*0118*/ 	.word	0x00001bd0


	//   ....[23]....
        /*011c*/ 	.word	0x00001c30


	//   ....[24]....
        /*0120*/ 	.word	0x00001cc0


	//   ....[25]....
        /*0124*/ 	.word	0x00001d00


	//   ....[26]....
        /*0128*/ 	.word	0x00003cb0


	//   ....[27]....
        /*012c*/ 	.word	0x00003d20


	//   ....[28]....
        /*0130*/ 	.word	0x00003d90


	//   ....[29]....
        /*0134*/ 	.word	0x00003e00


	//   ....[30]....
        /*0138*/ 	.word	0x00003e70


	//   ....[31]....
        /*013c*/ 	.word	0x000046f0


	//   ....[32]....
        /*0140*/ 	.word	0x00004760


	//   ....[33]....
        /*0144*/ 	.word	0x000047d0


	//   ....[34]....
        /*0148*/ 	.word	0x00004840


	//   ....[35]....
        /*014c*/ 	.word	0x000048b0


	//----- nvinfo : EIATTR_EXIT_INSTR_OFFSETS
	.align		4
.L_1059:
        /*0150*/ 	.byte	0x04, 0x1c
        /*0152*/ 	.short	(.L_1061 - .L_1060)


	//   ....[0]....
.L_1060:
        /*0154*/ 	.word	0x00000070


	//   ....[1]....
        /*0158*/ 	.word	0x00003c50


	//----- nvinfo : EIATTR_MAX_THREADS
	.align		4
.L_1061:
        /*015c*/ 	.byte	0x04, 0x05
        /*015e*/ 	.short	(.L_1063 - .L_1062)
.L_1062:
        /*0160*/ 	.word	0x00000080
        /*0164*/ 	.word	0x00000001
        /*0168*/ 	.word	0x00000001


	//----- nvinfo : EIATTR_CRS_STACK_SIZE
	.align		4
.L_1063:
        /*016c*/ 	.byte	0x04, 0x1e
        /*016e*/ 	.short	(.L_1065 - .L_1064)
.L_1064:
        /*0170*/ 	.word	0x00000000


	//----- nvinfo : EIATTR_CBANK_PARAM_SIZE
	.align		4
.L_1065:
        /*0174*/ 	.byte	0x03, 0x19
        /*0176*/ 	.short	0x0058


	//----- nvinfo : EIATTR_PARAM_CBANK
	.align		4
        /*0178*/ 	.byte	0x04, 0x0a
        /*017a*/ 	.short	(.L_1067 - .L_1066)
	.align		4
.L_1066:
        /*017c*/ 	.word	index@(.nv.constant0._ZN10layer_norm13ln_fwd_kernelINS_13Kernel_traitsI13__nv_bfloat16fS2_fjLj32768ELj4ELj1ELj4ELj16ENS_18Kernel_traits_baseILj32768ES2_fS2_fjLj128EEEEEEEvNS_9FwdParamsE)
        /*0180*/ 	.short	0x0210
        /*0182*/ 	.short	0x0058


	//----- nvinfo : EIATTR_SW_WAR
	.align		4
.L_1067:
        /*0184*/ 	.byte	0x04, 0x36
        /*0186*/ 	.short	(.L_1069 - .L_1068)
.L_1068:
        /*0188*/ 	.word	0x00000008
.L_1069:


//--------------------- .nv.info._ZN10layer_norm13ln_fwd_kernelINS_13Kernel_traitsI13__nv_bfloat16S2_S2_fjLj32768ELj4ELj1ELj4ELj16ENS_18Kernel_traits_baseILj32768ES2_S2_S2_fjLj128EEEEEEEvNS_9FwdParamsE --------------------------
	.section	.nv.info._ZN10layer_norm13ln_fwd_kernelINS_13Kernel_traitsI13__nv_bfloat16S2_S2_fjLj32768ELj4ELj1ELj4ELj16ENS_18Kernel_traits_baseILj32768ES2_S2_S2_fjLj128EEEEEEEvNS_9FwdParamsE,"",@"SHT_CUDA_INFO"
	.sectionflags	@""
	.align	4


	//----- nvinfo : EIATTR_CUDA_API_VERSION
	.align		4
        /*0000*/ 	.byte	0x04, 0x37
        /*0002*/ 	.short	(.L_1071 - .L_1070)
.L_1070:
        /*0004*/ 	.word	0x00000082


	//----- nvinfo : EIATTR_KPARAM_INFO
	.align		4
.L_1071:
        /*0008*/ 	.byte	0x04, 0x17
        /*000a*/ 	.short	(.L_1073 - .L_1072)
.L_1072:
        /*000c*/ 	.word	0x00000000
        /*0010*/ 	.short	0x0000
        /*0012*/ 	.short	0x0000
        /*0014*/ 	.byte	0x00, 0xf0, 0x61, 0x01


	//----- nvinfo : EIATTR_SPARSE_MMA_MASK
	.align		4
.L_1073:
        /*0018*/ 	.byte	0x03, 0x50
        /*001a*/ 	.short	0x0000


	//----- nvinfo : EIATTR_MAXREG_COUNT
	.align		4
        /*001c*/ 	.byte	0x03, 0x1b
        /*001e*/ 	.short	0x00ff


	//----- nvinfo : EIATTR_NUM_BARRIERS
	.align		4
        /*0020*/ 	.byte	0x02, 0x4c
        /*0022*/ 	.byte	0x01
	.zero		1


	//----- nvinfo : EIATTR_MERCURY_ISA_VERSION
	.align		4
        /*0024*/ 	.byte	0x03, 0x5f
        /*0026*/ 	.short	0x0101


	//----- nvinfo : EIATTR_COOP_GROUP_MASK_REGIDS
	.align		4
        /*0028*/ 	.byte	0x04, 0x29
        /*002a*/ 	.short	(.L_1075 - .L_1074)


	//   ....[0]....
.L_1074:
        /*002c*/ 	.word	0xffffffff


	//   ....[1]....
        /*0030*/ 	.word	0xffffffff


	//   ....[2]....
        /*0034*/ 	.word	0xffffffff


	//   ....[3]....
        /*0038*/ 	.word	0xffffffff


	//   ....[4]....
        /*003c*/ 	.word	0xffffffff


	//   ....[5]....
        /*0040*/ 	.word	0xffffffff


	//   ....[6]....
        /*0044*/ 	.word	0xffffffff


	//   ....[7]....
        /*0048*/ 	.word	0xffffffff


	//   ....[8]....
        /*004c*/ 	.word	0xffffffff


	//   ....[9]....
        /*0050*/ 	.word	0xffffffff


	//   ....[10]....
        /*0054*/ 	.word	0xffffffff


	//   ....[11]....
        /*0058*/ 	.word	0xffffffff


	//   ....[12]....
        /*005c*/ 	.word	0xffffffff


	//   ....[13]....
        /*0060*/ 	.word	0xffffffff


	//   ....[14]....
        /*0064*/ 	.word	0xffffffff


	//   ....[15]....
        /*0068*/ 	.word	0xffffffff


	//   ....[16]....
        /*006c*/ 	.word	0xffffffff


	//   ....[17]....
        /*0070*/ 	.word	0xffffffff


	//   ....[18]....
        /*0074*/ 	.word	0xffffffff


	//   ....[19]....
        /*0078*/ 	.word	0xffffffff


	//   ....[20]....
        /*007c*/ 	.word	0xffffffff


	//   ....[21]....
        /*0080*/ 	.word	0xffffffff


	//   ....[22]....
        /*0084*/ 	.word	0xffffffff


	//   ....[23]....
        /*0088*/ 	.word	0xffffffff


	//   ....[24]....
        /*008c*/ 	.word	0xffffffff


	//   ....[25]....
        /*0090*/ 	.word	0xffffffff


	//   ....[26]....
        /*0094*/ 	.word	0x0500008a


	//   ....[27]....
        /*0098*/ 	.word	0x0500008a


	//   ....[28]....
        /*009c*/ 	.word	0x0500008a


	//   ....[29]....
        /*00a0*/ 	.word	0x0500008a


	//   ....[30]....
        /*00a4*/ 	.word	0x0500008a


	//   ....[31]....
        /*00a8*/ 	.word	0x0500008a


	//   ....[32]....
        /*00ac*/ 	.word	0x0500008a


	//   ....[33]....
        /*00b0*/ 	.word	0x0500008a


	//   ....[34]....
        /*00b4*/ 	.word	0x0500008a


	//   ....[35]....
        /*00b8*/ 	.word	0x0500008a


	//----- nvinfo : EIATTR_COOP_GROUP_INSTR_OFFSETS
	.align		4
.L_1075:
        /*00bc*/ 	.byte	0x04, 0x28
        /*00be*/ 	.short	(.L_1077 - .L_1076)


	//   ....[0]....
.L_1076:
        /*00c0*/ 	.word	0x00000e90


	//   ....[1]....
        /*00c4*/ 	.word	0x00000eb0


	//   ....[2]....
        /*00c8*/ 	.word	0x00000ed0


	//   ....[3]....
        /*00cc*/ 	.word	0x00000ef0


	//   ....[4]....
        /*00d0*/ 	.word	0x00000f10


	//   ....[5]....
        /*00d4*/ 	.word	0x00001740


	//   ....[6]....
        /*00d8*/ 	.word	0x00001760


	//   ....[7]....
        /*00dc*/ 	.word	0x00001780


	//   ....[8]....
        /*00e0*/ 	.word	0x000017a0


	//   ....[9]....
        /*00e4*/ 	.word	0x000017c0


	//   ....[10]....
        /*00e8*/ 	.word	0x00001900


	//   ....[11]....
        /*00ec*/ 	.word	0x00001970


	//   ....[12]....
        /*00f0*/ 	.word	0x00001980


	//   ....[13]....
        /*00f4*/ 	.word	0x000019e0


	//   ....[14]....
        /*00f8*/ 	.word	0x00001a20


	//   ....[15]....
        /*00fc*/ 	.word	0x00001a40


	//   ....[16]....
        /*0100*/ 	.word	0x00001b30


	//   ....[17]....
        /*0104*/ 	.word	0x00001b60


	//   ....[18]....
        /*0108*/ 	.word	0x00001e10


	//   ....[19]....
        /*010c*/ 	.word	0x00001e50


	//   ....[20]....
        /*0110*/ 	.word	0x00001e60


	//   ....[21]....
        /*0114*/ 	.word	0x00001e70


	//   ....[22]....
        /*0118*/ 	.word	0x00001f10


	//   ....[23]....
        /*011c*/ 	.word	0x00001f50


	//   ....[24]....
        /*0120*/ 	.word	0x00001ff0


	//   ....[25]....
        /*0124*/ 	.word	0x00002020


	//   ....[26]....
        /*0128*/ 	.word	0x00002e80


	//   ....[27]....
        /*012c*/ 	.word	0x00002ef0


	//   ....[28]....
        /*0130*/ 	.word	0x00002f60


	//   ....[29]....
        /*0134*/ 	.word	0x00002fd0


	//   ....[30]....
        /*0138*/ 	.word	0x00003040


	//   ....[31]....
        /*013c*/ 	.word	0x000038c0


	//   ....[32]....
        /*0140*/ 	.word	0x00003930


	//   ....[33]....
        /*0144*/ 	.word	0x000039a0


	//   ....[34]....
        /*0148*/ 	.word	0x00003a10


	//   ....[35]....
        /*014c*/ 	.word	0x00003a80


	//----- nvinfo : EIATTR_EXIT_INSTR_OFFSETS
	.align		4
.L_1077:
        /*0150*/ 	.byte	0x04, 0x1c
        /*0152*/ 	.short	(.L_1079 - .L_1078)


	//   ....[0]....
.L_1078:
        /*0154*/ 	.word	0x00000070


	//   ....[1]....
        /*0158*/ 	.word	0x00002e20


	//----- nvinfo : EIATTR_MAX_THREADS
	.align		4
.L_1079:
        /*015c*/ 	.byte	0x04, 0x05
        /*015e*/ 	.short	(.L_1081 - .L_1080)
.L_1080:
        /*0160*/ 	.word	0x00000080
        /*0164*/ 	.word	0x00000001
        /*0168*/ 	.word	0x00000001


	//----- nvinfo : EIATTR_CRS_STACK_SIZE
	.align		4
.L_1081:
        /*016c*/ 	.byte	0x04, 0x1e
        /*016e*/ 	.short	(.L_1083 - .L_1082)
.L_1082:
        /*0170*/ 	.word	0x00000000


	//----- nvinfo : EIATTR_CBANK_PARAM_SIZE
	.align		4
.L_1083:
        /*0174*/ 	.byte	0x03, 0x19
        /*0176*/ 	.short	0x0058


	//----- nvinfo : EIATTR_PARAM_CBANK
	.align		4
        /*0178*/ 	.byte	0x04, 0x0a
        /*017a*/ 	.short	(.L_1085 - .L_1084)
	.align		4
.L_1084:
        /*017c*/ 	.word	index@(.nv.constant0._ZN10layer_norm13ln_fwd_kernelINS_13Kernel_traitsI13__nv_bfloat16S2_S2_fjLj32768ELj4ELj1ELj4ELj16ENS_18Kernel_traits_baseILj32768ES2_S2_S2_fjLj128EEEEEEEvNS_9FwdParamsE)
        /*0180*/ 	.short	0x0210
        /*0182*/ 	.short	0x0058


	//----- nvinfo : EIATTR_SW_WAR
	.align		4
.L_1085:
        /*0184*/ 	.byte	0x04, 0x36
        /*0186*/ 	.short	(.L_1087 - .L_1086)
.L_1086:
        /*0188*/ 	.word	0x00000008
.L_1087:


//--------------------- .nv.info._ZN10layer_norm13ln_fwd_kernelINS_13Kernel_traitsI6__halffS2_fjLj32768ELj4ELj1ELj4ELj16ENS_18Kernel_traits_baseILj32768ES2_fS2_fjLj128EEEEEEEvNS_9FwdParamsE --------------------------
	.section	.nv.info._ZN10layer_norm13ln_fwd_kernelINS_13Kernel_traitsI6__halffS2_fjLj32768ELj4ELj1ELj4ELj16ENS_18Kernel_traits_baseILj32768ES2_fS2_fjLj128EEEEEEEvNS_9FwdParamsE,"",@"SHT_CUDA_INFO"
	.sectionflags	@""
	.align	4


	//----- nvinfo : EIATTR_CUDA_API_VERSION
	.align		4
        /*0000*/ 	.byte	0x04, 0x37
        /*0002*/ 	.short	(.L_1089 - .L_1088)
.L_1088:
        /*0004*/ 	.word	0x00000082


	//----- nvinfo : EIATTR_KPARAM_INFO
	.align		4
.L_1089:
        /*0008*/ 	.byte	0x04, 0x17
        /*000a*/ 	.short	(.L_1091 - .L_1090)
.L_1090:
        /*000c*/ 	.word	0x00000000
        /*0010*/ 	.short	0x0000
        /*0012*/ 	.short	0x0000
        /*0014*/ 	.byte	0x00, 0xf0, 0x61, 0x01


	//----- nvinfo : EIATTR_SPARSE_MMA_MASK
	.align		4
.L_1091:
        /*0018*/ 	.byte	0x03, 0x50
        /*001a*/ 	.short	0x0000


	//----- nvinfo : EIATTR_MAXREG_COUNT
	.align		4
        /*001c*/ 	.byte	0x03, 0x1b
        /*001e*/ 	.short	0x00ff


	//----- nvinfo : EIATTR_NUM_BARRIERS
	.align		4
        /*0020*/ 	.byte	0x02, 0x4c
        /*0022*/ 	.byte	0x01
	.zero		1


	//----- nvinfo : EIATTR_MERCURY_ISA_VERSION
	.align		4
        /*0024*/ 	.byte	0x03, 0x5f
        /*0026*/ 	.short	0x0101


	//----- nvinfo : EIATTR_COOP_GROUP_MASK_REGIDS
	.align		4
        /*0028*/ 	.byte	0x04, 0x29
        /*002a*/ 	.short	(.L_1093 - .L_1092)


	//   ....[0]....
.L_1092:
        /*002c*/ 	.word	0xffffffff


	//   ....[1]....
        /*0030*/ 	.word	0xffffffff


	//   ....[2]....
        /*0034*/ 	.word	0xffffffff


	//   ....[3]....
        /*0038*/ 	.word	0xffffffff


	//   ....[4]....
        /*003c*/ 	.word	0xffffffff


	//   ....[5]....
        /*0040*/ 	.word	0xffffffff


	//   ....[6]....
        /*0044*/ 	.word	0xffffffff


	//   ....[7]....
        /*0048*/ 	.word	0xffffffff


	//   ....[8]....
        /*004c*/ 	.word	0xffffffff


	//   ....[9]....
        /*0050*/ 	.word	0xffffffff


	//   ....[10]....
        /*0054*/ 	.word	0xffffffff


	//   ....[11]....
        /*0058*/ 	.word	0xffffffff


	//   ....[12]....
        /*005c*/ 	.word	0xffffffff


	//   ....[13]....
        /*0060*/ 	.word	0xffffffff


	//   ....[14]....
        /*0064*/ 	.word	0xffffffff


	//   ....[15]....
        /*0068*/ 	.word	0xffffffff


	//   ....[16]....
        /*006c*/ 	.word	0xffffffff


	//   ....[17]....
        /*0070*/ 	.word	0xffffffff


	//   ....[18]....
        /*0074*/ 	.word	0xffffffff


	//   ....[19]....
        /*0078*/ 	.word	0xffffffff


	//   ....[20]....
        /*007c*/ 	.word	0xffffffff


	//   ....[21]....
        /*0080*/ 	.word	0xffffffff


	//   ....[22]....
        /*0084*/ 	.word	0xffffffff


	//   ....[23]....
        /*0088*/ 	.word	0xffffffff


	//   ....[24]....
        /*008c*/ 	.word	0xffffffff


	//   ....[25]....
        /*0090*/ 	.word	0xffffffff


	//   ....[26]....
        /*0094*/ 	.word	0x05000099


	//   ....[27]....
        /*0098*/ 	.word	0x05000099


	//   ....[28]....
        /*009c*/ 	.word	0x05000099


	//   ....[29]....
        /*00a0*/ 	.word	0x05000099


	//   ....[30]....
        /*00a4*/ 	.word	0x05000099


	//   ....[31]....
        /*00a8*/ 	.word	0x05000099


	//   ....[32]....
        /*00ac*/ 	.word	0x05000099


	//   ....[33]....
        /*00b0*/ 	.word	0x05000099


	//   ....[34]....
        /*00b4*/ 	.word	0x05000099


	//   ....[35]....
        /*00b8*/ 	.word	0x05000099


	//----- nvinfo : EIATTR_COOP_GROUP_INSTR_OFFSETS
	.align		4
.L_1093:
        /*00bc*/ 	.byte	0x04, 0x28
        /*00be*/ 	.short	(.L_1095 - .L_1094)


	//   ....[0]....
.L_1094:
        /*00c0*/ 	.word	0x00000b30


	//   ....[1]....
        /*00c4*/ 	.word	0x00000b50


	//   ....[2]....
        /*00c8*/ 	.word	0x00000b70


	//   ....[3]....
        /*00cc*/ 	.word	0x00000b90


	//   ....[4]....
        /*00d0*/ 	.word	0x00000bb0


	//   ....[5]....
        /*00d4*/ 	.word	0x000013e0


	//   ....[6]....
        /*00d8*/ 	.word	0x00001400


	//   ....[7]....
        /*00dc*/ 	.word	0x00001420


	//   ....[8]....
        /*00e0*/ 	.word	0x00001440


	//   ....[9]....
        /*00e4*/ 	.word	0x00001460


	//   ....[10]....
        /*00e8*/ 	.word	0x000015e0


	//   ....[11]....
        /*00ec*/ 	.word	0x00001610


	//   ....[12]....
        /*00f0*/ 	.word	0x00001620


	//   ....[13]....
        /*00f4*/ 	.word	0x00001630


	//   ....[14]....
        /*00f8*/ 	.word	0x000016d0


	//   ....[15]....
        /*00fc*/ 	.word	0x00001700


	//   ....[16]....
        /*0100*/ 	.word	0x000017d0


	//   ....[17]....
        /*0104*/ 	.word	0x00001800


	//   ....[18]....
        /*0108*/ 	.word	0x00001ac0


	//   ....[19]....
        /*010c*/ 	.word	0x00001b20


	//   ....[20]....
        /*0110*/ 	.word	0x00001b30


	//   ....[21]....
        /*0114*/ 	.word	0x00001b40


	//   ....[22]....
        /*0118*/ 	.word	0x00001bd0


	//   ....[23]....
        /*011c*/ 	.word	0x00001c30


	//   ....[24]....
        /*0120*/ 	.word	0x00001cc0


	//   ....[25]....
        /*0124*/ 	.word	0x00001d00


	//   ....[26]....
        /*0128*/ 	.word	0x00003cb0


	//   ....[27]....
        /*012c*/ 	.word	0x00003d20


	//   ....[28]....
        /*0130*/ 	.word	0x00003d90


	//   ....[29]....
        /*0134*/ 	.word	0x00003e00


	//   ....[30]....
        /*0138*/ 	.word	0x00003e70


	//   ....[31]....
        /*013c*/ 	.word	0x000046f0


	//   ....[32]....
        /*0140*/ 	.word	0x00004760


	//   ....[33]....
        /*0144*/ 	.word	0x000047d0


	//   ....[34]....
        /*0148*/ 	.word	0x00004840


	//   ....[35]....
        /*014c*/ 	.word	0x000048b0


	//----- nvinfo : EIATTR_EXIT_INSTR_OFFSETS
	.align		4
.L_1095:
        /*0150*/ 	.byte	0x04, 0x1c
        /*0152*/ 	.short	(.L_1097 - .L_1096)


	//   ....[0]....
.L_1096:
        /*0154*/ 	.word	0x00000070


	//   ....[1]....
        /*0158*/ 	.word	0x00003c50


	//----- nvinfo : EIATTR_MAX_THREADS
	.align		4
.L_1097:
        /*015c*/ 	.byte	0x04, 0x05
        /*015e*/ 	.short	(.L_1099 - .L_1098)
.L_1098:
        /*0160*/ 	.word	0x00000080
        /*0164*/ 	.word	0x00000001
        /*0168*/ 	.word	0x00000001


	//----- nvinfo : EIATTR_CRS_STACK_SIZE
	.align		4
.L_1099:
        /*016c*/ 	.byte	0x04, 0x1e
        /*016e*/ 	.short	(.L_1101 - .L_1100)
.L_1100:
        /*0170*/ 	.word	0x00000000


	//----- nvinfo : EIATTR_CBANK_PARAM_SIZE
	.align		4
.L_1101:
        /*0174*/ 	.byte	0x03, 0x19
        /*0176*/ 	.short	0x0058


	//----- nvinfo : EIATTR_PARAM_CBANK
	.align		4
        /*0178*/ 	.byte	0x04, 0x0a
        /*017a*/ 	.short	(.L_1103 - .L_1102)
	.align		4
.L_1102:
        /*017c*/ 	.word	index@(.nv.constant0._ZN10layer_norm13ln_fwd_kernelINS_13Kernel_traitsI6__halffS2_fjLj32768ELj4ELj1ELj4ELj16ENS_18Kernel_traits_baseILj32768ES2_fS2_fjLj128EEEEEEEvNS_9FwdParamsE)
        /*0180*/ 	.short	0x0210
        /*0182*/ 	.short	0x0058


	//----- nvinfo : EIATTR_SW_WAR
	.align		4
.L_1103:
        /*0184*/ 	.byte	0x04, 0x36
        /*0186*/ 	.short	(.L_1105 - .L_1104)
.L_1104:
        /*0188*/ 	.word	0x00000008
.L_1105:


//--------------------- .nv.info._ZN10layer_norm13ln_fwd_kernelINS_13Kernel_traitsI6__halfS2_S2_fjLj32768ELj4ELj1ELj4ELj16ENS_18Kernel_traits_baseILj32768ES2_S2_S2_fjLj128EEEEEEEvNS_9FwdParamsE --------------------------
	.section	.nv.info._ZN10layer_norm13ln_fwd_kernelINS_13Kernel_traitsI6__halfS2_S2_fjLj32768ELj4ELj1ELj4ELj16ENS_18Kernel_traits_baseILj32768ES2_S2_S2_fjLj128EEEEEEEvNS_9FwdParamsE,"",@"SHT_CUDA_INFO"
	.sectionflags	@""
	.align	4


	//----- nvinfo : EIATTR_CUDA_API_VERSION
	.align		4
        /*0000*/ 	.byte	0x04, 0x37
        /*0002*/ 	.short	(.L_1107 - .L_1106)
.L_1106:
        /*0004*/ 	.word	0x00000082


	//----- nvinfo : EIATTR_KPARAM_INFO
	.align		4
.L_1107:
        /*0008*/ 	.byte	0x04, 0x17
        /*000a*/ 	.short	(.L_1109 - .L_1108)
.L_1108:
        /*000c*/ 	.word	0x00000000
        /*0010*/ 	.short	0x0000
        /*0012*/ 	.short	0x0000
        /*0014*/ 	.byte	0x00, 0xf0, 0x61, 0x01


	//----- nvinfo : EIATTR_SPARSE_MMA_MASK
	.align		4
.L_1109:
        /*0018*/ 	.byte	0x03, 0x50
        /*001a*/ 	.short	0x0000


	//----- nvinfo : EIATTR_MAXREG_COUNT
	.align		4
        /*001c*/ 	.byte	0x03, 0x1b
        /*001e*/ 	.short	0x00ff


	//----- nvinfo : EIATTR_NUM_BARRIERS
	.align		4
        /*0020*/ 	.byte	0x02, 0x4c
        /*0022*/ 	.byte	0x01
	.zero		1


	//----- nvinfo : EIATTR_MERCURY_ISA_VERSION
	.align		4
        /*0024*/ 	.byte	0x03, 0x5f
        /*0026*/ 	.short	0x0101


	//----- nvinfo : EIATTR_COOP_GROUP_MASK_REGIDS
	.align		4
        /*0028*/ 	.byte	0x04, 0x29
        /*002a*/ 	.short	(.L_1111 - .L_1110)


	//   ....[0]....
.L_1110:
        /*002c*/ 	.word	0xffffffff


	//   ....[1]....
        /*0030*/ 	.word	0xffffffff


	//   ....[2]....
        /*0034*/ 	.word	0xffffffff


	//   ....[3]....
        /*0038*/ 	.word	0xffffffff


	//   ....[4]....
        /*003c*/ 	.word	0xffffffff


	//   ....[5]....
        /*0040*/ 	.word	0xffffffff


	//   ....[6]....
        /*0044*/ 	.word	0xffffffff


	//   ....[7]....
        /*0048*/ 	.word	0xffffffff


	//   ....[8]....
        /*004c*/ 	.word	0xffffffff


	//   ....[9]....
        /*0050*/ 	.word	0xffffffff


	//   ....[10]....
        /*0054*/ 	.word	0xffffffff


	//   ....[11]....
        /*0058*/ 	.word	0xffffffff


	//   ....[12]....
        /*005c*/ 	.word	0xffffffff


	//   ....[13]....
        /*0060*/ 	.word	0xffffffff


	//   ....[14]....
        /*0064*/ 	.word	0xffffffff


	//   ....[15]....
        /*0068*/ 	.word	0xffffffff


	//   ....[16]....
        /*006c*/ 	.word	0xffffffff


	//   ....[17]....
        /*0070*/ 	.word	0xffffffff


	//   ....[18]....
        /*0074*/ 	.word	0xffffffff


	//   ....[19]....
        /*0078*/ 	.word	0xffffffff


	//   ....[20]....
        /*007c*/ 	.word	0xffffffff


	//   ....[21]....
        /*0080*/ 	.word	0xffffffff


	//   ....[22]....
        /*0084*/ 	.word	0xffffffff


	//   ....[23]....
        /*0088*/ 	.word	0xffffffff


	//   ....[24]....
        /*008c*/ 	.word	0xffffffff


	//   ....[25]....
        /*0090*/ 	.word	0xffffffff


	//   ....[26]....
        /*0094*/ 	.word	0x0500008a


	//   ....[27]....
        /*0098*/ 	.word	0x0500008a


	//   ....[28]....
        /*009c*/ 	.word	0x0500008a


	//   ....[29]....
        /*00a0*/ 	.word	0x0500008a


	//   ....[30]....
        /*00a4*/ 	.word	0x0500008a


	//   ....[31]....
        /*00a8*/ 	.word	0x0500008a


	//   ....[32]....
        /*00ac*/ 	.word	0x0500008a


	//   ....[33]....
        /*00b0*/ 	.word	0x0500008a


	//   ....[34]....
        /*00b4*/ 	.word	0x0500008a


	//   ....[35]....
        /*00b8*/ 	.word	0x0500008a


	//----- nvinfo : EIATTR_COOP_GROUP_INSTR_OFFSETS
	.align		4
.L_1111:
        /*00bc*/ 	.byte	0x04, 0x28
        /*00be*/ 	.short	(.L_1113 - .L_1112)


	//   ....[0]....
.L_1112:
        /*00c0*/ 	.word	0x00000c90


	//   ....[1]....
        /*00c4*/ 	.word	0x00000cb0


	//   ....[2]....
        /*00c8*/ 	.word	0x00000cd0


	//   ....[3]....
        /*00cc*/ 	.word	0x00000cf0


	//   ....[4]....
        /*00d0*/ 	.word	0x00000d10


	//   ....[5]....
        /*00d4*/ 	.word	0x00001540


	//   ....[6]....
        /*00d8*/ 	.word	0x00001560


	//   ....[7]....
        /*00dc*/ 	.word	0x00001580


	//   ....[8]....
        /*00e0*/ 	.word	0x000015a0


	//   ....[9]....
        /*00e4*/ 	.word	0x000015c0


	//   ....[10]....
        /*00e8*/ 	.word	0x00001700


	//   ....[11]....
        /*00ec*/ 	.word	0x00001770


	//   ....[12]....
        /*00f0*/ 	.word	0x00001780


	//   ....[13]....
        /*00f4*/ 	.word	0x000017e0


	//   ....[14]....
        /*00f8*/ 	.word	0x00001820


	//   ....[15]....
        /*00fc*/ 	.word	0x00001840


	//   ....[16]....
        /*0100*/ 	.word	0x00001930


	//   ....[17]....
        /*0104*/ 	.word	0x00001960


	//   ....[18]....
        /*0108*/ 	.word	0x00001c10


	//   ....[19]....
        /*010c*/ 	.word	0x00001c50


	//   ....[20]....
        /*0110*/ 	.word	0x00001c60


	//   ....[21]....
        /*0114*/ 	.word	0x00001c70


	//   ....[22]....
        /*0118*/ 	.word	0x00001d10


	//   ....[23]....
        /*011c*/ 	.word	0x00001d50


	//   ....[24]....
        /*0120*/ 	.word	0x00001df0


	//   ....[25]....
        /*0124*/ 	.word	0x00001e20


	//   ....[26]....
        /*0128*/ 	.word	0x00002c70


	//   ....[27]....
        /*012c*/ 	.word	0x00002ce0


	//   ....[28]....
        /*0130*/ 	.word	0x00002d50


	//   ....[29]....
        /*0134*/ 	.word	0x00002dc0


	//   ....[30]....
        /*0138*/ 	.word	0x00002e30


	//   ....[31]....
        /*013c*/ 	.word	0x000036b0


	//   ....[32]....
        /*0140*/ 	.word	0x00003720


	//   ....[33]....
        /*0144*/ 	.word	0x00003790


	//   ....[34]....
        /*0148*/ 	.word	0x00003800


	//   ....[35]....
        /*014c*/ 	.word	0x00003870


	//----- nvinfo : EIATTR_EXIT_INSTR_OFFSETS
	.align		4
.L_1113:
        /*0150*/ 	.byte	0x04, 0x1c
        /*0152*/ 	.short	(.L_1115 - .L_1114)


	//   ....[0]....
.L_1114:
        /*0154*/ 	.word	0x00000070


	//   ....[1]....
        /*0158*/ 	.word	0x00002c10


	//----- nvinfo : EIATTR_MAX_THREADS
	.align		4
.L_1115:
        /*015c*/ 	.byte	0x04, 0x05
        /*015e*/ 	.short	(.L_1117 - .L_1116)
.L_1116:
        /*0160*/ 	.word	0x00000080
        /*0164*/ 	.word	0x00000001
        /*0168*/ 	.word	0x00000001


	//----- nvinfo : EIATTR_CRS_STACK_SIZE
	.align		4
.L_1117:
        /*016c*/ 	.byte	0x04, 0x1e
        /*016e*/ 	.short	(.L_1119 - .L_1118)
.L_1118:
        /*0170*/ 	.word	0x00000000


	//----- nvinfo : EIATTR_CBANK_PARAM_SIZE
	.align		4
.L_1119:
        /*0174*/ 	.byte	0x03, 0x19
        /*0176*/ 	.short	0x0058


	//----- nvinfo : EIATTR_PARAM_CBANK
	.align		4
        /*0178*/ 	.byte	0x04, 0x0a
        /*017a*/ 	.short	(.L_1121 - .L_1120)
	.align		4
.L_1120:
        /*017c*/ 	.word	index@(.nv.constant0._ZN10layer_norm13ln_fwd_kernelINS_13Kernel_traitsI6__halfS2_S2_fjLj32768ELj4ELj1ELj4ELj16ENS_18Kernel_traits_baseILj32768ES2_S2_S2_fjLj128EEEEEEEvNS_9FwdParamsE)
        /*0180*/ 	.short	0x0210
        /*0182*/ 	.short	0x0058


	//----- nvinfo : EIATTR_SW_WAR
	.align		4
.L_1121:
        /*0184*/ 	.byte	0x04, 0x36
        /*0186*/ 	.short	(.L_1123 - .L_1122)
.L_1122:
        /*0188*/ 	.word	0x00000008
.L_1123:


//--------------------- .nv.info._ZN10layer_norm13ln_fwd_kernelINS_13Kernel_traitsIffffjLj32768ELj4ELj1ELj4ELj16ENS_18Kernel_traits_baseILj32768EffffjLj128EEEEEEEvNS_9FwdParamsE --------------------------
	.section	.nv.info._ZN10layer_norm13ln_fwd_kernelINS_13Kernel_traitsIffffjLj32768ELj4ELj1ELj4ELj16ENS_18Kernel_traits_baseILj32768EffffjLj128EEEEEEEvNS_9FwdParamsE,"",@"SHT_CUDA_INFO"
	.sectionflags	@""
	.align	4


	//----- nvinfo : EIATTR_CUDA_API_VERSION
	.align		4
        /*0000*/ 	.byte	0x04, 0x37
        /*0002*/ 	.short	(.L_1125 - .L_1124)
.L_1124:
        /*0004*/ 	.word	0x00000082


	//----- nvinfo : EIATTR_KPARAM_INFO
	.align		4
.L_1125:
        /*0008*/ 	.byte	0x04, 0x17
        /*000a*/ 	.short	(.L_1127 - .L_1126)
.L_1126:
        /*000c*/ 	.word	0x00000000
        /*0010*/ 	.short	0x0000
        /*0012*/ 	.short	0x0000
        /*0014*/ 	.byte	0x00, 0xf0, 0x61, 0x01


	//----- nvinfo : EIATTR_SPARSE_MMA_MASK
	.align		4
.L_1127:
        /*0018*/ 	.byte	0x03, 0x50
        /*001a*/ 	.short	0x0000


	//----- nvinfo : EIATTR_MAXREG_COUNT
	.align		4
        /*001c*/ 	.byte	0x03, 0x1b
        /*001e*/ 	.short	0x00ff


	//----- nvinfo : EIATTR_NUM_BARRIERS
	.align		4
        /*0020*/ 	.byte	0x02, 0x4c
        /*0022*/ 	.byte	0x01
	.zero		1


	//----- nvinfo : EIATTR_MERCURY_ISA_VERSION
	.align		4
        /*0024*/ 	.byte	0x03, 0x5f
        /*0026*/ 	.short	0x0101


	//----- nvinfo : EIATTR_COOP_GROUP_MASK_REGIDS
	.align		4
        /*0028*/ 	.byte	0x04, 0x29
        /*002a*/ 	.short	(.L_1129 - .L_1128)


	//   ....[0]....
.L_1128:
        /*002c*/ 	.word	0xffffffff


	//   ....[1]....
        /*0030*/ 	.word	0xffffffff


	//   ....[2]....
        /*0034*/ 	.word	0xffffffff


	//   ....[3]....
        /*0038*/ 	.word	0xffffffff


	//   ....[4]....
        /*003c*/ 	.word	0xffffffff


	//   ....[5]....
        /*0040*/ 	.word	0xffffffff


	//   ....[6]....
        /*0044*/ 	.word	0xffffffff


	//   ....[7]....
        /*0048*/ 	.word	0xffffffff


	//   ....[8]....
        /*004c*/ 	.word	0xffffffff


	//   ....[9]....
        /*0050*/ 	.word	0xffffffff


	//   ....[10]....
        /*0054*/ 	.word	0xffffffff


	//   ....[11]....
        /*0058*/ 	.word	0xffffffff


	//   ....[12]....
        /*005c*/ 	.word	0xffffffff


	//   ....[13]....
        /*0060*/ 	.word	0xffffffff


	//   ....[14]....
        /*0064*/ 	.word	0xffffffff


	//   ....[15]....
        /*0068*/ 	.word	0xffffffff


	//   ....[16]....
        /*006c*/ 	.word	0xffffffff


	//   ....[17]....
        /*0070*/ 	.word	0xffffffff


	//   ....[18]....
        /*0074*/ 	.word	0xffffffff


	//   ....[19]....
        /*0078*/ 	.word	0xffffffff


	//   ....[20]....
        /*007c*/ 	.word	0xffffffff


	//   ....[21]....
        /*0080*/ 	.word	0xffffffff


	//   ....[22]....
        /*0084*/ 	.word	0xffffffff


	//   ....[23]....
        /*0088*/ 	.word	0xffffffff


	//   ....[24]....
        /*008c*/ 	.word	0xffffffff


	//   ....[25]....
        /*0090*/ 	.word	0xffffffff


	//   ....[26]....
        /*0094*/ 	.word	0x050000e2


	//   ....[27]....
        /*0098*/ 	.word	0x050000e2


	//   ....[28]....
        /*009c*/ 	.word	0x050000e2


	//   ....[29]....
        /*00a0*/ 	.word	0x050000e2


	//   ....[30]....
        /*00a4*/ 	.word	0x050000e2


	//   ....[31]....
        /*00a8*/ 	.word	0x050000e2


	//   ....[32]....
        /*00ac*/ 	.word	0x050000e2


	//   ....[33]....
        /*00b0*/ 	.word	0x050000e2


	//   ....[34]....
        /*00b4*/ 	.word	0x050000e2


	//   ....[35]....
        /*00b8*/ 	.word	0x050000e2


	//----- nvinfo : EIATTR_COOP_GROUP_INSTR_OFFSETS
	.align		4
.L_1129:
        /*00bc*/ 	.byte	0x04, 0x28
        /*00be*/ 	.short	(.L_1131 - .L_1130)


	//   ....[0]....
.L_1130:
        /*00c0*/ 	.word	0x00000b20


	//   ....[1]....
        /*00c4*/ 	.word	0x00000b40


	//   ....[2]....
        /*00c8*/ 	.word	0x00000b60


	//   ....[3]....
        /*00cc*/ 	.word	0x00000b80


	//   ....[4]....
        /*00d0*/ 	.word	0x00000ba0


	//   ....[5]....
        /*00d4*/ 	.word	0x000013d0


	//   ....[6]....
        /*00d8*/ 	.word	0x000013f0


	//   ....[7]....
        /*00dc*/ 	.word	0x00001410


	//   ....[8]....
        /*00e0*/ 	.word	0x00001430


	//   ....[9]....
        /*00e4*/ 	.word	0x00001450


	//   ....[10]....
        /*00e8*/ 	.word	0x000015d0


	//   ....[11]....
        /*00ec*/ 	.word	0x00001600


	//   ....[12]....
        /*00f0*/ 	.word	0x00001610


	//   ....[13]....
        /*00f4*/ 	.word	0x00001680


	//   ....[14]....
        /*00f8*/ 	.word	0x000016b0


	//   ....[15]....
        /*00fc*/ 	.word	0x000016d0


	//   ....[16]....
        /*0100*/ 	.word	0x000017e0


	//   ....[17]....
        /*0104*/ 	.word	0x00001800


	//   ....[18]....
        /*0108*/ 	.word	0x00001af0


	//   ....[19]....
        /*010c*/ 	.word	0x00001b70


	//   ....[20]....
        /*0110*/ 	.word	0x00001bb0


	//   ....[21]....
        /*0114*/ 	.word	0x00001bc0


	//   ....[22]....
        /*0118*/ 	.word	0x00001c40


	//   ....[23]....
        /*011c*/ 	.word	0x00001c70


	//   ....[24]....
        /*0120*/ 	.word	0x00001d10


	//   ....[25]....
        /*0124*/ 	.word	0x00001d30


	//   ....[26]....
        /*0128*/ 	.word	0x00002cf0


	//   ....[27]....
        /*012c*/ 	.word	0x00002d60


	//   ....[28]....
        /*0130*/ 	.word	0x00002dd0


	//   ....[29]....
        /*0134*/ 	.word	0x00002e40


	//   ....[30]....
        /*0138*/ 	.word	0x00002eb0


	//   ....[31]....
        /*013c*/ 	.word	0x00003730


	//   ....[32]....
        /*0140*/ 	.word	0x000037a0


	//   ....[33]....
        /*0144*/ 	.word	0x00003810


	//   ....[34]....
        /*0148*/ 	.word	0x00003880


	//   ....[35]....
        /*014c*/ 	.word	0x000038f0


	//----- nvinfo : EIATTR_EXIT_INSTR_OFFSETS
	.align		4
.L_1131:
        /*0150*/ 	.byte	0x04, 0x1c
        /*0152*/ 	.short	(.L_1133 - .L_1132)


	//   ....[0]....
.L_1132:
        /*0154*/ 	.word	0x00000070


	//   ....[1]....
        /*0158*/ 	.word	0x00002c90


	//----- nvinfo : EIATTR_MAX_THREADS
	.align		4
.L_1133:
        /*015c*/ 	.byte	0x04, 0x05
        /*015e*/ 	.short	(.L_1135 - .L_1134)
.L_1134:
        /*0160*/ 	.word	0x00000080
        /*0164*/ 	.word	0x00000001
        /*0168*/ 	.word	0x00000001


	//----- nvinfo : EIATTR_CRS_STACK_SIZE
	.align		4
.L_1135:
        /*016c*/ 	.byte	0x04, 0x1e
        /*016e*/ 	.short	(.L_1137 - .L_1136)
.L_1136:
        /*0170*/ 	.word	0x00000000


	//----- nvinfo : EIATTR_CBANK_PARAM_SIZE
	.align		4
.L_1137:
        /*0174*/ 	.byte	0x03, 0x19
        /*0176*/ 	.short	0x0058


	//----- nvinfo : EIATTR_PARAM_CBANK
	.align		4
        /*0178*/ 	.byte	0x04, 0x0a
        /*017a*/ 	.short	(.L_1139 - .L_1138)
	.align		4
.L_1138:
        /*017c*/ 	.word	index@(.nv.constant0._ZN10layer_norm13ln_fwd_kernelINS_13Kernel_traitsIffffjLj32768ELj4ELj1ELj4ELj16ENS_18Kernel_traits_baseILj32768EffffjLj128EEEEEEEvNS_9FwdParamsE)
        /*0180*/ 	.short	0x0210
        /*0182*/ 	.short	0x0058


	//----- nvinfo : EIATTR_SW_WAR
	.align		4
.L_1139:
        /*0184*/ 	.byte	0x04, 0x36
        /*0186*/ 	.short	(.L_1141 - .L_1140)
.L_1140:
        /*0188*/ 	.word	0x00000008
.L_1141:


//--------------------- .nv.info._ZN10layer_norm13ln_fwd_kernelINS_13Kernel_traitsI13__nv_bfloat16fS2_fjLj30720ELj4ELj1ELj4ELj4ENS_18Kernel_traits_baseILj30720ES2_fS2_fjLj128EEEEEEEvNS_9FwdParamsE --------------------------
	.section	.nv.info._ZN10layer_norm13ln_fwd_kernelINS_13Kernel_traitsI13__nv_bfloat16fS2_fjLj30720ELj4ELj1ELj4ELj4ENS_18Kernel_traits_baseILj30720ES2_fS2_fjLj128EEEEEEEvNS_9FwdParamsE,"",@"SHT_CUDA_INFO"
	.sectionflags	@""
	.align	4


	//----- nvinfo : EIATTR_CUDA_API_VERSION
	.align		4
        /*0000*/ 	.byte	0x04, 0x37
        /*0002*/ 	.short	(.L_1143 - .L_1142)
.L_1142:
        /*0004*/ 	.word	0x00000082


	//----- nvinfo : EIATTR_KPARAM_INFO
	.align		4
.L_1143:
        /*0008*/ 	.byte	0x04, 0x17
        /*000a*/ 	.short	(.L_1145 - .L_1144)
.L_1144:
        /*000c*/ 	.word	0x00000000
        /*0010*/ 	.short	0x0000
        /*0012*/ 	.short	0x0000
        /*0014*/ 	.byte	0x00, 0xf0, 0x61, 0x01


	//----- nvinfo : EIATTR_SPARSE_MMA_MASK
	.align		4
.L_1145:
        /*0018*/ 	.byte	0x03, 0x50
        /*001a*/ 	.short	0x0000


	//----- nvinfo : EIATTR_MAXREG_COUNT
	.align		4
        /*001c*/ 	.byte	0x03, 0x1b
        /*001e*/ 	.short	0x00ff


	//----- nvinfo : EIATTR_NUM_BARRIERS
	.align		4
        /*0020*/ 	.byte	0x02, 0x4c
        /*0022*/ 	.byte	0x01
	.zero		1


	//----- nvinfo : EIATTR_MERCURY_ISA_VERSION
	.align		4
        /*0024*/ 	.byte	0x03, 0x5f
        /*0026*/ 	.short	0x0101


	//----- nvinfo : EIATTR_COOP_GROUP_MASK_REGIDS
	.align		4
        /*0028*/ 	.byte	0x04, 0x29
        /*002a*/ 	.short	(.L_1147 - .L_1146)


	//   ....[0]....
.L_1146:
        /*002c*/ 	.word	0xffffffff


	//   ....[1]....
        /*0030*/ 	.word	0xffffffff


	//   ....[2]....
        /*0034*/ 	.word	0xffffffff


	//   ....[3]....
        /*0038*/ 	.word	0xffffffff


	//   ....[4]....
        /*003c*/ 	.word	0xffffffff


	//   ....[5]....
        /*0040*/ 	.word	0xffffffff


	//   ....[6]....
        /*0044*/ 	.word	0xffffffff


	//   ....[7]....
        /*0048*/ 	.word	0xffffffff


	//   ....[8]....
        /*004c*/ 	.word	0xffffffff


	//   ....[9]....
        /*0050*/ 	.word	0xffffffff


	//   ....[10]....
        /*0054*/ 	.word	0xffffffff


	//   ....[11]....
        /*0058*/ 	.word	0xffffffff


	//   ....[12]....
        /*005c*/ 	.word	0xffffffff


	//   ....[13]....
        /*0060*/ 	.word	0xffffffff


	//   ....[14]....
        /*0064*/ 	.word	0xffffffff


	//   ....[15]....
        /*0068*/ 	.word	0xffffffff


	//   ....[16]....
        /*006c*/ 	.word	0xffffffff


	//   ....[17]....
        /*0070*/ 	.word	0xffffffff


	//   ....[18]....
        /*0074*/ 	.word	0xffffffff


	//   ....[19]....
        /*0078*/ 	.word	0xffffffff


	//   ....[20]....
        /*007c*/ 	.word	0xffffffff


	//   ....[21]....
        /*0080*/ 	.word	0xffffffff


	//   ....[22]....
        /*0084*/ 	.word	0xffffffff


	//   ....[23]....
        /*0088*/ 	.word	0xffffffff


	//   ....[24]....
        /*008c*/ 	.word	0xffffffff


	//   ....[25]....
        /*0090*/ 	.word	0xffffffff


	//   ....[26]....
        /*0094*/ 	.word	0x05000089


	//   ....[27]....
        /*0098*/ 	.word	0x05000089


	//   ....[28]....
        /*009c*/ 	.word	0x05000089


	//   ....[29]....
        /*00a0*/ 	.word	0x05000089


	//   ....[30]....
        /*00a4*/ 	.word	0x05000089


	//   ....[31]....
        /*00a8*/ 	.word	0x05000089


	//   ....[32]....
        /*00ac*/ 	.word	0x05000089


	//   ....[33]....
        /*00b0*/ 	.word	0x05000089


	//   ....[34]....
        /*00b4*/ 	.word	0x05000089


	//   ....[35]....
        /*00b8*/ 	.word	0x05000089


	//----- nvinfo : EIATTR_COOP_GROUP_INSTR_OFFSETS
	.align		4
.L_1147:
        /*00bc*/ 	.byte	0x04, 0x28
        /*00be*/ 	.short	(.L_1149 - .L_1148)


	//   ....[0]....
.L_1148:
        /*00c0*/ 	.word	0x00001890


	//   ....[1]....
        /*00c4*/ 	.word	0x000018b0


	//   ....[2]....
        /*00c8*/ 	.word	0x000018d0


	//   ....[3]....
        /*00cc*/ 	.word	0x000018f0


	//   ....[4]....
        /*00d0*/ 	.word	0x00001910


	//   ....[5]....
        /*00d4*/ 	.word	0x000020c0


	//   ....[6]....
        /*00d8*/ 	.word	0x000020e0


	//   ....[7]....
        /*00dc*/ 	.word	0x00002100


	//   ....[8]....
        /*00e0*/ 	.word	0x00002120


	//   ....[9]....
        /*00e4*/ 	.word	0x00002140


	//   ....[10]....
        /*00e8*/ 	.word	0x000022f0


	//   ....[11]....
        /*00ec*/ 	.word	0x00002330


	//   ....[12]....
        /*00f0*/ 	.word	0x00002340


	//   ....[13]....
        /*00f4*/ 	.word	0x00002350


	//   ....[14]....
        /*00f8*/ 	.word	0x000023e0


	//   ....[15]....
        /*00fc*/ 	.word	0x00002420


	//   ....[16]....
        /*0100*/ 	.word	0x00002510


	//   ....[17]....
        /*0104*/ 	.word	0x00002530


	//   ....[18]....
        /*0108*/ 	.word	0x000027e0


	//   ....[19]....
        /*010c*/ 	.word	0x00002820


	//   ....[20]....
        /*0110*/ 	.word	0x00002830


	//   ....[21]....
        /*0114*/ 	.word	0x00002840


	//   ....[22]....
        /*0118*/ 	.word	0x000028d0


	//   ....[23]....
        /*011c*/ 	.word	0x00002920


	//   ....[24]....
        /*0120*/ 	.word	0x00002a10


	//   ....[25]....
        /*0124*/ 	.word	0x00002a40


	//   ....[26]....
        /*0128*/ 	.word	0x000044e0


	//   ....[27]....
        /*012c*/ 	.word	0x00004550


	//   ....[28]....
        /*0130*/ 	.word	0x000045c0


	//   ....[29]....
        /*0134*/ 	.word	0x00004630


	//   ....[30]....
        /*0138*/ 	.word	0x000046a0


	//   ....[31]....
        /*013c*/ 	.word	0x00004e90


	//   ....[32]....
        /*0140*/ 	.word	0x00004f00


	//   ....[33]....
        /*0144*/ 	.word	0x00004f70


	//   ....[34]....
        /*0148*/ 	.word	0x00004fe0


	//   ....[35]....
        /*014c*/ 	.word	0x00005050


	//----- nvinfo : EIATTR_EXIT_INSTR_OFFSETS
	.align		4
.L_1149:
        /*0150*/ 	.byte	0x04, 0x1c
        /*0152*/ 	.short	(.L_1151 - .L_1150)


	//   ....[0]....
.L_1150:
        /*0154*/ 	.word	0x00000070


	//   ....[1]....
        /*0158*/ 	.word	0x00004480


	//----- nvinfo : EIATTR_MAX_THREADS
	.align		4
.L_1151:
        /*015c*/ 	.byte	0x04, 0x05
        /*015e*/ 	.short	(.L_1153 - .L_1152)
.L_1152:
        /*0160*/ 	.word	0x00000080
        /*0164*/ 	.word	0x00000001
        /*0168*/ 	.word	0x00000001


	//----- nvinfo : EIATTR_CRS_STACK_SIZE
	.align		4
.L_1153:
        /*016c*/ 	.byte	0x04, 0x1e
        /*016e*/ 	.short	(.L_1155 - .L_1154)
.L_1154:
        /*0170*/ 	.word	0x00000000


	//----- nvinfo : EIATTR_CBANK_PARAM_SIZE
	.align		4
.L_1155:
        /*0174*/ 	.byte	0x03, 0x19
        /*0176*/ 	.short	0x0058


	//----- nvinfo : EIATTR_PARAM_CBANK
	.align		4
        /*0178*/ 	.byte	0x04, 0x0a
        /*017a*/ 	.short	(.L_1157 - .L_1156)
	.align		4
.L_1156:
        /*017c*/ 	.word	index@(.nv.constant0._ZN10layer_norm13ln_fwd_kernelINS_13Kernel_traitsI13__nv_bfloat16fS2_fjLj30720ELj4ELj1ELj4ELj4ENS_18Kernel_traits_baseILj30720ES2_fS2_fjLj128EEEEEEEvNS_9FwdParamsE)
        /*0180*/ 	.short	0x0210
        /*0182*/ 	.short	0x0058


	//----- nvinfo : EIATTR_SW_WAR
	.align		4
.L_1157:
        /*0184*/ 	.byte	0x04, 0x36
        /*0186*/ 	.short	(.L_1159 - .L_1158)
.L_1158:
        /*0188*/ 	.word	0x00000008
.L_1159:


//--------------------- .nv.info._ZN10layer_norm13ln_fwd_kernelINS_13Kernel_traitsI13__nv_bfloat16S2_S2_fjLj30720ELj4ELj1ELj4ELj4ENS_18Kernel_traits_baseILj30720ES2_S2_S2_fjLj128EEEEEEEvNS_9FwdParamsE --------------------------
	.section	.nv.info._ZN10layer_norm13ln_fwd_kernelINS_13Kernel_traitsI13__nv_bfloat16S2_S2_fjLj30720ELj4ELj1ELj4ELj4ENS_18Kernel_traits_baseILj30720ES2_S2_S2_fjLj128EEEEEEEvNS_9FwdParamsE,"",@"SHT_CUDA_INFO"
	.sectionflags	@""
	.align	4


	//----- nvinfo : EIATTR_CUDA_API_VERSION
	.align		4
        /*0000*/ 	.byte	0x04, 0x37
        /*0002*/ 	.short	(.L_1161 - .L_1160)
.L_1160:
        /*0004*/ 	.word	0x00000082


	//----- nvinfo : EIATTR_KPARAM_INFO
	.align		4
.L_1161:
        /*0008*/ 	.byte	0x04, 0x17
        /*000a*/ 	.short	(.L_1163 - .L_1162)
.L_1162:
        /*000c*/ 	.word	0x00000000
        /*0010*/ 	.short	0x0000
        /*0012*/ 	.short	0x0000
        /*0014*/ 	.byte	0x00, 0xf0, 0x61, 0x01


	//----- nvinfo : EIATTR_SPARSE_MMA_MASK
	.align		4
.L_1163:
        /*0018*/ 	.byte	0x03, 0x50
        /*001a*/ 	.short	0x0000


	//----- nvinfo : EIATTR_MAXREG_COUNT
	.align		4
        /*001c*/ 	.byte	0x03, 0x1b
        /*001e*/ 	.short	0x00ff


	//----- nvinfo : EIATTR_NUM_BARRIERS
	.align		4
        /*0020*/ 	.byte	0x02, 0x4c
        /*0022*/ 	.byte	0x01
	.zero		1


	//----- nvinfo : EIATTR_MERCURY_ISA_VERSION
	.align		4
        /*0024*/ 	.byte	0x03, 0x5f
        /*0026*/ 	.short	0x0101


	//----- nvinfo : EIATTR_COOP_GROUP_MASK_REGIDS
	.align		4
        /*0028*/ 	.byte	0x04, 0x29
        /*002a*/ 	.short	(.L_1165 - .L_1164)


	//   ....[0]....
.L_1164:
        /*002c*/ 	.word	0xffffffff


	//   ....[1]....
        /*0030*/ 	.word	0xffffffff


	//   ....[2]....
        /*0034*/ 	.word	0xffffffff


	//   ....[3]....
        /*0038*/ 	.word	0xffffffff


	//   ....[4]....
        /*003c*/ 	.word	0xffffffff


	//   ....[5]....
        /*0040*/ 	.word	0xffffffff


	//   ....[6]....
        /*0044*/ 	.word	0xffffffff


	//   ....[7]....
        /*0048*/ 	.word	0xffffffff


	//   ....[8]....
        /*004c*/ 	.word	0xffffffff


	//   ....[9]....
        /*0050*/ 	.word	0xffffffff


	//   ....[10]....
        /*0054*/ 	.word	0xffffffff


	//   ....[11]....
        /*0058*/ 	.word	0xffffffff


	//   ....[12]....
        /*005c*/ 	.word	0xffffffff


	//   ....[13]....
        /*0060*/ 	.word	0xffffffff


	//   ....[14]....
        /*0064*/ 	.word	0xffffffff


	//   ....[15]....
        /*0068*/ 	.word	0xffffffff


	//   ....[16]....
        /*006c*/ 	.word	0xffffffff


	//   ....[17]....
        /*0070*/ 	.word	0xffffffff


	//   ....[18]....
        /*0074*/ 	.word	0xffffffff


	//   ....[19]....
        /*0078*/ 	.word	0xffffffff


	//   ....[20]....
        /*007c*/ 	.word	0xffffffff


	//   ....[21]....
        /*0080*/ 	.word	0xffffffff


	//   ....[22]....
        /*0084*/ 	.word	0xffffffff


	//   ....[23]....
        /*0088*/ 	.word	0xffffffff


	//   ....[24]....
        /*008c*/ 	.word	0xffffffff


	//   ....[25]....
        /*0090*/ 	.word	0xffffffff


	//   ....[26]....
        /*0094*/ 	.word	0x05000060


	//   ....[27]....
        /*0098*/ 	.word	0x05000060


	//   ....[28]....
        /*009c*/ 	.word	0x05000060


	//   ....[29]....
        /*00a0*/ 	.word	0x05000060


	//   ....[30]....
        /*00a4*/ 	.word	0x05000060


	//   ....[31]....
        /*00a8*/ 	.word	0x05000060


	//   ....[32]....
        /*00ac*/ 	.word	0x05000060


	//   ....[33]....
        /*00b0*/ 	.word	0x05000060


	//   ....[34]....
        /*00b4*/ 	.word	0x05000060


	//   ....[35]....
        /*00b8*/ 	.word	0x05000060


	//----- nvinfo : EIATTR_COOP_GROUP_INSTR_OFFSETS
	.align		4
.L_1165:
        /*00bc*/ 	.byte	0x04, 0x28
        /*00be*/ 	.short	(.L_1167 - .L_1166)


	//   ....[0]....
.L_1166:
        /*00c0*/ 	.word	0x000014c0


	//   ....[1]....
        /*00c4*/ 	.word	0x000014e0


	//   ....[2]....
        /*00c8*/ 	.word	0x00001500


	//   ....[3]....
        /*00cc*/ 	.word	0x00001520


	//   ....[4]....
        /*00d0*/ 	.word	0x00001540


	//   ....[5]....
        /*00d4*/ 	.word	0x00001cf0


	//   ....[6]....
        /*00d8*/ 	.word	0x00001d10


	//   ....[7]....
        /*00dc*/ 	.word	0x00001d30


	//   ....[8]....
        /*00e0*/ 	.word	0x00001d50


	//   ....[9]....
        /*00e4*/ 	.word	0x00001d70


	//   ....[10]....
        /*00e8*/ 	.word	0x00001ef0


	//   ....[11]....
        /*00ec*/ 	.word	0x00001f20


	//   ....[12]....
        /*00f0*/ 	.word	0x00001f30


	//   ....[13]....
        /*00f4*/ 	.word	0x00001f40


	//   ....[14]....
        /*00f8*/ 	.word	0x00001fc0


	//   ....[15]....
        /*00fc*/ 	.word	0x00002010


	//   ....[16]....
        /*0100*/ 	.word	0x000020f0


	//   ....[17]....
        /*0104*/ 	.word	0x00002110


	//   ....[18]....
        /*0108*/ 	.word	0x000023d0


	//   ....[19]....
        /*010c*/ 	.word	0x00002420


	//   ....[20]....
        /*0110*/ 	.word	0x00002430


	//   ....[21]....
        /*0114*/ 	.word	0x00002440


	//   ....[22]....
        /*0118*/ 	.word	0x000024e0


	//   ....[23]....
        /*011c*/ 	.word	0x00002510


	//   ....[24]....
        /*0120*/ 	.word	0x000025b0


	//   ....[25]....
        /*0124*/ 	.word	0x000025d0


	//   ....[26]....
        /*0128*/ 	.word	0x00003780


	//   ....[27]....
        /*012c*/ 	.word	0x000037f0


	//   ....[28]....
        /*0130*/ 	.word	0x00003860


	//   ....[29]....
        /*0134*/ 	.word	0x000038d0


	//   ....[30]....
        /*0138*/ 	.word	0x00003940


	//   ....[31]....
        /*013c*/ 	.word	0x00004140


	//   ....[32]....
        /*0140*/ 	.word	0x000041b0


	//   ....[33]....
        /*0144*/ 	.word	0x00004220


	//   ....[34]....
        /*0148*/ 	.word	0x00004290


	//   ....[35]....
        /*014c*/ 	.word	0x00004300


	//----- nvinfo : EIATTR_EXIT_INSTR_OFFSETS
	.align		4
.L_1167:
        /*0150*/ 	.byte	0x04, 0x1c
        /*0152*/ 	.short	(.L_1169 - .L_1168)


	//   ....[0]....
.L_1168:
        /*0154*/ 	.word	0x00000070


	//   ....[1]....
        /*0158*/ 	.word	0x00003720


	//----- nvinfo : EIATTR_MAX_THREADS
	.align		4
.L_1169:
        /*015c*/ 	.byte	0x04, 0x05
        /*015e*/ 	.short	(.L_1171 - .L_1170)
.L_1170:
        /*0160*/ 	.word	0x00000080
        /*0164*/ 	.word	0x00000001
        /*0168*/ 	.word	0x00000001


	//----- nvinfo : EIATTR_CRS_STACK_SIZE
	.align		4
.L_1171:
        /*016c*/ 	.byte	0x04, 0x1e
        /*016e*/ 	.short	(.L_1173 - .L_1172)
.L_1172:
        /*0170*/ 	.word	0x00000000


	//----- nvinfo : EIATTR_CBANK_PARAM_SIZE
	.align		4
.L_1173:
        /*0174*/ 	.byte	0x03, 0x19
        /*0176*/ 	.short	0x0058


	//----- nvinfo : EIATTR_PARAM_CBANK
	.align		4
        /*0178*/ 	.byte	0x04, 0x0a
        /*017a*/ 	.short	(.L_1175 - .L_1174)
	.align		4
.L_1174:
        /*017c*/ 	.word	index@(.nv.constant0._ZN10layer_norm13ln_fwd_kernelINS_13Kernel_traitsI13__nv_bfloat16S2_S2_fjLj30720ELj4ELj1ELj4ELj4ENS_18Kernel_traits_baseILj30720ES2_S2_S2_fjLj128EEEEEEEvNS_9FwdParamsE)
        /*0180*/ 	.short	0x0210
        /*0182*/ 	.short	0x0058


	//----- nvinfo : EIATTR_SW_WAR
	.align		4
.L_1175:
        /*0184*/ 	.byte	0x04, 0x36
        /*0186*/ 	.short	(.L_1177 - .L_1176)
.L_1176:
        /*0188*/ 	.word	0x00000008
.L_1177:


//--------------------- .nv.info._ZN10layer_norm13ln_fwd_kernelINS_13Kernel_traitsI6__halffS2_fjLj30720ELj4ELj1ELj4ELj4ENS_18Kernel_traits_baseILj30720ES2_fS2_fjLj128EEEEEEEvNS_9FwdParamsE --------------------------
	.section	.nv.info._ZN10layer_norm13ln_fwd_kernelINS_13Kernel_traitsI6__halffS2_fjLj30720ELj4ELj1ELj4ELj4ENS_18Kernel_traits_baseILj30720ES2_fS2_fjLj128EEEEEEEvNS_9FwdParamsE,"",@"SHT_CUDA_INFO"
	.sectionflags	@""
	.align	4


	//----- nvinfo : EIATTR_CUDA_API_VERSION
	.align		4
        /*0000*/ 	.byte	0x04, 0x37
        /*0002*/ 	.short	(.L_1179 - .L_1178)
.L_1178:
        /*0004*/ 	.word	0x00000082


	//----- nvinfo : EIATTR_KPARAM_INFO
	.align		4
.L_1179:
        /*0008*/ 	.byte	0x04, 0x17
        /*000a*/ 	.short	(.L_1181 - .L_1180)
.L_1180:
        /*000c*/ 	.word	0x00000000
        /*0010*/ 	.short	0x0000
        /*0012*/ 	.short	0x0000
        /*0014*/ 	.byte	0x00, 0xf0, 0x61, 0x01


	//----- nvinfo : EIATTR_SPARSE_MMA_MASK
	.align		4
.L_1181:
        /*0018*/ 	.byte	0x03, 0x50
        /*001a*/ 	.short	0x0000


	//----- nvinfo : EIATTR_MAXREG_COUNT
	.align		4
        /*001c*/ 	.byte	0x03, 0x1b
        /*001e*/ 	.short	0x00ff


	//----- nvinfo : EIATTR_NUM_BARRIERS
	.align		4
        /*0020*/ 	.byte	0x02, 0x4c
        /*0022*/ 	.byte	0x01
	.zero		1


	//----- nvinfo : EIATTR_MERCURY_ISA_VERSION
	.align		4
        /*0024*/ 	.byte	0x03, 0x5f
        /*0026*/ 	.short	0x0101


	//----- nvinfo : EIATTR_COOP_GROUP_MASK_REGIDS
	.align		4
        /*0028*/ 	.byte	0x04, 0x29
        /*002a*/ 	.short	(.L_1183 - .L_1182)


	//   ....[0]....
.L_1182:
        /*002c*/ 	.word	0xffffffff


	//   ....[1]....
        /*0030*/ 	.word	0xffffffff


	//   ....[2]....
        /*0034*/ 	.word	0xffffffff


	//   ....[3]....
        /*0038*/ 	.word	0xffffffff


	//   ....[4]....
        /*003c*/ 	.word	0xffffffff


	//   ....[5]....
        /*0040*/ 	.word	0xffffffff


	//   ....[6]....
        /*0044*/ 	.word	0xffffffff


	//   ....[7]....
        /*0048*/ 	.word	0xffffffff


	//   ....[8]....
        /*004c*/ 	.word	0xffffffff


	//   ....[9]....
        /*0050*/ 	.word	0xffffffff


	//   ....[10]....
        /*0054*/ 	.word	0xffffffff


	//   ....[11]....
        /*0058*/ 	.word	0xffffffff


	//   ....[12]....
        /*005c*/ 	.word	0xffffffff


	//   ....[13]....
        /*0060*/ 	.word	0xffffffff


	//   ....[14]....
        /*0064*/ 	.word	0xffffffff


	//   ....[15]....
        /*0068*/ 	.word	0xffffffff


	//   ....[16]....
        /*006c*/ 	.word	0xffffffff


	//   ....[17]....
        /*0070*/ 	.word	0xffffffff


	//   ....[18]....
        /*0074*/ 	.word	0xffffffff


	//   ....[19]....
        /*0078*/ 	.word	0xffffffff


	//   ....[20]....
        /*007c*/ 	.word	0xffffffff


	//   ....[21]....
        /*0080*/ 	.word	0xffffffff


	//   ....[22]....
        /*0084*/ 	.word	0xffffffff


	//   ....[23]....
        /*0088*/ 	.word	0xffffffff


	//   ....[24]....
        /*008c*/ 	.word	0xffffffff


	//   ....[25]....
        /*0090*/ 	.word	0xffffffff


	//   ....[26]....
        /*0094*/ 	.word	0x05000089


	//   ....[27]....
        /*0098*/ 	.word	0x05000089


	//   ....[28]....
        /*009c*/ 	.word	0x05000089


	//   ....[29]....
        /*00a0*/ 	.word	0x05000089


	//   ....[30]....
        /*00a4*/ 	.word	0x05000089


	//   ....[31]....
        /*00a8*/ 	.word	0x05000089


	//   ....[32]....
        /*00ac*/ 	.word	0x05000089


	//   ....[33]....
        /*00b0*/ 	.word	0x05000089


	//   ....[34]....
        /*00b4*/ 	.word	0x05000089


	//   ....[35]....
        /*00b8*/ 	.word	0x05000089


	//----- nvinfo : EIATTR_COOP_GROUP_INSTR_OFFSETS
	.align		4
.L_1183:
        /*00bc*/ 	.byte	0x04, 0x28
        /*00be*/ 	.short	(.L_1185 - .L_1184)


	//   ....[0]....
.L_1184:
        /*00c0*/ 	.word	0x00001890


	//   ....[1]....
        /*00c4*/ 	.word	0x000018b0


	//   ....[2]....
        /*00c8*/ 	.word	0x000018d0


	//   ....[3]....
        /*00cc*/ 	.word	0x000018f0


	//   ....[4]....
        /*00d0*/ 	.word	0x00001910


	//   ....[5]....
        /*00d4*/ 	.word	0x000020c0


	//   ....[6]....
        /*00d8*/ 	.word	0x000020e0


	//   ....[7]....
        /*00dc*/ 	.word	0x00002100


	//   ....[8]....
        /*00e0*/ 	.word	0x00002120


	//   ....[9]....
        /*00e4*/ 	.word	0x00002140


	//   ....[10]....
        /*00e8*/ 	.word	0x000022f0


	//   ....[11]....
        /*00ec*/ 	.word	0x00002330


	//   ....[12]....
        /*00f0*/ 	.word	0x00002340


	//   ....[13]....
        /*00f4*/ 	.word	0x00002350


	//   ....[14]....
        /*00f8*/ 	.word	0x000023e0


	//   ....[15]....
        /*00fc*/ 	.word	0x00002420


	//   ....[16]....
        /*0100*/ 	.word	0x00002510


	//   ....[17]....
        /*0104*/ 	.word	0x00002530


	//   ....[18]....
        /*0108*/ 	.word	0x000027e0


	//   ....[19]....
        /*010c*/ 	.word	0x00002820


	//   ....[20]....
        /*0110*/ 	.word	0x00002830


	//   ....[21]....
        /*0114*/ 	.word	0x00002840


	//   ....[22]....
        /*0118*/ 	.word	0x000028d0


	//   ....[23]....
        /*011c*/ 	.word	0x00002920


	//   ....[24]....
        /*0120*/ 	.word	0x00002a10


	//   ....[25]....
        /*0124*/ 	.word	0x00002a40


	//   ....[26]....
        /*0128*/ 	.word	0x000044e0


	//   ....[27]....
        /*012c*/ 	.word	0x00004550


	//   ....[28]....
        /*0130*/ 	.word	0x000045c0


	//   ....[29]....
        /*0134*/ 	.word	0x00004630


	//   ....[30]....
        /*0138*/ 	.word	0x000046a0


	//   ....[31]....
        /*013c*/ 	.word	0x00004e90


	//   ....[32]....
        /*0140*/ 	.word	0x00004f00


	//   ....[33]....
        /*0144*/ 	.word	0x00004f70


	//   ....[34]....
        /*0148*/ 	.word	0x00004fe0


	//   ....[35]....
        /*014c*/ 	.word	0x00005050


	//----- nvinfo : EIATTR_EXIT_INSTR_OFFSETS
	.align		4
.L_1185:
        /*0150*/ 	.byte	0x04, 0x1c
        /*0152*/ 	.short	(.L_1187 - .L_1186)


	//   ....[0]....
.L_1186:
        /*0154*/ 	.word	0x00000070


	//   ....[1]....
        /*0158*/ 	.word	0x00004480


	//----- nvinfo : EIATTR_MAX_THREADS
	.align		4
.L_1187:
        /*015c*/ 	.byte	0x04, 0x05
        /*015e*/ 	.short	(.L_1189 - .L_1188)
.L_1188:
        /*0160*/ 	.word	0x00000080
        /*0164*/ 	.word	0x00000001
        /*0168*/ 	.word	0x00000001


	//----- nvinfo : EIATTR_CRS_STACK_SIZE
	.align		4
.L_1189:
        /*016c*/ 	.byte	0x04, 0x1e
        /*016e*/ 	.short	(.L_1191 - .L_1190)
.L_1190:
        /*0170*/ 	.word	0x00000000


	//----- nvinfo : EIATTR_CBANK_PARAM_SIZE
	.align		4
.L_1191:
        /*0174*/ 	.byte	0x03, 0x19
        /*0176*/ 	.short	0x0058


	//----- nvinfo : EIATTR_PARAM_CBANK
	.align		4
        /*0178*/ 	.byte	0x04, 0x0a
        /*017a*/ 	.short	(.L_1193 - .L_1192)
	.align		4
.L_1192:
        /*017c*/ 	.word	index@(.nv.constant0._ZN10layer_norm13ln_fwd_kernelINS_13Kernel_traitsI6__halffS2_fjLj30720ELj4ELj1ELj4ELj4ENS_18Kernel_traits_baseILj30720ES2_fS2_fjLj128EEEEEEEvNS_9FwdParamsE)
        /*0180*/ 	.short	0x0210
        /*0182*/ 	.short	0x0058


	//----- nvinfo : EIATTR_SW_WAR
	.align		4
.L_1193:
        /*0184*/ 	.byte	0x04, 0x36
        /*0186*/ 	.short	(.L_1195 - .L_1194)
.L_1194:
        /*0188*/ 	.word	0x00000008
.L_1195:


//--------------------- .nv.info._ZN10layer_norm13ln_fwd_kernelINS_13Kernel_traitsI6__halfS2_S2_fjLj30720ELj4ELj1ELj4ELj4ENS_18Kernel_traits_baseILj30720ES2_S2_S2_fjLj128EEEEEEEvNS_9FwdParamsE --------------------------
	.section	.nv.info._ZN10layer_norm13ln_fwd_kernelINS_13Kernel_traitsI6__halfS2_S2_fjLj30720ELj4ELj1ELj4ELj4ENS_18Kernel_traits_baseILj30720ES2_S2_S2_fjLj128EEEEEEEvNS_9FwdParamsE,"",@"SHT_CUDA_INFO"
	.sectionflags	@""
	.align	4


	//----- nvinfo : EIATTR_CUDA_API_VERSION
	.align		4
        /*0000*/ 	.byte	0x04, 0x37
        /*0002*/ 	.short	(.L_1197 - .L_1196)
.L_1196:
        /*0004*/ 	.word	0x00000082


	//----- nvinfo : EIATTR_KPARAM_INFO
	.align		4
.L_1197:
        /*0008*/ 	.byte	0x04, 0x17
        /*000a*/ 	.short	(.L_1199 - .L_1198)
.L_1198:
        /*000c*/ 	.word	0x00000000
        /*0010*/ 	.short	0x0000
        /*0012*/ 	.short	0x0000
        /*0014*/ 	.byte	0x00, 0xf0, 0x61, 0x01


	//----- nvinfo : EIATTR_SPARSE_MMA_MASK
	.align		4
.L_1199:
        /*0018*/ 	.byte	0x03, 0x50
        /*001a*/ 	.short	0x0000


	//----- nvinfo : EIATTR_MAXREG_COUNT
	.align		4
        /*001c*/ 	.byte	0x03, 0x1b
        /*001e*/ 	.short	0x00ff


	//----- nvinfo : EIATTR_NUM_BARRIERS
	.align		4
        /*0020*/ 	.byte	0x02, 0x4c
        /*0022*/ 	.byte	0x01
	.zero		1


	//----- nvinfo : EIATTR_MERCURY_ISA_VERSION
	.align		4
        /*0024*/ 	.byte	0x03, 0x5f
        /*0026*/ 	.short	0x0101


	//----- nvinfo : EIATTR_COOP_GROUP_MASK_REGIDS
	.align		4
        /*0028*/ 	.byte	0x04, 0x29
        /*002a*/ 	.short	(.L_1201 - .L_1200)


	//   ....[0]....
.L_1200:
        /*002c*/ 	.word	0xffffffff


	//   ....[1]....
        /*0030*/ 	.word	0xffffffff


	//   ....[2]....
        /*0034*/ 	.word	0xffffffff


	//   ....[3]....
        /*0038*/ 	.word	0xffffffff


	//   ....[4]....
        /*003c*/ 	.word	0xffffffff


	//   ....[5]....
        /*0040*/ 	.word	0xffffffff


	//   ....[6]....
        /*0044*/ 	.word	0xffffffff


	//   ....[7]....
        /*0048*/ 	.word	0xffffffff


	//   ....[8]....
        /*004c*/ 	.word	0xffffffff


	//   ....[9]....
        /*0050*/ 	.word	0xffffffff


	//   ....[10]....
        /*0054*/ 	.word	0xffffffff


	//   ....[11]....
        /*0058*/ 	.word	0xffffffff


	//   ....[12]....
        /*005c*/ 	.word	0xffffffff


	//   ....[13]....
        /*0060*/ 	.word	0xffffffff


	//   ....[14]....
        /*0064*/ 	.word	0xffffffff


	//   ....[15]....
        /*0068*/ 	.word	0xffffffff


	//   ....[16]....
        /*006c*/ 	.word	0xffffffff


	//   ....[17]....
        /*0070*/ 	.word	0xffffffff


	//   ....[18]....
        /*0074*/ 	.word	0xffffffff


	//   ....[19]....
        /*0078*/ 	.word	0xffffffff


	//   ....[20]....
        /*007c*/ 	.word	0xffffffff


	//   ....[21]....
        /*0080*/ 	.word	0xffffffff


	//   ....[22]....
        /*0084*/ 	.word	0xffffffff


	//   ....[23]....
        /*0088*/ 	.word	0xffffffff


	//   ....[24]....
        /*008c*/ 	.word	0xffffffff


	//   ....[25]....
        /*0090*/ 	.word	0xffffffff


	//   ....[26]....
        /*0094*/ 	.word	0x05000060


	//   ....[27]....
        /*0098*/ 	.word	0x05000060


	//   ....[28]....
        /*009c*/ 	.word	0x05000060


	//   ....[29]....
        /*00a0*/ 	.word	0x05000060


	//   ....[30]....
        /*00a4*/ 	.word	0x05000060


	//   ....[31]....
        /*00a8*/ 	.word	0x05000060


	//   ....[32]....
        /*00ac*/ 	.word	0x05000060


	//   ....[33]....
        /*00b0*/ 	.word	0x05000060


	//   ....[34]....
        /*00b4*/ 	.word	0x05000060


	//   ....[35]....
        /*00b8*/ 	.word	0x05000060


	//----- nvinfo : EIATTR_COOP_GROUP_INSTR_OFFSETS
	.align		4
.L_1201:
        /*00bc*/ 	.byte	0x04, 0x28
        /*00be*/ 	.short	(.L_1203 - .L_1202)


	//   ....[0]....
.L_1202:
        /*00c0*/ 	.word	0x000012e0


	//   ....[1]....
        /*00c4*/ 	.word	0x00001300


	//   ....[2]....
        /*00c8*/ 	.word	0x00001320


	//   ....[3]....
        /*00cc*/ 	.word	0x00001340


	//   ....[4]....
        /*00d0*/ 	.word	0x00001360


	//   ....[5]....
        /*00d4*/ 	.word	0x00001b10


	//   ....[6]....
        /*00d8*/ 	.word	0x00001b30


	//   ....[7]....
        /*00dc*/ 	.word	0x00001b50


	//   ....[8]....
        /*00e0*/ 	.word	0x00001b70


	//   ....[9]....
        /*00e4*/ 	.word	0x00001b90


	//   ....[10]....
        /*00e8*/ 	.word	0x00001d10


	//   ....[11]....
        /*00ec*/ 	.word	0x00001d40


	//   ....[12]....
        /*00f0*/ 	.word	0x00001d50


	//   ....[13]....
        /*00f4*/ 	.word	0x00001d60


	//   ....[14]....
        /*00f8*/ 	.word	0x00001de0


	//   ....[15]....
        /*00fc*/ 	.word	0x00001e30


	//   ....[16]....
        /*0100*/ 	.word	0x00001f10


	//   ....[17]....
        /*0104*/ 	.word	0x00001f30


	//   ....[18]....
        /*0108*/ 	.word	0x000021f0


	//   ....[19]....
        /*010c*/ 	.word	0x00002240


	//   ....[20]....
        /*0110*/ 	.word	0x00002250


	//   ....[21]....
        /*0114*/ 	.word	0x00002260


	//   ....[22]....
        /*0118*/ 	.word	0x00002300


	//   ....[23]....
        /*011c*/ 	.word	0x00002330


	//   ....[24]....
        /*0120*/ 	.word	0x000023d0


	//   ....[25]....
        /*0124*/ 	.word	0x000023f0


	//   ....[26]....
        /*0128*/ 	.word	0x000035a0


	//   ....[27]....
        /*012c*/ 	.word	0x00003610


	//   ....[28]....
        /*0130*/ 	.word	0x00003680


	//   ....[29]....
        /*0134*/ 	.word	0x000036f0


	//   ....[30]....
        /*0138*/ 	.word	0x00003760


	//   ....[31]....
        /*013c*/ 	.word	0x00003f60


	//   ....[32]....
        /*0140*/ 	.word	0x00003fd0


	//   ....[33]....
        /*0144*/ 	.word	0x00004040


	//   ....[34]....
        /*0148*/ 	.word	0x000040b0


	//   ....[35]....
        /*014c*/ 	.word	0x00004120


	//----- nvinfo : EIATTR_EXIT_INSTR_OFFSETS
	.align		4
.L_1203:
        /*0150*/ 	.byte	0x04, 0x1c
        /*0152*/ 	.short	(.L_1205 - .L_1204)


	//   ....[0]....
.L_1204:
        /*0154*/ 	.word	0x00000070


	//   ....[1]....
        /*0158*/ 	.word	0x00003540


	//----- nvinfo : EIATTR_MAX_THREADS
	.align		4
.L_1205:
        /*015c*/ 	.byte	0x04, 0x05
        /*015e*/ 	.short	(.L_1207 - .L_1206)
.L_1206:
        /*0160*/ 	.word	0x00000080
        /*0164*/ 	.word	0x00000001
        /*0168*/ 	.word	0x00000001


	//----- nvinfo : EIATTR_CRS_STACK_SIZE
	.align		4
.L_1207:
        /*016c*/ 	.byte	0x04, 0x1e
        /*016e*/ 	.short	(.L_1209 - .L_1208)
.L_1208:
        /*0170*/ 	.word	0x00000000


	//----- nvinfo : EIATTR_CBANK_PARAM_SIZE
	.align		4
.L_1209:
        /*0174*/ 	.byte	0x03, 0x19
        /*0176*/ 	.short	0x0058


	//----- nvinfo : EIATTR_PARAM_CBANK
	.align		4
        /*0178*/ 	.byte	0x04, 0x0a
        /*017a*/ 	.short	(.L_1211 - .L_1210)
	.align		4
.L_1210:
        /*017c*/ 	.word	index@(.nv.constant0._ZN10layer_norm13ln_fwd_kernelINS_13Kernel_traitsI6__halfS2_S2_fjLj30720ELj4ELj1ELj4ELj4ENS_18Kernel_traits_baseILj30720ES2_S2_S2_fjLj128EEEEEEEvNS_9FwdParamsE)
        /*0180*/ 	.short	0x0210
        /*0182*/ 	.short	0x0058


	//----- nvinfo : EIATTR_SW_WAR
	.align		4
.L_1211:
        /*0184*/ 	.byte	0x04, 0x36
        /*0186*/ 	.short	(.L_1213 - .L_1212)
.L_1212:
        /*0188*/ 	.word	0x00000008
.L_1213:


//--------------------- .nv.info._ZN10layer_norm13ln_fwd_kernelINS_13Kernel_traitsIffffjLj30720ELj4ELj1ELj4ELj4ENS_18Kernel_traits_baseILj30720EffffjLj128EEEEEEEvNS_9FwdParamsE --------------------------
	.section	.nv.info._ZN10layer_norm13ln_fwd_kernelINS_13Kernel_traitsIffffjLj30720ELj4ELj1ELj4ELj4ENS_18Kernel_traits_baseILj30720EffffjLj128EEEEEEEvNS_9FwdParamsE,"",@"SHT_CUDA_INFO"
	.sectionflags	@""
	.align	4


	//----- nvinfo : EIATTR_CUDA_API_VERSION
	.align		4
        /*0000*/ 	.byte	0x04, 0x37
        /*0002*/ 	.short	(.L_1215 - .L_1214)
.L_1214:
        /*0004*/ 	.word	0x00000082


	//----- nvinfo : EIATTR_KPARAM_INFO
	.align		4
.L_1215:
        /*0008*/ 	.byte	0x04, 0x17
        /*000a*/ 	.short	(.L_1217 - .L_1216)
.L_1216:
        /*000c*/ 	.word	0x00000000
        /*0010*/ 	.short	0x0000
        /*0012*/ 	.short	0x0000
        /*0014*/ 	.byte	0x00, 0xf0, 0x61, 0x01


	//----- nvinfo : EIATTR_SPARSE_MMA_MASK
	.align		4
.L_1217:
        /*0018*/ 	.byte	0x03, 0x50
        /*001a*/ 	.short	0x0000


	//----- nvinfo : EIATTR_MAXREG_COUNT
	.align		4
        /*001c*/ 	.byte	0x03, 0x1b
        /*001e*/ 	.short	0x00ff


	//----- nvinfo : EIATTR_NUM_BARRIERS
	.align		4
        /*0020*/ 	.byte	0x02, 0x4c
        /*0022*/ 	.byte	0x01
	.zero		1


	//----- nvinfo : EIATTR_MERCURY_ISA_VERSION
	.align		4
        /*0024*/ 	.byte	0x03, 0x5f
        /*0026*/ 	.short	0x0101


	//----- nvinfo : EIATTR_COOP_GROUP_MASK_REGIDS
	.align		4
        /*0028*/ 	.byte	0x04, 0x29
        /*002a*/ 	.short	(.L_1219 - .L_1218)


	//   ....[0]....
.L_1218:
        /*002c*/ 	.word	0xffffffff


	//   ....[1]....
        /*0030*/ 	.word	0xffffffff


	//   ....[2]....
        /*0034*/ 	.word	0xffffffff


	//   ....[3]....
        /*0038*/ 	.word	0xffffffff


	//   ....[4]....
        /*003c*/ 	.word	0xffffffff


	//   ....[5]....
        /*0040*/ 	.word	0xffffffff


	//   ....[6]....
        /*0044*/ 	.word	0xffffffff


	//   ....[7]....
        /*0048*/ 	.word	0xffffffff


	//   ....[8]....
        /*004c*/ 	.word	0xffffffff


	//   ....[9]....
        /*0050*/ 	.word	0xffffffff


	//   ....[10]....
        /*0054*/ 	.word	0xffffffff


	//   ....[11]....
        /*0058*/ 	.word	0xffffffff


	//   ....[12]....
        /*005c*/ 	.word	0xffffffff


	//   ....[13]....
        /*0060*/ 	.word	0xffffffff


	//   ....[14]....
        /*0064*/ 	.word	0xffffffff


	//   ....[15]....
        /*0068*/ 	.word	0xffffffff


	//   ....[16]....
        /*006c*/ 	.word	0xffffffff


	//   ....[17]....
        /*0070*/ 	.word	0xffffffff


	//   ....[18]....
        /*0074*/ 	.word	0xffffffff


	//   ....[19]....
        /*0078*/ 	.word	0xffffffff


	//   ....[20]....
        /*007c*/ 	.word	0xffffffff


	//   ....[21]....
        /*0080*/ 	.word	0xffffffff


	//   ....[22]....
        /*0084*/ 	.word	0xffffffff


	//   ....[23]....
        /*0088*/ 	.word	0xffffffff


	//   ....[24]....
        /*008c*/ 	.word	0xffffffff


	//   ....[25]....
        /*0090*/ 	.word	0xffffffff


	//   ....[26]....
        /*0094*/ 	.word	0x050000e0


	//   ....[27]....
        /*0098*/ 	.word	0x050000e0


	//   ....[28]....
        /*009c*/ 	.word	0x050000e0


	//   ....[29]....
        /*00a0*/ 	.word	0x050000e0


	//   ....[30]....
        /*00a4*/ 	.word	0x050000e0


	//   ....[31]....
        /*00a8*/ 	.word	0x050000e0


	//   ....[32]....
        /*00ac*/ 	.word	0x050000e0


	//   ....[33]....
        /*00b0*/ 	.word	0x050000e0


	//   ....[34]....
        /*00b4*/ 	.word	0x050000e0


	//   ....[35]....
        /*00b8*/ 	.word	0x050000e0


	//----- nvinfo : EIATTR_COOP_GROUP_INSTR_OFFSETS
	.align		4
.L_1219:
        /*00bc*/ 	.byte	0x04, 0x28
        /*00be*/ 	.short	(.L_1221 - .L_1220)


	//   ....[0]....
.L_1220:
        /*00c0*/ 	.word	0x000018a0


	//   ....[1]....
        /*00c4*/ 	.word	0x000018c0


	//   ....[2]....
        /*00c8*/ 	.word	0x000018e0


	//   ....[3]....
        /*00cc*/ 	.word	0x00001900


	//   ....[4]....
        /*00d0*/ 	.word	0x00001920


	//   ....[5]....
        /*00d4*/ 	.word	0x000020d0


	//   ....[6]....
        /*00d8*/ 	.word	0x000020f0


	//   ....[7]....
        /*00dc*/ 	.word	0x00002110


	//   ....[8]....
        /*00e0*/ 	.word	0x00002130


	//   ....[9]....
        /*00e4*/ 	.word	0x00002150


	//   ....[10]....
        /*00e8*/ 	.word	0x000022d0


	//   ....[11]....
        /*00ec*/ 	.word	0x00002300


	//   ....[12]....
        /*00f0*/ 	.word	0x00002310


	//   ....[13]....
        /*00f4*/ 	.word	0x00002380


	//   ....[14]....
        /*00f8*/ 	.word	0x000023b0


	//   ....[15]....
        /*00fc*/ 	.word	0x000023d0


	//   ....[16]....
        /*0100*/ 	.word	0x000024e0


	//   ....[17]....
        /*0104*/ 	.word	0x00002500


	//   ....[18]....
        /*0108*/ 	.word	0x000027a0


	//   ....[19]....
        /*010c*/ 	.word	0x000027e0


	//   ....[20]....
        /*0110*/ 	.word	0x000027f0


	//   ....[21]....
        /*0114*/ 	.word	0x00002850


	//   ....[22]....
        /*0118*/ 	.word	0x00002880


	//   ....[23]....
        /*011c*/ 	.word	0x000028b0


	//   ....[24]....
        /*0120*/ 	.word	0x000029d0


	//   ....[25]....
        /*0124*/ 	.word	0x000029f0


	//   ....[26]....
        /*0128*/ 	.word	0x00004000


	//   ....[27]....
        /*012c*/ 	.word	0x00004070


	//   ....[28]....
        /*0130*/ 	.word	0x000040e0


	//   ....[29]....
        /*0134*/ 	.word	0x00004150


	//   ....[30]....
        /*0138*/ 	.word	0x000041c0


	//   ....[31]....
        /*013c*/ 	.word	0x000049c0


	//   ....[32]....
        /*0140*/ 	.word	0x00004a30


	//   ....[33]....
        /*0144*/ 	.word	0x00004aa0


	//   ....[34]....
        /*0148*/ 	.word	0x00004b10


	//   ....[35]....
        /*014c*/ 	.word	0x00004b80


	//----- nvinfo : EIATTR_EXIT_INSTR_OFFSETS
	.align		4
.L_1221:
        /*0150*/ 	.byte	0x04, 0x1c
        /*0152*/ 	.short	(.L_1223 - .L_1222)


	//   ....[0]....
.L_1222:
        /*0154*/ 	.word	0x00000070


	//   ....[1]....
        /*0158*/ 	.word	0x00003fa0


	//----- nvinfo : EIATTR_MAX_THREADS
	.align		4
.L_1223:
        /*015c*/ 	.byte	0x04, 0x05
        /*015e*/ 	.short	(.L_1225 - .L_1224)
.L_1224:
        /*0160*/ 	.word	0x00000080
        /*0164*/ 	.word	0x00000001
        /*0168*/ 	.word	0x00000001


	//----- nvinfo : EIATTR_CRS_STACK_SIZE
	.align		4
.L_1225:
        /*016c*/ 	.byte	0x04, 0x1e
        /*016e*/ 	.short	(.L_1227 - .L_1226)
.L_1226:
        /*0170*/ 	.word	0x00000000


	//----- nvinfo : EIATTR_CBANK_PARAM_SIZE
	.align		4
.L_1227:
        /*0174*/ 	.byte	0x03, 0x19
        /*0176*/ 	.short	0x0058


	//----- nvinfo : EIATTR_PARAM_CBANK
	.align		4
        /*0178*/ 	.byte	0x04, 0x0a
        /*017a*/ 	.short	(.L_1229 - .L_1228)
	.align		4
.L_1228:
        /*017c*/ 	.word	index@(.nv.constant0._ZN10layer_norm13ln_fwd_kernelINS_13Kernel_traitsIffffjLj30720ELj4ELj1ELj4ELj4ENS_18Kernel_traits_baseILj30720EffffjLj128EEEEEEEvNS_9FwdParamsE)
        /*0180*/ 	.short	0x0210
        /*0182*/ 	.short	0x0058


	//----- nvinfo : EIATTR_SW_WAR
	.align		4
.L_1229:
        /*0184*/ 	.byte	0x04, 0x36
        /*0186*/ 	.short	(.L_1231 - .L_1230)
.L_1230:
        /*0188*/ 	.word	0x00000008
.L_1231:


//--------------------- .nv.info._ZN10layer_norm13ln_fwd_kernelINS_13Kernel_traitsI13__nv_bfloat16fS2_fjLj25600ELj4ELj1ELj4ELj4ENS_18Kernel_traits_baseILj25600ES2_fS2_fjLj128EEEEEEEvNS_9FwdParamsE --------------------------
	.section	.nv.info._ZN10layer_norm13ln_fwd_kernelINS_13Kernel_traitsI13__nv_bfloat16fS2_fjLj25600ELj4ELj1ELj4ELj4ENS_18Kernel_traits_baseILj25600ES2_fS2_fjLj128EEEEEEEvNS_9FwdParamsE,"",@"SHT_CUDA_INFO"
	.sectionflags	@""
	.align	4


	//----- nvinfo : EIATTR_CUDA_API_VERSION
	.align		4
        /*0000*/ 	.byte	0x04, 0x37
        /*0002*/ 	.short	(.L_1233 - .L_1232)
.L_1232:
        /*0004*/ 	.word	0x00000082


	//----- nvinfo : EIATTR_KPARAM_INFO
	.align		4
.L_1233:
        /*0008*/ 	.byte	0x04, 0x17
        /*000a*/ 	.short	(.L_1235 - .L_1234)
.L_1234:
        /*000c*/ 	.word	0x00000000
        /*0010*/ 	.short	0x0000
        /*0012*/ 	.short	0x0000
        /*0014*/ 	.byte	0x00, 0xf0, 0x61, 0x01


	//----- nvinfo : EIATTR_SPARSE_MMA_MASK
	.align		4
.L_1235:
        /*0018*/ 	.byte	0x03, 0x50
        /*001a*/ 	.short	0x0000


	//----- nvinfo : EIATTR_MAXREG_COUNT
	.align		4
        /*001c*/ 	.byte	0x03, 0x1b
        /*001e*/ 	.short	0x00ff


	//----- nvinfo : EIATTR_NUM_BARRIERS
	.align		4
        /*0020*/ 	.byte	0x02, 0x4c
        /*0022*/ 	.byte	0x01
	.zero		1


	//----- nvinfo : EIATTR_ANNOTATIONS
	.align		4
        /*0024*/ 	.byte	0x04, 0x55
        /*0026*/ 	.short	(.L_1237 - .L_1236)


	//   ....[0]....
.L_1236:
        /*0028*/ 	.word	0x00000001
        /*002c*/ 	.byte	0xe0, 0x05, 0x00, 0x00, 0x01, 0x00, 0x00, 0x00, 0xa0, 0x07, 0x00, 0x00, 0x01, 0x00, 0x00, 0x00
        /*003c*/ 	.byte	0x70, 0x22, 0x00, 0x00, 0x01, 0x00, 0x00, 0x00, 0x80, 0x22, 0x00, 0x00


	//----- nvinfo : EIATTR_MERCURY_ISA_VERSION
	.align		4
.L_1237:
        /*0048*/ 	.byte	0x03, 0x5f
        /*004a*/ 	.short	0x0101


	//----- nvinfo : EIATTR_COOP_GROUP_MASK_REGIDS
	.align		4
        /*004c*/ 	.byte	0x04, 0x29
        /*004e*/ 	.short	(.L_1239 - .L_1238)


	//   ....[0]....
.L_1238:
        /*0050*/ 	.word	0xffffffff


	//   ....[1]....
        /*0054*/ 	.word	0xffffffff


	//   ....[2]....
        /*0058*/ 	.word	0xffffffff


	//   ....[3]....
        /*005c*/ 	.word	0xffffffff


	//   ....[4]....
        /*0060*/ 	.word	0xffffffff


	//   ....[5]....
        /*0064*/ 	.word	0xffffffff


	//   ....[6]....
        /*0068*/ 	.word	0xffffffff


	//   ....[7]....
        /*006c*/ 	.word	0xffffffff


	//   ....[8]....
        /*0070*/ 	.word	0xffffffff


	//   ....[9]....
        /*0074*/ 	.word	0xffffffff


	//   ....[10]....
        /*0078*/ 	.word	0xffffffff


	//   ....[11]....
        /*007c*/ 	.word	0xffffffff


	//   ....[12]....
        /*0080*/ 	.word	0xffffffff


	//   ....[13]....
        /*0084*/ 	.word	0xffffffff


	//   ....[14]....
        /*0088*/ 	.word	0xffffffff


	//   ....[15]....
        /*008c*/ 	.word	0xffffffff


	//   ....[16]....
        /*0090*/ 	.word	0xffffffff


	//   ....[17]....
        /*0094*/ 	.word	0xffffffff


	//   ....[18]....
        /*0098*/ 	.word	0xffffffff


	//   ....[19]....
        /*009c*/ 	.word	0xffffffff


	//   ....[20]....
        /*00a0*/ 	.word	0xffffffff


	//   ....[21]....
        /*00a4*/ 	.word	0xffffffff


	//   ....[22]....
        /*00a8*/ 	.word	0xffffffff


	//   ....[23]....
        /*00ac*/ 	.word	0xffffffff


	//   ....[24]....
        /*00b0*/ 	.word	0xffffffff


	//   ....[25]....
        /*00b4*/ 	.word	0xffffffff


	//   ....[26]....
        /*00b8*/ 	.word	0x05000020


	//   ....[27]....
        /*00bc*/ 	.word	0x05000020


	//   ....[28]....
        /*00c0*/ 	.word	0x05000020


	//   ....[29]....
        /*00c4*/ 	.word	0x05000020


	//   ....[30]....
        /*00c8*/ 	.word	0x05000020


	//   ....[31]....
        /*00cc*/ 	.word	0x05000020


	//   ....[32]....
        /*00d0*/ 	.word	0x05000020


	//   ....[33]....
        /*00d4*/ 	.word	0x05000020


	//   ....[34]....
        /*00d8*/ 	.word	0x05000020


	//   ....[35]....
        /*00dc*/ 	.word	0x05000020


	//----- nvinfo : EIATTR_COOP_GROUP_INSTR_OFFSETS
	.align		4
.L_1239:
        /*00e0*/ 	.byte	0x04, 0x28
        /*00e2*/ 	.short	(.L_1241 - .L_1240)


	//   ....[0]....
.L_1240:
        /*00e4*/ 	.word	0x00001500


	//   ....[1]....
        /*00e8*/ 	.word	0x00001520


	//   ....[2]....
        /*00ec*/ 	.word	0x00001540


	//   ....[3]....
        /*00f0*/ 	.word	0x00001560


	//   ....[4]....
        /*00f4*/ 	.word	0x00001580


	//   ....[5]....
        /*00f8*/ 	.word	0x00001bf0


	//   ....[6]....
        /*00fc*/ 	.word	0x00001c10


	//   ....[7]....
        /*0100*/ 	.word	0x00001c30


	//   ....[8]....
        /*0104*/ 	.word	0x00001c50


	//   ....[9]....
        /*0108*/ 	.word	0x00001c70


	//   ....[10]....
        /*010c*/ 	.word	0x00001e20


	//   ....[11]....
        /*0110*/ 	.word	0x00001e60


	//   ....[12]....
        /*0114*/ 	.word	0x00001e70


	//   ....[13]....
        /*0118*/ 	.word	0x00001e80


	//   ....[14]....
        /*011c*/ 	.word	0x00001f00


	//   ....[15]....
        /*0120*/ 	.word	0x00001f50


	//   ....[16]....
        /*0124*/ 	.word	0x00002040


	//   ....[17]....
        /*0128*/ 	.word	0x00002060


	//   ....[18]....
        /*012c*/ 	.word	0x00002340


	//   ....[19]....
        /*0130*/ 	.word	0x000023a0


	//   ....[20]....
        /*0134*/ 	.word	0x000023b0


	//   ....[21]....
        /*0138*/ 	.word	0x000023c0


	//   ....[22]....
        /*013c*/ 	.word	0x00002450


	//   ....[23]....
        /*0140*/ 	.word	0x000024a0


	//   ....[24]....
        /*0144*/ 	.word	0x00002540


	//   ....[25]....
        /*0148*/ 	.word	0x00002560


	//   ....[26]....
        /*014c*/ 	.word	0x00003a10


	//   ....[27]....
        /*0150*/ 	.word	0x00003a80


	//   ....[28]....
        /*0154*/ 	.word	0x00003af0


	//   ....[29]....
        /*0158*/ 	.word	0x00003b60


	//   ....[30]....
        /*015c*/ 	.word	0x00003bd0


	//   ....[31]....
        /*0160*/ 	.word	0x00004290


	//   ....[32]....
        /*0164*/ 	.word	0x00004300


	//   ....[33]....
        /*0168*/ 	.word	0x00004370


	//   ....[34]....
        /*016c*/ 	.word	0x000043e0


	//   ....[35]....
        /*0170*/ 	.word	0x00004450


	//----- nvinfo : EIATTR_EXIT_INSTR_OFFSETS
	.align		4
.L_1241:
        /*0174*/ 	.byte	0x04, 0x1c
        /*0176*/ 	.short	(.L_1243 - .L_1242)


	//   ....[0]....
.L_1242:
        /*0178*/ 	.word	0x00000080


	//   ....[1]....
        /*017c*/ 	.word	0x000039b0


	//----- nvinfo : EIATTR_MAX_THREADS
	.align		4
.L_1243:
        /*0180*/ 	.byte	0x04, 0x05
        /*0182*/ 	.short	(.L_1245 - .L_1244)
.L_1244:
        /*0184*/ 	.word	0x00000080
        /*0188*/ 	.word	0x00000001
        /*018c*/ 	.word	0x00000001


	//----- nvinfo : EIATTR_CRS_STACK_SIZE
	.align		4
.L_1245:
        /*0190*/ 	.byte	0x04, 0x1e
        /*0192*/ 	.short	(.L_1247 - .L_1246)
.L_1246:
        /*0194*/ 	.word	0x00000000


	//----- nvinfo : EIATTR_CBANK_PARAM_SIZE
	.align		4
.L_1247:
        /*0198*/ 	.byte	0x03, 0x19
        /*019a*/ 	.short	0x0058


	//----- nvinfo : EIATTR_PARAM_CBANK
	.align		4
        /*019c*/ 	.byte	0x04, 0x0a
        /*019e*/ 	.short	(.L_1249 - .L_1248)
	.align		4
.L_1248:
        /*01a0*/ 	.word	index@(.nv.constant0._ZN10layer_norm13ln_fwd_kernelINS_13Kernel_traitsI13__nv_bfloat16fS2_fjLj25600ELj4ELj1ELj4ELj4ENS_18Kernel_traits_baseILj25600ES2_fS2_fjLj128EEEEEEEvNS_9FwdParamsE)
        /*01a4*/ 	.short	0x0210
        /*01a6*/ 	.short	0x0058


	//----- nvinfo : EIATTR_SW_WAR
	.align		4
.L_1249:
        /*01a8*/ 	.byte	0x04, 0x36
        /*01aa*/ 	.short	(.L_1251 - .L_1250)
.L_1250:
        /*01ac*/ 	.word	0x00000008
.L_1251:


//--------------------- .nv.info._ZN10layer_norm13ln_fwd_kernelINS_13Kernel_traitsI13__nv_bfloat16S2_S2_fjLj25600ELj2ELj1ELj4ELj8ENS_18Kernel_traits_baseILj25600ES2_S2_S2_fjLj128EEEEEEEvNS_9FwdParamsE --------------------------
	.section	.nv.info._ZN10layer_norm13ln_fwd_kernelINS_13Kernel_traitsI13__nv_bfloat16S2_S2_fjLj25600ELj2ELj1ELj4ELj8ENS_18Kernel_traits_baseILj25600ES2_S2_S2_fjLj128EEEEEEEvNS_9FwdParamsE,"",@"SHT_CUDA_INFO"
	.sectionflags	@""
	.align	4


	//----- nvinfo : EIATTR_CUDA_API_VERSION
	.align		4
        /*0000*/ 	.byte	0x04, 0x37
        /*0002*/ 	.short	(.L_1253 - .L_1252)
.L_1252:
        /*0004*/ 	.word	0x00000082


	//----- nvinfo : EIATTR_KPARAM_INFO
	.align		4
.L_1253:
        /*0008*/ 	.byte	0x04, 0x17
        /*000a*/ 	.short	(.L_1255 - .L_1254)
.L_1254:
        /*000c*/ 	.word	0x00000000
        /*0010*/ 	.short	0x0000
        /*0012*/ 	.short	0x0000
        /*0014*/ 	.byte	0x00, 0xf0, 0x61, 0x01


	//----- nvinfo : EIATTR_SPARSE_MMA_MASK
	.align		4
.L_1255:
        /*0018*/ 	.byte	0x03, 0x50
        /*001a*/ 	.short	0x0000


	//----- nvinfo : EIATTR_MAXREG_COUNT
	.align		4
        /*001c*/ 	.byte	0x03, 0x1b
        /*001e*/ 	.short	0x00ff


	//----- nvinfo : EIATTR_NUM_BARRIERS
	.align		4
        /*0020*/ 	.byte	0x02, 0x4c
        /*0022*/ 	.byte	0x01
	.zero		1


	//----- nvinfo : EIATTR_MERCURY_ISA_VERSION
	.align		4
        /*0024*/ 	.byte	0x03, 0x5f
        /*0026*/ 	.short	0x0101


	//----- nvinfo : EIATTR_COOP_GROUP_MASK_REGIDS
	.align		4
        /*0028*/ 	.byte	0x04, 0x29
        /*002a*/ 	.short	(.L_1257 - .L_1256)


	//   ....[0]....
.L_1256:
        /*002c*/ 	.word	0xffffffff


	//   ....[1]....
        /*0030*/ 	.word	0xffffffff


	//   ....[2]....
        /*0034*/ 	.word	0xffffffff


	//   ....[3]....
        /*0038*/ 	.word	0xffffffff


	//   ....[4]....
        /*003c*/ 	.word	0xffffffff


	//   ....[5]....
        /*0040*/ 	.word	0xffffffff


	//   ....[6]....
        /*0044*/ 	.word	0xffffffff


	//   ....[7]....
        /*0048*/ 	.word	0xffffffff


	//   ....[8]....
        /*004c*/ 	.word	0xffffffff


	//   ....[9]....
        /*0050*/ 	.word	0xffffffff


	//   ....[10]....
        /*0054*/ 	.word	0xffffffff


	//   ....[11]....
        /*0058*/ 	.word	0xffffffff


	//   ....[12]....
        /*005c*/ 	.word	0xffffffff


	//   ....[13]....
        /*0060*/ 	.word	0xffffffff


	//   ....[14]....
        /*0064*/ 	.word	0xffffffff


	//   ....[15]....
        /*0068*/ 	.word	0xffffffff


	//   ....[16]....
        /*006c*/ 	.word	0xffffffff


	//   ....[17]....
        /*0070*/ 	.word	0xffffffff


	//   ....[18]....
        /*0074*/ 	.word	0xffffffff


	//   ....[19]....
        /*0078*/ 	.word	0xffffffff


	//   ....[20]....
        /*007c*/ 	.word	0xffffffff


	//   ....[21]....
        /*0080*/ 	.word	0xffffffff


	//   ....[22]....
        /*0084*/ 	.word	0xffffffff


	//   ....[23]....
        /*0088*/ 	.word	0x050000ea


	//   ....[24]....
        /*008c*/ 	.word	0x050000ea


	//   ....[25]....
        /*0090*/ 	.word	0x050000ea


	//   ....[26]....
        /*0094*/ 	.word	0x050000ea


	//   ....[27]....
        /*0098*/ 	.word	0x050000ea


	//   ....[28]....
        /*009c*/ 	.word	0x050000ea


	//   ....[29]....
        /*00a0*/ 	.word	0x050000ea


	//   ....[30]....
        /*00a4*/ 	.word	0x050000ea


	//   ....[31]....
        /*00a8*/ 	.word	0x050000ea


	//   ....[32]....
        /*00ac*/ 	.word	0x050000ea


	//----- nvinfo : EIATTR_COOP_GROUP_INSTR_OFFSETS
	.align		4
.L_1257:
        /*00b0*/ 	.byte	0x04, 0x28
        /*00b2*/ 	.short	(.L_1259 - .L_1258)


	//   ....[0]....
.L_1258:
        /*00b4*/ 	.word	0x00001990


	//   ....[1]....
        /*00b8*/ 	.word	0x000019b0


	//   ....[2]....
        /*00bc*/ 	.word	0x000019d0


	//   ....[3]....
        /*00c0*/ 	.word	0x000019f0


	//   ....[4]....
        /*00c4*/ 	.word	0x00001a10


	//   ....[5]....
        /*00c8*/ 	.word	0x000026c0


	//   ....[6]....
        /*00cc*/ 	.word	0x000026e0


	//   ....[7]....
        /*00d0*/ 	.word	0x00002700


	//   ....[8]....
        /*00d4*/ 	.word	0x00002720


	//   ....[9]....
        /*00d8*/ 	.word	0x00002740


	//   ....[10]....
        /*00dc*/ 	.word	0x00002870


	//   ....[11]....
        /*00e0*/ 	.word	0x000028f0


	//   ....[12]....
        /*00e4*/ 	.word	0x00002900


	//   ....[13]....
        /*00e8*/ 	.word	0x00002960


	//   ....[14]....
        /*00ec*/ 	.word	0x000029a0


	//   ....[15]....
        /*00f0*/ 	.word	0x000029c0


	//   ....[16]....
        /*00f4*/ 	.word	0x00002ac0


	//   ....[17]....
        /*00f8*/ 	.word	0x00002ae0


	//   ....[18]....
        /*00fc*/ 	.word	0x00002dc0


	//   ....[19]....
        /*0100*/ 	.word	0x00002e30


	//   ....[20]....
        /*0104*/ 	.word	0x00002e40


	//   ....[21]....
        /*0108*/ 	.word	0x00002ef0


	//   ....[22]....
        /*010c*/ 	.word	0x00002f10


	//   ....[23]....
        /*0110*/ 	.word	0x00006000


	//   ....[24]....
        /*0114*/ 	.word	0x00006070


	//   ....[25]....
        /*0118*/ 	.word	0x000060e0


	//   ....[26]....
        /*011c*/ 	.word	0x00006150


	//   ....[27]....
        /*0120*/ 	.word	0x000061c0


	//   ....[28]....
        /*0124*/ 	.word	0x00006ec0


	//   ....[29]....
        /*0128*/ 	.word	0x00006f30


	//   ....[30]....
        /*012c*/ 	.word	0x00006fa0


	//   ....[31]....
        /*0130*/ 	.word	0x00007010


	//   ....[32]....
        /*0134*/ 	.word	0x00007080


	//----- nvinfo : EIATTR_EXIT_INSTR_OFFSETS
	.align		4
.L_1259:
        /*0138*/ 	.byte	0x04, 0x1c
        /*013a*/ 	.short	(.L_1261 - .L_1260)


	//   ....[0]....
.L_1260:
        /*013c*/ 	.word	0x00000070


	//   ....[1]....
        /*0140*/ 	.word	0x00005fa0


	//----- nvinfo : EIATTR_MAX_THREADS
	.align		4
.L_1261:
        /*0144*/ 	.byte	0x04, 0x05
        /*0146*/ 	.short	(.L_1263 - .L_1262)
.L_1262:
        /*0148*/ 	.word	0x00000080
        /*014c*/ 	.word	0x00000001
        /*0150*/ 	.word	0x00000001


	//----- nvinfo : EIATTR_CRS_STACK_SIZE
	.align		4
.L_1263:
        /*0154*/ 	.byte	0x04, 0x1e
        /*0156*/ 	.short	(.L_1265 - .L_1264)
.L_1264:
        /*0158*/ 	.word	0x00000000


	//----- nvinfo : EIATTR_CBANK_PARAM_SIZE
	.align		4
.L_1265:
        /*015c*/ 	.byte	0x03, 0x19
        /*015e*/ 	.short	0x0058


	//----- nvinfo : EIATTR_PARAM_CBANK
	.align		4
        /*0160*/ 	.byte	0x04, 0x0a
        /*0162*/ 	.short	(.L_1267 - .L_1266)
	.align		4
.L_1266:
        /*0164*/ 	.word	index@(.nv.constant0._ZN10layer_norm13ln_fwd_kernelINS_13Kernel_traitsI13__nv_bfloat16S2_S2_fjLj25600ELj2ELj1ELj4ELj8ENS_18Kernel_traits_baseILj25600ES2_S2_S2_fjLj128EEEEEEEvNS_9FwdParamsE)
        /*0168*/ 	.short	0x0210
        /*016a*/ 	.short	0x0058


	//----- nvinfo : EIATTR_SW_WAR
	.align		4
.L_1267:
        /*016c*/ 	.byte	0x04, 0x36
        /*016e*/ 	.short	(.L_1269 - .L_1268)
.L_1268:
        /*0170*/ 	.word	0x00000008
.L_1269:


//--------------------- .nv.info._ZN10layer_norm13ln_fwd_kernelINS_13Kernel_traitsI6__halffS2_fjLj25600ELj4ELj1ELj4ELj4ENS_18Kernel_traits_baseILj25600ES2_fS2_fjLj128EEEEEEEvNS_9FwdParamsE --------------------------
	.section	.nv.info._ZN10layer_norm13ln_fwd_kernelINS_13Kernel_traitsI6__halffS2_fjLj25600ELj4ELj1ELj4ELj4ENS_18Kernel_traits_baseILj25600ES2_fS2_fjLj128EEEEEEEvNS_9FwdParamsE,"",@"SHT_CUDA_INFO"
	.sectionflags	@""
	.align	4


	//----- nvinfo : EIATTR_CUDA_API_VERSION
	.align		4
        /*0000*/ 	.byte	0x04, 0x37
        /*0002*/ 	.short	(.L_1271 - .L_1270)
.L_1270:
        /*0004*/ 	.word	0x00000082


	//----- nvinfo : EIATTR_KPARAM_INFO
	.align		4
.L_1271:
        /*0008*/ 	.byte	0x04, 0x17
        /*000a*/ 	.short	(.L_1273 - .L_1272)
.L_1272:
        /*000c*/ 	.word	0x00000000
        /*0010*/ 	.short	0x0000
        /*0012*/ 	.short	0x0000
        /*0014*/ 	.byte	0x00, 0xf0, 0x61, 0x01


	//----- nvinfo : EIATTR_SPARSE_MMA_MASK
	.align		4
.L_1273:
        /*0018*/ 	.byte	0x03, 0x50
        /*001a*/ 	.short	0x0000


	//----- nvinfo : EIATTR_MAXREG_COUNT
	.align		4
        /*001c*/ 	.byte	0x03, 0x1b
        /*001e*/ 	.short	0x00ff


	//----- nvinfo : EIATTR_NUM_BARRIERS
	.align		4
        /*0020*/ 	.byte	0x02, 0x4c
        /*0022*/ 	.byte	0x01
	.zero		1


	//----- nvinfo : EIATTR_ANNOTATIONS
	.align		4
        /*0024*/ 	.byte	0x04, 0x55
        /*0026*/ 	.short	(.L_1275 - .L_1274)


	//   ....[0]....
.L_1274:
        /*0028*/ 	.word	0x00000001
        /*002c*/ 	.byte	0xe0, 0x05, 0x00, 0x00, 0x01, 0x00, 0x00, 0x00, 0xa0, 0x07, 0x00, 0x00, 0x01, 0x00, 0x00, 0x00
        /*003c*/ 	.byte	0x70, 0x22, 0x00, 0x00, 0x01, 0x00, 0x00, 0x00, 0x80, 0x22, 0x00, 0x00


	//----- nvinfo : EIATTR_MERCURY_ISA_VERSION
	.align		4
.L_1275:
        /*0048*/ 	.byte	0x03, 0x5f
        /*004a*/ 	.short	0x0101


	//----- nvinfo : EIATTR_COOP_GROUP_MASK_REGIDS
	.align		4
        /*004c*/ 	.byte	0x04, 0x29
        /*004e*/ 	.short	(.L_1277 - .L_1276)


	//   ....[0]....
.L_1276:
        /*0050*/ 	.word	0xffffffff


	//   ....[1]....
        /*0054*/ 	.word	0xffffffff


	//   ....[2]....
        /*0058*/ 	.word	0xffffffff


	//   ....[3]....
        /*005c*/ 	.word	0xffffffff


	//   ....[4]....
        /*0060*/ 	.word	0xffffffff


	//   ....[5]....
        /*0064*/ 	.word	0xffffffff


	//   ....[6]....
        /*0068*/ 	.word	0xffffffff


	//   ....[7]....
        /*006c*/ 	.word	0xffffffff


	//   ....[8]....
        /*0070*/ 	.word	0xffffffff


	//   ....[9]....
        /*0074*/ 	.word	0xffffffff


	//   ....[10]....
        /*0078*/ 	.word	0xffffffff


	//   ....[11]....
        /*007c*/ 	.word	0xffffffff


	//   ....[12]....
        /*0080*/ 	.word	0xffffffff


	//   ....[13]....
        /*0084*/ 	.word	0xffffffff


	//   ....[14]....
        /*0088*/ 	.word	0xffffffff


	//   ....[15]....
        /*008c*/ 	.word	0xffffffff


	//   ....[16]....
        /*0090*/ 	.word	0xffffffff


	//   ....[17]....
        /*0094*/ 	.word	0xffffffff


	//   ....[18]....
        /*0098*/ 	.word	0xffffffff


	//   ....[19]....
        /*009c*/ 	.word	0xffffffff


	//   ....[20]....
        /*00a0*/ 	.word	0xffffffff


	//   ....[21]....
        /*00a4*/ 	.word	0xffffffff


	//   ....[22]....
        /*00a8*/ 	.word	0xffffffff


	//   ....[23]....
        /*00ac*/ 	.word	0xffffffff


	//   ....[24]....
        /*00b0*/ 	.word	0xffffffff


	//   ....[25]....
        /*00b4*/ 	.word	0xffffffff


	//   ....[26]....
        /*00b8*/ 	.word	0x05000020


	//   ....[27]....
        /*00bc*/ 	.word	0x05000020


	//   ....[28]....
        /*00c0*/ 	.word	0x05000020


	//   ....[29]....
        /*00c4*/ 	.word	0x05000020


	//   ....[30]....
        /*00c8*/ 	.word	0x05000020


	//   ....[31]....
        /*00cc*/ 	.word	0x05000020


	//   ....[32]....
        /*00d0*/ 	.word	0x05000020


	//   ....[33]....
        /*00d4*/ 	.word	0x05000020


	//   ....[34]....
        /*00d8*/ 	.word	0x05000020


	//   ....[35]....
        /*00dc*/ 	.word	0x05000020


	//----- nvinfo : EIATTR_COOP_GROUP_INSTR_OFFSETS
	.align		4
.L_1277:
        /*00e0*/ 	.byte	0x04, 0x28
        /*00e2*/ 	.short	(.L_1279 - .L_1278)


	//   ....[0]....
.L_1278:
        /*00e4*/ 	.word	0x00001500


	//   ....[1]....
        /*00e8*/ 	.word	0x00001520


	//   ....[2]....
        /*00ec*/ 	.word	0x00001540


	//   ....[3]....
        /*00f0*/ 	.word	0x00001560


	//   ....[4]....
        /*00f4*/ 	.word	0x00001580


	//   ....[5]....
        /*00f8*/ 	.word	0x00001bf0


	//   ....[6]....
        /*00fc*/ 	.word	0x00001c10


	//   ....[7]....
        /*0100*/ 	.word	0x00001c30


	//   ....[8]....
        /*0104*/ 	.word	0x00001c50


	//   ....[9]....
        /*0108*/ 	.word	0x00001c70


	//   ....[10]....
        /*010c*/ 	.word	0x00001e20


	//   ....[11]....
        /*0110*/ 	.word	0x00001e60


	//   ....[12]....
        /*0114*/ 	.word	0x00001e70


	//   ....[13]....
        /*0118*/ 	.word	0x00001e80


	//   ....[14]....
        /*011c*/ 	.word	0x00001f00


	//   ....[15]....
        /*0120*/ 	.word	0x00001f50


	//   ....[16]....
        /*0124*/ 	.word	0x00002040


	//   ....[17]....
        /*0128*/ 	.word	0x00002060


	//   ....[18]....
        /*012c*/ 	.word	0x00002340


	//   ....[19]....
        /*0130*/ 	.word	0x000023a0


	//   ....[20]....
        /*0134*/ 	.word	0x000023b0


	//   ....[21]....
        /*0138*/ 	.word	0x000023c0


	//   ....[22]....
        /*013c*/ 	.word	0x00002450


	//   ....[23]....
        /*0140*/ 	.word	0x000024a0


	//   ....[24]....
        /*0144*/ 	.word	0x00002540


	//   ....[25]....
        /*0148*/ 	.word	0x00002560


	//   ....[26]....
        /*014c*/ 	.word	0x00003a10


	//   ....[27]....
        /*0150*/ 	.word	0x00003a80


	//   ....[28]....
        /*0154*/ 	.word	0x00003af0


	//   ....[29]....
        /*0158*/ 	.word	0x00003b60


	//   ....[30]....
        /*015c*/ 	.word	0x00003bd0


	//   ....[31]....
        /*0160*/ 	.word	0x00004290


	//   ....[32]....
        /*0164*/ 	.word	0x00004300


	//   ....[33]....
        /*0168*/ 	.word	0x00004370


	//   ....[34]....
        /*016c*/ 	.word	0x000043e0


	//   ....[35]....
        /*0170*/ 	.word	0x00004450


	//----- nvinfo : EIATTR_EXIT_INSTR_OFFSETS
	.align		4
.L_1279:
        /*0174*/ 	.byte	0x04, 0x1c
        /*0176*/ 	.short	(.L_1281 - .L_1280)


	//   ....[0]....
.L_1280:
        /*0178*/ 	.word	0x00000080


	//   ....[1]....
        /*017c*/ 	.word	0x000039b0


	//----- nvinfo : EIATTR_MAX_THREADS
	.align		4
.L_1281:
        /*0180*/ 	.byte	0x04, 0x05
        /*0182*/ 	.short	(.L_1283 - .L_1282)
.L_1282:
        /*0184*/ 	.word	0x00000080
        /*0188*/ 	.word	0x00000001
        /*018c*/ 	.word	0x00000001


	//----- nvinfo : EIATTR_CRS_STACK_SIZE
	.align		4
.L_1283:
        /*0190*/ 	.byte	0x04, 0x1e
        /*0192*/ 	.short	(.L_1285 - .L_1284)
.L_1284:
        /*0194*/ 	.word	0x00000000


	//----- nvinfo : EIATTR_CBANK_PARAM_SIZE
	.align		4
.L_1285:
        /*0198*/ 	.byte	0x03, 0x19
        /*019a*/ 	.short	0x0058


	//----- nvinfo : EIATTR_PARAM_CBANK
	.align		4
        /*019c*/ 	.byte	0x04, 0x0a
        /*019e*/ 	.short	(.L_1287 - .L_1286)
	.align		4
.L_1286:
        /*01a0*/ 	.word	index@(.nv.constant0._ZN10layer_norm13ln_fwd_kernelINS_13Kernel_traitsI6__halffS2_fjLj25600ELj4ELj1ELj4ELj4ENS_18Kernel_traits_baseILj25600ES2_fS2_fjLj128EEEEEEEvNS_9FwdParamsE)
        /*01a4*/ 	.short	0x0210
        /*01a6*/ 	.short	0x0058


	//----- nvinfo : EIATTR_SW_WAR
	.align		4
.L_1287:
        /*01a8*/ 	.byte	0x04, 0x36
        /*01aa*/ 	.short	(.L_1289 - .L_1288)
.L_1288:
        /*01ac*/ 	.word	0x00000008
.L_1289:


//--------------------- .nv.info._ZN10layer_norm13ln_fwd_kernelINS_13Kernel_traitsI6__halfS2_S2_fjLj25600ELj2ELj1ELj4ELj8ENS_18Kernel_traits_baseILj25600ES2_S2_S2_fjLj128EEEEEEEvNS_9FwdParamsE --------------------------
	.section	.nv.info._ZN10layer_norm13ln_fwd_kernelINS_13Kernel_traitsI6__halfS2_S2_fjLj25600ELj2ELj1ELj4ELj8ENS_18Kernel_traits_baseILj25600ES2_S2_S2_fjLj128EEEEEEEvNS_9FwdParamsE,"",@"SHT_CUDA_INFO"
	.sectionflags	@""
	.align	4


	//----- nvinfo : EIATTR_CUDA_API_VERSION
	.align		4
        /*0000*/ 	.byte	0x04, 0x37
        /*0002*/ 	.short	(.L_1291 - .L_1290)
.L_1290:
        /*0004*/ 	.word	0x00000082


	//----- nvinfo : EIATTR_KPARAM_INFO
	.align		4
.L_1291:
        /*0008*/ 	.byte	0x04, 0x17
        /*000a*/ 	.short	(.L_1293 - .L_1292)
.L_1292:
        /*000c*/ 	.word	0x00000000
        /*0010*/ 	.short	0x0000
        /*0012*/ 	.short	0x0000
        /*0014*/ 	.byte	0x00, 0xf0, 0x61, 0x01


	//----- nvinfo : EIATTR_SPARSE_MMA_MASK
	.align		4
.L_1293:
        /*0018*/ 	.byte	0x03, 0x50
        /*001a*/ 	.short	0x0000


	//----- nvinfo : EIATTR_MAXREG_COUNT
	.align		4
        /*001c*/ 	.byte	0x03, 0x1b
        /*001e*/ 	.short	0x00ff


	//----- nvinfo : EIATTR_NUM_BARRIERS
	.align		4
        /*0020*/ 	.byte	0x02, 0x4c
        /*0022*/ 	.byte	0x01
	.zero		1


	//----- nvinfo : EIATTR_MERCURY_ISA_VERSION
	.align		4
        /*0024*/ 	.byte	0x03, 0x5f
        /*0026*/ 	.short	0x0101


	//----- nvinfo : EIATTR_COOP_GROUP_MASK_REGIDS
	.align		4
        /*0028*/ 	.byte	0x04, 0x29
        /*002a*/ 	.short	(.L_1295 - .L_1294)


	//   ....[0]....
.L_1294:
        /*002c*/ 	.word	0xffffffff


	//   ....[1]....
        /*0030*/ 	.word	0xffffffff


	//   ....[2]....
        /*0034*/ 	.word	0xffffffff


	//   ....[3]....
        /*0038*/ 	.word	0xffffffff


	//   ....[4]....
        /*003c*/ 	.word	0xffffffff


	//   ....[5]....
        /*0040*/ 	.word	0xffffffff


	//   ....[6]....
        /*0044*/ 	.word	0xffffffff


	//   ....[7]....
        /*0048*/ 	.word	0xffffffff


	//   ....[8]....
        /*004c*/ 	.word	0xffffffff


	//   ....[9]....
        /*0050*/ 	.word	0xffffffff


	//   ....[10]....
        /*0054*/ 	.word	0xffffffff


	//   ....[11]....
        /*0058*/ 	.word	0xffffffff


	//   ....[12]....
        /*005c*/ 	.word	0xffffffff


	//   ....[13]....
        /*0060*/ 	.word	0xffffffff


	//   ....[14]....
        /*0064*/ 	.word	0xffffffff


	//   ....[15]....
        /*0068*/ 	.word	0xffffffff


	//   ....[16]....
        /*006c*/ 	.word	0xffffffff


	//   ....[17]....
        /*0070*/ 	.word	0xffffffff


	//   ....[18]....
        /*0074*/ 	.word	0xffffffff


	//   ....[19]....
        /*0078*/ 	.word	0xffffffff


	//   ....[20]....
        /*007c*/ 	.word	0xffffffff


	//   ....[21]....
        /*0080*/ 	.word	0xffffffff


	//   ....[22]....
        /*0084*/ 	.word	0xffffffff


	//   ....[23]....
        /*0088*/ 	.word	0x050000ea


	//   ....[24]....
        /*008c*/ 	.word	0x050000ea


	//   ....[25]....
        /*0090*/ 	.word	0x050000ea


	//   ....[26]....
        /*0094*/ 	.word	0x050000ea


	//   ....[27]....
        /*0098*/ 	.word	0x050000ea


	//   ....[28]....
        /*009c*/ 	.word	0x050000ea


	//   ....[29]....
        /*00a0*/ 	.word	0x050000ea


	//   ....[30]....
        /*00a4*/ 	.word	0x050000ea


	//   ....[31]....
        /*00a8*/ 	.word	0x050000ea


	//   ....[32]....
        /*00ac*/ 	.word	0x050000ea


	//----- nvinfo : EIATTR_COOP_GROUP_INSTR_OFFSETS
	.align		4
.L_1295:
        /*00b0*/ 	.byte	0x04, 0x28
        /*00b2*/ 	.short	(.L_1297 - .L_1296)


	//   ....[0]....
.L_1296:
        /*00b4*/ 	.word	0x00001990


	//   ....[1]....
        /*00b8*/ 	.word	0x000019b0


	//   ....[2]....
        /*00bc*/ 	.word	0x000019d0


	//   ....[3]....
        /*00c0*/ 	.word	0x000019f0


	//   ....[4]....
        /*00c4*/ 	.word	0x00001a10


	//   ....[5]....
        /*00c8*/ 	.word	0x000026c0


	//   ....[6]....
        /*00cc*/ 	.word	0x000026e0


	//   ....[7]....
        /*00d0*/ 	.word	0x00002700


	//   ....[8]....
        /*00d4*/ 	.word	0x00002720


	//   ....[9]....
        /*00d8*/ 	.word	0x00002740


	//   ....[10]....
        /*00dc*/ 	.word	0x00002870


	//   ....[11]....
        /*00e0*/ 	.word	0x000028f0


	//   ....[12]....
        /*00e4*/ 	.word	0x00002900


	//   ....[13]....
        /*00e8*/ 	.word	0x00002960


	//   ....[14]....
        /*00ec*/ 	.word	0x000029a0


	//   ....[15]....
        /*00f0*/ 	.word	0x000029c0


	//   ....[16]....
        /*00f4*/ 	.word	0x00002ab0


	//   ....[17]....
        /*00f8*/ 	.word	0x00002ad0


	//   ....[18]....
        /*00fc*/ 	.word	0x00002dc0


	//   ....[19]....
        /*0100*/ 	.word	0x00002e30


	//   ....[20]....
        /*0104*/ 	.word	0x00002e40


	//   ....[21]....
        /*0108*/ 	.word	0x00002ef0


	//   ....[22]....
        /*010c*/ 	.word	0x00002f10


	//   ....[23]....
        /*0110*/ 	.word	0x00005ff0


	//   ....[24]....
        /*0114*/ 	.word	0x00006060


	//   ....[25]....
        /*0118*/ 	.word	0x000060d0


	//   ....[26]....
        /*011c*/ 	.word	0x00006140


	//   ....[27]....
        /*0120*/ 	.word	0x000061b0


	//   ....[28]....
        /*0124*/ 	.word	0x00006eb0


	//   ....[29]....
        /*0128*/ 	.word	0x00006f20


	//   ....[30]....
        /*012c*/ 	.word	0x00006f90


	//   ....[31]....
        /*0130*/ 	.word	0x00007000


	//   ....[32]....
        /*0134*/ 	.word	0x00007070


	//----- nvinfo : EIATTR_EXIT_INSTR_OFFSETS
	.align		4
.L_1297:
        /*0138*/ 	.byte	0x04, 0x1c
        /*013a*/ 	.short	(.L_1299 - .L_1298)


	//   ....[0]....
.L_1298:
        /*013c*/ 	.word	0x00000070


	//   ....[1]....
        /*0140*/ 	.word	0x00005f90


	//----- nvinfo : EIATTR_MAX_THREADS
	.align		4
.L_1299:
        /*0144*/ 	.byte	0x04, 0x05
        /*0146*/ 	.short	(.L_1301 - .L_1300)
.L_1300:
        /*0148*/ 	.word	0x00000080
        /*014c*/ 	.word	0x00000001
        /*0150*/ 	.word	0x00000001


	//----- nvinfo : EIATTR_CRS_STACK_SIZE
	.align		4
.L_1301:
        /*0154*/ 	.byte	0x04, 0x1e
        /*0156*/ 	.short	(.L_1303 - .L_1302)
.L_1302:
        /*0158*/ 	.word	0x00000000


	//----- nvinfo : EIATTR_CBANK_PARAM_SIZE
	.align		4
.L_1303:
        /*015c*/ 	.byte	0x03, 0x19
        /*015e*/ 	.short	0x0058


	//----- nvinfo : EIATTR_PARAM_CBANK
	.align		4
        /*0160*/ 	.byte	0x04, 0x0a
        /*0162*/ 	.short	(.L_1305 - .L_1304)
	.align		4
.L_1304:
        /*0164*/ 	.word	index@(.nv.constant0._ZN10layer_norm13ln_fwd_kernelINS_13Kernel_traitsI6__halfS2_S2_fjLj25600ELj2ELj1ELj4ELj8ENS_18Kernel_traits_baseILj25600ES2_S2_S2_fjLj128EEEEEEEvNS_9FwdParamsE)
        /*0168*/ 	.short	0x0210
        /*016a*/ 	.short	0x0058


	//----- nvinfo : EIATTR_SW_WAR
	.align		4
.L_1305:
        /*016c*/ 	.byte	0x04, 0x36
        /*016e*/ 	.short	(.L_1307 - .L_1306)
.L_1306:
        /*0170*/ 	.word	0x00000008
.L_1307:


//--------------------- .nv.info._ZN10layer_norm13ln_fwd_kernelINS_13Kernel_traitsIffffjLj25600ELj4ELj1ELj4ELj4ENS_18Kernel_traits_baseILj25600EffffjLj128EEEEEEEvNS_9FwdParamsE --------------------------
	.section	.nv.info._ZN10layer_norm13ln_fwd_kernelINS_13Kernel_traitsIffffjLj25600ELj4ELj1ELj4ELj4ENS_18Kernel_traits_baseILj25600EffffjLj128EEEEEEEvNS_9FwdParamsE,"",@"SHT_CUDA_INFO"
	.sectionflags	@""
	.align	4


	//----- nvinfo : EIATTR_CUDA_API_VERSION
	.align		4
        /*0000*/ 	.byte	0x04, 0x37
        /*0002*/ 	.short	(.L_1309 - .L_1308)
.L_1308:
        /*0004*/ 	.word	0x00000082


	//----- nvinfo : EIATTR_KPARAM_INFO
	.align		4
.L_1309:
        /*0008*/ 	.byte	0x04, 0x17
        /*000a*/ 	.short	(.L_1311 - .L_1310)
.L_1310:
        /*000c*/ 	.word	0x00000000
        /*0010*/ 	.short	0x0000
        /*0012*/ 	.short	0x0000
        /*0014*/ 	.byte	0x00, 0xf0, 0x61, 0x01


	//----- nvinfo : EIATTR_SPARSE_MMA_MASK
	.align		4
.L_1311:
        /*0018*/ 	.byte	0x03, 0x50
        /*001a*/ 	.short	0x0000


	//----- nvinfo : EIATTR_MAXREG_COUNT
	.align		4
        /*001c*/ 	.byte	0x03, 0x1b
        /*001e*/ 	.short	0x00ff


	//----- nvinfo : EIATTR_NUM_BARRIERS
	.align		4
        /*0020*/ 	.byte	0x02, 0x4c
        /*0022*/ 	.byte	0x01
	.zero		1


	//----- nvinfo : EIATTR_MERCURY_ISA_VERSION
	.align		4
        /*0024*/ 	.byte	0x03, 0x5f
        /*0026*/ 	.short	0x0101


	//----- nvinfo : EIATTR_COOP_GROUP_MASK_REGIDS
	.align		4
        /*0028*/ 	.byte	0x04, 0x29
        /*002a*/ 	.short	(.L_1313 - .L_1312)


	//   ....[0]....
.L_1312:
        /*002c*/ 	.word	0xffffffff


	//   ....[1]....
        /*0030*/ 	.word	0xffffffff


	//   ....[2]....
        /*0034*/ 	.word	0xffffffff


	//   ....[3]....
        /*0038*/ 	.word	0xffffffff


	//   ....[4]....
        /*003c*/ 	.word	0xffffffff


	//   ....[5]....
        /*0040*/ 	.word	0xffffffff


	//   ....[6]....
        /*0044*/ 	.word	0xffffffff


	//   ....[7]....
        /*0048*/ 	.word	0xffffffff


	//   ....[8]....
        /*004c*/ 	.word	0xffffffff


	//   ....[9]....
        /*0050*/ 	.word	0xffffffff


	//   ....[10]....
        /*0054*/ 	.word	0xffffffff


	//   ....[11]....
        /*0058*/ 	.word	0xffffffff


	//   ....[12]....
        /*005c*/ 	.word	0xffffffff


	//   ....[13]....
        /*0060*/ 	.word	0xffffffff


	//   ....[14]....
        /*0064*/ 	.word	0xffffffff


	//   ....[15]....
        /*0068*/ 	.word	0xffffffff


	//   ....[16]....
        /*006c*/ 	.word	0xffffffff


	//   ....[17]....
        /*0070*/ 	.word	0xffffffff


	//   ....[18]....
        /*0074*/ 	.word	0xffffffff


	//   ....[19]....
        /*0078*/ 	.word	0xffffffff


	//   ....[20]....
        /*007c*/ 	.word	0xffffffff


	//   ....[21]....
        /*0080*/ 	.word	0xffffffff


	//   ....[22]....
        /*0084*/ 	.word	0xffffffff


	//   ....[23]....
        /*0088*/ 	.word	0xffffffff


	//   ....[24]....
        /*008c*/ 	.word	0xffffffff


	//   ....[25]....
        /*0090*/ 	.word	0xffffffff


	//   ....[26]....
        /*0094*/ 	.word	0x05000060


	//   ....[27]....
        /*0098*/ 	.word	0x05000060


	//   ....[28]....
        /*009c*/ 	.word	0x05000060


	//   ....[29]....
        /*00a0*/ 	.word	0x05000060


	//   ....[30]....
        /*00a4*/ 	.word	0x05000060


	//   ....[31]....
        /*00a8*/ 	.word	0x05000060


	//   ....[32]....
        /*00ac*/ 	.word	0x05000060


	//   ....[33]....
        /*00b0*/ 	.word	0x05000060


	//   ....[34]....
        /*00b4*/ 	.word	0x05000060


	//   ....[35]....
        /*00b8*/ 	.word	0x05000060


	//----- nvinfo : EIATTR_COOP_GROUP_INSTR_OFFSETS
	.align		4
.L_1313:
        /*00bc*/ 	.byte	0x04, 0x28
        /*00be*/ 	.short	(.L_1315 - .L_1314)


	//   ....[0]....
.L_1314:
        /*00c0*/ 	.word	0x000014d0


	//   ....[1]....
        /*00c4*/ 	.word	0x000014f0


	//   ....[2]....
        /*00c8*/ 	.word	0x00001510


	//   ....[3]....
        /*00cc*/ 	.word	0x00001530


	//   ....[4]....
        /*00d0*/ 	.word	0x00001550


	//   ....[5]....
        /*00d4*/ 	.word	0x00001bc0


	//   ....[6]....
        /*00d8*/ 	.word	0x00001be0


	//   ....[7]....
        /*00dc*/ 	.word	0x00001c00


	//   ....[8]....
        /*00e0*/ 	.word	0x00001c20


	//   ....[9]....
        /*00e4*/ 	.word	0x00001c40


	//   ....[10]....
        /*00e8*/ 	.word	0x00001dc0


	//   ....[11]....
        /*00ec*/ 	.word	0x00001df0


	//   ....[12]....
        /*00f0*/ 	.word	0x00001e00


	//   ....[13]....
        /*00f4*/ 	.word	0x00001e10


	//   ....[14]....
        /*00f8*/ 	.word	0x00001eb0


	//   ....[15]....
        /*00fc*/ 	.word	0x00001ee0


	//   ....[16]....
        /*0100*/ 	.word	0x00001fc0


	//   ....[17]....
        /*0104*/ 	.word	0x00001fe0


	//   ....[18]....
        /*0108*/ 	.word	0x000022a0


	//   ....[19]....
        /*010c*/ 	.word	0x00002300


	//   ....[20]....
        /*0110*/ 	.word	0x00002310


	//   ....[21]....
        /*0114*/ 	.word	0x00002320


	//   ....[22]....
        /*0118*/ 	.word	0x000023b0


	//   ....[23]....
        /*011c*/ 	.word	0x000023f0


	//   ....[24]....
        /*0120*/ 	.word	0x000024c0


	//   ....[25]....
        /*0124*/ 	.word	0x000024e0


	//   ....[26]....
        /*0128*/ 	.word	0x00003650


	//   ....[27]....
        /*012c*/ 	.word	0x000036c0


	//   ....[28]....
        /*0130*/ 	.word	0x00003730


	//   ....[29]....
        /*0134*/ 	.word	0x000037a0


	//   ....[30]....
        /*0138*/ 	.word	0x00003810


	//   ....[31]....
        /*013c*/ 	.word	0x00003ed0


	//   ....[32]....
        /*0140*/ 	.word	0x00003f40


	//   ....[33]....
        /*0144*/ 	.word	0x00003fb0


	//   ....[34]....
        /*0148*/ 	.word	0x00004020


	//   ....[35]....
        /*014c*/ 	.word	0x00004090


	//----- nvinfo : EIATTR_EXIT_INSTR_OFFSETS
	.align		4
.L_1315:
        /*0150*/ 	.byte	0x04, 0x1c
        /*0152*/ 	.short	(.L_1317 - .L_1316)


	//   ....[0]....
.L_1316:
        /*0154*/ 	.word	0x00000070


	//   ....[1]....
        /*0158*/ 	.word	0x000035f0


	//----- nvinfo : EIATTR_MAX_THREADS
	.align		4
.L_1317:
        /*015c*/ 	.byte	0x04, 0x05
        /*015e*/ 	.short	(.L_1319 - .L_1318)
.L_1318:
        /*0160*/ 	.word	0x00000080
        /*0164*/ 	.word	0x00000001
        /*0168*/ 	.word	0x00000001


	//----- nvinfo : EIATTR_CRS_STACK_SIZE
	.align		4
.L_1319:
        /*016c*/ 	.byte	0x04, 0x1e
        /*016e*/ 	.short	(.L_1321 - .L_1320)
.L_1320:
        /*0170*/ 	.word	0x00000000


	//----- nvinfo : EIATTR_CBANK_PARAM_SIZE
	.align		4
.L_1321:
        /*0174*/ 	.byte	0x03, 0x19
        /*0176*/ 	.short	0x0058


	//----- nvinfo : EIATTR_PARAM_CBANK
	.align		4
        /*0178*/ 	.byte	0x04, 0x0a
        /*017a*/ 	.short	(.L_1323 - .L_1322)
	.align		4
.L_1322:
        /*017c*/ 	.word	index@(.nv.constant0._ZN10layer_norm13ln_fwd_kernelINS_13Kernel_traitsIffffjLj25600ELj4ELj1ELj4ELj4ENS_18Kernel_traits_baseILj25600EffffjLj128EEEEEEEvNS_9FwdParamsE)
        /*0180*/ 	.short	0x0210
        /*0182*/ 	.short	0x0058


	//----- nvinfo : EIATTR_SW_WAR
	.align		4
.L_1323:
        /*0184*/ 	.byte	0x04, 0x36
        /*0186*/ 	.short	(.L_1325 - .L_1324)
.L_1324:
        /*0188*/ 	.word	0x00000008
.L_1325:


//--------------------- .nv.info._ZN10layer_norm13ln_fwd_kernelINS_13Kernel_traitsI13__nv_bfloat16fS2_fjLj24576ELj2ELj1ELj4ELj16ENS_18Kernel_traits_baseILj24576ES2_fS2_fjLj128EEEEEEEvNS_9FwdParamsE --------------------------
	.section	.nv.info._ZN10layer_norm13ln_fwd_kernelINS_13Kernel_traitsI13__nv_bfloat16fS2_fjLj24576ELj2ELj1ELj4ELj16ENS_18Kernel_traits_baseILj24576ES2_fS2_fjLj128EEEEEEEvNS_9FwdParamsE,"",@"SHT_CUDA_INFO"
	.sectionflags	@""
	.align	4


	//----- nvinfo : EIATTR_CUDA_API_VERSION
	.align		4
        /*0000*/ 	.byte	0x04, 0x37
        /*0002*/ 	.short	(.L_1327 - .L_1326)
.L_1326:
        /*0004*/ 	.word	0x00000082


	//----- nvinfo : EIATTR_KPARAM_INFO
	.align		4
.L_1327:
        /*0008*/ 	.byte	0x04, 0x17
        /*000a*/ 	.short	(.L_1329 - .L_1328)
.L_1328:
        /*000c*/ 	.word	0x00000000
        /*0010*/ 	.short	0x0000
        /*0012*/ 	.short	0x0000
        /*0014*/ 	.byte	0x00, 0xf0, 0x61, 0x01


	//----- nvinfo : EIATTR_SPARSE_MMA_MASK
	.align		4
.L_1329:
        /*0018*/ 	.byte	0x03, 0x50
        /*001a*/ 	.short	0x0000


	//----- nvinfo : EIATTR_MAXREG_COUNT
	.align		4
        /*001c*/ 	.byte	0x03, 0x1b
        /*001e*/ 	.short	0x00ff


	//----- nvinfo : EIATTR_NUM_BARRIERS
	.align		4
        /*0020*/ 	.byte	0x02, 0x4c
        /*0022*/ 	.byte	0x01
	.zero		1


	//----- nvinfo : EIATTR_MERCURY_ISA_VERSION
	.align		4
        /*0024*/ 	.byte	0x03, 0x5f
        /*0026*/ 	.short	0x0101


	//----- nvinfo : EIATTR_COOP_GROUP_MASK_REGIDS
	.align		4
        /*0028*/ 	.byte	0x04, 0x29
        /*002a*/ 	.short	(.L_1331 - .L_1330)


	//   ....[0]....
.L_1330:
        /*002c*/ 	.word	0xffffffff


	//   ....[1]....
        /*0030*/ 	.word	0xffffffff


	//   ....[2]....
        /*0034*/ 	.word	0xffffffff


	//   ....[3]....
        /*0038*/ 	.word	0xffffffff


	//   ....[4]....
        /*003c*/ 	.word	0xffffffff


	//   ....[5]....
        /*0040*/ 	.word	0xffffffff


	//   ....[6]....
        /*0044*/ 	.word	0xffffffff


	//   ....[7]....
        /*0048*/ 	.word	0xffffffff


	//   ....[8]....
        /*004c*/ 	.word	0xffffffff


	//   ....[9]....
        /*0050*/ 	.word	0xffffffff


	//   ....[10]....
        /*0054*/ 	.word	0xffffffff


	//   ....[11]....
        /*0058*/ 	.word	0xffffffff


	//   ....[12]....
        /*005c*/ 	.word	0xffffffff


	//   ....[13]....
        /*0060*/ 	.word	0xffffffff


	//   ....[14]....
        /*0064*/ 	.word	0xffffffff


	//   ....[15]....
        /*0068*/ 	.word	0xffffffff


	//   ....[16]....
        /*006c*/ 	.word	0xffffffff


	//   ....[17]....
        /*0070*/ 	.word	0xffffffff


	//   ....[18]....
        /*0074*/ 	.word	0xffffffff


	//   ....[19]....
        /*0078*/ 	.word	0xffffffff


	//   ....[20]....
        /*007c*/ 	.word	0xffffffff


	//   ....[21]....
        /*0080*/ 	.word	0xffffffff


	//   ....[22]....
        /*0084*/ 	.word	0xffffffff


	//   ....[23]....
        /*0088*/ 	.word	0x050000e9


	//   ....[24]....
        /*008c*/ 	.word	0x050000e9


	//   ....[25]....
        /*0090*/ 	.word	0x050000e9


	//   ....[26]....
        /*0094*/ 	.word	0x050000e9


	//   ....[27]....
        /*0098*/ 	.word	0x050000e9


	//   ....[28]....
        /*009c*/ 	.word	0x050000e9


	//   ....[29]....
        /*00a0*/ 	.word	0x050000e9


	//   ....[30]....
        /*00a4*/ 	.word	0x050000e9


	//   ....[31]....
        /*00a8*/ 	.word	0x050000e9


	//   ....[32]....
        /*00ac*/ 	.word	0x050000e9


	//----- nvinfo : EIATTR_COOP_GROUP_INSTR_OFFSETS
	.align		4
.L_1331:
        /*00b0*/ 	.byte	0x04, 0x28
        /*00b2*/ 	.short	(.L_1333 - .L_1332)


	//   ....[0]....
.L_1332:
        /*00b4*/ 	.word	0x00000fa0


	//   ....[1]....
        /*00b8*/ 	.word	0x00000fc0


	//   ....[2]....
        /*00bc*/ 	.word	0x00000fe0


	//   ....[3]....
        /*00c0*/ 	.word	0x00001000


	//   ....[4]....
        /*00c4*/ 	.word	0x00001020


	//   ....[5]....
        /*00c8*/ 	.word	0x00001c50


	//   ....[6]....
        /*00cc*/ 	.word	0x00001c70


	//   ....[7]....
        /*00d0*/ 	.word	0x00001c90


	//   ....[8]....
        /*00d4*/ 	.word	0x00001cb0


	//   ....[9]....
        /*00d8*/ 	.word	0x00001cd0


	//   ....[10]....
        /*00dc*/ 	.word	0x00001e30


	//   ....[11]....
        /*00e0*/ 	.word	0x00001e80


	//   ....[12]....
        /*00e4*/ 	.word	0x00001ea0


	//   ....[13]....
        /*00e8*/ 	.word	0x00001ec0


	//   ....[14]....
        /*00ec*/ 	.word	0x00001f60


	//   ....[15]....
        /*00f0*/ 	.word	0x00001f80


	//   ....[16]....
        /*00f4*/ 	.word	0x00002060


	//   ....[17]....
        /*00f8*/ 	.word	0x00002080


	//   ....[18]....
        /*00fc*/ 	.word	0x00002320


	//   ....[19]....
        /*0100*/ 	.word	0x00002380


	//   ....[20]....
        /*0104*/ 	.word	0x000023c0


	//   ....[21]....
        /*0108*/ 	.word	0x00002420


	//   ....[22]....
        /*010c*/ 	.word	0x000024c0


	//   ....[23]....
        /*0110*/ 	.word	0x000052a0


	//   ....[24]....
        /*0114*/ 	.word	0x00005310


	//   ....[25]....
        /*0118*/ 	.word	0x00005380


	//   ....[26]....
        /*011c*/ 	.word	0x000053f0


	//   ....[27]....
        /*0120*/ 	.word	0x00005460


	//   ....[28]....
        /*0124*/ 	.word	0x000060d0


	//   ....[29]....
        /*0128*/ 	.word	0x00006140


	//   ....[30]....
        /*012c*/ 	.word	0x000061b0


	//   ....[31]....
        /*0130*/ 	.word	0x00006220


	//   ....[32]....
        /*0134*/ 	.word	0x00006290


	//----- nvinfo : EIATTR_EXIT_INSTR_OFFSETS
	.align		4
.L_1333:
        /*0138*/ 	.byte	0x04, 0x1c
        /*013a*/ 	.short	(.L_1335 - .L_1334)


	//   ....[0]....
.L_1334:
        /*013c*/ 	.word	0x00000070


	//   ....[1]....
        /*0140*/ 	.word	0x00005240


	//----- nvinfo : EIATTR_MAX_THREADS
	.align		4
.L_1335:
        /*0144*/ 	.byte	0x04, 0x05
        /*0146*/ 	.short	(.L_1337 - .L_1336)
.L_1336:
        /*0148*/ 	.word	0x00000080
        /*014c*/ 	.word	0x00000001
        /*0150*/ 	.word	0x00000001


	//----- nvinfo : EIATTR_CRS_STACK_SIZE
	.align		4
.L_1337:
        /*0154*/ 	.byte	0x04, 0x1e
        /*0156*/ 	.short	(.L_1339 - .L_1338)
.L_1338:
        /*0158*/ 	.word	0x00000000


	//----- nvinfo : EIATTR_CBANK_PARAM_SIZE
	.align		4
.L_1339:
        /*015c*/ 	.byte	0x03, 0x19
        /*015e*/ 	.short	0x0058


	//----- nvinfo : EIATTR_PARAM_CBANK
	.align		4
        /*0160*/ 	.byte	0x04, 0x0a
        /*0162*/ 	.short	(.L_1341 - .L_1340)
	.align		4
.L_1340:
        /*0164*/ 	.word	index@(.nv.constant0._ZN10layer_norm13ln_fwd_kernelINS_13Kernel_traitsI13__nv_bfloat16fS2_fjLj24576ELj2ELj1ELj4ELj16ENS_18Kernel_traits_baseILj24576ES2_fS2_fjLj128EEEEEEEvNS_9FwdParamsE)
        /*0168*/ 	.short	0x0210
        /*016a*/ 	.short	0x0058


	//----- nvinfo : EIATTR_SW_WAR
	.align		4
.L_1341:
        /*016c*/ 	.byte	0x04, 0x36
        /*016e*/ 	.short	(.L_1343 - .L_1342)
.L_1342:
        /*0170*/ 	.word	0x00000008
.L_1343:


//--------------------- .nv.info._ZN10layer_norm13ln_fwd_kernelINS_13Kernel_traitsI13__nv_bfloat16S2_S2_fjLj24576ELj2ELj1ELj4ELj16ENS_18Kernel_traits_baseILj24576ES2_S2_S2_fjLj128EEEEEEEvNS_9FwdParamsE --------------------------
	.section	.nv.info._ZN10layer_norm13ln_fwd_kernelINS_13Kernel_traitsI13__nv_bfloat16S2_S2_fjLj24576ELj2ELj1ELj4ELj16ENS_18Kernel_traits_baseILj24576ES2_S2_S2_fjLj128EEEEEEEvNS_9FwdParamsE,"",@"SHT_CUDA_INFO"
	.sectionflags	@""
	.align	4


	//----- nvinfo : EIATTR_CUDA_API_VERSION
	.align		4
        /*0000*/ 	.byte	0x04, 0x37
        /*0002*/ 	.short	(.L_1345 - .L_1344)
.L_1344:
        /*0004*/ 	.word	0x00000082


	//----- nvinfo : EIATTR_KPARAM_INFO
	.align		4
.L_1345:
        /*0008*/ 	.byte	0x04, 0x17
        /*000a*/ 	.short	(.L_1347 - .L_1346)
.L_1346:
        /*000c*/ 	.word	0x00000000
        /*0010*/ 	.short	0x0000
        /*0012*/ 	.short	0x0000
        /*0014*/ 	.byte	0x00, 0xf0, 0x61, 0x01


	//----- nvinfo : EIATTR_SPARSE_MMA_MASK
	.align		4
.L_1347:
        /*0018*/ 	.byte	0x03, 0x50
        /*001a*/ 	.short	0x0000


	//----- nvinfo : EIATTR_MAXREG_COUNT
	.align		4
        /*001c*/ 	.byte	0x03, 0x1b
        /*001e*/ 	.short	0x00ff


	//----- nvinfo : EIATTR_NUM_BARRIERS
	.align		4
        /*0020*/ 	.byte	0x02, 0x4c
        /*0022*/ 	.byte	0x01
	.zero		1


	//----- nvinfo : EIATTR_MERCURY_ISA_VERSION
	.align		4
        /*0024*/ 	.byte	0x03, 0x5f
        /*0026*/ 	.short	0x0101


	//----- nvinfo : EIATTR_COOP_GROUP_MASK_REGIDS
	.align		4
        /*0028*/ 	.byte	0x04, 0x29
        /*002a*/ 	.short	(.L_1349 - .L_1348)


	//   ....[0]....
.L_1348:
        /*002c*/ 	.word	0xffffffff


	//   ....[1]....
        /*0030*/ 	.word	0xffffffff


	//   ....[2]....
        /*0034*/ 	.word	0xffffffff


	//   ....[3]....
        /*0038*/ 	.word	0xffffffff


	//   ....[4]....
        /*003c*/ 	.word	0xffffffff


	//   ....[5]....
        /*0040*/ 	.word	0xffffffff


	//   ....[6]....
        /*0044*/ 	.word	0xffffffff


	//   ....[7]....
        /*0048*/ 	.word	0xffffffff


	//   ....[8]....
        /*004c*/ 	.word	0xffffffff


	//   ....[9]....
        /*0050*/ 	.word	0xffffffff


	//   ....[10]....
        /*0054*/ 	.word	0xffffffff


	//   ....[11]....
        /*0058*/ 	.word	0xffffffff


	//   ....[12]....
        /*005c*/ 	.word	0xffffffff


	//   ....[13]....
        /*0060*/ 	.word	0xffffffff


	//   ....[14]....
        /*0064*/ 	.word	0xffffffff


	//   ....[15]....
        /*0068*/ 	.word	0xffffffff


	//   ....[16]....
        /*006c*/ 	.word	0xffffffff


	//   ....[17]....
        /*0070*/ 	.word	0xffffffff


	//   ....[18]....
        /*0074*/ 	.word	0xffffffff


	//   ....[19]....
        /*0078*/ 	.word	0xffffffff


	//   ....[20]....
        /*007c*/ 	.word	0xffffffff


	//   ....[21]....
        /*0080*/ 	.word	0xffffffff


	//   ....[22]....
        /*0084*/ 	.word	0xffffffff


	//   ....[23]....
        /*0088*/ 	.word	0x050000be


	//   ....[24]....
        /*008c*/ 	.word	0x050000be


	//   ....[25]....
        /*0090*/ 	.word	0x050000be


	//   ....[26]....
        /*0094*/ 	.word	0x050000be


	//   ....[27]....
        /*0098*/ 	.word	0x050000be


	//   ....[28]....
        /*009c*/ 	.word	0x050000be


	//   ....[29]....
        /*00a0*/ 	.word	0x050000be


	//   ....[30]....
        /*00a4*/ 	.word	0x050000be


	//   ....[31]....
        /*00a8*/ 	.word	0x050000be


	//   ....[32]....
        /*00ac*/ 	.word	0x050000be


	//----- nvinfo : EIATTR_COOP_GROUP_INSTR_OFFSETS
	.align		4
.L_1349:
        /*00b0*/ 	.byte	0x04, 0x28
        /*00b2*/ 	.short	(.L_1351 - .L_1350)


	//   ....[0]....
.L_1350:
        /*00b4*/ 	.word	0x000014c0


	//   ....[1]....
        /*00b8*/ 	.word	0x000014e0


	//   ....[2]....
        /*00bc*/ 	.word	0x00001500


	//   ....[3]....
        /*00c0*/ 	.word	0x00001520


	//   ....[4]....
        /*00c4*/ 	.word	0x00001540


	//   ....[5]....
        /*00c8*/ 	.word	0x00002170


	//   ....[6]....
        /*00cc*/ 	.word	0x00002190


	//   ....[7]....
        /*00d0*/ 	.word	0x000021b0


	//   ....[8]....
        /*00d4*/ 	.word	0x000021d0


	//   ....[9]....
        /*00d8*/ 	.word	0x000021f0


	//   ....[10]....
        /*00dc*/ 	.word	0x00002350


	//   ....[11]....
        /*00e0*/ 	.word	0x000023a0


	//   ....[12]....
        /*00e4*/ 	.word	0x000023b0


	//   ....[13]....
        /*00e8*/ 	.word	0x000023c0


	//   ....[14]....
        /*00ec*/ 	.word	0x00002460


	//   ....[15]....
        /*00f0*/ 	.word	0x00002490


	//   ....[16]....
        /*00f4*/ 	.word	0x00002580


	//   ....[17]....
        /*00f8*/ 	.word	0x000025a0


	//   ....[18]....
        /*00fc*/ 	.word	0x00002840


	//   ....[19]....
        /*0100*/ 	.word	0x00002880


	//   ....[20]....
        /*0104*/ 	.word	0x00002890


	//   ....[21]....
        /*0108*/ 	.word	0x00002960


	//   ....[22]....
        /*010c*/ 	.word	0x00002970


	//   ....[23]....
        /*0110*/ 	.word	0x00003e30


	//   ....[24]....
        /*0114*/ 	.word	0x00003ea0


	//   ....[25]....
        /*0118*/ 	.word	0x00003f10


	//   ....[26]....
        /*011c*/ 	.word	0x00003f80


	//   ....[27]....
        /*0120*/ 	.word	0x00003ff0


	//   ....[28]....
        /*0124*/ 	.word	0x00004c70


	//   ....[29]....
        /*0128*/ 	.word	0x00004ce0


	//   ....[30]....
        /*012c*/ 	.word	0x00004d50


	//   ....[31]....
        /*0130*/ 	.word	0x00004dc0


	//   ....[32]....
        /*0134*/ 	.word	0x00004e30


	//----- nvinfo : EIATTR_EXIT_INSTR_OFFSETS
	.align		4
.L_1351:
        /*0138*/ 	.byte	0x04, 0x1c
        /*013a*/ 	.short	(.L_1353 - .L_1352)


	//   ....[0]....
.L_1352:
        /*013c*/ 	.word	0x00000070


	//   ....[1]....
        /*0140*/ 	.word	0x00003dd0


	//----- nvinfo : EIATTR_MAX_THREADS
	.align		4
.L_1353:
        /*0144*/ 	.byte	0x04, 0x05
        /*0146*/ 	.short	(.L_1355 - .L_1354)
.L_1354:
        /*0148*/ 	.word	0x00000080
        /*014c*/ 	.word	0x00000001
        /*0150*/ 	.word	0x00000001


	//----- nvinfo : EIATTR_CRS_STACK_SIZE
	.align		4
.L_1355:
        /*0154*/ 	.byte	0x04, 0x1e
        /*0156*/ 	.short	(.L_1357 - .L_1356)
.L_1356:
        /*0158*/ 	.word	0x00000000


	//----- nvinfo : EIATTR_CBANK_PARAM_SIZE
	.align		4
.L_1357:
        /*015c*/ 	.byte	0x03, 0x19
        /*015e*/ 	.short	0x0058


	//----- nvinfo : EIATTR_PARAM_CBANK
	.align		4
        /*0160*/ 	.byte	0x04, 0x0a
        /*0162*/ 	.short	(.L_1359 - .L_1358)
	.align		4
.L_1358:
        /*0164*/ 	.word	index@(.nv.constant0._ZN10layer_norm13ln_fwd_kernelINS_13Kernel_traitsI13__nv_bfloat16S2_S2_fjLj24576ELj2ELj1ELj4ELj16ENS_18Kernel_traits_baseILj24576ES2_S2_S2_fjLj128EEEEEEEvNS_9FwdParamsE)
        /*0168*/ 	.short	0x0210
        /*016a*/ 	.short	0x0058


	//----- nvinfo : EIATTR_SW_WAR
	.align		4
.L_1359:
        /*016c*/ 	.byte	0x04, 0x36
        /*016e*/ 	.short	(.L_1361 - .L_1360)
.L_1360:
        /*0170*/ 	.word	0x00000008
.L_1361:


//--------------------- .nv.info._ZN10layer_norm13ln_fwd_kernelINS_13Kernel_traitsI6__halffS2_fjLj24576ELj2ELj1ELj4ELj16ENS_18Kernel_traits_baseILj24576ES2_fS2_fjLj128EEEEEEEvNS_9FwdParamsE --------------------------
	.section	.nv.info._ZN10layer_norm13ln_fwd_kernelINS_13Kernel_traitsI6__halffS2_fjLj24576ELj2ELj1ELj4ELj16ENS_18Kernel_traits_baseILj24576ES2_fS2_fjLj128EEEEEEEvNS_9FwdParamsE,"",@"SHT_CUDA_INFO"
	.sectionflags	@""
	.align	4


	//----- nvinfo : EIATTR_CUDA_API_VERSION
	.align		4
        /*0000*/ 	.byte	0x04, 0x37
        /*0002*/ 	.short	(.L_1363 - .L_1362)
.L_1362:
        /*0004*/ 	.word	0x00000082


	//----- nvinfo : EIATTR_KPARAM_INFO
	.align		4
.L_1363:
        /*0008*/ 	.byte	0x04, 0x17
        /*000a*/ 	.short	(.L_1365 - .L_1364)
.L_1364:
        /*000c*/ 	.word	0x00000000
        /*0010*/ 	.short	0x0000
        /*0012*/ 	.short	0x0000
        /*0014*/ 	.byte	0x00, 0xf0, 0x61, 0x01


	//----- nvinfo : EIATTR_SPARSE_MMA_MASK
	.align		4
.L_1365:
        /*0018*/ 	.byte	0x03, 0x50
        /*001a*/ 	.short	0x0000


	//----- nvinfo : EIATTR_MAXREG_COUNT
	.align		4
        /*001c*/ 	.byte	0x03, 0x1b
        /*001e*/ 	.short	0x00ff


	//----- nvinfo : EIATTR_NUM_BARRIERS
	.align		4
        /*0020*/ 	.byte	0x02, 0x4c
        /*0022*/ 	.byte	0x01
	.zero		1


	//----- nvinfo : EIATTR_MERCURY_ISA_VERSION
	.align		4
        /*0024*/ 	.byte	0x03, 0x5f
        /*0026*/ 	.short	0x0101


	//----- nvinfo : EIATTR_COOP_GROUP_MASK_REGIDS
	.align		4
        /*0028*/ 	.byte	0x04, 0x29
        /*002a*/ 	.short	(.L_1367 - .L_1366)


	//   ....[0]....
.L_1366:
        /*002c*/ 	.word	0xffffffff


	//   ....[1]....
        /*0030*/ 	.word	0xffffffff


	//   ....[2]....
        /*0034*/ 	.word	0xffffffff


	//   ....[3]....
        /*0038*/ 	.word	0xffffffff


	//   ....[4]....
        /*003c*/ 	.word	0xffffffff


	//   ....[5]....
        /*0040*/ 	.word	0xffffffff


	//   ....[6]....
        /*0044*/ 	.word	0xffffffff


	//   ....[7]....
        /*0048*/ 	.word	0xffffffff


	//   ....[8]....
        /*004c*/ 	.word	0xffffffff


	//   ....[9]....
        /*0050*/ 	.word	0xffffffff


	//   ....[10]....
        /*0054*/ 	.word	0xffffffff


	//   ....[11]....
        /*0058*/ 	.word	0xffffffff


	//   ....[12]....
        /*005c*/ 	.word	0xffffffff


	//   ....[13]....
        /*0060*/ 	.word	0xffffffff


	//   ....[14]....
        /*0064*/ 	.word	0xffffffff


	//   ....[15]....
        /*0068*/ 	.word	0xffffffff


	//   ....[16]....
        /*006c*/ 	.word	0xffffffff


	//   ....[17]....
        /*0070*/ 	.word	0xffffffff


	//   ....[18]....
        /*0074*/ 	.word	0xffffffff


	//   ....[19]....
        /*0078*/ 	.word	0xffffffff


	//   ....[20]....
        /*007c*/ 	.word	0xffffffff


	//   ....[21]....
        /*0080*/ 	.word	0xffffffff


	//   ....[22]....
        /*0084*/ 	.word	0xffffffff


	//   ....[23]....
        /*0088*/ 	.word	0x050000e9


	//   ....[24]....
        /*008c*/ 	.word	0x050000e9


	//   ....[25]....
        /*0090*/ 	.word	0x050000e9


	//   ....[26]....
        /*0094*/ 	.word	0x050000e9


	//   ....[27]....
        /*0098*/ 	.word	0x050000e9


	//   ....[28]....
        /*009c*/ 	.word	0x050000e9


	//   ....[29]....
        /*00a0*/ 	.word	0x050000e9


	//   ....[30]....
        /*00a4*/ 	.word	0x050000e9


	//   ....[31]....
        /*00a8*/ 	.word	0x050000e9


	//   ....[32]....
        /*00ac*/ 	.word	0x050000e9


	//----- nvinfo : EIATTR_COOP_GROUP_INSTR_OFFSETS
	.align		4
.L_1367:
        /*00b0*/ 	.byte	0x04, 0x28
        /*00b2*/ 	.short	(.L_1369 - .L_1368)


	//   ....[0]....
.L_1368:
        /*00b4*/ 	.word	0x00000fa0


	//   ....[1]....
        /*00b8*/ 	.word	0x00000fc0


	//   ....[2]....
        /*00bc*/ 	.word	0x00000fe0


	//   ....[3]....
        /*00c0*/ 	.word	0x00001000


	//   ....[4]....
        /*00c4*/ 	.word	0x00001020


	//   ....[5]....
        /*00c8*/ 	.word	0x00001c50


	//   ....[6]....
        /*00cc*/ 	.word	0x00001c70


	//   ....[7]....
        /*00d0*/ 	.word	0x00001c90


	//   ....[8]....
        /*00d4*/ 	.word	0x00001cb0


	//   ....[9]....
        /*00d8*/ 	.word	0x00001cd0


	//   ....[10]....
        /*00dc*/ 	.word	0x00001e30


	//   ....[11]....
        /*00e0*/ 	.word	0x00001e80


	//   ....[12]....
        /*00e4*/ 	.word	0x00001ea0


	//   ....[13]....
        /*00e8*/ 	.word	0x00001ec0


	//   ....[14]....
        /*00ec*/ 	.word	0x00001f60


	//   ....[15]....
        /*00f0*/ 	.word	0x00001f80


	//   ....[16]....
        /*00f4*/ 	.word	0x00002060


	//   ....[17]....
        /*00f8*/ 	.word	0x00002080


	//   ....[18]....
        /*00fc*/ 	.word	0x00002320


	//   ....[19]....
        /*0100*/ 	.word	0x00002380


	//   ....[20]....
        /*0104*/ 	.word	0x000023c0


	//   ....[21]....
        /*0108*/ 	.word	0x00002420


	//   ....[22]....
        /*010c*/ 	.word	0x000024c0


	//   ....[23]....
        /*0110*/ 	.word	0x000052a0


	//   ....[24]....
        /*0114*/ 	.word	0x00005310


	//   ....[25]....
        /*0118*/ 	.word	0x00005380


	//   ....[26]....
        /*011c*/ 	.word	0x000053f0


	//   ....[27]....
        /*0120*/ 	.word	0x00005460


	//   ....[28]....
        /*0124*/ 	.word	0x000060d0


	//   ....[29]....
        /*0128*/ 	.word	0x00006140


	//   ....[30]....
        /*012c*/ 	.word	0x000061b0


	//   ....[31]....
        /*0130*/ 	.word	0x00006220


	//   ....[32]....
        /*0134*/ 	.word	0x00006290


	//----- nvinfo : EIATTR_EXIT_INSTR_OFFSETS
	.align		4
.L_1369:
        /*0138*/ 	.byte	0x04, 0x1c
        /*013a*/ 	.short	(.L_1371 - .L_1370)


	//   ....[0]....
.L_1370:
        /*013c*/ 	.word	0x00000070


	//   ....[1]....
        /*0140*/ 	.word	0x00005240


	//----- nvinfo : EIATTR_MAX_THREADS
	.align		4
.L_1371:
        /*0144*/ 	.byte	0x04, 0x05
        /*0146*/ 	.short	(.L_1373 - .L_1372)
.L_1372:
        /*0148*/ 	.word	0x00000080
        /*014c*/ 	.word	0x00000001
        /*0150*/ 	.word	0x00000001


	//----- nvinfo : EIATTR_CRS_STACK_SIZE
	.align		4
.L_1373:
        /*0154*/ 	.byte	0x04, 0x1e
        /*0156*/ 	.short	(.L_1375 - .L_1374)
.L_1374:
        /*0158*/ 	.word	0x00000000


	//----- nvinfo : EIATTR_CBANK_PARAM_SIZE
	.align		4
.L_1375:
        /*015c*/ 	.byte	0x03, 0x19
        /*015e*/ 	.short	0x0058


	//----- nvinfo : EIATTR_PARAM_CBANK
	.align		4
        /*0160*/ 	.byte	0x04, 0x0a
        /*0162*/ 	.short	(.L_1377 - .L_1376)
	.align		4
.L_1376:
        /*0164*/ 	.word	index@(.nv.constant0._ZN10layer_norm13ln_fwd_kernelINS_13Kernel_traitsI6__halffS2_fjLj24576ELj2ELj1ELj4ELj16ENS_18Kernel_traits_baseILj24576ES2_fS2_fjLj128EEEEEEEvNS_9FwdParamsE)
        /*0168*/ 	.short	0x0210
        /*016a*/ 	.short	0x0058


	//----- nvinfo : EIATTR_SW_WAR
	.align		4
.L_1377:
        /*016c*/ 	.byte	0x04, 0x36
        /*016e*/ 	.short	(.L_1379 - .L_1378)
.L_1378:
        /*0170*/ 	.word	0x00000008
.L_1379:


//--------------------- .nv.info._ZN10layer_norm13ln_fwd_kernelINS_13Kernel_traitsI6__halfS2_S2_fjLj24576ELj2ELj1ELj4ELj16ENS_18Kernel_traits_baseILj24576ES2_S2_S2_fjLj128EEEEEEEvNS_9FwdParamsE --------------------------
	.section	.nv.info._ZN10layer_norm13ln_fwd_kernelINS_13Kernel_traitsI6__halfS2_S2_fjLj24576ELj2ELj1ELj4ELj16ENS_18Kernel_traits_baseILj24576ES2_S2_S2_fjLj128EEEEEEEvNS_9FwdParamsE,"",@"SHT_CUDA_INFO"
	.sectionflags	@""
	.align	4


	//----- nvinfo : EIATTR_CUDA_API_VERSION
	.align		4
        /*0000*/ 	.byte	0x04, 0x37
        /*0002*/ 	.short	(.L_1381 - .L_1380)
.L_1380:
        /*0004*/ 	.word	0x00000082


	//----- nvinfo : EIATTR_KPARAM_INFO
	.align		4
.L_1381:
        /*0008*/ 	.byte	0x04, 0x17
        /*000a*/ 	.short	(.L_1383 - .L_1382)
.L_1382:
        /*000c*/ 	.word	0x00000000
        /*0010*/ 	.short	0x0000
        /*0012*/ 	.short	0x0000
        /*0014*/ 	.byte	0x00, 0xf0, 0x61, 0x01


	//----- nvinfo : EIATTR_SPARSE_MMA_MASK
	.align		4
.L_1383:
        /*0018*/ 	.byte	0x03, 0x50
        /*001a*/ 	.short	0x0000


	//----- nvinfo : EIATTR_MAXREG_COUNT
	.align		4
        /*001c*/ 	.byte	0x03, 0x1b
        /*001e*/ 	.short	0x00ff


	//----- nvinfo : EIATTR_NUM_BARRIERS
	.align		4
        /*0020*/ 	.byte	0x02, 0x4c
        /*0022*/ 	.byte	0x01
	.zero		1


	//----- nvinfo : EIATTR_MERCURY_ISA_VERSION
	.align		4
        /*0024*/ 	.byte	0x03, 0x5f
        /*0026*/ 	.short	0x0101


	//----- nvinfo : EIATTR_COOP_GROUP_MASK_REGIDS
	.align		4
        /*0028*/ 	.byte	0x04, 0x29
        /*002a*/ 	.short	(.L_1385 - .L_1384)


	//   ....[0]....
.L_1384:
        /*002c*/ 	.word	0xffffffff


	//   ....[1]....
        /*0030*/ 	.word	0xffffffff


	//   ....[2]....
        /*0034*/ 	.word	0xffffffff


	//   ....[3]....
        /*0038*/ 	.word	0xffffffff


	//   ....[4]....
        /*003c*/ 	.word	0xffffffff


	//   ....[5]....
        /*0040*/ 	.word	0xffffffff


	//   ....[6]....
        /*0044*/ 	.word	0xffffffff


	//   ....[7]....
        /*0048*/ 	.word	0xffffffff


	//   ....[8]....
        /*004c*/ 	.word	0xffffffff


	//   ....[9]....
        /*0050*/ 	.word	0xffffffff


	//   ....[10]....
        /*0054*/ 	.word	0xffffffff


	//   ....[11]....
        /*0058*/ 	.word	0xffffffff


	//   ....[12]....
        /*005c*/ 	.word	0xffffffff


	//   ....[13]....
        /*0060*/ 	.word	0xffffffff


	//   ....[14]....
        /*0064*/ 	.word	0xffffffff


	//   ....[15]....
        /*0068*/ 	.word	0xffffffff


	//   ....[16]....
        /*006c*/ 	.word	0xffffffff


	//   ....[17]....
        /*0070*/ 	.word	0xffffffff


	//   ....[18]....
        /*0074*/ 	.word	0xffffffff


	//   ....[19]....
        /*0078*/ 	.word	0xffffffff


	//   ....[20]....
        /*007c*/ 	.word	0xffffffff


	//   ....[21]....
        /*0080*/ 	.word	0xffffffff


	//   ....[22]....
        /*0084*/ 	.word	0xffffffff


	//   ....[23]....
        /*0088*/ 	.word	0x050000be


	//   ....[24]....
        /*008c*/ 	.word	0x050000be


	//   ....[25]....
        /*0090*/ 	.word	0x050000be


	//   ....[26]....
        /*0094*/ 	.word	0x050000be


	//   ....[27]....
        /*0098*/ 	.word	0x050000be


	//   ....[28]....
        /*009c*/ 	.word	0x050000be


	//   ....[29]....
        /*00a0*/ 	.word	0x050000be


	//   ....[30]....
        /*00a4*/ 	.word	0x050000be


	//   ....[31]....
        /*00a8*/ 	.word	0x050000be


	//   ....[32]....
        /*00ac*/ 	.word	0x050000be


	//----- nvinfo : EIATTR_COOP_GROUP_INSTR_OFFSETS
	.align		4
.L_1385:
        /*00b0*/ 	.byte	0x04, 0x28
        /*00b2*/ 	.short	(.L_1387 - .L_1386)


	//   ....[0]....
.L_1386:
        /*00b4*/ 	.word	0x000011c0


	//   ....[1]....
        /*00b8*/ 	.word	0x000011e0


	//   ....[2]....
        /*00bc*/ 	.word	0x00001200


	//   ....[3]....
        /*00c0*/ 	.word	0x00001220


	//   ....[4]....
        /*00c4*/ 	.word	0x00001240


	//   ....[5]....
        /*00c8*/ 	.word	0x00001e70


	//   ....[6]....
        /*00cc*/ 	.word	0x00001e90


	//   ....[7]....
        /*00d0*/ 	.word	0x00001eb0


	//   ....[8]....
        /*00d4*/ 	.word	0x00001ed0


	//   ....[9]....
        /*00d8*/ 	.word	0x00001ef0


	//   ....[10]....
        /*00dc*/ 	.word	0x00002050


	//   ....[11]....
        /*00e0*/ 	.word	0x000020a0


	//   ....[12]....
        /*00e4*/ 	.word	0x000020b0


	//   ....[13]....
        /*00e8*/ 	.word	0x000020c0


	//   ....[14]....
        /*00ec*/ 	.word	0x00002160


	//   ....[15]....
        /*00f0*/ 	.word	0x00002190


	//   ....[16]....
        /*00f4*/ 	.word	0x00002270


	//   ....[17]....
        /*00f8*/ 	.word	0x00002290


	//   ....[18]....
        /*00fc*/ 	.word	0x00002540


	//   ....[19]....
        /*0100*/ 	.word	0x00002580


	//   ....[20]....
        /*0104*/ 	.word	0x00002590


	//   ....[21]....
        /*0108*/ 	.word	0x00002660


	//   ....[22]....
        /*010c*/ 	.word	0x00002670


	//   ....[23]....
        /*0110*/ 	.word	0x00003b30


	//   ....[24]....
        /*0114*/ 	.word	0x00003ba0


	//   ....[25]....
        /*0118*/ 	.word	0x00003c10


	//   ....[26]....
        /*011c*/ 	.word	0x00003c80


	//   ....[27]....
        /*0120*/ 	.word	0x00003cf0


	//   ....[28]....
        /*0124*/ 	.word	0x00004970


	//   ....[29]....
        /*0128*/ 	.word	0x000049e0


	//   ....[30]....
        /*012c*/ 	.word	0x00004a50


	//   ....[31]....
        /*0130*/ 	.word	0x00004ac0


	//   ....[32]....
        /*0134*/ 	.word	0x00004b30


	//----- nvinfo : EIATTR_EXIT_INSTR_OFFSETS
	.align		4
.L_1387:
        /*0138*/ 	.byte	0x04, 0x1c
        /*013a*/ 	.short	(.L_1389 - .L_1388)


	//   ....[0]....
.L_1388:
        /*013c*/ 	.word	0x00000070


	//   ....[1]....
        /*0140*/ 	.word	0x00003ad0


	//----- nvinfo : EIATTR_MAX_THREADS
	.align		4
.L_1389:
        /*0144*/ 	.byte	0x04, 0x05
        /*0146*/ 	.short	(.L_1391 - .L_1390)
.L_1390:
        /*0148*/ 	.word	0x00000080
        /*014c*/ 	.word	0x00000001
        /*0150*/ 	.word	0x00000001


	//----- nvinfo : EIATTR_CRS_STACK_SIZE
	.align		4
.L_1391:
        /*0154*/ 	.byte	0x04, 0x1e
        /*0156*/ 	.short	(.L_1393 - .L_1392)
.L_1392:
        /*0158*/ 	.word	0x00000000


	//----- nvinfo : EIATTR_CBANK_PARAM_SIZE
	.align		4
.L_1393:
        /*015c*/ 	.byte	0x03, 0x19
        /*015e*/ 	.short	0x0058


	//----- nvinfo : EIATTR_PARAM_CBANK
	.align		4
        /*0160*/ 	.byte	0x04, 0x0a
        /*0162*/ 	.short	(.L_1395 - .L_1394)
	.align		4
.L_1394:
        /*0164*/ 	.word	index@(.nv.constant0._ZN10layer_norm13ln_fwd_kernelINS_13Kernel_traitsI6__halfS2_S2_fjLj24576ELj2ELj1ELj4ELj16ENS_18Kernel_traits_baseILj24576ES2_S2_S2_fjLj128EEEEEEEvNS_9FwdParamsE)
        /*0168*/ 	.short	0x0210
        /*016a*/ 	.short	0x0058


	//----- nvinfo : EIATTR_SW_WAR
	.align		4
.L_1395:
        /*016c*/ 	.byte	0x04, 0x36
        /*016e*/ 	.short	(.L_1397 - .L_1396)
.L_1396:
        /*0170*/ 	.word	0x00000008
.L_1397:


//--------------------- .nv.info._ZN10layer_norm13ln_fwd_kernelINS_13Kernel_traitsIffffjLj24576ELj4ELj1ELj4ELj16ENS_18Kernel_traits_baseILj24576EffffjLj128EEEEEEEvNS_9FwdParamsE --------------------------
	.section	.nv.info._ZN10layer_norm13ln_fwd_kernelINS_13Kernel_traitsIffffjLj24576ELj4ELj1ELj4ELj16ENS_18Kernel_traits_baseILj24576EffffjLj128EEEEEEEvNS_9FwdParamsE,"",@"SHT_CUDA_INFO"
	.sectionflags	@""
	.align	4


	//----- nvinfo : EIATTR_CUDA_API_VERSION
	.align		4
        /*0000*/ 	.byte	0x04, 0x37
        /*0002*/ 	.short	(.L_1399 - .L_1398)
.L_1398:
        /*0004*/ 	.word	0x00000082


	//----- nvinfo : EIATTR_KPARAM_INFO
	.align		4
.L_1399:
        /*0008*/ 	.byte	0x04, 0x17
        /*000a*/ 	.short	(.L_1401 - .L_1400)
.L_1400:
        /*000c*/ 	.word	0x00000000
        /*0010*/ 	.short	0x0000
        /*0012*/ 	.short	0x0000
        /*0014*/ 	.byte	0x00, 0xf0, 0x61, 0x01


	//----- nvinfo : EIATTR_SPARSE_MMA_MASK
	.align		4
.L_1401:
        /*0018*/ 	.byte	0x03, 0x50
        /*001a*/ 	.short	0x0000


	//----- nvinfo : EIATTR_MAXREG_COUNT
	.align		4
        /*001c*/ 	.byte	0x03, 0x1b
        /*001e*/ 	.short	0x00ff


	//----- nvinfo : EIATTR_NUM_BARRIERS
	.align		4
        /*0020*/ 	.byte	0x02, 0x4c
        /*0022*/ 	.byte	0x01
	.zero		1


	//----- nvinfo : EIATTR_MERCURY_ISA_VERSION
	.align		4
        /*0024*/ 	.byte	0x03, 0x5f
        /*0026*/ 	.short	0x0101


	//----- nvinfo : EIATTR_COOP_GROUP_MASK_REGIDS
	.align		4
        /*0028*/ 	.byte	0x04, 0x29
        /*002a*/ 	.short	(.L_1403 - .L_1402)


	//   ....[0]....
.L_1402:
        /*002c*/ 	.word	0xffffffff


	//   ....[1]....
        /*0030*/ 	.word	0xffffffff


	//   ....[2]....
        /*0034*/ 	.word	0xffffffff


	//   ....[3]....
        /*0038*/ 	.word	0xffffffff


	//   ....[4]....
        /*003c*/ 	.word	0xffffffff


	//   ....[5]....
        /*0040*/ 	.word	0xffffffff


	//   ....[6]....
        /*0044*/ 	.word	0xffffffff


	//   ....[7]....
        /*0048*/ 	.word	0xffffffff


	//   ....[8]....
        /*004c*/ 	.word	0xffffffff


	//   ....[9]....
        /*0050*/ 	.word	0xffffffff


	//   ....[10]....
        /*0054*/ 	.word	0xffffffff


	//   ....[11]....
        /*0058*/ 	.word	0xffffffff


	//   ....[12]....
        /*005c*/ 	.word	0xffffffff


	//   ....[13]....
        /*0060*/ 	.word	0xffffffff


	//   ....[14]....
        /*0064*/ 	.word	0xffffffff


	//   ....[15]....
        /*0068*/ 	.word	0xffffffff


	//   ....[16]....
        /*006c*/ 	.word	0xffffffff


	//   ....[17]....
        /*0070*/ 	.word	0xffffffff


	//   ....[18]....
        /*0074*/ 	.word	0xffffffff


	//   ....[19]....
        /*0078*/ 	.word	0xffffffff


	//   ....[20]....
        /*007c*/ 	.word	0xffffffff


	//   ....[21]....
        /*0080*/ 	.word	0xffffffff


	//   ....[22]....
        /*0084*/ 	.word	0xffffffff


	//   ....[23]....
        /*0088*/ 	.word	0xffffffff


	//   ....[24]....
        /*008c*/ 	.word	0xffffffff


	//   ....[25]....
        /*0090*/ 	.word	0xffffffff


	//   ....[26]....
        /*0094*/ 	.word	0x050000ad


	//   ....[27]....
        /*0098*/ 	.word	0x050000ad


	//   ....[28]....
        /*009c*/ 	.word	0x050000ad


	//   ....[29]....
        /*00a0*/ 	.word	0x050000ad


	//   ....[30]....
        /*00a4*/ 	.word	0x050000ad


	//   ....[31]....
        /*00a8*/ 	.word	0x050000ad


	//   ....[32]....
        /*00ac*/ 	.word	0x050000ad


	//   ....[33]....
        /*00b0*/ 	.word	0x050000ad


	//   ....[34]....
        /*00b4*/ 	.word	0x050000ad


	//   ....[35]....
        /*00b8*/ 	.word	0x050000ad


	//----- nvinfo : EIATTR_COOP_GROUP_INSTR_OFFSETS
	.align		4
.L_1403:
        /*00bc*/ 	.byte	0x04, 0x28
        /*00be*/ 	.short	(.L_1405 - .L_1404)


	//   ....[0]....
.L_1404:
        /*00c0*/ 	.word	0x000008d0


	//   ....[1]....
        /*00c4*/ 	.word	0x000008f0


	//   ....[2]....
        /*00c8*/ 	.word	0x00000910


	//   ....[3]....
        /*00cc*/ 	.word	0x00000930


	//   ....[4]....
        /*00d0*/ 	.word	0x00000950


	//   ....[5]....
        /*00d4*/ 	.word	0x00000f80


	//   ....[6]....
        /*00d8*/ 	.word	0x00000fa0


	//   ....[7]....
        /*00dc*/ 	.word	0x00000fc0


	//   ....[8]....
        /*00e0*/ 	.word	0x00000fe0


	//   ....[9]....
        /*00e4*/ 	.word	0x00001000


	//   ....[10]....
        /*00e8*/ 	.word	0x00001180


	//   ....[11]....
        /*00ec*/ 	.word	0x000011b0


	//   ....[12]....
        /*00f0*/ 	.word	0x000011c0


	//   ....[13]....
        /*00f4*/ 	.word	0x000011d0


	//   ....[14]....
        /*00f8*/ 	.word	0x00001270


	//   ....[15]....
        /*00fc*/ 	.word	0x000012a0


	//   ....[16]....
        /*0100*/ 	.word	0x00001370


	//   ....[17]....
        /*0104*/ 	.word	0x000013a0


	//   ....[18]....
        /*0108*/ 	.word	0x00001680


	//   ....[19]....
        /*010c*/ 	.word	0x000016c0


	//   ....[20]....
        /*0110*/ 	.word	0x000016f0


	//   ....[21]....
        /*0114*/ 	.word	0x00001700


	//   ....[22]....
        /*0118*/ 	.word	0x00001780


	//   ....[23]....
        /*011c*/ 	.word	0x000017b0


	//   ....[24]....
        /*0120*/ 	.word	0x00001850


	//   ....[25]....
        /*0124*/ 	.word	0x00001870


	//   ....[26]....
        /*0128*/ 	.word	0x000024e0


	//   ....[27]....
        /*012c*/ 	.word	0x00002550


	//   ....[28]....
        /*0130*/ 	.word	0x000025c0


	//   ....[29]....
        /*0134*/ 	.word	0x00002630


	//   ....[30]....
        /*0138*/ 	.word	0x000026a0


	//   ....[31]....
        /*013c*/ 	.word	0x00002d20


	//   ....[32]....
        /*0140*/ 	.word	0x00002d90


	//   ....[33]....
        /*0144*/ 	.word	0x00002e00


	//   ....[34]....
        /*0148*/ 	.word	0x00002e70


	//   ....[35]....
        /*014c*/ 	.word	0x00002ee0


	//----- nvinfo : EIATTR_EXIT_INSTR_OFFSETS
	.align		4
.L_1405:
        /*0150*/ 	.byte	0x04, 0x1c
        /*0152*/ 	.short	(.L_1407 - .L_1406)


	//   ....[0]....
.L_1406:
        /*0154*/ 	.word	0x00000070


	//   ....[1]....
        /*0158*/ 	.word	0x00002480


	//----- nvinfo : EIATTR_MAX_THREADS
	.align		4
.L_1407:
        /*015c*/ 	.byte	0x04, 0x05
        /*015e*/ 	.short	(.L_1409 - .L_1408)
.L_1408:
        /*0160*/ 	.word	0x00000080
        /*0164*/ 	.word	0x00000001
        /*0168*/ 	.word	0x00000001


	//----- nvinfo : EIATTR_CRS_STACK_SIZE
	.align		4
.L_1409:
        /*016c*/ 	.byte	0x04, 0x1e
        /*016e*/ 	.short	(.L_1411 - .L_1410)
.L_1410:
        /*0170*/ 	.word	0x00000000


	//----- nvinfo : EIATTR_CBANK_PARAM_SIZE
	.align		4
.L_1411:
        /*0174*/ 	.byte	0x03, 0x19
        /*0176*/ 	.short	0x0058


	//----- nvinfo : EIATTR_PARAM_CBANK
	.align		4
        /*0178*/ 	.byte	0x04, 0x0a
        /*017a*/ 	.short	(.L_1413 - .L_1412)
	.align		4
.L_1412:
        /*017c*/ 	.word	index@(.nv.constant0._ZN10layer_norm13ln_fwd_kernelINS_13Kernel_traitsIffffjLj24576ELj4ELj1ELj4ELj16ENS_18Kernel_traits_baseILj24576EffffjLj128EEEEEEEvNS_9FwdParamsE)
        /*0180*/ 	.short	0x0210
        /*0182*/ 	.short	0x0058


	//----- nvinfo : EIATTR_SW_WAR
	.align		4
.L_1413:
        /*0184*/ 	.byte	0x04, 0x36
        /*0186*/ 	.short	(.L_1415 - .L_1414)
.L_1414:
        /*0188*/ 	.word	0x00000008
.L_1415:


//--------------------- .nv.info._ZN10layer_norm13ln_fwd_kernelINS_13Kernel_traitsI13__nv_bfloat16fS2_fjLj20480ELj2ELj1ELj4ELj16ENS_18Kernel_traits_baseILj20480ES2_fS2_fjLj128EEEEEEEvNS_9FwdParamsE --------------------------
	.section	.nv.info._ZN10layer_norm13ln_fwd_kernelINS_13Kernel_traitsI13__nv_bfloat16fS2_fjLj20480ELj2ELj1ELj4ELj16ENS_18Kernel_traits_baseILj20480ES2_fS2_fjLj128EEEEEEEvNS_9FwdParamsE,"",@"SHT_CUDA_INFO"
	.sectionflags	@""
	.align	4


	//----- nvinfo : EIATTR_CUDA_API_VERSION
	.align		4
        /*0000*/ 	.byte	0x04, 0x37
        /*0002*/ 	.short	(.L_1417 - .L_1416)
.L_1416:
        /*0004*/ 	.word	0x00000082


	//----- nvinfo : EIATTR_KPARAM_INFO
	.align		4
.L_1417:
        /*0008*/ 	.byte	0x04, 0x17
        /*000a*/ 	.short	(.L_1419 - .L_1418)
.L_1418:
        /*000c*/ 	.word	0x00000000
        /*0010*/ 	.short	0x0000
        /*0012*/ 	.short	0x0000
        /*0014*/ 	.byte	0x00, 0xf0, 0x61, 0x01


	//----- nvinfo : EIATTR_SPARSE_MMA_MASK
	.align		4
.L_1419:
        /*0018*/ 	.byte	0x03, 0x50
        /*001a*/ 	.short	0x0000


	//----- nvinfo : EIATTR_MAXREG_COUNT
	.align		4
        /*001c*/ 	.byte	0x03, 0x1b
        /*001e*/ 	.short	0x00ff


	//----- nvinfo : EIATTR_NUM_BARRIERS
	.align		4
        /*0020*/ 	.byte	0x02, 0x4c
        /*0022*/ 	.byte	0x01
	.zero		1


	//----- nvinfo : EIATTR_MERCURY_ISA_VERSION
	.align		4
        /*0024*/ 	.byte	0x03, 0x5f
        /*0026*/ 	.short	0x0101


	//----- nvinfo : EIATTR_COOP_GROUP_MASK_REGIDS
	.align		4
        /*0028*/ 	.byte	0x04, 0x29
        /*002a*/ 	.short	(.L_1421 - .L_1420)


	//   ....[0]....
.L_1420:
        /*002c*/ 	.word	0xffffffff


	//   ....[1]....
        /*0030*/ 	.word	0xffffffff


	//   ....[2]....
        /*0034*/ 	.word	0xffffffff


	//   ....[3]....
        /*0038*/ 	.word	0xffffffff


	//   ....[4]....
        /*003c*/ 	.word	0xffffffff


	//   ....[5]....
        /*0040*/ 	.word	0xffffffff


	//   ....[6]....
        /*0044*/ 	.word	0xffffffff


	//   ....[7]....
        /*0048*/ 	.word	0xffffffff


	//   ....[8]....
        /*004c*/ 	.word	0xffffffff


	//   ....[9]....
        /*0050*/ 	.word	0xffffffff


	//   ....[10]....
        /*0054*/ 	.word	0xffffffff


	//   ....[11]....
        /*0058*/ 	.word	0xffffffff


	//   ....[12]....
        /*005c*/ 	.word	0xffffffff


	//   ....[13]....
        /*0060*/ 	.word	0xffffffff


	//   ....[14]....
        /*0064*/ 	.word	0xffffffff


	//   ....[15]....
        /*0068*/ 	.word	0xffffffff


	//   ....[16]....
        /*006c*/ 	.word	0xffffffff


	//   ....[17]....
        /*0070*/ 	.word	0xffffffff


	//   ....[18]....
        /*0074*/ 	.word	0xffffffff


	//   ....[19]....
        /*0078*/ 	.word	0xffffffff


	//   ....[20]....
        /*007c*/ 	.word	0xffffffff


	//   ....[21]....
        /*0080*/ 	.word	0xffffffff


	//   ....[22]....
        /*0084*/ 	.word	0xffffffff


	//   ....[23]....
        /*0088*/ 	.word	0x050000c5


	//   ....[24]....
        /*008c*/ 	.word	0x050000c5


	//   ....[25]....
        /*0090*/ 	.word	0x050000c5


	//   ....[26]....
        /*0094*/ 	.word	0x050000c5


	//   ....[27]....
        /*0098*/ 	.word	0x050000c5


	//   ....[28]....
        /*009c*/ 	.word	0x050000c5


	//   ....[29]....
        /*00a0*/ 	.word	0x050000c5


	//   ....[30]....
        /*00a4*/ 	.word	0x050000c5


	//   ....[31]....
        /*00a8*/ 	.word	0x050000c5


	//   ....[32]....
        /*00ac*/ 	.word	0x050000c5


	//----- nvinfo : EIATTR_COOP_GROUP_INSTR_OFFSETS
	.align		4
.L_1421:
        /*00b0*/ 	.byte	0x04, 0x28
        /*00b2*/ 	.short	(.L_1423 - .L_1422)


	//   ....[0]....
.L_1422:
        /*00b4*/ 	.word	0x00000d50


	//   ....[1]....
        /*00b8*/ 	.word	0x00000d70


	//   ....[2]....
        /*00bc*/ 	.word	0x00000d90


	//   ....[3]....
        /*00c0*/ 	.word	0x00000db0


	//   ....[4]....
        /*00c4*/ 	.word	0x00000dd0


	//   ....[5]....
        /*00c8*/ 	.word	0x00001800


	//   ....[6]....
        /*00cc*/ 	.word	0x00001820


	//   ....[7]....
        /*00d0*/ 	.word	0x00001840


	//   ....[8]....
        /*00d4*/ 	.word	0x00001860


	//   ....[9]....
        /*00d8*/ 	.word	0x00001880


	//   ....[10]....
        /*00dc*/ 	.word	0x000019e0


	//   ....[11]....
        /*00e0*/ 	.word	0x00001a30


	//   ....[12]....
        /*00e4*/ 	.word	0x00001a40


	//   ....[13]....
        /*00e8*/ 	.word	0x00001a50


	//   ....[14]....
        /*00ec*/ 	.word	0x00001ae0


	//   ....[15]....
        /*00f0*/ 	.word	0x00001b20


	//   ....[16]....
        /*00f4*/ 	.word	0x00001be0


	//   ....[17]....
        /*00f8*/ 	.word	0x00001c20


	//   ....[18]....
        /*00fc*/ 	.word	0x00001ed0


	//   ....[19]....
        /*0100*/ 	.word	0x00001f30


	//   ....[20]....
        /*0104*/ 	.word	0x00001f40


	//   ....[21]....
        /*0108*/ 	.word	0x00001fe0


	//   ....[22]....
        /*010c*/ 	.word	0x00002000


	//   ....[23]....
        /*0110*/ 	.word	0x00004780


	//   ....[24]....
        /*0114*/ 	.word	0x000047f0


	//   ....[25]....
        /*0118*/ 	.word	0x00004860


	//   ....[26]....
        /*011c*/ 	.word	0x000048d0


	//   ....[27]....
        /*0120*/ 	.word	0x00004940


	//   ....[28]....
        /*0124*/ 	.word	0x000053c0


	//   ....[29]....
        /*0128*/ 	.word	0x00005430


	//   ....[30]....
        /*012c*/ 	.word	0x000054a0


	//   ....[31]....
        /*0130*/ 	.word	0x00005510


	//   ....[32]....
        /*0134*/ 	.word	0x00005580


	//----- nvinfo : EIATTR_EXIT_INSTR_OFFSETS
	.align		4
.L_1423:
        /*0138*/ 	.byte	0x04, 0x1c
        /*013a*/ 	.short	(.L_1425 - .L_1424)


	//   ....[0]....
.L_1424:
        /*013c*/ 	.word	0x00000070


	//   ....[1]....
        /*0140*/ 	.word	0x00004720


	//----- nvinfo : EIATTR_MAX_THREADS
	.align		4
.L_1425:
        /*0144*/ 	.byte	0x04, 0x05
        /*0146*/ 	.short	(.L_1427 - .L_1426)
.L_1426:
        /*0148*/ 	.word	0x00000080
        /*014c*/ 	.word	0x00000001
        /*0150*/ 	.word	0x00000001


	//----- nvinfo : EIATTR_CRS_STACK_SIZE
	.align		4
.L_1427:
        /*0154*/ 	.byte	0x04, 0x1e
        /*0156*/ 	.short	(.L_1429 - .L_1428)
.L_1428:
        /*0158*/ 	.word	0x00000000


	//----- nvinfo : EIATTR_CBANK_PARAM_SIZE
	.align		4
.L_1429:
        /*015c*/ 	.byte	0x03, 0x19
        /*015e*/ 	.short	0x0058


	//----- nvinfo : EIATTR_PARAM_CBANK
	.align		4
        /*0160*/ 	.byte	0x04, 0x0a
        /*0162*/ 	.short	(.L_1431 - .L_1430)
	.align		4
.L_1430:
        /*0164*/ 	.word	index@(.nv.constant0._ZN10layer_norm13ln_fwd_kernelINS_13Kernel_traitsI13__nv_bfloat16fS2_fjLj20480ELj2ELj1ELj4ELj16ENS_18Kernel_traits_baseILj20480ES2_fS2_fjLj128EEEEEEEvNS_9FwdParamsE)
        /*0168*/ 	.short	0x0210
        /*016a*/ 	.short	0x0058


	//----- nvinfo : EIATTR_SW_WAR
	.align		4
.L_1431:
        /*016c*/ 	.byte	0x04, 0x36
        /*016e*/ 	.short	(.L_1433 - .L_1432)
.L_1432:
        /*0170*/ 	.word	0x00000008
.L_1433:


//--------------------- .nv.info._ZN10layer_norm13ln_fwd_kernelINS_13Kernel_traitsI13__nv_bfloat16S2_S2_fjLj20480ELj2ELj1ELj4ELj16ENS_18Kernel_traits_baseILj20480ES2_S2_S2_fjLj128EEEEEEEvNS_9FwdParamsE --------------------------
	.section	.nv.info._ZN10layer_norm13ln_fwd_kernelINS_13Kernel_traitsI13__nv_bfloat16S2_S2_fjLj20480ELj2ELj1ELj4ELj16ENS_18Kernel_traits_baseILj20480ES2_S2_S2_fjLj128EEEEEEEvNS_9FwdParamsE,"",@"SHT_CUDA_INFO"
	.sectionflags	@""
	.align	4


	//----- nvinfo : EIATTR_CUDA_API_VERSION
	.align		4
        /*0000*/ 	.byte	0x04, 0x37
        /*0002*/ 	.short	(.L_1435 - .L_1434)
.L_1434:
        /*0004*/ 	.word	0x00000082


	//----- nvinfo : EIATTR_KPARAM_INFO
	.align		4
.L_1435:
        /*0008*/ 	.byte	0x04, 0x17
        /*000a*/ 	.short	(.L_1437 - .L_1436)
.L_1436:
        /*000c*/ 	.word	0x00000000
        /*0010*/ 	.short	0x0000
        /*0012*/ 	.short	0x0000
        /*0014*/ 	.byte	0x00, 0xf0, 0x61, 0x01


	//----- nvinfo : EIATTR_SPARSE_MMA_MASK
	.align		4
.L_1437:
        /*0018*/ 	.byte	0x03, 0x50
        /*001a*/ 	.short	0x0000


	//----- nvinfo : EIATTR_MAXREG_COUNT
	.align		4
        /*001c*/ 	.byte	0x03, 0x1b
        /*001e*/ 	.short	0x00ff


	//----- nvinfo : EIATTR_NUM_BARRIERS
	.align		4
        /*0020*/ 	.byte	0x02, 0x4c
        /*0022*/ 	.byte	0x01
	.zero		1


	//----- nvinfo : EIATTR_MERCURY_ISA_VERSION
	.align		4
        /*0024*/ 	.byte	0x03, 0x5f
        /*0026*/ 	.short	0x0101


	//----- nvinfo : EIATTR_COOP_GROUP_MASK_REGIDS
	.align		4
        /*0028*/ 	.byte	0x04, 0x29
        /*002a*/ 	.short	(.L_1439 - .L_1438)


	//   ....[0]....
.L_1438:
        /*002c*/ 	.word	0xffffffff


	//   ....[1]....
        /*0030*/ 	.word	0xffffffff


	//   ....[2]....
        /*0034*/ 	.word	0xffffffff


	//   ....[3]....
        /*0038*/ 	.word	0xffffffff


	//   ....[4]....
        /*003c*/ 	.word	0xffffffff


	//   ....[5]....
        /*0040*/ 	.word	0xffffffff


	//   ....[6]....
        /*0044*/ 	.word	0xffffffff


	//   ....[7]....
        /*0048*/ 	.word	0xffffffff


	//   ....[8]....
        /*004c*/ 	.word	0xffffffff


	//   ....[9]....
        /*0050*/ 	.word	0xffffffff


	//   ....[10]....
        /*0054*/ 	.word	0xffffffff


	//   ....[11]....
        /*0058*/ 	.word	0xffffffff


	//   ....[12]....
        /*005c*/ 	.word	0xffffffff


	//   ....[13]....
        /*0060*/ 	.word	0xffffffff


	//   ....[14]....
        /*0064*/ 	.word	0xffffffff


	//   ....[15]....
        /*0068*/ 	.word	0xffffffff


	//   ....[16]....
        /*006c*/ 	.word	0xffffffff


	//   ....[17]....
        /*0070*/ 	.word	0xffffffff


	//   ....[18]....
        /*0074*/ 	.word	0xffffffff


	//   ....[19]....
        /*0078*/ 	.word	0xffffffff


	//   ....[20]....
        /*007c*/ 	.word	0xffffffff


	//   ....[21]....
        /*0080*/ 	.word	0xffffffff


	//   ....[22]....
        /*0084*/ 	.word	0xffffffff


	//   ....[23]....
        /*0088*/ 	.word	0x0500005e


	//   ....[24]....
        /*008c*/ 	.word	0x0500005e


	//   ....[25]....
        /*0090*/ 	.word	0x0500005e


	//   ....[26]....
        /*0094*/ 	.word	0x0500005e


	//   ....[27]....
        /*0098*/ 	.word	0x0500005e


	//   ....[28]....
        /*009c*/ 	.word	0x0500005e


	//   ....[29]....
        /*00a0*/ 	.word	0x0500005e


	//   ....[30]....
        /*00a4*/ 	.word	0x0500005e


	//   ....[31]....
        /*00a8*/ 	.word	0x0500005e


	//   ....[32]....
        /*00ac*/ 	.word	0x0500005e


	//----- nvinfo : EIATTR_COOP_GROUP_INSTR_OFFSETS
	.align		4
.L_1439:
        /*00b0*/ 	.byte	0x04, 0x28
        /*00b2*/ 	.short	(.L_1441 - .L_1440)


	//   ....[0]....
.L_1440:
        /*00b4*/ 	.word	0x00001190


	//   ....[1]....
        /*00b8*/ 	.word	0x000011b0


	//   ....[2]....
        /*00bc*/ 	.word	0x000011d0


	//   ....[3]....
        /*00c0*/ 	.word	0x000011f0


	//   ....[4]....
        /*00c4*/ 	.word	0x00001210


	//   ....[5]....
        /*00c8*/ 	.word	0x00001c40


	//   ....[6]....
        /*00cc*/ 	.word	0x00001c60


	//   ....[7]....
        /*00d0*/ 	.word	0x00001c80


	//   ....[8]....
        /*00d4*/ 	.word	0x00001ca0


	//   ....[9]....
        /*00d8*/ 	.word	0x00001cc0


	//   ....[10]....
        /*00dc*/ 	.word	0x00001e20


	//   ....[11]....
        /*00e0*/ 	.word	0x00001e70


	//   ....[12]....
        /*00e4*/ 	.word	0x00001e80


	//   ....[13]....
        /*00e8*/ 	.word	0x00001e90


	//   ....[14]....
        /*00ec*/ 	.word	0x00001f30


	//   ....[15]....
        /*00f0*/ 	.word	0x00001f60


	//   ....[16]....
        /*00f4*/ 	.word	0x00002050


	//   ....[17]....
        /*00f8*/ 	.word	0x00002070


	//   ....[18]....
        /*00fc*/ 	.word	0x00002310


	//   ....[19]....
        /*0100*/ 	.word	0x00002350


	//   ....[20]....
        /*0104*/ 	.word	0x00002360


	//   ....[21]....
        /*0108*/ 	.word	0x00002430


	//   ....[22]....
        /*010c*/ 	.word	0x00002440


	//   ....[23]....
        /*0110*/ 	.word	0x000035c0


	//   ....[24]....
        /*0114*/ 	.word	0x00003630


	//   ....[25]....
        /*0118*/ 	.word	0x000036a0


	//   ....[26]....
        /*011c*/ 	.word	0x00003710


	//   ....[27]....
        /*0120*/ 	.word	0x00003780


	//   ....[28]....
        /*0124*/ 	.word	0x00004200


	//   ....[29]....
        /*0128*/ 	.word	0x00004270


	//   ....[30]....
        /*012c*/ 	.word	0x000042e0


	//   ....[31]....
        /*0130*/ 	.word	0x00004350


	//   ....[32]....
        /*0134*/ 	.word	0x000043c0


	//----- nvinfo : EIATTR_EXIT_INSTR_OFFSETS
	.align		4
.L_1441:
        /*0138*/ 	.byte	0x04, 0x1c
        /*013a*/ 	.short	(.L_1443 - .L_1442)


	//   ....[0]....
.L_1442:
        /*013c*/ 	.word	0x00000070


	//   ....[1]....
        /*0140*/ 	.word	0x00003560


	//----- nvinfo : EIATTR_MAX_THREADS
	.align		4
.L_1443:
        /*0144*/ 	.byte	0x04, 0x05
        /*0146*/ 	.short	(.L_1445 - .L_1444)
.L_1444:
        /*0148*/ 	.word	0x00000080
        /*014c*/ 	.word	0x00000001
        /*0150*/ 	.word	0x00000001


	//----- nvinfo : EIATTR_CRS_STACK_SIZE
	.align		4
.L_1445:
        /*0154*/ 	.byte	0x04, 0x1e
        /*0156*/ 	.short	(.L_1447 - .L_1446)
.L_1446:
        /*0158*/ 	.word	0x00000000


	//----- nvinfo : EIATTR_CBANK_PARAM_SIZE
	.align		4
.L_1447:
        /*015c*/ 	.byte	0x03, 0x19
        /*015e*/ 	.short	0x0058


	//----- nvinfo : EIATTR_PARAM_CBANK
	.align		4
        /*0160*/ 	.byte	0x04, 0x0a
        /*0162*/ 	.short	(.L_1449 - .L_1448)
	.align		4
.L_1448:
        /*0164*/ 	.word	index@(.nv.constant0._ZN10layer_norm13ln_fwd_kernelINS_13Kernel_traitsI13__nv_bfloat16S2_S2_fjLj20480ELj2ELj1ELj4ELj16ENS_18Kernel_traits_baseILj20480ES2_S2_S2_fjLj128EEEEEEEvNS_9FwdParamsE)
        /*0168*/ 	.short	0x0210
        /*016a*/ 	.short	0x0058


	//----- nvinfo : EIATTR_SW_WAR
	.align		4
.L_1449:
        /*016c*/ 	.byte	0x04, 0x36
        /*016e*/ 	.short	(.L_1451 - .L_1450)
.L_1450:
        /*0170*/ 	.word	0x00000008
.L_1451:


//--------------------- .nv.info._ZN10layer_norm13ln_fwd_kernelINS_13Kernel_traitsI6__halffS2_fjLj20480ELj2ELj1ELj4ELj16ENS_18Kernel_traits_baseILj20480ES2_fS2_fjLj128EEEEEEEvNS_9FwdParamsE --------------------------
	.section	.nv.info._ZN10layer_norm13ln_fwd_kernelINS_13Kernel_traitsI6__halffS2_fjLj20480ELj2ELj1ELj4ELj16ENS_18Kernel_traits_baseILj20480ES2_fS2_fjLj128EEEEEEEvNS_9FwdParamsE,"",@"SHT_CUDA_INFO"
	.sectionflags	@""
	.align	4


	//----- nvinfo : EIATTR_CUDA_API_VERSION
	.align		4
        /*0000*/ 	.byte	0x04, 0x37
        /*0002*/ 	.short	(.L_1453 - .L_1452)
.L_1452:
        /*0004*/ 	.word	0x00000082


	//----- nvinfo : EIATTR_KPARAM_INFO
	.align		4
.L_1453:
        /*0008*/ 	.byte	0x04, 0x17
        /*000a*/ 	.short	(.L_1455 - .L_1454)
.L_1454:
        /*000c*/ 	.word	0x00000000
        /*0010*/ 	.short	0x0000
        /*0012*/ 	.short	0x0000
        /*0014*/ 	.byte	0x00, 0xf0, 0x61, 0x01


	//----- nvinfo : EIATTR_SPARSE_MMA_MASK
	.align		4
.L_1455:
        /*0018*/ 	.byte	0x03, 0x50
        /*001a*/ 	.short	0x0000


	//----- nvinfo : EIATTR_MAXREG_COUNT
	.align		4
        /*001c*/ 	.byte	0x03, 0x1b
        /*001e*/ 	.short	0x00ff


	//----- nvinfo : EIATTR_NUM_BARRIERS
	.align		4
        /*0020*/ 	.byte	0x02, 0x4c
        /*0022*/ 	.byte	0x01
	.zero		1


	//----- nvinfo : EIATTR_MERCURY_ISA_VERSION
	.align		4
        /*0024*/ 	.byte	0x03, 0x5f
        /*0026*/ 	.short	0x0101


	//----- nvinfo : EIATTR_COOP_GROUP_MASK_REGIDS
	.align		4
        /*0028*/ 	.byte	0x04, 0x29
        /*002a*/ 	.short	(.L_1457 - .L_1456)


	//   ....[0]....
.L_1456:
        /*002c*/ 	.word	0xffffffff


	//   ....[1]....
        /*0030*/ 	.word	0xffffffff


	//   ....[2]....
        /*0034*/ 	.word	0xffffffff


	//   ....[3]....
        /*0038*/ 	.word	0xffffffff


	//   ....[4]....
        /*003c*/ 	.word	0xffffffff


	//   ....[5]....
        /*0040*/ 	.word	0xffffffff


	//   ....[6]....
        /*0044*/ 	.word	0xffffffff


	//   ....[7]....
        /*0048*/ 	.word	0xffffffff


	//   ....[8]....
        /*004c*/ 	.word	0xffffffff


	//   ....[9]....
        /*0050*/ 	.word	0xffffffff


	//   ....[10]....
        /*0054*/ 	.word	0xffffffff


	//   ....[11]....
        /*0058*/ 	.word	0xffffffff


	//   ....[12]....
        /*005c*/ 	.word	0xffffffff


	//   ....[13]....
        /*0060*/ 	.word	0xffffffff


	//   ....[14]....
        /*0064*/ 	.word	0xffffffff


	//   ....[15]....
        /*0068*/ 	.word	0xffffffff


	//   ....[16]....
        /*006c*/ 	.word	0xffffffff


	//   ....[17]....
        /*0070*/ 	.word	0xffffffff


	//   ....[18]....
        /*0074*/ 	.word	0xffffffff


	//   ....[19]....
        /*0078*/ 	.word	0xffffffff


	//   ....[20]....
        /*007c*/ 	.word	0xffffffff


	//   ....[21]....
        /*0080*/ 	.word	0xffffffff


	//   ....[22]....
        /*0084*/ 	.word	0xffffffff


	//   ....[23]....
        /*0088*/ 	.word	0x050000c5


	//   ....[24]....
        /*008c*/ 	.word	0x050000c5


	//   ....[25]....
        /*0090*/ 	.word	0x050000c5


	//   ....[26]....
        /*0094*/ 	.word	0x050000c5


	//   ....[27]....
        /*0098*/ 	.word	0x050000c5


	//   ....[28]....
        /*009c*/ 	.word	0x050000c5


	//   ....[29]....
        /*00a0*/ 	.word	0x050000c5


	//   ....[30]....
        /*00a4*/ 	.word	0x050000c5


	//   ....[31]....
        /*00a8*/ 	.word	0x050000c5


	//   ....[32]....
        /*00ac*/ 	.word	0x050000c5


	//----- nvinfo : EIATTR_COOP_GROUP_INSTR_OFFSETS
	.align		4
.L_1457:
        /*00b0*/ 	.byte	0x04, 0x28
        /*00b2*/ 	.short	(.L_1459 - .L_1458)


	//   ....[0]....
.L_1458:
        /*00b4*/ 	.word	0x00000d50


	//   ....[1]....
        /*00b8*/ 	.word	0x00000d70


	//   ....[2]....
        /*00bc*/ 	.word	0x00000d90


	//   ....[3]....
        /*00c0*/ 	.word	0x00000db0


	//   ....[4]....
        /*00c4*/ 	.word	0x00000dd0


	//   ....[5]....
        /*00c8*/ 	.word	0x00001800


	//   ....[6]....
        /*00cc*/ 	.word	0x00001820


	//   ....[7]....
        /*00d0*/ 	.word	0x00001840


	//   ....[8]....
        /*00d4*/ 	.word	0x00001860


	//   ....[9]....
        /*00d8*/ 	.word	0x00001880


	//   ....[10]....
        /*00dc*/ 	.word	0x000019e0


	//   ....[11]....
        /*00e0*/ 	.word	0x00001a30


	//   ....[12]....
        /*00e4*/ 	.word	0x00001a40


	//   ....[13]....
        /*00e8*/ 	.word	0x00001a50


	//   ....[14]....
        /*00ec*/ 	.word	0x00001ae0


	//   ....[15]....
        /*00f0*/ 	.word	0x00001b20


	//   ....[16]....
        /*00f4*/ 	.word	0x00001be0


	//   ....[17]....
        /*00f8*/ 	.word	0x00001c20


	//   ....[18]....
        /*00fc*/ 	.word	0x00001ed0


	//   ....[19]....
        /*0100*/ 	.word	0x00001f30


	//   ....[20]....
        /*0104*/ 	.word	0x00001f40


	//   ....[21]....
        /*0108*/ 	.word	0x00001fe0


	//   ....[22]....
        /*010c*/ 	.word	0x00002000


	//   ....[23]....
        /*0110*/ 	.word	0x00004780


	//   ....[24]....
        /*0114*/ 	.word	0x000047f0


	//   ....[25]....
        /*0118*/ 	.word	0x00004860


	//   ....[26]....
        /*011c*/ 	.word	0x000048d0


	//   ....[27]....
        /*0120*/ 	.word	0x00004940


	//   ....[28]....
        /*0124*/ 	.word	0x000053c0


	//   ....[29]....
        /*0128*/ 	.word	0x00005430


	//   ....[30]....
        /*012c*/ 	.word	0x000054a0


	//   ....[31]....
        /*0130*/ 	.word	0x00005510


	//   ....[32]....
        /*0134*/ 	.word	0x00005580


	//----- nvinfo : EIATTR_EXIT_INSTR_OFFSETS
	.align		4
.L_1459:
        /*0138*/ 	.byte	0x04, 0x1c
        /*013a*/ 	.short	(.L_1461 - .L_1460)


	//   ....[0]....
.L_1460:
        /*013c*/ 	.word	0x00000070


	//   ....[1]....
        /*0140*/ 	.word	0x00004720


	//----- nvinfo : EIATTR_MAX_THREADS
	.align		4
.L_1461:
        /*0144*/ 	.byte	0x04, 0x05
        /*0146*/ 	.short	(.L_1463 - .L_1462)
.L_1462:
        /*0148*/ 	.word	0x00000080
        /*014c*/ 	.word	0x00000001
        /*0150*/ 	.word	0x00000001


	//----- nvinfo : EIATTR_CRS_STACK_SIZE
	.align		4
.L_1463:
        /*0154*/ 	.byte	0x04, 0x1e
        /*0156*/ 	.short	(.L_1465 - .L_1464)
.L_1464:
        /*0158*/ 	.word	0x00000000


	//----- nvinfo : EIATTR_CBANK_PARAM_SIZE
	.align		4
.L_1465:
        /*015c*/ 	.byte	0x03, 0x19
        /*015e*/ 	.short	0x0058


	//----- nvinfo : EIATTR_PARAM_CBANK
	.align		4
        /*0160*/ 	.byte	0x04, 0x0a
        /*0162*/ 	.short	(.L_1467 - .L_1466)
	.align		4
.L_1466:
        /*0164*/ 	.word	index@(.nv.constant0._ZN10layer_norm13ln_fwd_kernelINS_13Kernel_traitsI6__halffS2_fjLj20480ELj2ELj1ELj4ELj16ENS_18Kernel_traits_baseILj20480ES2_fS2_fjLj128EEEEEEEvNS_9FwdParamsE)
        /*0168*/ 	.short	0x0210
        /*016a*/ 	.short	0x0058


	//----- nvinfo : EIATTR_SW_WAR
	.align		4
.L_1467:
        /*016c*/ 	.byte	0x04, 0x36
        /*016e*/ 	.short	(.L_1469 - .L_1468)
.L_1468:
        /*0170*/ 	.word	0x00000008
.L_1469:


//--------------------- .nv.info._ZN10layer_norm13ln_fwd_kernelINS_13Kernel_traitsI6__halfS2_S2_fjLj20480ELj2ELj1ELj4ELj16ENS_18Kernel_traits_baseILj20480ES2_S2_S2_fjLj128EEEEEEEvNS_9FwdParamsE --------------------------
	.section	.nv.info._ZN10layer_norm13ln_fwd_kernelINS_13Kernel_traitsI6__halfS2_S2_fjLj20480ELj2ELj1ELj4ELj16ENS_18Kernel_traits_baseILj20480ES2_S2_S2_fjLj128EEEEEEEvNS_9FwdParamsE,"",@"SHT_CUDA_INFO"
	.sectionflags	@""
	.align	4


	//----- nvinfo : EIATTR_CUDA_API_VERSION
	.align		4
        /*0000*/ 	.byte	0x04, 0x37
        /*0002*/ 	.short	(.L_1471 - .L_1470)
.L_1470:
        /*0004*/ 	.word	0x00000082


	//----- nvinfo : EIATTR_KPARAM_INFO
	.align		4
.L_1471:
        /*0008*/ 	.byte	0x04, 0x17
        /*000a*/ 	.short	(.L_1473 - .L_1472)
.L_1472:
        /*000c*/ 	.word	0x00000000
        /*0010*/ 	.short	0x0000
        /*0012*/ 	.short	0x0000
        /*0014*/ 	.byte	0x00, 0xf0, 0x61, 0x01


	//----- nvinfo : EIATTR_SPARSE_MMA_MASK
	.align		4
.L_1473:
        /*0018*/ 	.byte	0x03, 0x50
        /*001a*/ 	.short	0x0000


	//----- nvinfo : EIATTR_MAXREG_COUNT
	.align		4
        /*001c*/ 	.byte	0x03, 0x1b
        /*001e*/ 	.short	0x00ff


	//----- nvinfo : EIATTR_NUM_BARRIERS
	.align		4
        /*0020*/ 	.byte	0x02, 0x4c
        /*0022*/ 	.byte	0x01
	.zero		1


	//----- nvinfo : EIATTR_MERCURY_ISA_VERSION
	.align		4
        /*0024*/ 	.byte	0x03, 0x5f
        /*0026*/ 	.short	0x0101


	//----- nvinfo : EIATTR_COOP_GROUP_MASK_REGIDS
	.align		4
        /*0028*/ 	.byte	0x04, 0x29
        /*002a*/ 	.short	(.L_1475 - .L_1474)


	//   ....[0]....
.L_1474:
        /*002c*/ 	.word	0xffffffff


	//   ....[1]....
        /*0030*/ 	.word	0xffffffff


	//   ....[2]....
        /*0034*/ 	.word	0xffffffff


	//   ....[3]....
        /*0038*/ 	.word	0xffffffff


	//   ....[4]....
        /*003c*/ 	.word	0xffffffff


	//   ....[5]....
        /*0040*/ 	.word	0xffffffff


	//   ....[6]....
        /*0044*/ 	.word	0xffffffff


	//   ....[7]....
        /*0048*/ 	.word	0xffffffff


	//   ....[8]....
        /*004c*/ 	.word	0xffffffff


	//   ....[9]....
        /*0050*/ 	.word	0xffffffff


	//   ....[10]....
        /*0054*/ 	.word	0xffffffff


	//   ....[11]....
        /*0058*/ 	.word	0xffffffff


	//   ....[12]....
        /*005c*/ 	.word	0xffffffff


	//   ....[13]....
        /*0060*/ 	.word	0xffffffff


	//   ....[14]....
        /*0064*/ 	.word	0xffffffff


	//   ....[15]....
        /*0068*/ 	.word	0xffffffff


	//   ....[16]....
        /*006c*/ 	.word	0xffffffff


	//   ....[17]....
        /*0070*/ 	.word	0xffffffff


	//   ....[18]....
        /*0074*/ 	.word	0xffffffff


	//   ....[19]....
        /*0078*/ 	.word	0xffffffff


	//   ....[20]....
        /*007c*/ 	.word	0xffffffff


	//   ....[21]....
        /*0080*/ 	.word	0xffffffff


	//   ....[22]....
        /*0084*/ 	.word	0xffffffff


	//   ....[23]....
        /*0088*/ 	.word	0x0500005e


	//   ....[24]....
        /*008c*/ 	.word	0x0500005e


	//   ....[25]....
        /*0090*/ 	.word	0x0500005e


	//   ....[26]....
        /*0094*/ 	.word	0x0500005e


	//   ....[27]....
        /*0098*/ 	.word	0x0500005e


	//   ....[28]....
        /*009c*/ 	.word	0x0500005e


	//   ....[29]....
        /*00a0*/ 	.word	0x0500005e


	//   ....[30]....
        /*00a4*/ 	.word	0x0500005e


	//   ....[31]....
        /*00a8*/ 	.word	0x0500005e


	//   ....[32]....
        /*00ac*/ 	.word	0x0500005e


	//----- nvinfo : EIATTR_COOP_GROUP_INSTR_OFFSETS
	.align		4
.L_1475:
        /*00b0*/ 	.byte	0x04, 0x28
        /*00b2*/ 	.short	(.L_1477 - .L_1476)


	//   ....[0]....
.L_1476:
        /*00b4*/ 	.word	0x00000f10


	//   ....[1]....
        /*00b8*/ 	.word	0x00000f30


	//   ....[2]....
        /*00bc*/ 	.word	0x00000f50


	//   ....[3]....
        /*00c0*/ 	.word	0x00000f70


	//   ....[4]....
        /*00c4*/ 	.word	0x00000f90


	//   ....[5]....
        /*00c8*/ 	.word	0x000019c0


	//   ....[6]....
        /*00cc*/ 	.word	0x000019e0


	//   ....[7]....
        /*00d0*/ 	.word	0x00001a00


	//   ....[8]....
        /*00d4*/ 	.word	0x00001a20


	//   ....[9]....
        /*00d8*/ 	.word	0x00001a40


	//   ....[10]....
        /*00dc*/ 	.word	0x00001ba0


	//   ....[11]....
        /*00e0*/ 	.word	0x00001bf0


	//   ....[12]....
        /*00e4*/ 	.word	0x00001c00


	//   ....[13]....
        /*00e8*/ 	.word	0x00001c10


	//   ....[14]....
        /*00ec*/ 	.word	0x00001cb0


	//   ....[15]....
        /*00f0*/ 	.word	0x00001ce0


	//   ....[16]....
        /*00f4*/ 	.word	0x00001dd0


	//   ....[17]....
        /*00f8*/ 	.word	0x00001df0


	//   ....[18]....
        /*00fc*/ 	.word	0x00002090


	//   ....[19]....
        /*0100*/ 	.word	0x000020d0


	//   ....[20]....
        /*0104*/ 	.word	0x000020e0


	//   ....[21]....
        /*0108*/ 	.word	0x000021b0


	//   ....[22]....
        /*010c*/ 	.word	0x000021c0


	//   ....[23]....
        /*0110*/ 	.word	0x00003340


	//   ....[24]....
        /*0114*/ 	.word	0x000033b0


	//   ....[25]....
        /*0118*/ 	.word	0x00003420


	//   ....[26]....
        /*011c*/ 	.word	0x00003490


	//   ....[27]....
        /*0120*/ 	.word	0x00003500


	//   ....[28]....
        /*0124*/ 	.word	0x00003f80


	//   ....[29]....
        /*0128*/ 	.word	0x00003ff0


	//   ....[30]....
        /*012c*/ 	.word	0x00004060


	//   ....[31]....
        /*0130*/ 	.word	0x000040d0


	//   ....[32]....
        /*0134*/ 	.word	0x00004140


	//----- nvinfo : EIATTR_EXIT_INSTR_OFFSETS
	.align		4
.L_1477:
        /*0138*/ 	.byte	0x04, 0x1c
        /*013a*/ 	.short	(.L_1479 - .L_1478)


	//   ....[0]....
.L_1478:
        /*013c*/ 	.word	0x00000070


	//   ....[1]....
        /*0140*/ 	.word	0x000032e0


	//----- nvinfo : EIATTR_MAX_THREADS
	.align		4
.L_1479:
        /*0144*/ 	.byte	0x04, 0x05
        /*0146*/ 	.short	(.L_1481 - .L_1480)
.L_1480:
        /*0148*/ 	.word	0x00000080
        /*014c*/ 	.word	0x00000001
        /*0150*/ 	.word	0x00000001


	//----- nvinfo : EIATTR_CRS_STACK_SIZE
	.align		4
.L_1481:
        /*0154*/ 	.byte	0x04, 0x1e
        /*0156*/ 	.short	(.L_1483 - .L_1482)
.L_1482:
        /*0158*/ 	.word	0x00000000


	//----- nvinfo : EIATTR_CBANK_PARAM_SIZE
	.align		4
.L_1483:
        /*015c*/ 	.byte	0x03, 0x19
        /*015e*/ 	.short	0x0058


	//----- nvinfo : EIATTR_PARAM_CBANK
	.align		4
        /*0160*/ 	.byte	0x04, 0x0a
        /*0162*/ 	.short	(.L_1485 - .L_1484)
	.align		4
.L_1484:
        /*0164*/ 	.word	index@(.nv.constant0._ZN10layer_norm13ln_fwd_kernelINS_13Kernel_traitsI6__halfS2_S2_fjLj20480ELj2ELj1ELj4ELj16ENS_18Kernel_traits_baseILj20480ES2_S2_S2_fjLj128EEEEEEEvNS_9FwdParamsE)
        /*0168*/ 	.short	0x0210
        /*016a*/ 	.short	0x0058


	//----- nvinfo : EIATTR_SW_WAR
	.align		4
.L_1485:
        /*016c*/ 	.byte	0x04, 0x36
        /*016e*/ 	.short	(.L_1487 - .L_1486)
.L_1486:
        /*0170*/ 	.word	0x00000008
.L_1487:


//--------------------- .nv.info._ZN10layer_norm13ln_fwd_kernelINS_13Kernel_traitsIffffjLj20480ELj2ELj1ELj4ELj16ENS_18Kernel_traits_baseILj20480EffffjLj128EEEEEEEvNS_9FwdParamsE --------------------------
	.section	.nv.info._ZN10layer_norm13ln_fwd_kernelINS_13Kernel_traitsIffffjLj20480ELj2ELj1ELj4ELj16ENS_18Kernel_traits_baseILj20480EffffjLj128EEEEEEEvNS_9FwdParamsE,"",@"SHT_CUDA_INFO"
	.sectionflags	@""
	.align	4


	//----- nvinfo : EIATTR_CUDA_API_VERSION
	.align		4
        /*0000*/ 	.byte	0x04, 0x37
        /*0002*/ 	.short	(.L_1489 - .L_1488)
.L_1488:
        /*0004*/ 	.word	0x00000082


	//----- nvinfo : EIATTR_KPARAM_INFO
	.align		4
.L_1489:
        /*0008*/ 	.byte	0x04, 0x17
        /*000a*/ 	.short	(.L_1491 - .L_1490)
.L_1490:
        /*000c*/ 	.word	0x00000000
        /*0010*/ 	.short	0x0000
        /*0012*/ 	.short	0x0000
        /*0014*/ 	.byte	0x00, 0xf0, 0x61, 0x01


	//----- nvinfo : EIATTR_SPARSE_MMA_MASK
	.align		4
.L_1491:
        /*0018*/ 	.byte	0x03, 0x50
        /*001a*/ 	.short	0x0000


	//----- nvinfo : EIATTR_MAXREG_COUNT
	.align		4
        /*001c*/ 	.byte	0x03, 0x1b
        /*001e*/ 	.short	0x00ff


	//----- nvinfo : EIATTR_NUM_BARRIERS
	.align		4
        /*0020*/ 	.byte	0x02, 0x4c
        /*0022*/ 	.byte	0x01
	.zero		1


	//----- nvinfo : EIATTR_ANNOTATIONS
	.align		4
        /*0024*/ 	.byte	0x04, 0x55
        /*0026*/ 	.short	(.L_1493 - .L_1492)


	//   ....[0]....
.L_1492:
        /* <DEDUP_REMOVED lines=11> */
        /*00cc*/ 	.byte	0x10, 0x27, 0x00, 0x00, 0x01, 0x00, 0x00, 0x00, 0x80, 0x27, 0x00, 0x00


	//----- nvinfo : EIATTR_MERCURY_ISA_VERSION
	.align		4
.L_1493:
        /*00d8*/ 	.byte	0x03, 0x5f
        /*00da*/ 	.short	0x0101


	//----- nvinfo : EIATTR_COOP_GROUP_MASK_REGIDS
	.align		4
        /*00dc*/ 	.byte	0x04, 0x29
        /*00de*/ 	.short	(.L_1495 - .L_1494)


	//   ....[0]....
.L_1494:
        /*00e0*/ 	.word	0xffffffff


	//   ....[1]....
        /*00e4*/ 	.word	0xffffffff


	//   ....[2]....
        /*00e8*/ 	.word	0xffffffff


	//   ....[3]....
        /*00ec*/ 	.word	0xffffffff


	//   ....[4]....
        /*00f0*/ 	.word	0xffffffff


	//   ....[5]....
        /*00f4*/ 	.word	0xffffffff


	//   ....[6]....
        /*00f8*/ 	.word	0xffffffff


	//   ....[7]....
        /*00fc*/ 	.word	0xffffffff


	//   ....[8]....
        /*0100*/ 	.word	0xffffffff


	//   ....[9]....
        /*0104*/ 	.word	0xffffffff


	//   ....[10]....
        /*0108*/ 	.word	0xffffffff


	//   ....[11]....
        /*010c*/ 	.word	0xffffffff


	//   ....[12]....
        /*0110*/ 	.word	0xffffffff


	//   ....[13]....
        /*0114*/ 	.word	0xffffffff


	//   ....[14]....
        /*0118*/ 	.word	0xffffffff


	//   ....[15]....
        /*011c*/ 	.word	0xffffffff


	//   ....[16]....
        /*0120*/ 	.word	0xffffffff


	//   ....[17]....
        /*0124*/ 	.word	0xffffffff


	//   ....[18]....
        /*0128*/ 	.word	0xffffffff


	//   ....[19]....
        /*012c*/ 	.word	0xffffffff


	//   ....[20]....
        /*0130*/ 	.word	0xffffffff


	//   ....[21]....
        /*0134*/ 	.word	0xffffffff


	//   ....[22]....
        /*0138*/ 	.word	0xffffffff


	//   ....[23]....
        /*013c*/ 	.word	0x050000f7


	//   ....[24]....
        /*0140*/ 	.word	0x050000f7


	//   ....[25]....
        /*0144*/ 	.word	0x050000f7


	//   ....[26]....
        /*0148*/ 	.word	0x050000f7


	//   ....[27]....
        /*014c*/ 	.word	0x050000f7


	//   ....[28]....
        /*0150*/ 	.word	0x050000f7


	//   ....[29]....
        /*0154*/ 	.word	0x050000f7


	//   ....[30]....
        /*0158*/ 	.word	0x050000f7


	//   ....[31]....
        /*015c*/ 	.word	0x050000f7


	//   ....[32]....
        /*0160*/ 	.word	0x050000f7


	//----- nvinfo : EIATTR_COOP_GROUP_INSTR_OFFSETS
	.align		4
.L_1495:
        /*0164*/ 	.byte	0x04, 0x28
        /*0166*/ 	.short	(.L_1497 - .L_1496)


	//   ....[0]....
.L_1496:
        /*0168*/ 	.word	0x00000de0


	//   ....[1]....
        /*016c*/ 	.word	0x00000e00


	//   ....[2]....
        /*0170*/ 	.word	0x00000e20


	//   ....[3]....
        /*0174*/ 	.word	0x00000e40


	//   ....[4]....
        /*0178*/ 	.word	0x00000e60


	//   ....[5]....
        /*017c*/ 	.word	0x00001890


	//   ....[6]....
        /*0180*/ 	.word	0x000018b0


	//   ....[7]....
        /*0184*/ 	.word	0x000018d0


	//   ....[8]....
        /*0188*/ 	.word	0x000018f0


	//   ....[9]....
        /*018c*/ 	.word	0x00001910


	//   ....[10]....
        /*0190*/ 	.word	0x00001b00


	//   ....[11]....
        /*0194*/ 	.word	0x00001b10


	//   ....[12]....
        /*0198*/ 	.word	0x00001b80


	//   ....[13]....
        /*019c*/ 	.word	0x00001bc0


	//   ....[14]....
        /*01a0*/ 	.word	0x00001be0


	//   ....[15]....
        /*01a4*/ 	.word	0x00001d90


	//   ....[16]....
        /*01a8*/ 	.word	0x00001e00


	//   ....[17]....
        /*01ac*/ 	.word	0x00001e10


	//   ....[18]....
        /*01b0*/ 	.word	0x00002120


	//   ....[19]....
        /*01b4*/ 	.word	0x00002160


	//   ....[20]....
        /*01b8*/ 	.word	0x00002180


	//   ....[21]....
        /*01bc*/ 	.word	0x00002270


	//   ....[22]....
        /*01c0*/ 	.word	0x000022a0


	//   ....[23]....
        /*01c4*/ 	.word	0x00003800


	//   ....[24]....
        /*01c8*/ 	.word	0x00003850


	//   ....[25]....
        /*01cc*/ 	.word	0x000038a0


	//   ....[26]....
        /*01d0*/ 	.word	0x000038f0


	//   ....[27]....
        /*01d4*/ 	.word	0x00003940


	//   ....[28]....
        /*01d8*/ 	.word	0x000043b0


	//   ....[29]....
        /*01dc*/ 	.word	0x00004400


	//   ....[30]....
        /*01e0*/ 	.word	0x00004450


	//   ....[31]....
        /*01e4*/ 	.word	0x000044a0


	//   ....[32]....
        /*01e8*/ 	.word	0x000044f0


	//----- nvinfo : EIATTR_EXIT_INSTR_OFFSETS
	.align		4
.L_1497:
        /*01ec*/ 	.byte	0x04, 0x1c
        /*01ee*/ 	.short	(.L_1499 - .L_1498)


	//   ....[0]....
.L_1498:
        /*01f0*/ 	.word	0x00000080


	//   ....[1]....
        /*01f4*/ 	.word	0x000037b0


	//----- nvinfo : EIATTR_MAX_THREADS
	.align		4
.L_1499:
        /*01f8*/ 	.byte	0x04, 0x05
        /*01fa*/ 	.short	(.L_1501 - .L_1500)
.L_1500:
        /*01fc*/ 	.word	0x00000080
        /*0200*/ 	.word	0x00000001
        /*0204*/ 	.word	0x00000001


	//----- nvinfo : EIATTR_CRS_STACK_SIZE
	.align		4
.L_1501:
        /*0208*/ 	.byte	0x04, 0x1e
        /*020a*/ 	.short	(.L_1503 - .L_1502)
.L_1502:
        /*020c*/ 	.word	0x00000000


	//----- nvinfo : EIATTR_CBANK_PARAM_SIZE
	.align		4
.L_1503:
        /*0210*/ 	.byte	0x03, 0x19
        /*0212*/ 	.short	0x0058


	//----- nvinfo : EIATTR_PARAM_CBANK
	.align		4
        /*0214*/ 	.byte	0x04, 0x0a
        /*0216*/ 	.short	(.L_1505 - .L_1504)
	.align		4
.L_1504:
        /*0218*/ 	.word	index@(.nv.constant0._ZN10layer_norm13ln_fwd_kernelINS_13Kernel_traitsIffffjLj20480ELj2ELj1ELj4ELj16ENS_18Kernel_traits_baseILj20480EffffjLj128EEEEEEEvNS_9FwdParamsE)
        /*021c*/ 	.short	0x0210
        /*021e*/ 	.short	0x0058


	//----- nvinfo : EIATTR_SW_WAR
	.align		4
.L_1505:
        /*0220*/ 	.byte	0x04, 0x36
        /*0222*/ 	.short	(.L_1507 - .L_1506)
.L_1506:
        /*0224*/ 	.word	0x00000008
.L_1507:


//--------------------- .nv.info._ZN10layer_norm13ln_fwd_kernelINS_13Kernel_traitsI13__nv_bfloat16fS2_fjLj18432ELj4ELj1ELj4ELj16ENS_18Kernel_traits_baseILj18432ES2_fS2_fjLj128EEEEEEEvNS_9FwdParamsE --------------------------
	.section	.nv.info._ZN10layer_norm13ln_fwd_kernelINS_13Kernel_traitsI13__nv_bfloat16fS2_fjLj18432ELj4ELj1ELj4ELj16ENS_18Kernel_traits_baseILj18432ES2_fS2_fjLj128EEEEEEEvNS_9FwdParamsE,"",@"SHT_CUDA_INFO"
	.sectionflags	@""
	.align	4


	//----- nvinfo : EIATTR_CUDA_API_VERSION
	.align		4
        /*0000*/ 	.byte	0x04, 0x37
        /*0002*/ 	.short	(.L_1509 - .L_1508)
.L_1508:
        /*0004*/ 	.word	0x00000082


	//----- nvinfo : EIATTR_KPARAM_INFO
	.align		4
.L_1509:
        /*0008*/ 	.byte	0x04, 0x17
        /*000a*/ 	.short	(.L_1511 - .L_1510)
.L_1510:
        /*000c*/ 	.word	0x00000000
        /*0010*/ 	.short	0x0000
        /*0012*/ 	.short	0x0000
        /*0014*/ 	.byte	0x00, 0xf0, 0x61, 0x01


	//----- nvinfo : EIATTR_SPARSE_MMA_MASK
	.align		4
.L_1511:
        /*0018*/ 	.byte	0x03, 0x50
        /*001a*/ 	.short	0x0000


	//----- nvinfo : EIATTR_MAXREG_COUNT
	.align		4
        /*001c*/ 	.byte	0x03, 0x1b
        /*001e*/ 	.short	0x00ff


	//----- nvinfo : EIATTR_NUM_BARRIERS
	.align		4
        /*0020*/ 	.byte	0x02, 0x4c
        /*0022*/ 	.byte	0x01
	.zero		1


	//----- nvinfo : EIATTR_MERCURY_ISA_VERSION
	.align		4
        /*0024*/ 	.byte	0x03, 0x5f
        /*0026*/ 	.short	0x0101


	//----- nvinfo : EIATTR_COOP_GROUP_MASK_REGIDS
	.align		4
        /*0028*/ 	.byte	0x04, 0x29
        /*002a*/ 	.short	(.L_1513 - .L_1512)


	//   ....[0]....
.L_1512:
        /*002c*/ 	.word	0xffffffff


	//   ....[1]....
        /*0030*/ 	.word	0xffffffff


	//   ....[2]....
        /*0034*/ 	.word	0xffffffff


	//   ....[3]....
        /*0038*/ 	.word	0xffffffff


	//   ....[4]....
        /*003c*/ 	.word	0xffffffff


	//   ....[5]....
        /*0040*/ 	.word	0xffffffff


	//   ....[6]....
        /*0044*/ 	.word	0xffffffff


	//   ....[7]....
        /*0048*/ 	.word	0xffffffff


	//   ....[8]....
        /*004c*/ 	.word	0xffffffff


	//   ....[9]....
        /*0050*/ 	.word	0xffffffff


	//   ....[10]....
        /*0054*/ 	.word	0xffffffff


	//   ....[11]....
        /*0058*/ 	.word	0xffffffff


	//   ....[12]....
        /*005c*/ 	.word	0xffffffff


	//   ....[13]....
        /*0060*/ 	.word	0xffffffff


	//   ....[14]....
        /*0064*/ 	.word	0xffffffff


	//   ....[15]....
        /*0068*/ 	.word	0xffffffff


	//   ....[16]....
        /*006c*/ 	.word	0xffffffff


	//   ....[17]....
        /*0070*/ 	.word	0xffffffff


	//   ....[18]....
        /*0074*/ 	.word	0xffffffff


	//   ....[19]....
        /*0078*/ 	.word	0xffffffff


	//   ....[20]....
        /*007c*/ 	.word	0xffffffff


	//   ....[21]....
        /*0080*/ 	.word	0xffffffff


	//   ....[22]....
        /*0084*/ 	.word	0xffffffff


	//   ....[23]....
        /*0088*/ 	.word	0xffffffff


	//   ....[24]....
        /*008c*/ 	.word	0xffffffff


	//   ....[25]....
        /*0090*/ 	.word	0xffffffff


	//   ....[26]....
        /*0094*/ 	.word	0x0500000b


	//   ....[27]....
        /*0098*/ 	.word	0x0500000b


	//   ....[28]....
        /*009c*/ 	.word	0x0500000b


	//   ....[29]....
        /*00a0*/ 	.word	0x0500000b


	//   ....[30]....
        /*00a4*/ 	.word	0x0500000b


	//   ....[31]....
        /*00a8*/ 	.word	0x0500000b


	//   ....[32]....
        /*00ac*/ 	.word	0x0500000b


	//   ....[33]....
        /*00b0*/ 	.word	0x0500000b


	//   ....[34]....
        /*00b4*/ 	.word	0x0500000b


	//   ....[35]....
        /*00b8*/ 	.word	0x0500000b


	//----- nvinfo : EIATTR_COOP_GROUP_INSTR_OFFSETS
	.align		4
.L_1513:
        /*00bc*/ 	.byte	0x04, 0x28
        /*00be*/ 	.short	(.L_1515 - .L_1514)


	//   ....[0]....
.L_1514:
        /*00c0*/ 	.word	0x00000730


	//   ....[1]....
        /*00c4*/ 	.word	0x00000750


	//   ....[2]....
        /*00c8*/ 	.word	0x00000770


	//   ....[3]....
        /*00cc*/ 	.word	0x00000790


	//   ....[4]....
        /*00d0*/ 	.word	0x000007b0


	//   ....[5]....
        /*00d4*/ 	.word	0x00000c60


	//   ....[6]....
        /*00d8*/ 	.word	0x00000c80


	//   ....[7]....
        /*00dc*/ 	.word	0x00000ca0


	//   ....[8]....
        /*00e0*/ 	.word	0x00000cc0


	//   ....[9]....
        /*00e4*/ 	.word	0x00000ce0


	//   ....[10]....
        /*00e8*/ 	.word	0x00000e30


	//   ....[11]....
        /*00ec*/ 	.word	0x00000eb0


	//   ....[12]....
        /*00f0*/ 	.word	0x00000ed0


	//   ....[13]....
        /*00f4*/ 	.word	0x00000f50


	//   ....[14]....
        /*00f8*/ 	.word	0x00000f70


	//   ....[15]....
        /*00fc*/ 	.word	0x00000fa0


	//   ....[16]....
        /*0100*/ 	.word	0x000010b0


	//   ....[17]....
        /*0104*/ 	.word	0x000010d0


	//   ....[18]....
        /*0108*/ 	.word	0x000013a0


	//   ....[19]....
        /*010c*/ 	.word	0x000013e0


	//   ....[20]....
        /*0110*/ 	.word	0x000013f0


	//   ....[21]....
        /*0114*/ 	.word	0x00001400


	//   ....[22]....
        /*0118*/ 	.word	0x00001490


	//   ....[23]....
        /*011c*/ 	.word	0x000014f0


	//   ....[24]....
        /*0120*/ 	.word	0x000015a0


	//   ....[25]....
        /*0124*/ 	.word	0x00001610


	//   ....[26]....
        /*0128*/ 	.word	0x000028b0


	//   ....[27]....
        /*012c*/ 	.word	0x00002900


	//   ....[28]....
        /*0130*/ 	.word	0x00002960


	//   ....[29]....
        /*0134*/ 	.word	0x000029c0


	//   ....[30]....
        /*0138*/ 	.word	0x00002a20


	//   ....[31]....
        /*013c*/ 	.word	0x00002f10


	//   ....[32]....
        /*0140*/ 	.word	0x00002f70


	//   ....[33]....
        /*0144*/ 	.word	0x00002fd0


	//   ....[34]....
        /*0148*/ 	.word	0x00003030


	//   ....[35]....
        /*014c*/ 	.word	0x00003090


	//----- nvinfo : EIATTR_EXIT_INSTR_OFFSETS
	.align		4
.L_1515:
        /*0150*/ 	.byte	0x04, 0x1c
        /*0152*/ 	.short	(.L_1517 - .L_1516)


	//   ....[0]....
.L_1516:
        /*0154*/ 	.word	0x00000070


	//   ....[1]....
        /*0158*/ 	.word	0x00002850


	//----- nvinfo : EIATTR_MAX_THREADS
	.align		4
.L_1517:
        /*015c*/ 	.byte	0x04, 0x05
        /*015e*/ 	.short	(.L_1519 - .L_1518)
.L_1518:
        /*0160*/ 	.word	0x00000080
        /*0164*/ 	.word	0x00000001
        /*0168*/ 	.word	0x00000001


	//----- nvinfo : EIATTR_CRS_STACK_SIZE
	.align		4
.L_1519:
        /*016c*/ 	.byte	0x04, 0x1e
        /*016e*/ 	.short	(.L_1521 - .L_1520)
.L_1520:
        /*0170*/ 	.word	0x00000000


	//----- nvinfo : EIATTR_CBANK_PARAM_SIZE
	.align		4
.L_1521:
        /*0174*/ 	.byte	0x03, 0x19
        /*0176*/ 	.short	0x0058


	//----- nvinfo : EIATTR_PARAM_CBANK
	.align		4
        /*0178*/ 	.byte	0x04, 0x0a
        /*017a*/ 	.short	(.L_1523 - .L_1522)
	.align		4
.L_1522:
        /*017c*/ 	.word	index@(.nv.constant0._ZN10layer_norm13ln_fwd_kernelINS_13Kernel_traitsI13__nv_bfloat16fS2_fjLj18432ELj4ELj1ELj4ELj16ENS_18Kernel_traits_baseILj18432ES2_fS2_fjLj128EEEEEEEvNS_9FwdParamsE)
        /*0180*/ 	.short	0x0210
        /*0182*/ 	.short	0x0058


	//----- nvinfo : EIATTR_SW_WAR
	.align		4
.L_1523:
        /*0184*/ 	.byte	0x04, 0x36
        /*0186*/ 	.short	(.L_1525 - .L_1524)
.L_1524:
        /*0188*/ 	.word	0x00000008
.L_1525:


//--------------------- .nv.info._ZN10layer_norm13ln_fwd_kernelINS_13Kernel_traitsI13__nv_bfloat16S2_S2_fjLj18432ELj2ELj1ELj4ELj16ENS_18Kernel_traits_baseILj18432ES2_S2_S2_fjLj128EEEEEEEvNS_9FwdParamsE --------------------------
	.section	.nv.info._ZN10layer_norm13ln_fwd_kernelINS_13Kernel_traitsI13__nv_bfloat16S2_S2_fjLj18432ELj2ELj1ELj4ELj16ENS_18Kernel_traits_baseILj18432ES2_S2_S2_fjLj128EEEEEEEvNS_9FwdParamsE,"",@"SHT_CUDA_INFO"
	.sectionflags	@""
	.align	4


	//----- nvinfo : EIATTR_CUDA_API_VERSION
	.align		4
        /*0000*/ 	.byte	0x04, 0x37
        /*0002*/ 	.short	(.L_1527 - .L_1526)
.L_1526:
        /*0004*/ 	.word	0x00000082


	//----- nvinfo : EIATTR_KPARAM_INFO
	.align		4
.L_1527:
        /*0008*/ 	.byte	0x04, 0x17
        /*000a*/ 	.short	(.L_1529 - .L_1528)
.L_1528:
        /*000c*/ 	.word	0x00000000
        /*0010*/ 	.short	0x0000
        /*0012*/ 	.short	0x0000
        /*0014*/ 	.byte	0x00, 0xf0, 0x61, 0x01


	//----- nvinfo : EIATTR_SPARSE_MMA_MASK
	.align		4
.L_1529:
        /*0018*/ 	.byte	0x03, 0x50
        /*001a*/ 	.short	0x0000


	//----- nvinfo : EIATTR_MAXREG_COUNT
	.align		4
        /*001c*/ 	.byte	0x03, 0x1b
        /*001e*/ 	.short	0x00ff


	//----- nvinfo : EIATTR_NUM_BARRIERS
	.align		4
        /*0020*/ 	.byte	0x02, 0x4c
        /*0022*/ 	.byte	0x01
	.zero		1


	//----- nvinfo : EIATTR_ANNOTATIONS
	.align		4
        /*0024*/ 	.byte	0x04, 0x55
        /*0026*/ 	.short	(.L_1531 - .L_1530)


	//   ....[0]....
.L_1530:
        /*0028*/ 	.word	0x00000001
        /*002c*/ 	.byte	0xc0, 0x20, 0x00, 0x00, 0x01, 0x00, 0x00, 0x00, 0xc0, 0x21, 0x00, 0x00


	//----- nvinfo : EIATTR_MERCURY_ISA_VERSION
	.align		4
.L_1531:
        /*0038*/ 	.byte	0x03, 0x5f
        /*003a*/ 	.short	0x0101


	//----- nvinfo : EIATTR_COOP_GROUP_MASK_REGIDS
	.align		4
        /*003c*/ 	.byte	0x04, 0x29
        /*003e*/ 	.short	(.L_1533 - .L_1532)


	//   ....[0]....
.L_1532:
        /*0040*/ 	.word	0xffffffff


	//   ....[1]....
        /*0044*/ 	.word	0xffffffff


	//   ....[2]....
        /*0048*/ 	.word	0xffffffff


	//   ....[3]....
        /*004c*/ 	.word	0xffffffff


	//   ....[4]....
        /*0050*/ 	.word	0xffffffff


	//   ....[5]....
        /*0054*/ 	.word	0xffffffff


	//   ....[6]....
        /*0058*/ 	.word	0xffffffff


	//   ....[7]....
        /*005c*/ 	.word	0xffffffff


	//   ....[8]....
        /*0060*/ 	.word	0xffffffff


	//   ....[9]....
        /*0064*/ 	.word	0xffffffff


	//   ....[10]....
        /*0068*/ 	.word	0xffffffff


	//   ....[11]....
        /*006c*/ 	.word	0xffffffff


	//   ....[12]....
        /*0070*/ 	.word	0xffffffff


	//   ....[13]....
        /*0074*/ 	.word	0xffffffff


	//   ....[14]....
        /*0078*/ 	.word	0xffffffff


	//   ....[15]....
        /*007c*/ 	.word	0xffffffff


	//   ....[16]....
        /*0080*/ 	.word	0xffffffff


	//   ....[17]....
        /*0084*/ 	.word	0xffffffff


	//   ....[18]....
        /*0088*/ 	.word	0xffffffff


	//   ....[19]....
        /*008c*/ 	.word	0xffffffff


	//   ....[20]....
        /*0090*/ 	.word	0xffffffff


	//   ....[21]....
        /*0094*/ 	.word	0xffffffff


	//   ....[22]....
        /*0098*/ 	.word	0xffffffff


	//   ....[23]....
        /*009c*/ 	.word	0x0500006a


	//   ....[24]....
        /*00a0*/ 	.word	0x0500006a


	//   ....[25]....
        /*00a4*/ 	.word	0x0500006a


	//   ....[26]....
        /*00a8*/ 	.word	0x0500006a


	//   ....[27]....
        /*00ac*/ 	.word	0x0500006a


	//   ....[28]....
        /*00b0*/ 	.word	0x0500006a


	//   ....[29]....
        /*00b4*/ 	.word	0x0500006a


	//   ....[30]....
        /*00b8*/ 	.word	0x0500006a


	//   ....[31]....
        /*00bc*/ 	.word	0x0500006a


	//   ....[32]....
        /*00c0*/ 	.word	0x0500006a


	//----- nvinfo : EIATTR_COOP_GROUP_INSTR_OFFSETS
	.align		4
.L_1533:
        /*00c4*/ 	.byte	0x04, 0x28
        /*00c6*/ 	.short	(.L_1535 - .L_1534)


	//   ....[0]....
.L_1534:
        /*00c8*/ 	.word	0x00001050


	//   ....[1]....
        /*00cc*/ 	.word	0x00001070


	//   ....[2]....
        /*00d0*/ 	.word	0x00001090


	//   ....[3]....
        /*00d4*/ 	.word	0x000010b0


	//   ....[4]....
        /*00d8*/ 	.word	0x000010d0


	//   ....[5]....
        /*00dc*/ 	.word	0x00001a00


	//   ....[6]....
        /*00e0*/ 	.word	0x00001a20


	//   ....[7]....
        /*00e4*/ 	.word	0x00001a40


	//   ....[8]....
        /*00e8*/ 	.word	0x00001a60


	//   ....[9]....
        /*00ec*/ 	.word	0x00001a80


	//   ....[10]....
        /*00f0*/ 	.word	0x00001c00


	//   ....[11]....
        /*00f4*/ 	.word	0x00001c40


	//   ....[12]....
        /*00f8*/ 	.word	0x00001c50


	//   ....[13]....
        /*00fc*/ 	.word	0x00001cd0


	//   ....[14]....
        /*0100*/ 	.word	0x00001d10


	//   ....[15]....
        /*0104*/ 	.word	0x00001d20


	//   ....[16]....
        /*0108*/ 	.word	0x00001e40


	//   ....[17]....
        /*010c*/ 	.word	0x00001e60


	//   ....[18]....
        /*0110*/ 	.word	0x00002190


	//   ....[19]....
        /*0114*/ 	.word	0x000021f0


	//   ....[20]....
        /*0118*/ 	.word	0x00002200


	//   ....[21]....
        /*011c*/ 	.word	0x000022a0


	//   ....[22]....
        /*0120*/ 	.word	0x000022d0


	//   ....[23]....
        /*0124*/ 	.word	0x000032c0


	//   ....[24]....
        /*0128*/ 	.word	0x00003320


	//   ....[25]....
        /*012c*/ 	.word	0x00003380


	//   ....[26]....
        /*0130*/ 	.word	0x000033e0


	//   ....[27]....
        /*0134*/ 	.word	0x00003440


	//   ....[28]....
        /*0138*/ 	.word	0x00003dd0


	//   ....[29]....
        /*013c*/ 	.word	0x00003e30


	//   ....[30]....
        /*0140*/ 	.word	0x00003e90


	//   ....[31]....
        /*0144*/ 	.word	0x00003ef0


	//   ....[32]....
        /*0148*/ 	.word	0x00003f50


	//----- nvinfo : EIATTR_EXIT_INSTR_OFFSETS
	.align		4
.L_1535:
        /*014c*/ 	.byte	0x04, 0x1c
        /*014e*/ 	.short	(.L_1537 - .L_1536)


	//   ....[0]....
.L_1536:
        /*0150*/ 	.word	0x00000080


	//   ....[1]....
        /*0154*/ 	.word	0x00003260


	//----- nvinfo : EIATTR_MAX_THREADS
	.align		4
.L_1537:
        /*0158*/ 	.byte	0x04, 0x05
        /*015a*/ 	.short	(.L_1539 - .L_1538)
.L_1538:
        /*015c*/ 	.word	0x00000080
        /*0160*/ 	.word	0x00000001
        /*0164*/ 	.word	0x00000001


	//----- nvinfo : EIATTR_CRS_STACK_SIZE
	.align		4
.L_1539:
        /*0168*/ 	.byte	0x04, 0x1e
        /*016a*/ 	.short	(.L_1541 - .L_1540)
.L_1540:
        /*016c*/ 	.word	0x00000000


	//----- nvinfo : EIATTR_CBANK_PARAM_SIZE
	.align		4
.L_1541:
        /*0170*/ 	.byte	0x03, 0x19
        /*0172*/ 	.short	0x0058


	//----- nvinfo : EIATTR_PARAM_CBANK
	.align		4
        /*0174*/ 	.byte	0x04, 0x0a
        /*0176*/ 	.short	(.L_1543 - .L_1542)
	.align		4
.L_1542:
        /*0178*/ 	.word	index@(.nv.constant0._ZN10layer_norm13ln_fwd_kernelINS_13Kernel_traitsI13__nv_bfloat16S2_S2_fjLj18432ELj2ELj1ELj4ELj16ENS_18Kernel_traits_baseILj18432ES2_S2_S2_fjLj128EEEEEEEvNS_9FwdParamsE)
        /*017c*/ 	.short	0x0210
        /*017e*/ 	.short	0x0058


	//----- nvinfo : EIATTR_SW_WAR
	.align		4
.L_1543:
        /*0180*/ 	.byte	0x04, 0x36
        /*0182*/ 	.short	(.L_1545 - .L_1544)
.L_1544:
        /*0184*/ 	.word	0x00000008
.L_1545:


//--------------------- .nv.info._ZN10layer_norm13ln_fwd_kernelINS_13Kernel_traitsI6__halffS2_fjLj18432ELj2ELj1ELj4ELj16ENS_18Kernel_traits_baseILj18432ES2_fS2_fjLj128EEEEEEEvNS_9FwdParamsE --------------------------
	.section	.nv.info._ZN10layer_norm13ln_fwd_kernelINS_13Kernel_traitsI6__halffS2_fjLj18432ELj2ELj1ELj4ELj16ENS_18Kernel_traits_baseILj18432ES2_fS2_fjLj128EEEEEEEvNS_9FwdParamsE,"",@"SHT_CUDA_INFO"
	.sectionflags	@""
	.align	4


	//----- nvinfo : EIATTR_CUDA_API_VERSION
	.align		4
        /*0000*/ 	.byte	0x04, 0x37
        /*0002*/ 	.short	(.L_1547 - .L_1546)
.L_1546:
        /*0004*/ 	.word	0x00000082


	//----- nvinfo : EIATTR_KPARAM_INFO
	.align		4
.L_1547:
        /*0008*/ 	.byte	0x04, 0x17
        /*000a*/ 	.short	(.L_1549 - .L_1548)
.L_1548:
        /*000c*/ 	.word	0x00000000
        /*0010*/ 	.short	0x0000
        /*0012*/ 	.short	0x0000
        /*0014*/ 	.byte	0x00, 0xf0, 0x61, 0x01


	//----- nvinfo : EIATTR_SPARSE_MMA_MASK
	.align		4
.L_1549:
        /*0018*/ 	.byte	0x03, 0x50
        /*001a*/ 	.short	0x0000


	//----- nvinfo : EIATTR_MAXREG_COUNT
	.align		4
        /*001c*/ 	.byte	0x03, 0x1b
        /*001e*/ 	.short	0x00ff


	//----- nvinfo : EIATTR_NUM_BARRIERS
	.align		4
        /*0020*/ 	.byte	0x02, 0x4c
        /*0022*/ 	.byte	0x01
	.zero		1


	//----- nvinfo : EIATTR_MERCURY_ISA_VERSION
	.align		4
        /*0024*/ 	.byte	0x03, 0x5f
        /*0026*/ 	.short	0x0101


	//----- nvinfo : EIATTR_COOP_GROUP_MASK_REGIDS
	.align		4
        /*0028*/ 	.byte	0x04, 0x29
        /*002a*/ 	.short	(.L_1551 - .L_1550)


	//   ....[0]....
.L_1550:
        /*002c*/ 	.word	0xffffffff


	//   ....[1]....
        /*0030*/ 	.word	0xffffffff


	//   ....[2]....
        /*0034*/ 	.word	0xffffffff


	//   ....[3]....
        /*0038*/ 	.word	0xffffffff


	//   ....[4]....
        /*003c*/ 	.word	0xffffffff


	//   ....[5]....
        /*0040*/ 	.word	0xffffffff


	//   ....[6]....
        /*0044*/ 	.word	0xffffffff


	//   ....[7]....
        /*0048*/ 	.word	0xffffffff


	//   ....[8]....
        /*004c*/ 	.word	0xffffffff


	//   ....[9]....
        /*0050*/ 	.word	0xffffffff


	//   ....[10]....
        /*0054*/ 	.word	0xffffffff


	//   ....[11]....
        /*0058*/ 	.word	0xffffffff


	//   ....[12]....
        /*005c*/ 	.word	0xffffffff


	//   ....[13]....
        /*0060*/ 	.word	0xffffffff


	//   ....[14]....
        /*0064*/ 	.word	0xffffffff


	//   ....[15]....
        /*0068*/ 	.word	0xffffffff


	//   ....[16]....
        /*006c*/ 	.word	0xffffffff


	//   ....[17]....
        /*0070*/ 	.word	0xffffffff


	//   ....[18]....
        /*0074*/ 	.word	0xffffffff


	//   ....[19]....
        /*0078*/ 	.word	0xffffffff


	//   ....[20]....
        /*007c*/ 	.word	0xffffffff


	//   ....[21]....
        /*0080*/ 	.word	0xffffffff


	//   ....[22]....
        /*0084*/ 	.word	0xffffffff


	//   ....[23]....
        /*0088*/ 	.word	0x050000b3


	//   ....[24]....
        /*008c*/ 	.word	0x050000b3


	//   ....[25]....
        /*0090*/ 	.word	0x050000b3


	//   ....[26]....
        /*0094*/ 	.word	0x050000b3


	//   ....[27]....
        /*0098*/ 	.word	0x050000b3


	//   ....[28]....
        /*009c*/ 	.word	0x050000b3


	//   ....[29]....
        /*00a0*/ 	.word	0x050000b3


	//   ....[30]....
        /*00a4*/ 	.word	0x050000b3


	//   ....[31]....
        /*00a8*/ 	.word	0x050000b3


	//   ....[32]....
        /*00ac*/ 	.word	0x050000b3


	//----- nvinfo : EIATTR_COOP_GROUP_INSTR_OFFSETS
	.align		4
.L_1551:
        /*00b0*/ 	.byte	0x04, 0x28
        /*00b2*/ 	.short	(.L_1553 - .L_1552)


	//   ....[0]....
.L_1552:
        /*00b4*/ 	.word	0x00000c10


	//   ....[1]....
        /*00b8*/ 	.word	0x00000c30


	//   ....[2]....
        /*00bc*/ 	.word	0x00000c50


	//   ....[3]....
        /*00c0*/ 	.word	0x00000c70


	//   ....[4]....
        /*00c4*/ 	.word	0x00000c90


	//   ....[5]....
        /*00c8*/ 	.word	0x000015c0


	//   ....[6]....
        /*00cc*/ 	.word	0x000015e0


	//   ....[7]....
        /*00d0*/ 	.word	0x00001600


	//   ....[8]....
        /*00d4*/ 	.word	0x00001620


	//   ....[9]....
        /*00d8*/ 	.word	0x00001640


	//   ....[10]....
        /*00dc*/ 	.word	0x000017a0


	//   ....[11]....
        /*00e0*/ 	.word	0x000017f0


	//   ....[12]....
        /*00e4*/ 	.word	0x00001800


	//   ....[13]....
        /*00e8*/ 	.word	0x00001870


	//   ....[14]....
        /*00ec*/ 	.word	0x000018a0


	//   ....[15]....
        /*00f0*/ 	.word	0x000018d0


	//   ....[16]....
        /*00f4*/ 	.word	0x000019d0


	//   ....[17]....
        /*00f8*/ 	.word	0x000019f0


	//   ....[18]....
        /*00fc*/ 	.word	0x00001ca0


	//   ....[19]....
        /*0100*/ 	.word	0x00001ce0


	//   ....[20]....
        /*0104*/ 	.word	0x00001cf0


	//   ....[21]....
        /*0108*/ 	.word	0x00001d90


	//   ....[22]....
        /*010c*/ 	.word	0x00001df0


	//   ....[23]....
        /*0110*/ 	.word	0x00004180


	//   ....[24]....
        /*0114*/ 	.word	0x000041f0


	//   ....[25]....
        /*0118*/ 	.word	0x00004260


	//   ....[26]....
        /*011c*/ 	.word	0x000042d0


	//   ....[27]....
        /*0120*/ 	.word	0x00004340


	//   ....[28]....
        /*0124*/ 	.word	0x00004cc0


	//   ....[29]....
        /*0128*/ 	.word	0x00004d30


	//   ....[30]....
        /*012c*/ 	.word	0x00004da0


	//   ....[31]....
        /*0130*/ 	.word	0x00004e10


	//   ....[32]....
        /*0134*/ 	.word	0x00004e80


	//----- nvinfo : EIATTR_EXIT_INSTR_OFFSETS
	.align		4
.L_1553:
        /*0138*/ 	.byte	0x04, 0x1c
        /*013a*/ 	.short	(.L_1555 - .L_1554)


	//   ....[0]....
.L_1554:
        /*013c*/ 	.word	0x00000070


	//   ....[1]....
        /*0140*/ 	.word	0x00004120


	//----- nvinfo : EIATTR_MAX_THREADS
	.align		4
.L_1555:
        /*0144*/ 	.byte	0x04, 0x05
        /*0146*/ 	.short	(.L_1557 - .L_1556)
.L_1556:
        /*0148*/ 	.word	0x00000080
        /*014c*/ 	.word	0x00000001
        /*0150*/ 	.word	0x00000001


	//----- nvinfo : EIATTR_CRS_STACK_SIZE
	.align		4
.L_1557:
        /*0154*/ 	.byte	0x04, 0x1e
        /*0156*/ 	.short	(.L_1559 - .L_1558)
.L_1558:
        /*0158*/ 	.word	0x00000000


	//----- nvinfo : EIATTR_CBANK_PARAM_SIZE
	.align		4
.L_1559:
        /*015c*/ 	.byte	0x03, 0x19
        /*015e*/ 	.short	0x0058


	//----- nvinfo : EIATTR_PARAM_CBANK
	.align		4
        /*0160*/ 	.byte	0x04, 0x0a
        /*0162*/ 	.short	(.L_1561 - .L_1560)
	.align		4
.L_1560:
        /*0164*/ 	.word	index@(.nv.constant0._ZN10layer_norm13ln_fwd_kernelINS_13Kernel_traitsI6__halffS2_fjLj18432ELj2ELj1ELj4ELj16ENS_18Kernel_traits_baseILj18432ES2_fS2_fjLj128EEEEEEEvNS_9FwdParamsE)
        /*0168*/ 	.short	0x0210
        /*016a*/ 	.short	0x0058


	//----- nvinfo : EIATTR_SW_WAR
	.align		4
.L_1561:
        /*016c*/ 	.byte	0x04, 0x36
        /*016e*/ 	.short	(.L_1563 - .L_1562)
.L_1562:
        /*0170*/ 	.word	0x00000008
.L_1563:


//--------------------- .nv.info._ZN10layer_norm13ln_fwd_kernelINS_13Kernel_traitsI6__halfS2_S2_fjLj18432ELj2ELj1ELj4ELj16ENS_18Kernel_traits_baseILj18432ES2_S2_S2_fjLj128EEEEEEEvNS_9FwdParamsE --------------------------
	.section	.nv.info._ZN10layer_norm13ln_fwd_kernelINS_13Kernel_traitsI6__halfS2_S2_fjLj18432ELj2ELj1ELj4ELj16ENS_18Kernel_traits_baseILj18432ES2_S2_S2_fjLj128EEEEEEEvNS_9FwdParamsE,"",@"SHT_CUDA_INFO"
	.sectionflags	@""
	.align	4


	//----- nvinfo : EIATTR_CUDA_API_VERSION
	.align		4
        /*0000*/ 	.byte	0x04, 0x37
        /*0002*/ 	.short	(.L_1565 - .L_1564)
.L_1564:
        /*0004*/ 	.word	0x00000082


	//----- nvinfo : EIATTR_KPARAM_INFO
	.align		4
.L_1565:
        /*0008*/ 	.byte	0x04, 0x17
        /*000a*/ 	.short	(.L_1567 - .L_1566)
.L_1566:
        /*000c*/ 	.word	0x00000000
        /*0010*/ 	.short	0x0000
        /*0012*/ 	.short	0x0000
        /*0014*/ 	.byte	0x00, 0xf0, 0x61, 0x01


	//----- nvinfo : EIATTR_SPARSE_MMA_MASK
	.align		4
.L_1567:
        /*0018*/ 	.byte	0x03, 0x50
        /*001a*/ 	.short	0x0000


	//----- nvinfo : EIATTR_MAXREG_COUNT
	.align		4
        /*001c*/ 	.byte	0x03, 0x1b
        /*001e*/ 	.short	0x00ff


	//----- nvinfo : EIATTR_NUM_BARRIERS
	.align		4
        /*0020*/ 	.byte	0x02, 0x4c
        /*0022*/ 	.byte	0x01
	.zero		1


	//----- nvinfo : EIATTR_ANNOTATIONS
	.align		4
        /*0024*/ 	.byte	0x04, 0x55
        /*0026*/ 	.short	(.L_1569 - .L_1568)


	//   ....[0]....
.L_1568:
        /*0028*/ 	.word	0x00000001
        /*002c*/ 	.byte	0x80, 0x1e, 0x00, 0x00, 0x01, 0x00, 0x00, 0x00, 0x80, 0x1f, 0x00, 0x00


	//----- nvinfo : EIATTR_MERCURY_ISA_VERSION
	.align		4
.L_1569:
        /*0038*/ 	.byte	0x03, 0x5f
        /*003a*/ 	.short	0x0101


	//----- nvinfo : EIATTR_COOP_GROUP_MASK_REGIDS
	.align		4
        /*003c*/ 	.byte	0x04, 0x29
        /*003e*/ 	.short	(.L_1571 - .L_1570)


	//   ....[0]....
.L_1570:
        /*0040*/ 	.word	0xffffffff


	//   ....[1]....
        /*0044*/ 	.word	0xffffffff


	//   ....[2]....
        /*0048*/ 	.word	0xffffffff


	//   ....[3]....
        /*004c*/ 	.word	0xffffffff


	//   ....[4]....
        /*0050*/ 	.word	0xffffffff


	//   ....[5]....
        /*0054*/ 	.word	0xffffffff


	//   ....[6]....
        /*0058*/ 	.word	0xffffffff


	//   ....[7]....
        /*005c*/ 	.word	0xffffffff


	//   ....[8]....
        /*0060*/ 	.word	0xffffffff


	//   ....[9]....
        /*0064*/ 	.word	0xffffffff


	//   ....[10]....
        /*0068*/ 	.word	0xffffffff


	//   ....[11]....
        /*006c*/ 	.word	0xffffffff


	//   ....[12]....
        /*0070*/ 	.word	0xffffffff


	//   ....[13]....
        /*0074*/ 	.word	0xffffffff


	//   ....[14]....
        /*0078*/ 	.word	0xffffffff


	//   ....[15]....
        /*007c*/ 	.word	0xffffffff


	//   ....[16]....
        /*0080*/ 	.word	0xffffffff


	//   ....[17]....
        /*0084*/ 	.word	0xffffffff


	//   ....[18]....
        /*0088*/ 	.word	0xffffffff


	//   ....[19]....
        /*008c*/ 	.word	0xffffffff


	//   ....[20]....
        /*0090*/ 	.word	0xffffffff


	//   ....[21]....
        /*0094*/ 	.word	0xffffffff


	//   ....[22]....
        /*0098*/ 	.word	0xffffffff


	//   ....[23]....
        /*009c*/ 	.word	0x0500006a


	//   ....[24]....
        /*00a0*/ 	.word	0x0500006a


	//   ....[25]....
        /*00a4*/ 	.word	0x0500006a


	//   ....[26]....
        /*00a8*/ 	.word	0x0500006a


	//   ....[27]....
        /*00ac*/ 	.word	0x0500006a


	//   ....[28]....
        /*00b0*/ 	.word	0x0500006a


	//   ....[29]....
        /*00b4*/ 	.word	0x0500006a


	//   ....[30]....
        /*00b8*/ 	.word	0x0500006a


	//   ....[31]....
        /*00bc*/ 	.word	0x0500006a


	//   ....[32]....
        /*00c0*/ 	.word	0x0500006a


	//----- nvinfo : EIATTR_COOP_GROUP_INSTR_OFFSETS
	.align		4
.L_1571:
        /*00c4*/ 	.byte	0x04, 0x28
        /*00c6*/ 	.short	(.L_1573 - .L_1572)


	//   ....[0]....
.L_1572:
        /*00c8*/ 	.word	0x00000e10


	//   ....[1]....
        /*00cc*/ 	.word	0x00000e30


	//   ....[2]....
        /*00d0*/ 	.word	0x00000e50


	//   ....[3]....
        /*00d4*/ 	.word	0x00000e70


	//   ....[4]....
        /*00d8*/ 	.word	0x00000e90


	//   ....[5]....
        /*00dc*/ 	.word	0x000017c0


	//   ....[6]....
        /*00e0*/ 	.word	0x000017e0


	//   ....[7]....
        /*00e4*/ 	.word	0x00001800


	//   ....[8]....
        /*00e8*/ 	.word	0x00001820


	//   ....[9]....
        /*00ec*/ 	.word	0x00001840


	//   ....[10]....
        /*00f0*/ 	.word	0x000019c0


	//   ....[11]....
        /*00f4*/ 	.word	0x00001a00


	//   ....[12]....
        /*00f8*/ 	.word	0x00001a10


	//   ....[13]....
        /*00fc*/ 	.word	0x00001a90


	//   ....[14]....
        /*0100*/ 	.word	0x00001ad0


	//   ....[15]....
        /*0104*/ 	.word	0x00001ae0


	//   ....[16]....
        /*0108*/ 	.word	0x00001c00


	//   ....[17]....
        /*010c*/ 	.word	0x00001c20


	//   ....[18]....
        /*0110*/ 	.word	0x00001f50


	//   ....[19]....
        /*0114*/ 	.word	0x00001fb0


	//   ....[20]....
        /*0118*/ 	.word	0x00001fc0


	//   ....[21]....
        /*011c*/ 	.word	0x00002060


	//   ....[22]....
        /*0120*/ 	.word	0x00002090


	//   ....[23]....
        /*0124*/ 	.word	0x00003080


	//   ....[24]....
        /*0128*/ 	.word	0x000030e0


	//   ....[25]....
        /*012c*/ 	.word	0x00003140


	//   ....[26]....
        /*0130*/ 	.word	0x000031a0


	//   ....[27]....
        /*0134*/ 	.word	0x00003200


	//   ....[28]....
        /*0138*/ 	.word	0x00003b90


	//   ....[29]....
        /*013c*/ 	.word	0x00003bf0


	//   ....[30]....
        /*0140*/ 	.word	0x00003c50


	//   ....[31]....
        /*0144*/ 	.word	0x00003cb0


	//   ....[32]....
        /*0148*/ 	.word	0x00003d10


	//----- nvinfo : EIATTR_EXIT_INSTR_OFFSETS
	.align		4
.L_1573:
        /*014c*/ 	.byte	0x04, 0x1c
        /*014e*/ 	.short	(.L_1575 - .L_1574)


	//   ....[0]....
.L_1574:
        /*0150*/ 	.word	0x00000080


	//   ....[1]....
        /*0154*/ 	.word	0x00003020


	//----- nvinfo : EIATTR_MAX_THREADS
	.align		4
.L_1575:
        /*0158*/ 	.byte	0x04, 0x05
        /*015a*/ 	.short	(.L_1577 - .L_1576)
.L_1576:
        /*015c*/ 	.word	0x00000080
        /*0160*/ 	.word	0x00000001
        /*0164*/ 	.word	0x00000001


	//----- nvinfo : EIATTR_CRS_STACK_SIZE
	.align		4
.L_1577:
        /*0168*/ 	.byte	0x04, 0x1e
        /*016a*/ 	.short	(.L_1579 - .L_1578)
.L_1578:
        /*016c*/ 	.word	0x00000000


	//----- nvinfo : EIATTR_CBANK_PARAM_SIZE
	.align		4
.L_1579:
        /*0170*/ 	.byte	0x03, 0x19
        /*0172*/ 	.short	0x0058


	//----- nvinfo : EIATTR_PARAM_CBANK
	.align		4
        /*0174*/ 	.byte	0x04, 0x0a
        /*0176*/ 	.short	(.L_1581 - .L_1580)
	.align		4
.L_1580:
        /*0178*/ 	.word	index@(.nv.constant0._ZN10layer_norm13ln_fwd_kernelINS_13Kernel_traitsI6__halfS2_S2_fjLj18432ELj2ELj1ELj4ELj16ENS_18Kernel_traits_baseILj18432ES2_S2_S2_fjLj128EEEEEEEvNS_9FwdParamsE)
        /*017c*/ 	.short	0x0210
        /*017e*/ 	.short	0x0058


	//----- nvinfo : EIATTR_SW_WAR
	.align		4
.L_1581:
        /*0180*/ 	.byte	0x04, 0x36
        /*0182*/ 	.short	(.L_1583 - .L_1582)
.L_1582:
        /*0184*/ 	.word	0x00000008
.L_1583:


//--------------------- .nv.info._ZN10layer_norm13ln_fwd_kernelINS_13Kernel_traitsIffffjLj18432ELj4ELj1ELj4ELj16ENS_18Kernel_traits_baseILj18432EffffjLj128EEEEEEEvNS_9FwdParamsE --------------------------
	.section	.nv.info._ZN10layer_norm13ln_fwd_kernelINS_13Kernel_traitsIffffjLj18432ELj4ELj1ELj4ELj16ENS_18Kernel_traits_baseILj18432EffffjLj128EEEEEEEvNS_9FwdParamsE,"",@"SHT_CUDA_INFO"
	.sectionflags	@""
	.align	4


	//----- nvinfo : EIATTR_CUDA_API_VERSION
	.align		4
        /*0000*/ 	.byte	0x04, 0x37
        /*0002*/ 	.short	(.L_1585 - .L_1584)
.L_1584:
        /*0004*/ 	.word	0x00000082


	//----- nvinfo : EIATTR_KPARAM_INFO
	.align		4
.L_1585:
        /*0008*/ 	.byte	0x04, 0x17
        /*000a*/ 	.short	(.L_1587 - .L_1586)
.L_1586:
        /*000c*/ 	.word	0x00000000
        /*0010*/ 	.short	0x0000
        /*0012*/ 	.short	0x0000
        /*0014*/ 	.byte	0x00, 0xf0, 0x61, 0x01


	//----- nvinfo : EIATTR_SPARSE_MMA_MASK
	.align		4
.L_1587:
        /*0018*/ 	.byte	0x03, 0x50
        /*001a*/ 	.short	0x0000


	//----- nvinfo : EIATTR_MAXREG_COUNT
	.align		4
        /*001c*/ 	.byte	0x03, 0x1b
        /*001e*/ 	.short	0x00ff


	//----- nvinfo : EIATTR_NUM_BARRIERS
	.align		4
        /*0020*/ 	.byte	0x02, 0x4c
        /*0022*/ 	.byte	0x01
	.zero		1


	//----- nvinfo : EIATTR_MERCURY_ISA_VERSION
	.align		4
        /*0024*/ 	.byte	0x03, 0x5f
        /*0026*/ 	.short	0x0101


	//----- nvinfo : EIATTR_COOP_GROUP_MASK_REGIDS
	.align		4
        /*0028*/ 	.byte	0x04, 0x29
        /*002a*/ 	.short	(.L_1589 - .L_1588)


	//   ....[0]....
.L_1588:
        /*002c*/ 	.word	0xffffffff


	//   ....[1]....
        /*0030*/ 	.word	0xffffffff


	//   ....[2]....
        /*0034*/ 	.word	0xffffffff


	//   ....[3]....
        /*0038*/ 	.word	0xffffffff


	//   ....[4]....
        /*003c*/ 	.word	0xffffffff


	//   ....[5]....
        /*0040*/ 	.word	0xffffffff


	//   ....[6]....
        /*0044*/ 	.word	0xffffffff


	//   ....[7]....
        /*0048*/ 	.word	0xffffffff


	//   ....[8]....
        /*004c*/ 	.word	0xffffffff


	//   ....[9]....
        /*0050*/ 	.word	0xffffffff


	//   ....[10]....
        /*0054*/ 	.word	0xffffffff


	//   ....[11]....
        /*0058*/ 	.word	0xffffffff


	//   ....[12]....
        /*005c*/ 	.word	0xffffffff


	//   ....[13]....
        /*0060*/ 	.word	0xffffffff


	//   ....[14]....
        /*0064*/ 	.word	0xffffffff


	//   ....[15]....
        /*0068*/ 	.word	0xffffffff


	//   ....[16]....
        /*006c*/ 	.word	0xffffffff


	//   ....[17]....
        /*0070*/ 	.word	0xffffffff


	//   ....[18]....
        /*0074*/ 	.word	0xffffffff


	//   ....[19]....
        /*0078*/ 	.word	0xffffffff


	//   ....[20]....
        /*007c*/ 	.word	0xffffffff


	//   ....[21]....
        /*0080*/ 	.word	0xffffffff


	//   ....[22]....
        /*0084*/ 	.word	0xffffffff


	//   ....[23]....
        /*0088*/ 	.word	0xffffffff


	//   ....[24]....
        /*008c*/ 	.word	0xffffffff


	//   ....[25]....
        /*0090*/ 	.word	0xffffffff


	//   ....[26]....
        /*0094*/ 	.word	0x0500007e


	//   ....[27]....
        /*0098*/ 	.word	0x0500007e


	//   ....[28]....
        /*009c*/ 	.word	0x0500007e


	//   ....[29]....
        /*00a0*/ 	.word	0x0500007e


	//   ....[30]....
        /*00a4*/ 	.word	0x0500007e


	//   ....[31]....
        /*00a8*/ 	.word	0x0500007e


	//   ....[32]....
        /*00ac*/ 	.word	0x0500007e


	//   ....[33]....
        /*00b0*/ 	.word	0x0500007e


	//   ....[34]....
        /*00b4*/ 	.word	0x0500007e


	//   ....[35]....
        /*00b8*/ 	.word	0x0500007e


	//----- nvinfo : EIATTR_COOP_GROUP_INSTR_OFFSETS
	.align		4
.L_1589:
        /*00bc*/ 	.byte	0x04, 0x28
        /*00be*/ 	.short	(.L_1591 - .L_1590)


	//   ....[0]....
.L_1590:
        /*00c0*/ 	.word	0x00000740


	//   ....[1]....
        /*00c4*/ 	.word	0x00000760


	//   ....[2]....
        /*00c8*/ 	.word	0x00000780


	//   ....[3]....
        /*00cc*/ 	.word	0x000007a0


	//   ....[4]....
        /*00d0*/ 	.word	0x000007c0


	//   ....[5]....
        /*00d4*/ 	.word	0x00000c70


	//   ....[6]....
        /*00d8*/ 	.word	0x00000c90


	//   ....[7]....
        /*00dc*/ 	.word	0x00000cb0


	//   ....[8]....
        /*00e0*/ 	.word	0x00000cd0


	//   ....[9]....
        /*00e4*/ 	.word	0x00000cf0


	//   ....[10]....
        /*00e8*/ 	.word	0x00000e70


	//   ....[11]....
        /*00ec*/ 	.word	0x00000ea0


	//   ....[12]....
        /*00f0*/ 	.word	0x00000eb0


	//   ....[13]....
        /*00f4*/ 	.word	0x00000ec0


	//   ....[14]....
        /*00f8*/ 	.word	0x00000f60


	//   ....[15]....
        /*00fc*/ 	.word	0x00000f90


	//   ....[16]....
        /*0100*/ 	.word	0x00001070


	//   ....[17]....
        /*0104*/ 	.word	0x00001090


	//   ....[18]....
        /*0108*/ 	.word	0x00001360


	//   ....[19]....
        /*010c*/ 	.word	0x000013a0


	//   ....[20]....
        /*0110*/ 	.word	0x000013b0


	//   ....[21]....
        /*0114*/ 	.word	0x00001400


	//   ....[22]....
        /*0118*/ 	.word	0x00001470


	//   ....[23]....
        /*011c*/ 	.word	0x000014a0


	//   ....[24]....
        /*0120*/ 	.word	0x00001520


	//   ....[25]....
        /*0124*/ 	.word	0x00001590


	//   ....[26]....
        /*0128*/ 	.word	0x00002010


	//   ....[27]....
        /*012c*/ 	.word	0x00002080


	//   ....[28]....
        /*0130*/ 	.word	0x000020f0


	//   ....[29]....
        /*0134*/ 	.word	0x00002160


	//   ....[30]....
        /*0138*/ 	.word	0x000021d0


	//   ....[31]....
        /*013c*/ 	.word	0x000026c0


	//   ....[32]....
        /*0140*/ 	.word	0x00002730


	//   ....[33]....
        /*0144*/ 	.word	0x000027a0


	//   ....[34]....
        /*0148*/ 	.word	0x00002810


	//   ....[35]....
        /*014c*/ 	.word	0x00002880


	//----- nvinfo : EIATTR_EXIT_INSTR_OFFSETS
	.align		4
.L_1591:
        /*0150*/ 	.byte	0x04, 0x1c
        /*0152*/ 	.short	(.L_1593 - .L_1592)


	//   ....[0]....
.L_1592:
        /*0154*/ 	.word	0x00000080


	//   ....[1]....
        /*0158*/ 	.word	0x00001fb0


	//----- nvinfo : EIATTR_MAX_THREADS
	.align		4
.L_1593:
        /*015c*/ 	.byte	0x04, 0x05
        /*015e*/ 	.short	(.L_1595 - .L_1594)
.L_1594:
        /*0160*/ 	.word	0x00000080
        /*0164*/ 	.word	0x00000001
        /*0168*/ 	.word	0x00000001


	//----- nvinfo : EIATTR_CRS_STACK_SIZE
	.align		4
.L_1595:
        /*016c*/ 	.byte	0x04, 0x1e
        /*016e*/ 	.short	(.L_1597 - .L_1596)
.L_1596:
        /*0170*/ 	.word	0x00000000


	//----- nvinfo : EIATTR_CBANK_PARAM_SIZE
	.align		4
.L_1597:
        /*0174*/ 	.byte	0x03, 0x19
        /*0176*/ 	.short	0x0058


	//----- nvinfo : EIATTR_PARAM_CBANK
	.align		4
        /*0178*/ 	.byte	0x04, 0x0a
        /*017a*/ 	.short	(.L_1599 - .L_1598)
	.align		4
.L_1598:
        /*017c*/ 	.word	index@(.nv.constant0._ZN10layer_norm13ln_fwd_kernelINS_13Kernel_traitsIffffjLj18432ELj4ELj1ELj4ELj16ENS_18Kernel_traits_baseILj18432EffffjLj128EEEEEEEvNS_9FwdParamsE)
        /*0180*/ 	.short	0x0210
        /*0182*/ 	.short	0x0058


	//----- nvinfo : EIATTR_SW_WAR
	.align		4
.L_1599:
        /*0184*/ 	.byte	0x04, 0x36
        /*0186*/ 	.short	(.L_1601 - .L_1600)
.L_1600:
        /*0188*/ 	.word	0x00000008
.L_1601:


//--------------------- .nv.info._ZN10layer_norm13ln_fwd_kernelINS_13Kernel_traitsI13__nv_bfloat16fS2_fjLj16384ELj2ELj1ELj4ELj16ENS_18Kernel_traits_baseILj16384ES2_fS2_fjLj128EEEEEEEvNS_9FwdParamsE --------------------------
	.section	.nv.info._ZN10layer_norm13ln_fwd_kernelINS_13Kernel_traitsI13__nv_bfloat16fS2_fjLj16384ELj2ELj1ELj4ELj16ENS_18Kernel_traits_baseILj16384ES2_fS2_fjLj128EEEEEEEvNS_9FwdParamsE,"",@"SHT_CUDA_INFO"
	.sectionflags	@""
	.align	4


	//----- nvinfo : EIATTR_CUDA_API_VERSION
	.align		4
        /*0000*/ 	.byte	0x04, 0x37
        /*0002*/ 	.short	(.L_1603 - .L_1602)
.L_1602:
        /*0004*/ 	.word	0x00000082


	//----- nvinfo : EIATTR_KPARAM_INFO
	.align		4
.L_1603:
        /*0008*/ 	.byte	0x04, 0x17
        /*000a*/ 	.short	(.L_1605 - .L_1604)
.L_1604:
        /*000c*/ 	.word	0x00000000
        /*0010*/ 	.short	0x0000
        /*0012*/ 	.short	0x0000
        /*0014*/ 	.byte	0x00, 0xf0, 0x61, 0x01


	//----- nvinfo : EIATTR_SPARSE_MMA_MASK
	.align		4
.L_1605:
        /*0018*/ 	.byte	0x03, 0x50
        /*001a*/ 	.short	0x0000


	//----- nvinfo : EIATTR_MAXREG_COUNT
	.align		4
        /*001c*/ 	.byte	0x03, 0x1b
        /*001e*/ 	.short	0x00ff


	//----- nvinfo : EIATTR_NUM_BARRIERS
	.align		4
        /*0020*/ 	.byte	0x02, 0x4c
        /*0022*/ 	.byte	0x01
	.zero		1


	//----- nvinfo : EIATTR_MERCURY_ISA_VERSION
	.align		4
        /*0024*/ 	.byte	0x03, 0x5f
        /*0026*/ 	.short	0x0101


	//----- nvinfo : EIATTR_COOP_GROUP_MASK_REGIDS
	.align		4
        /*0028*/ 	.byte	0x04, 0x29
        /*002a*/ 	.short	(.L_1607 - .L_1606)


	//   ....[0]....
.L_1606:
        /*002c*/ 	.word	0xffffffff


	//   ....[1]....
        /*0030*/ 	.word	0xffffffff


	//   ....[2]....
        /*0034*/ 	.word	0xffffffff


	//   ....[3]....
        /*0038*/ 	.word	0xffffffff


	//   ....[4]....
        /*003c*/ 	.word	0xffffffff


	//   ....[5]....
        /*0040*/ 	.word	0xffffffff


	//   ....[6]....
        /*0044*/ 	.word	0xffffffff


	//   ....[7]....
        /*0048*/ 	.word	0xffffffff


	//   ....[8]....
        /*004c*/ 	.word	0xffffffff


	//   ....[9]....
        /*0050*/ 	.word	0xffffffff


	//   ....[10]....
        /*0054*/ 	.word	0xffffffff


	//   ....[11]....
        /*0058*/ 	.word	0xffffffff


	//   ....[12]....
        /*005c*/ 	.word	0xffffffff


	//   ....[13]....
        /*0060*/ 	.word	0xffffffff


	//   ....[14]....
        /*0064*/ 	.word	0xffffffff


	//   ....[15]....
        /*0068*/ 	.word	0xffffffff


	//   ....[16]....
        /*006c*/ 	.word	0xffffffff


	//   ....[17]....
        /*0070*/ 	.word	0xffffffff


	//   ....[18]....
        /*0074*/ 	.word	0xffffffff


	//   ....[19]....
        /*0078*/ 	.word	0xffffffff


	//   ....[20]....
        /*007c*/ 	.word	0xffffffff


	//   ....[21]....
        /*0080*/ 	.word	0xffffffff


	//   ....[22]....
        /*0084*/ 	.word	0xffffffff


	//   ....[23]....
        /*0088*/ 	.word	0x05000099


	//   ....[24]....
        /*008c*/ 	.word	0x05000099


	//   ....[25]....
        /*0090*/ 	.word	0x05000099


	//   ....[26]....
        /*0094*/ 	.word	0x05000099


	//   ....[27]....
        /*0098*/ 	.word	0x05000099


	//   ....[28]....
        /*009c*/ 	.word	0x05000099


	//   ....[29]....
        /*00a0*/ 	.word	0x05000099


	//   ....[30]....
        /*00a4*/ 	.word	0x05000099


	//   ....[31]....
        /*00a8*/ 	.word	0x05000099


	//   ....[32]....
        /*00ac*/ 	.word	0x05000099


	//----- nvinfo : EIATTR_COOP_GROUP_INSTR_OFFSETS
	.align		4
.L_1607:
        /*00b0*/ 	.byte	0x04, 0x28
        /*00b2*/ 	.short	(.L_1609 - .L_1608)


	//   ....[0]....
.L_1608:
        /*00b4*/ 	.word	0x00000b40


	//   ....[1]....
        /*00b8*/ 	.word	0x00000b60


	//   ....[2]....
        /*00bc*/ 	.word	0x00000b80


	//   ....[3]....
        /*00c0*/ 	.word	0x00000ba0


	//   ....[4]....
        /*00c4*/ 	.word	0x00000bc0


	//   ....[5]....
        /*00c8*/ 	.word	0x000013f0


	//   ....[6]....
        /*00cc*/ 	.word	0x00001410


	//   ....[7]....
        /*00d0*/ 	.word	0x00001430


	//   ....[8]....
        /*00d4*/ 	.word	0x00001450


	//   ....[9]....
        /*00d8*/ 	.word	0x00001470


	//   ....[10]....
        /*00dc*/ 	.word	0x000015d0


	//   ....[11]....
        /*00e0*/ 	.word	0x00001620


	//   ....[12]....
        /*00e4*/ 	.word	0x00001630


	//   ....[13]....
        /*00e8*/ 	.word	0x00001680


	//   ....[14]....
        /*00ec*/ 	.word	0x000016d0


	//   ....[15]....
        /*00f0*/ 	.word	0x000016f0


	//   ....[16]....
        /*00f4*/ 	.word	0x000017f0


	//   ....[17]....
        /*00f8*/ 	.word	0x00001810


	//   ....[18]....
        /*00fc*/ 	.word	0x00001ad0


	//   ....[19]....
        /*0100*/ 	.word	0x00001b30


	//   ....[20]....
        /*0104*/ 	.word	0x00001b80


	//   ....[21]....
        /*0108*/ 	.word	0x00001bd0


	//   ....[22]....
        /*010c*/ 	.word	0x00001c70


	//   ....[23]....
        /*0110*/ 	.word	0x00003be0


	//   ....[24]....
        /*0114*/ 	.word	0x00003c50


	//   ....[25]....
        /*0118*/ 	.word	0x00003cc0


	//   ....[26]....
        /*011c*/ 	.word	0x00003d30


	//   ....[27]....
        /*0120*/ 	.word	0x00003da0


	//   ....[28]....
        /*0124*/ 	.word	0x00004620


	//   ....[29]....
        /*0128*/ 	.word	0x00004690


	//   ....[30]....
        /*012c*/ 	.word	0x00004700


	//   ....[31]....
        /*0130*/ 	.word	0x00004770


	//   ....[32]....
        /*0134*/ 	.word	0x000047e0


	//----- nvinfo : EIATTR_EXIT_INSTR_OFFSETS
	.align		4
.L_1609:
        /*0138*/ 	.byte	0x04, 0x1c
        /*013a*/ 	.short	(.L_1611 - .L_1610)


	//   ....[0]....
.L_1610:
        /*013c*/ 	.word	0x00000070


	//   ....[1]....
        /*0140*/ 	.word	0x00003b80


	//----- nvinfo : EIATTR_MAX_THREADS
	.align		4
.L_1611:
        /*0144*/ 	.byte	0x04, 0x05
        /*0146*/ 	.short	(.L_1613 - .L_1612)
.L_1612:
        /*0148*/ 	.word	0x00000080
        /*014c*/ 	.word	0x00000001
        /*0150*/ 	.word	0x00000001


	//----- nvinfo : EIATTR_CRS_STACK_SIZE
	.align		4
.L_1613:
        /*0154*/ 	.byte	0x04, 0x1e
        /*0156*/ 	.short	(.L_1615 - .L_1614)
.L_1614:
        /*0158*/ 	.word	0x00000000


	//----- nvinfo : EIATTR_CBANK_PARAM_SIZE
	.align		4
.L_1615:
        /*015c*/ 	.byte	0x03, 0x19
        /*015e*/ 	.short	0x0058


	//----- nvinfo : EIATTR_PARAM_CBANK
	.align		4
        /*0160*/ 	.byte	0x04, 0x0a
        /*0162*/ 	.short	(.L_1617 - .L_1616)
	.align		4
.L_1616:
        /*0164*/ 	.word	index@(.nv.constant0._ZN10layer_norm13ln_fwd_kernelINS_13Kernel_traitsI13__nv_bfloat16fS2_fjLj16384ELj2ELj1ELj4ELj16ENS_18Kernel_traits_baseILj16384ES2_fS2_fjLj128EEEEEEEvNS_9FwdParamsE)
        /*0168*/ 	.short	0x0210
        /*016a*/ 	.short	0x0058


	//----- nvinfo : EIATTR_SW_WAR
	.align		4
.L_1617:
        /*016c*/ 	.byte	0x04, 0x36
        /*016e*/ 	.short	(.L_1619 - .L_1618)
.L_1618:
        /*0170*/ 	.word	0x00000008
.L_1619:


//--------------------- .nv.info._ZN10layer_norm13ln_fwd_kernelINS_13Kernel_traitsI13__nv_bfloat16S2_S2_fjLj16384ELj2ELj1ELj4ELj16ENS_18Kernel_traits_baseILj16384ES2_S2_S2_fjLj128EEEEEEEvNS_9FwdParamsE --------------------------
	.section	.nv.info._ZN10layer_norm13ln_fwd_kernelINS_13Kernel_traitsI13__nv_bfloat16S2_S2_fjLj16384ELj2ELj1ELj4ELj16ENS_18Kernel_traits_baseILj16384ES2_S2_S2_fjLj128EEEEEEEvNS_9FwdParamsE,"",@"SHT_CUDA_INFO"
	.sectionflags	@""
	.align	4


	//----- nvinfo : EIATTR_CUDA_API_VERSION
	.align		4
        /*0000*/ 	.byte	0x04, 0x37
        /*0002*/ 	.short	(.L_1621 - .L_1620)
.L_1620:
        /*0004*/ 	.word	0x00000082


	//----- nvinfo : EIATTR_KPARAM_INFO
	.align		4
.L_1621:
        /*0008*/ 	.byte	0x04, 0x17
        /*000a*/ 	.short	(.L_1623 - .L_1622)
.L_1622:
        /*000c*/ 	.word	0x00000000
        /*0010*/ 	.short	0x0000
        /*0012*/ 	.short	0x0000
        /*0014*/ 	.byte	0x00, 0xf0, 0x61, 0x01


	//----- nvinfo : EIATTR_SPARSE_MMA_MASK
	.align		4
.L_1623:
        /*0018*/ 	.byte	0x03, 0x50
        /*001a*/ 	.short	0x0000


	//----- nvinfo : EIATTR_MAXREG_COUNT
	.align		4
        /*001c*/ 	.byte	0x03, 0x1b
        /*001e*/ 	.short	0x00ff


	//----- nvinfo : EIATTR_NUM_BARRIERS
	.align		4
        /*0020*/ 	.byte	0x02, 0x4c
        /*0022*/ 	.byte	0x01
	.zero		1


	//----- nvinfo : EIATTR_MERCURY_ISA_VERSION
	.align		4
        /*0024*/ 	.byte	0x03, 0x5f
        /*0026*/ 	.short	0x0101


	//----- nvinfo : EIATTR_COOP_GROUP_MASK_REGIDS
	.align		4
        /*0028*/ 	.byte	0x04, 0x29
        /*002a*/ 	.short	(.L_1625 - .L_1624)


	//   ....[0]....
.L_1624:
        /*002c*/ 	.word	0xffffffff


	//   ....[1]....
        /*0030*/ 	.word	0xffffffff


	//   ....[2]....
        /*0034*/ 	.word	0xffffffff


	//   ....[3]....
        /*0038*/ 	.word	0xffffffff


	//   ....[4]....
        /*003c*/ 	.word	0xffffffff


	//   ....[5]....
        /*0040*/ 	.word	0xffffffff


	//   ....[6]....
        /*0044*/ 	.word	0xffffffff


	//   ....[7]....
        /*0048*/ 	.word	0xffffffff


	//   ....[8]....
        /*004c*/ 	.word	0xffffffff


	//   ....[9]....
        /*0050*/ 	.word	0xffffffff


	//   ....[10]....
        /*0054*/ 	.word	0xffffffff


	//   ....[11]....
        /*0058*/ 	.word	0xffffffff


	//   ....[12]....
        /*005c*/ 	.word	0xffffffff


	//   ....[13]....
        /*0060*/ 	.word	0xffffffff


	//   ....[14]....
        /*0064*/ 	.word	0xffffffff


	//   ....[15]....
        /*0068*/ 	.word	0xffffffff


	//   ....[16]....
        /*006c*/ 	.word	0xffffffff


	//   ....[17]....
        /*0070*/ 	.word	0xffffffff


	//   ....[18]....
        /*0074*/ 	.word	0xffffffff


	//   ....[19]....
        /*0078*/ 	.word	0xffffffff


	//   ....[20]....
        /*007c*/ 	.word	0xffffffff


	//   ....[21]....
        /*0080*/ 	.word	0xffffffff


	//   ....[22]....
        /*0084*/ 	.word	0xffffffff


	//   ....[23]....
        /*0088*/ 	.word	0x0500008a


	//   ....[24]....
        /*008c*/ 	.word	0x0500008a


	//   ....[25]....
        /*0090*/ 	.word	0x0500008a


	//   ....[26]....
        /*0094*/ 	.word	0x0500008a


	//   ....[27]....
        /*0098*/ 	.word	0x0500008a


	//   ....[28]....
        /*009c*/ 	.word	0x0500008a


	//   ....[29]....
        /*00a0*/ 	.word	0x0500008a


	//   ....[30]....
        /*00a4*/ 	.word	0x0500008a


	//   ....[31]....
        /*00a8*/ 	.word	0x0500008a


	//   ....[32]....
        /*00ac*/ 	.word	0x0500008a


	//----- nvinfo : EIATTR_COOP_GROUP_INSTR_OFFSETS
	.align		4
.L_1625:
        /*00b0*/ 	.byte	0x04, 0x28
        /*00b2*/ 	.short	(.L_1627 - .L_1626)


	//   ....[0]....
.L_1626:
        /*00b4*/ 	.word	0x00000e80


	//   ....[1]....
        /*00b8*/ 	.word	0x00000ea0


	//   ....[2]....
        /*00bc*/ 	.word	0x00000ec0


	//   ....[3]....
        /*00c0*/ 	.word	0x00000ee0


	//   ....[4]....
        /*00c4*/ 	.word	0x00000f00


	//   ....[5]....
        /*00c8*/ 	.word	0x00001730


	//   ....[6]....
        /*00cc*/ 	.word	0x00001750


	//   ....[7]....
        /*00d0*/ 	.word	0x00001770


	//   ....[8]....
        /*00d4*/ 	.word	0x00001790


	//   ....[9]....
        /*00d8*/ 	.word	0x000017b0


	//   ....[10]....
        /*00dc*/ 	.word	0x000018e0


	//   ....[11]....
        /*00e0*/ 	.word	0x00001960


	//   ....[12]....
        /*00e4*/ 	.word	0x00001970


	//   ....[13]....
        /*00e8*/ 	.word	0x000019d0


	//   ....[14]....
        /*00ec*/ 	.word	0x00001a10


	//   ....[15]....
        /*00f0*/ 	.word	0x00001a40


	//   ....[16]....
        /*00f4*/ 	.word	0x00001b20


	//   ....[17]....
        /*00f8*/ 	.word	0x00001b40


	//   ....[18]....
        /*00fc*/ 	.word	0x00001e10


	//   ....[19]....
        /*0100*/ 	.word	0x00001e60


	//   ....[20]....
        /*0104*/ 	.word	0x00001e70


	//   ....[21]....
        /*0108*/ 	.word	0x00001f20


	//   ....[22]....
        /*010c*/ 	.word	0x00001f30


	//   ....[23]....
        /*0110*/ 	.word	0x00002d80


	//   ....[24]....
        /*0114*/ 	.word	0x00002df0


	//   ....[25]....
        /*0118*/ 	.word	0x00002e60


	//   ....[26]....
        /*011c*/ 	.word	0x00002ed0


	//   ....[27]....
        /*0120*/ 	.word	0x00002f40


	//   ....[28]....
        /*0124*/ 	.word	0x000037c0


	//   ....[29]....
        /*0128*/ 	.word	0x00003830


	//   ....[30]....
        /*012c*/ 	.word	0x000038a0


	//   ....[31]....
        /*0130*/ 	.word	0x00003910


	//   ....[32]....
        /*0134*/ 	.word	0x00003980


	//----- nvinfo : EIATTR_EXIT_INSTR_OFFSETS
	.align		4
.L_1627:
        /*0138*/ 	.byte	0x04, 0x1c
        /*013a*/ 	.short	(.L_1629 - .L_1628)


	//   ....[0]....
.L_1628:
        /*013c*/ 	.word	0x00000070


	//   ....[1]....
        /*0140*/ 	.word	0x00002d20


	//----- nvinfo : EIATTR_MAX_THREADS
	.align		4
.L_1629:
        /*0144*/ 	.byte	0x04, 0x05
        /*0146*/ 	.short	(.L_1631 - .L_1630)
.L_1630:
        /*0148*/ 	.word	0x00000080
        /*014c*/ 	.word	0x00000001
        /*0150*/ 	.word	0x00000001


	//----- nvinfo : EIATTR_CRS_STACK_SIZE
	.align		4
.L_1631:
        /*0154*/ 	.byte	0x04, 0x1e
        /*0156*/ 	.short	(.L_1633 - .L_1632)
.L_1632:
        /*0158*/ 	.word	0x00000000


	//----- nvinfo : EIATTR_CBANK_PARAM_SIZE
	.align		4
.L_1633:
        /*015c*/ 	.byte	0x03, 0x19
        /*015e*/ 	.short	0x0058


	//----- nvinfo : EIATTR_PARAM_CBANK
	.align		4
        /*0160*/ 	.byte	0x04, 0x0a
        /*0162*/ 	.short	(.L_1635 - .L_1634)
	.align		4
.L_1634:
        /*0164*/ 	.word	index@(.nv.constant0._ZN10layer_norm13ln_fwd_kernelINS_13Kernel_traitsI13__nv_bfloat16S2_S2_fjLj16384ELj2ELj1ELj4ELj16ENS_18Kernel_traits_baseILj16384ES2_S2_S2_fjLj128EEEEEEEvNS_9FwdParamsE)
        /*0168*/ 	.short	0x0210
        /*016a*/ 	.short	0x0058


	//----- nvinfo : EIATTR_SW_WAR
	.align		4
.L_1635:
        /*016c*/ 	.byte	0x04, 0x36
        /*016e*/ 	.short	(.L_1637 - .L_1636)
.L_1636:
        /*0170*/ 	.word	0x00000008
.L_1637:


//--------------------- .nv.info._ZN10layer_norm13ln_fwd_kernelINS_13Kernel_traitsI6__halffS2_fjLj16384ELj2ELj1ELj4ELj16ENS_18Kernel_traits_baseILj16384ES2_fS2_fjLj128EEEEEEEvNS_9FwdParamsE --------------------------
	.section	.nv.info._ZN10layer_norm13ln_fwd_kernelINS_13Kernel_traitsI6__halffS2_fjLj16384ELj2ELj1ELj4ELj16ENS_18Kernel_traits_baseILj16384ES2_fS2_fjLj128EEEEEEEvNS_9FwdParamsE,"",@"SHT_CUDA_INFO"
	.sectionflags	@""
	.align	4


	//----- nvinfo : EIATTR_CUDA_API_VERSION
	.align		4
        /*0000*/ 	.byte	0x04, 0x37
        /*0002*/ 	.short	(.L_1639 - .L_1638)
.L_1638:
        /*0004*/ 	.word	0x00000082


	//----- nvinfo : EIATTR_KPARAM_INFO
	.align		4
.L_1639:
        /*0008*/ 	.byte	0x04, 0x17
        /*000a*/ 	.short	(.L_1641 - .L_1640)
.L_1640:
        /*000c*/ 	.word	0x00000000
        /*0010*/ 	.short	0x0000
        /*0012*/ 	.short	0x0000
        /*0014*/ 	.byte	0x00, 0xf0, 0x61, 0x01


	//----- nvinfo : EIATTR_SPARSE_MMA_MASK
	.align		4
.L_1641:
        /*0018*/ 	.byte	0x03, 0x50
        /*001a*/ 	.short	0x0000


	//----- nvinfo : EIATTR_MAXREG_COUNT
	.align		4
        /*001c*/ 	.byte	0x03, 0x1b
        /*001e*/ 	.short	0x00ff


	//----- nvinfo : EIATTR_NUM_BARRIERS
	.align		4
        /*0020*/ 	.byte	0x02, 0x4c
        /*0022*/ 	.byte	0x01
	.zero		1


	//----- nvinfo : EIATTR_MERCURY_ISA_VERSION
	.align		4
        /*0024*/ 	.byte	0x03, 0x5f
        /*0026*/ 	.short	0x0101


	//----- nvinfo : EIATTR_COOP_GROUP_MASK_REGIDS
	.align		4
        /*0028*/ 	.byte	0x04, 0x29
        /*002a*/ 	.short	(.L_1643 - .L_1642)


	//   ....[0]....
.L_1642:
        /*002c*/ 	.word	0xffffffff


	//   ....[1]....
        /*0030*/ 	.word	0xffffffff


	//   ....[2]....
        /*0034*/ 	.word	0xffffffff


	//   ....[3]....
        /*0038*/ 	.word	0xffffffff


	//   ....[4]....
        /*003c*/ 	.word	0xffffffff


	//   ....[5]....
        /*0040*/ 	.word	0xffffffff


	//   ....[6]....
        /*0044*/ 	.word	0xffffffff


	//   ....[7]....
        /*0048*/ 	.word	0xffffffff


	//   ....[8]....
        /*004c*/ 	.word	0xffffffff


	//   ....[9]....
        /*0050*/ 	.word	0xffffffff


	//   ....[10]....
        /*0054*/ 	.word	0xffffffff


	//   ....[11]....
        /*0058*/ 	.word	0xffffffff


	//   ....[12]....
        /*005c*/ 	.word	0xffffffff


	//   ....[13]....
        /*0060*/ 	.word	0xffffffff


	//   ....[14]....
        /*0064*/ 	.word	0xffffffff


	//   ....[15]....
        /*0068*/ 	.word	0xffffffff


	//   ....[16]....
        /*006c*/ 	.word	0xffffffff


	//   ....[17]....
        /*0070*/ 	.word	0xffffffff


	//   ....[18]....
        /*0074*/ 	.word	0xffffffff


	//   ....[19]....
        /*0078*/ 	.word	0xffffffff


	//   ....[20]....
        /*007c*/ 	.word	0xffffffff


	//   ....[21]....
        /*0080*/ 	.word	0xffffffff


	//   ....[22]....
        /*0084*/ 	.word	0xffffffff


	//   ....[23]....
        /*0088*/ 	.word	0x05000099


	//   ....[24]....
        /*008c*/ 	.word	0x05000099


	//   ....[25]....
        /*0090*/ 	.word	0x05000099


	//   ....[26]....
        /*0094*/ 	.word	0x05000099


	//   ....[27]....
        /*0098*/ 	.word	0x05000099


	//   ....[28]....
        /*009c*/ 	.word	0x05000099


	//   ....[29]....
        /*00a0*/ 	.word	0x05000099


	//   ....[30]....
        /*00a4*/ 	.word	0x05000099


	//   ....[31]....
        /*00a8*/ 	.word	0x05000099


	//   ....[32]....
        /*00ac*/ 	.word	0x05000099


	//----- nvinfo : EIATTR_COOP_GROUP_INSTR_OFFSETS
	.align		4
.L_1643:
        /*00b0*/ 	.byte	0x04, 0x28
        /*00b2*/ 	.short	(.L_1645 - .L_1644)


	//   ....[0]....
.L_1644:
        /*00b4*/ 	.word	0x00000b40


	//   ....[1]....
        /*00b8*/ 	.word	0x00000b60


	//   ....[2]....
        /*00bc*/ 	.word	0x00000b80


	//   ....[3]....
        /*00c0*/ 	.word	0x00000ba0


	//   ....[4]....
        /*00c4*/ 	.word	0x00000bc0


	//   ....[5]....
        /*00c8*/ 	.word	0x000013f0


	//   ....[6]....
        /*00cc*/ 	.word	0x00001410


	//   ....[7]....
        /*00d0*/ 	.word	0x00001430


	//   ....[8]....
        /*00d4*/ 	.word	0x00001450


	//   ....[9]....
        /*00d8*/ 	.word	0x00001470


	//   ....[10]....
        /*00dc*/ 	.word	0x000015d0


	//   ....[11]....
        /*00e0*/ 	.word	0x00001620


	//   ....[12]....
        /*00e4*/ 	.word	0x00001630


	//   ....[13]....
        /*00e8*/ 	.word	0x00001680


	//   ....[14]....
        /*00ec*/ 	.word	0x000016d0


	//   ....[15]....
        /*00f0*/ 	.word	0x000016f0


	//   ....[16]....
        /*00f4*/ 	.word	0x000017f0


	//   ....[17]....
        /*00f8*/ 	.word	0x00001810


	//   ....[18]....
        /*00fc*/ 	.word	0x00001ad0


	//   ....[19]....
        /*0100*/ 	.word	0x00001b30


	//   ....[20]....
        /*0104*/ 	.word	0x00001b80


	//   ....[21]....
        /*0108*/ 	.word	0x00001bd0


	//   ....[22]....
        /*010c*/ 	.word	0x00001c70


	//   ....[23]....
        /*0110*/ 	.word	0x00003be0


	//   ....[24]....
        /*0114*/ 	.word	0x00003c50


	//   ....[25]....
        /*0118*/ 	.word	0x00003cc0


	//   ....[26]....
        /*011c*/ 	.word	0x00003d30


	//   ....[27]....
        /*0120*/ 	.word	0x00003da0


	//   ....[28]....
        /*0124*/ 	.word	0x00004620


	//   ....[29]....
        /*0128*/ 	.word	0x00004690


	//   ....[30]....
        /*012c*/ 	.word	0x00004700


	//   ....[31]....
        /*0130*/ 	.word	0x00004770


	//   ....[32]....
        /*0134*/ 	.word	0x000047e0


	//----- nvinfo : EIATTR_EXIT_INSTR_OFFSETS
	.align		4
.L_1645:
        /*0138*/ 	.byte	0x04, 0x1c
        /*013a*/ 	.short	(.L_1647 - .L_1646)


	//   ....[0]....
.L_1646:
        /*013c*/ 	.word	0x00000070


	//   ....[1]....
        /*0140*/ 	.word	0x00003b80


	//----- nvinfo : EIATTR_MAX_THREADS
	.align		4
.L_1647:
        /*0144*/ 	.byte	0x04, 0x05
        /*0146*/ 	.short	(.L_1649 - .L_1648)
.L_1648:
        /*0148*/ 	.word	0x00000080
        /*014c*/ 	.word	0x00000001
        /*0150*/ 	.word	0x00000001


	//----- nvinfo : EIATTR_CRS_STACK_SIZE
	.align		4
.L_1649:
        /*0154*/ 	.byte	0x04, 0x1e
        /*0156*/ 	.short	(.L_1651 - .L_1650)
.L_1650:
        /*0158*/ 	.word	0x00000000


	//----- nvinfo : EIATTR_CBANK_PARAM_SIZE
	.align		4
.L_1651:
        /*015c*/ 	.byte	0x03, 0x19
        /*015e*/ 	.short	0x0058


	//----- nvinfo : EIATTR_PARAM_CBANK
	.align		4
        /*0160*/ 	.byte	0x04, 0x0a
        /*0162*/ 	.short	(.L_1653 - .L_1652)
	.align		4
.L_1652:
        /*0164*/ 	.word	index@(.nv.constant0._ZN10layer_norm13ln_fwd_kernelINS_13Kernel_traitsI6__halffS2_fjLj16384ELj2ELj1ELj4ELj16ENS_18Kernel_traits_baseILj16384ES2_fS2_fjLj128EEEEEEEvNS_9FwdParamsE)
        /*0168*/ 	.short	0x0210
        /*016a*/ 	.short	0x0058


	//----- nvinfo : EIATTR_SW_WAR
	.align		4
.L_1653:
        /*016c*/ 	.byte	0x04, 0x36
        /*016e*/ 	.short	(.L_1655 - .L_1654)
.L_1654:
        /*0170*/ 	.word	0x00000008
.L_1655:


//--------------------- .nv.info._ZN10layer_norm13ln_fwd_kernelINS_13Kernel_traitsI6__halfS2_S2_fjLj16384ELj2ELj1ELj4ELj16ENS_18Kernel_traits_baseILj16384ES2_S2_S2_fjLj128EEEEEEEvNS_9FwdParamsE --------------------------
	.section	.nv.info._ZN10layer_norm13ln_fwd_kernelINS_13Kernel_traitsI6__halfS2_S2_fjLj16384ELj2ELj1ELj4ELj16ENS_18Kernel_traits_baseILj16384ES2_S2_S2_fjLj128EEEEEEEvNS_9FwdParamsE,"",@"SHT_CUDA_INFO"
	.sectionflags	@""
	.align	4


	//----- nvinfo : EIATTR_CUDA_API_VERSION
	.align		4
        /*0000*/ 	.byte	0x04, 0x37
        /*0002*/ 	.short	(.L_1657 - .L_1656)
.L_1656:
        /*0004*/ 	.word	0x00000082


	//----- nvinfo : EIATTR_KPARAM_INFO
	.align		4
.L_1657:
        /*0008*/ 	.byte	0x04, 0x17
        /*000a*/ 	.short	(.L_1659 - .L_1658)
.L_1658:
        /*000c*/ 	.word	0x00000000
        /*0010*/ 	.short	0x0000
        /*0012*/ 	.short	0x0000
        /*0014*/ 	.byte	0x00, 0xf0, 0x61, 0x01


	//----- nvinfo : EIATTR_SPARSE_MMA_MASK
	.align		4
.L_1659:
        /*0018*/ 	.byte	0x03, 0x50
        /*001a*/ 	.short	0x0000


	//----- nvinfo : EIATTR_MAXREG_COUNT
	.align		4
        /*001c*/ 	.byte	0x03, 0x1b
        /*001e*/ 	.short	0x00ff


	//----- nvinfo : EIATTR_NUM_BARRIERS
	.align		4
        /*0020*/ 	.byte	0x02, 0x4c
        /*0022*/ 	.byte	0x01
	.zero		1


	//----- nvinfo : EIATTR_MERCURY_ISA_VERSION
	.align		4
        /*0024*/ 	.byte	0x03, 0x5f
        /*0026*/ 	.short	0x0101


	//----- nvinfo : EIATTR_COOP_GROUP_MASK_REGIDS
	.align		4
        /*0028*/ 	.byte	0x04, 0x29
        /*002a*/ 	.short	(.L_1661 - .L_1660)


	//   ....[0]....
.L_1660:
        /*002c*/ 	.word	0xffffffff


	//   ....[1]....
        /*0030*/ 	.word	0xffffffff


	//   ....[2]....
        /*0034*/ 	.word	0xffffffff


	//   ....[3]....
        /*0038*/ 	.word	0xffffffff


	//   ....[4]....
        /*003c*/ 	.word	0xffffffff


	//   ....[5]....
        /*0040*/ 	.word	0xffffffff


	//   ....[6]....
        /*0044*/ 	.word	0xffffffff


	//   ....[7]....
        /*0048*/ 	.word	0xffffffff


	//   ....[8]....
        /*004c*/ 	.word	0xffffffff


	//   ....[9]....
        /*0050*/ 	.word	0xffffffff


	//   ....[10]....
        /*0054*/ 	.word	0xffffffff


	//   ....[11]....
        /*0058*/ 	.word	0xffffffff


	//   ....[12]....
        /*005c*/ 	.word	0xffffffff


	//   ....[13]....
        /*0060*/ 	.word	0xffffffff


	//   ....[14]....
        /*0064*/ 	.word	0xffffffff


	//   ....[15]....
        /*0068*/ 	.word	0xffffffff


	//   ....[16]....
        /*006c*/ 	.word	0xffffffff


	//   ....[17]....
        /*0070*/ 	.word	0xffffffff


	//   ....[18]....
        /*0074*/ 	.word	0xffffffff


	//   ....[19]....
        /*0078*/ 	.word	0xffffffff


	//   ....[20]....
        /*007c*/ 	.word	0xffffffff


	//   ....[21]....
        /*0080*/ 	.word	0xffffffff


	//   ....[22]....
        /*0084*/ 	.word	0xffffffff


	//   ....[23]....
        /*0088*/ 	.word	0x0500008a


	//   ....[24]....
        /*008c*/ 	.word	0x0500008a


	//   ....[25]....
        /*0090*/ 	.word	0x0500008a


	//   ....[26]....
        /*0094*/ 	.word	0x0500008a


	//   ....[27]....
        /*0098*/ 	.word	0x0500008a


	//   ....[28]....
        /*009c*/ 	.word	0x0500008a


	//   ....[29]....
        /*00a0*/ 	.word	0x0500008a


	//   ....[30]....
        /*00a4*/ 	.word	0x0500008a


	//   ....[31]....
        /*00a8*/ 	.word	0x0500008a


	//   ....[32]....
        /*00ac*/ 	.word	0x0500008a


	//----- nvinfo : EIATTR_COOP_GROUP_INSTR_OFFSETS
	.align		4
.L_1661:
        /*00b0*/ 	.byte	0x04, 0x28
        /*00b2*/ 	.short	(.L_1663 - .L_1662)


	//   ....[0]....
.L_1662:
        /*00b4*/ 	.word	0x00000c80


	//   ....[1]....
        /*00b8*/ 	.word	0x00000ca0


	//   ....[2]....
        /*00bc*/ 	.word	0x00000cc0


	//   ....[3]....
        /*00c0*/ 	.word	0x00000ce0


	//   ....[4]....
        /*00c4*/ 	.word	0x00000d00


	//   ....[5]....
        /*00c8*/ 	.word	0x00001530


	//   ....[6]....
        /*00cc*/ 	.word	0x00001550


	//   ....[7]....
        /*00d0*/ 	.word	0x00001570


	//   ....[8]....
        /*00d4*/ 	.word	0x00001590


	//   ....[9]....
        /*00d8*/ 	.word	0x000015b0


	//   ....[10]....
        /*00dc*/ 	.word	0x000016e0


	//   ....[11]....
        /*00e0*/ 	.word	0x00001760


	//   ....[12]....
        /*00e4*/ 	.word	0x00001770


	//   ....[13]....
        /*00e8*/ 	.word	0x000017d0


	//   ....[14]....
        /*00ec*/ 	.word	0x00001810


	//   ....[15]....
        /*00f0*/ 	.word	0x00001840


	//   ....[16]....
        /*00f4*/ 	.word	0x00001920


	//   ....[17]....
        /*00f8*/ 	.word	0x00001940


	//   ....[18]....
        /*00fc*/ 	.word	0x00001c10


	//   ....[19]....
        /*0100*/ 	.word	0x00001c60


	//   ....[20]....
        /*0104*/ 	.word	0x00001c70


	//   ....[21]....
        /*0108*/ 	.word	0x00001d20


	//   ....[22]....
        /*010c*/ 	.word	0x00001d30


	//   ....[23]....
        /*0110*/ 	.word	0x00002b80


	//   ....[24]....
        /*0114*/ 	.word	0x00002bf0


	//   ....[25]....
        /*0118*/ 	.word	0x00002c60


	//   ....[26]....
        /*011c*/ 	.word	0x00002cd0


	//   ....[27]....
        /*0120*/ 	.word	0x00002d40


	//   ....[28]....
        /*0124*/ 	.word	0x000035c0


	//   ....[29]....
        /*0128*/ 	.word	0x00003630


	//   ....[30]....
        /*012c*/ 	.word	0x000036a0


	//   ....[31]....
        /*0130*/ 	.word	0x00003710


	//   ....[32]....
        /*0134*/ 	.word	0x00003780


	//----- nvinfo : EIATTR_EXIT_INSTR_OFFSETS
	.align		4
.L_1663:
        /*0138*/ 	.byte	0x04, 0x1c
        /*013a*/ 	.short	(.L_1665 - .L_1664)


	//   ....[0]....
.L_1664:
        /*013c*/ 	.word	0x00000070


	//   ....[1]....
        /*0140*/ 	.word	0x00002b20


	//----- nvinfo : EIATTR_MAX_THREADS
	.align		4
.L_1665:
        /*0144*/ 	.byte	0x04, 0x05
        /*0146*/ 	.short	(.L_1667 - .L_1666)
.L_1666:
        /*0148*/ 	.word	0x00000080
        /*014c*/ 	.word	0x00000001
        /*0150*/ 	.word	0x00000001


	//----- nvinfo : EIATTR_CRS_STACK_SIZE
	.align		4
.L_1667:
        /*0154*/ 	.byte	0x04, 0x1e
        /*0156*/ 	.short	(.L_1669 - .L_1668)
.L_1668:
        /*0158*/ 	.word	0x00000000


	//----- nvinfo : EIATTR_CBANK_PARAM_SIZE
	.align		4
.L_1669:
        /*015c*/ 	.byte	0x03, 0x19
        /*015e*/ 	.short	0x0058


	//----- nvinfo : EIATTR_PARAM_CBANK
	.align		4
        /*0160*/ 	.byte	0x04, 0x0a
        /*0162*/ 	.short	(.L_1671 - .L_1670)
	.align		4
.L_1670:
        /*0164*/ 	.word	index@(.nv.constant0._ZN10layer_norm13ln_fwd_kernelINS_13Kernel_traitsI6__halfS2_S2_fjLj16384ELj2ELj1ELj4ELj16ENS_18Kernel_traits_baseILj16384ES2_S2_S2_fjLj128EEEEEEEvNS_9FwdParamsE)
        /*0168*/ 	.short	0x0210
        /*016a*/ 	.short	0x0058


	//----- nvinfo : EIATTR_SW_WAR
	.align		4
.L_1671:
        /*016c*/ 	.byte	0x04, 0x36
        /*016e*/ 	.short	(.L_1673 - .L_1672)
.L_1672:
        /*0170*/ 	.word	0x00000008
.L_1673:


//--------------------- .nv.info._ZN10layer_norm13ln_fwd_kernelINS_13Kernel_traitsIffffjLj16384ELj2ELj1ELj4ELj16ENS_18Kernel_traits_baseILj16384EffffjLj128EEEEEEEvNS_9FwdParamsE --------------------------
	.section	.nv.info._ZN10layer_norm13ln_fwd_kernelINS_13Kernel_traitsIffffjLj16384ELj2ELj1ELj4ELj16ENS_18Kernel_traits_baseILj16384EffffjLj128EEEEEEEvNS_9FwdParamsE,"",@"SHT_CUDA_INFO"
	.sectionflags	@""
	.align	4


	//----- nvinfo : EIATTR_CUDA_API_VERSION
	.align		4
        /*0000*/ 	.byte	0x04, 0x37
        /*0002*/ 	.short	(.L_1675 - .L_1674)
.L_1674:
        /*0004*/ 	.word	0x00000082


	//----- nvinfo : EIATTR_KPARAM_INFO
	.align		4
.L_1675:
        /*0008*/ 	.byte	0x04, 0x17
        /*000a*/ 	.short	(.L_1677 - .L_1676)
.L_1676:
        /*000c*/ 	.word	0x00000000
        /*0010*/ 	.short	0x0000
        /*0012*/ 	.short	0x0000
        /*0014*/ 	.byte	0x00, 0xf0, 0x61, 0x01


	//----- nvinfo : EIATTR_SPARSE_MMA_MASK
	.align		4
.L_1677:
        /*0018*/ 	.byte	0x03, 0x50
        /*001a*/ 	.short	0x0000


	//----- nvinfo : EIATTR_MAXREG_COUNT
	.align		4
        /*001c*/ 	.byte	0x03, 0x1b
        /*001e*/ 	.short	0x00ff


	//----- nvinfo : EIATTR_NUM_BARRIERS
	.align		4
        /*0020*/ 	.byte	0x02, 0x4c
        /*0022*/ 	.byte	0x01
	.zero		1


	//----- nvinfo : EIATTR_MERCURY_ISA_VERSION
	.align		4
        /*0024*/ 	.byte	0x03, 0x5f
        /*0026*/ 	.short	0x0101


	//----- nvinfo : EIATTR_COOP_GROUP_MASK_REGIDS
	.align		4
        /*0028*/ 	.byte	0x04, 0x29
        /*002a*/ 	.short	(.L_1679 - .L_1678)


	//   ....[0]....
.L_1678:
        /*002c*/ 	.word	0xffffffff


	//   ....[1]....
        /*0030*/ 	.word	0xffffffff


	//   ....[2]....
        /*0034*/ 	.word	0xffffffff


	//   ....[3]....
        /*0038*/ 	.word	0xffffffff


	//   ....[4]....
        /*003c*/ 	.word	0xffffffff


	//   ....[5]....
        /*0040*/ 	.word	0xffffffff


	//   ....[6]....
        /*0044*/ 	.word	0xffffffff


	//   ....[7]....
        /*0048*/ 	.word	0xffffffff


	//   ....[8]....
        /*004c*/ 	.word	0xffffffff


	//   ....[9]....
        /*0050*/ 	.word	0xffffffff


	//   ....[10]....
        /*0054*/ 	.word	0xffffffff


	//   ....[11]....
        /*0058*/ 	.word	0xffffffff


	//   ....[12]....
        /*005c*/ 	.word	0xffffffff


	//   ....[13]....
        /*0060*/ 	.word	0xffffffff


	//   ....[14]....
        /*0064*/ 	.word	0xffffffff


	//   ....[15]....
        /*0068*/ 	.word	0xffffffff


	//   ....[16]....
        /*006c*/ 	.word	0xffffffff


	//   ....[17]....
        /*0070*/ 	.word	0xffffffff


	//   ....[18]....
        /*0074*/ 	.word	0xffffffff


	//   ....[19]....
        /*0078*/ 	.word	0xffffffff


	//   ....[20]....
        /*007c*/ 	.word	0xffffffff


	//   ....[21]....
        /*0080*/ 	.word	0xffffffff


	//   ....[22]....
        /*0084*/ 	.word	0xffffffff


	//   ....[23]....
        /*0088*/ 	.word	0x050000e1


	//   ....[24]....
        /*008c*/ 	.word	0x050000e1


	//   ....[25]....
        /*0090*/ 	.word	0x050000e1


	//   ....[26]....
        /*0094*/ 	.word	0x050000e1


	//   ....[27]....
        /*0098*/ 	.word	0x050000e1


	//   ....[28]....
        /*009c*/ 	.word	0x050000e1


	//   ....[29]....
        /*00a0*/ 	.word	0x050000e1


	//   ....[30]....
        /*00a4*/ 	.word	0x050000e1


	//   ....[31]....
        /*00a8*/ 	.word	0x050000e1


	//   ....[32]....
        /*00ac*/ 	.word	0x050000e1


	//----- nvinfo : EIATTR_COOP_GROUP_INSTR_OFFSETS
	.align		4
.L_1679:
        /*00b0*/ 	.byte	0x04, 0x28
        /*00b2*/ 	.short	(.L_1681 - .L_1680)


	//   ....[0]....
.L_1680:
        /*00b4*/ 	.word	0x00000b20


	//   ....[1]....
        /*00b8*/ 	.word	0x00000b40


	//   ....[2]....
        /*00bc*/ 	.word	0x00000b60


	//   ....[3]....
        /*00c0*/ 	.word	0x00000b80


	//   ....[4]....
        /*00c4*/ 	.word	0x00000ba0


	//   ....[5]....
        /*00c8*/ 	.word	0x000013d0


	//   ....[6]....
        /*00cc*/ 	.word	0x000013f0


	//   ....[7]....
        /*00d0*/ 	.word	0x00001410


	//   ....[8]....
        /*00d4*/ 	.word	0x00001430


	//   ....[9]....
        /*00d8*/ 	.word	0x00001450


	//   ....[10]....
        /*00dc*/ 	.word	0x000015b0


	//   ....[11]....
        /*00e0*/ 	.word	0x00001600


	//   ....[12]....
        /*00e4*/ 	.word	0x00001620


	//   ....[13]....
        /*00e8*/ 	.word	0x00001640


	//   ....[14]....
        /*00ec*/ 	.word	0x000016d0


	//   ....[15]....
        /*00f0*/ 	.word	0x000016f0


	//   ....[16]....
        /*00f4*/ 	.word	0x000017e0


	//   ....[17]....
        /*00f8*/ 	.word	0x00001800


	//   ....[18]....
        /*00fc*/ 	.word	0x00001ae0


	//   ....[19]....
        /*0100*/ 	.word	0x00001b30


	//   ....[20]....
        /*0104*/ 	.word	0x00001b40


	//   ....[21]....
        /*0108*/ 	.word	0x00001c00


	//   ....[22]....
        /*010c*/ 	.word	0x00001c20


	//   ....[23]....
        /*0110*/ 	.word	0x00002c10


	//   ....[24]....
        /*0114*/ 	.word	0x00002c80


	//   ....[25]....
        /*0118*/ 	.word	0x00002cf0


	//   ....[26]....
        /*011c*/ 	.word	0x00002d60


	//   ....[27]....
        /*0120*/ 	.word	0x00002dd0


	//   ....[28]....
        /*0124*/ 	.word	0x00003650


	//   ....[29]....
        /*0128*/ 	.word	0x000036c0


	//   ....[30]....
        /*012c*/ 	.word	0x00003730


	//   ....[31]....
        /*0130*/ 	.word	0x000037a0


	//   ....[32]....
        /*0134*/ 	.word	0x00003810


	//----- nvinfo : EIATTR_EXIT_INSTR_OFFSETS
	.align		4
.L_1681:
        /*0138*/ 	.byte	0x04, 0x1c
        /*013a*/ 	.short	(.L_1683 - .L_1682)


	//   ....[0]....
.L_1682:
        /*013c*/ 	.word	0x00000070


	//   ....[1]....
        /*0140*/ 	.word	0x00002bb0


	//----- nvinfo : EIATTR_MAX_THREADS
	.align		4
.L_1683:
        /*0144*/ 	.byte	0x04, 0x05
        /*0146*/ 	.short	(.L_1685 - .L_1684)
.L_1684:
        /*0148*/ 	.word	0x00000080
        /*014c*/ 	.word	0x00000001
        /*0150*/ 	.word	0x00000001


	//----- nvinfo : EIATTR_CRS_STACK_SIZE
	.align		4
.L_1685:
        /*0154*/ 	.byte	0x04, 0x1e
        /*0156*/ 	.short	(.L_1687 - .L_1686)
.L_1686:
        /*0158*/ 	.word	0x00000000


	//----- nvinfo : EIATTR_CBANK_PARAM_SIZE
	.align		4
.L_1687:
        /*015c*/ 	.byte	0x03, 0x19
        /*015e*/ 	.short	0x0058


	//----- nvinfo : EIATTR_PARAM_CBANK
	.align		4
        /*0160*/ 	.byte	0x04, 0x0a
        /*0162*/ 	.short	(.L_1689 - .L_1688)
	.align		4
.L_1688:
        /*0164*/ 	.word	index@(.nv.constant0._ZN10layer_norm13ln_fwd_kernelINS_13Kernel_traitsIffffjLj16384ELj2ELj1ELj4ELj16ENS_18Kernel_traits_baseILj16384EffffjLj128EEEEEEEvNS_9FwdParamsE)
        /*0168*/ 	.short	0x0210
        /*016a*/ 	.short	0x0058


	//----- nvinfo : EIATTR_SW_WAR
	.align		4
.L_1689:
        /*016c*/ 	.byte	0x04, 0x36
        /*016e*/ 	.short	(.L_1691 - .L_1690)
.L_1690:
        /*0170*/ 	.word	0x00000008
.L_1691:


//--------------------- .nv.info._ZN10layer_norm13ln_fwd_kernelINS_13Kernel_traitsI13__nv_bfloat16fS2_fjLj15360ELj2ELj1ELj4ELj8ENS_18Kernel_traits_baseILj15360ES2_fS2_fjLj128EEEEEEEvNS_9FwdParamsE --------------------------
	.section	.nv.info._ZN10layer_norm13ln_fwd_kernelINS_13Kernel_traitsI13__nv_bfloat16fS2_fjLj15360ELj2ELj1ELj4ELj8ENS_18Kernel_traits_baseILj15360ES2_fS2_fjLj128EEEEEEEvNS_9FwdParamsE,"",@"SHT_CUDA_INFO"
	.sectionflags	@""
	.align	4


	//----- nvinfo : EIATTR_CUDA_API_VERSION
	.align		4
        /*0000*/ 	.byte	0x04, 0x37
        /*0002*/ 	.short	(.L_1693 - .L_1692)
.L_1692:
        /*0004*/ 	.word	0x00000082


	//----- nvinfo : EIATTR_KPARAM_INFO
	.align		4
.L_1693:
        /*0008*/ 	.byte	0x04, 0x17
        /*000a*/ 	.short	(.L_1695 - .L_1694)
.L_1694:
        /*000c*/ 	.word	0x00000000
        /*0010*/ 	.short	0x0000
        /*0012*/ 	.short	0x0000
        /*0014*/ 	.byte	0x00, 0xf0, 0x61, 0x01


	//----- nvinfo : EIATTR_SPARSE_MMA_MASK
	.align		4
.L_1695:
        /*0018*/ 	.byte	0x03, 0x50
        /*001a*/ 	.short	0x0000


	//----- nvinfo : EIATTR_MAXREG_COUNT
	.align		4
        /*001c*/ 	.byte	0x03, 0x1b
        /*001e*/ 	.short	0x00ff


	//----- nvinfo : EIATTR_NUM_BARRIERS
	.align		4
        /*0020*/ 	.byte	0x02, 0x4c
        /*0022*/ 	.byte	0x01
	.zero		1


	//----- nvinfo : EIATTR_MERCURY_ISA_VERSION
	.align		4
        /*0024*/ 	.byte	0x03, 0x5f
        /*0026*/ 	.short	0x0101


	//----- nvinfo : EIATTR_COOP_GROUP_MASK_REGIDS
	.align		4
        /*0028*/ 	.byte	0x04, 0x29
        /*002a*/ 	.short	(.L_1697 - .L_1696)


	//   ....[0]....
.L_1696:
        /*002c*/ 	.word	0xffffffff


	//   ....[1]....
        /*0030*/ 	.word	0xffffffff


	//   ....[2]....
        /*0034*/ 	.word	0xffffffff


	//   ....[3]....
        /*0038*/ 	.word	0xffffffff


	//   ....[4]....
        /*003c*/ 	.word	0xffffffff


	//   ....[5]....
        /*0040*/ 	.word	0xffffffff


	//   ....[6]....
        /*0044*/ 	.word	0xffffffff


	//   ....[7]....
        /*0048*/ 	.word	0xffffffff


	//   ....[8]....
        /*004c*/ 	.word	0xffffffff


	//   ....[9]....
        /*0050*/ 	.word	0xffffffff


	//   ....[10]....
        /*0054*/ 	.word	0xffffffff


	//   ....[11]....
        /*0058*/ 	.word	0xffffffff


	//   ....[12]....
        /*005c*/ 	.word	0xffffffff


	//   ....[13]....
        /*0060*/ 	.word	0xffffffff


	//   ....[14]....
        /*0064*/ 	.word	0xffffffff


	//   ....[15]....
        /*0068*/ 	.word	0xffffffff


	//   ....[16]....
        /*006c*/ 	.word	0xffffffff


	//   ....[17]....
        /*0070*/ 	.word	0xffffffff


	//   ....[18]....
        /*0074*/ 	.word	0xffffffff


	//   ....[19]....
        /*0078*/ 	.word	0xffffffff


	//   ....[20]....
        /*007c*/ 	.word	0xffffffff


	//   ....[21]....
        /*0080*/ 	.word	0xffffffff


	//   ....[22]....
        /*0084*/ 	.word	0xffffffff


	//   ....[23]....
        /*0088*/ 	.word	0x0500009e


	//   ....[24]....
        /*008c*/ 	.word	0x0500009e


	//   ....[25]....
        /*0090*/ 	.word	0x0500009e


	//   ....[26]....
        /*0094*/ 	.word	0x0500009e


	//   ....[27]....
        /*0098*/ 	.word	0x0500009e


	//   ....[28]....
        /*009c*/ 	.word	0x0500009e


	//   ....[29]....
        /*00a0*/ 	.word	0x0500009e


	//   ....[30]....
        /*00a4*/ 	.word	0x0500009e


	//   ....[31]....
        /*00a8*/ 	.word	0x0500009e


	//   ....[32]....
        /*00ac*/ 	.word	0x0500009e


	//----- nvinfo : EIATTR_COOP_GROUP_INSTR_OFFSETS
	.align		4
.L_1697:
        /*00b0*/ 	.byte	0x04, 0x28
        /*00b2*/ 	.short	(.L_1699 - .L_1698)


	//   ....[0]....
.L_1698:
        /*00b4*/ 	.word	0x00000f30


	//   ....[1]....
        /*00b8*/ 	.word	0x00000f50


	//   ....[2]....
        /*00bc*/ 	.word	0x00000f70


	//   ....[3]....
        /*00c0*/ 	.word	0x00000f90


	//   ....[4]....
        /*00c4*/ 	.word	0x00000fb0


	//   ....[5]....
        /*00c8*/ 	.word	0x00001760


	//   ....[6]....
        /*00cc*/ 	.word	0x00001780


	//   ....[7]....
        /*00d0*/ 	.word	0x000017a0


	//   ....[8]....
        /*00d4*/ 	.word	0x000017c0


	//   ....[9]....
        /*00d8*/ 	.word	0x000017e0


	//   ....[10]....
        /*00dc*/ 	.word	0x00001950


	//   ....[11]....
        /*00e0*/ 	.word	0x00001990


	//   ....[12]....
        /*00e4*/ 	.word	0x000019e0


	//   ....[13]....
        /*00e8*/ 	.word	0x00001a60


	//   ....[14]....
        /*00ec*/ 	.word	0x00001a70


	//   ....[15]....
        /*00f0*/ 	.word	0x00001ba0


	//   ....[16]....
        /*00f4*/ 	.word	0x00001be0


	//   ....[17]....
        /*00f8*/ 	.word	0x00001bf0


	//   ....[18]....
        /*00fc*/ 	.word	0x00001e40


	//   ....[19]....
        /*0100*/ 	.word	0x00001e80


	//   ....[20]....
        /*0104*/ 	.word	0x00001e90


	//   ....[21]....
        /*0108*/ 	.word	0x00001f70


	//   ....[22]....
        /*010c*/ 	.word	0x00001f90


	//   ....[23]....
        /*0110*/ 	.word	0x000031d0


	//   ....[24]....
        /*0114*/ 	.word	0x00003230


	//   ....[25]....
        /*0118*/ 	.word	0x00003290


	//   ....[26]....
        /*011c*/ 	.word	0x000032f0


	//   ....[27]....
        /*0120*/ 	.word	0x00003350


	//   ....[28]....
        /*0124*/ 	.word	0x00003b40


	//   ....[29]....
        /*0128*/ 	.word	0x00003ba0


	//   ....[30]....
        /*012c*/ 	.word	0x00003c00


	//   ....[31]....
        /*0130*/ 	.word	0x00003c60


	//   ....[32]....
        /*0134*/ 	.word	0x00003cc0


	//----- nvinfo : EIATTR_EXIT_INSTR_OFFSETS
	.align		4
.L_1699:
        /*0138*/ 	.byte	0x04, 0x1c
        /*013a*/ 	.short	(.L_1701 - .L_1700)


	//   ....[0]....
.L_1700:
        /*013c*/ 	.word	0x00000070


	//   ....[1]....
        /*0140*/ 	.word	0x00003180


	//----- nvinfo : EIATTR_MAX_THREADS
	.align		4
.L_1701:
        /*0144*/ 	.byte	0x04, 0x05
        /*0146*/ 	.short	(.L_1703 - .L_1702)
.L_1702:
        /*0148*/ 	.word	0x00000080
        /*014c*/ 	.word	0x00000001
        /*0150*/ 	.word	0x00000001


	//----- nvinfo : EIATTR_CRS_STACK_SIZE
	.align		4
.L_1703:
        /*0154*/ 	.byte	0x04, 0x1e
        /*0156*/ 	.short	(.L_1705 - .L_1704)
.L_1704:
        /*0158*/ 	.word	0x00000000


	//----- nvinfo : EIATTR_CBANK_PARAM_SIZE
	.align		4
.L_1705:
        /*015c*/ 	.byte	0x03, 0x19
        /*015e*/ 	.short	0x0058


	//----- nvinfo : EIATTR_PARAM_CBANK
	.align		4
        /*0160*/ 	.byte	0x04, 0x0a
        /*0162*/ 	.short	(.L_1707 - .L_1706)
	.align		4
.L_1706:
        /*0164*/ 	.word	index@(.nv.constant0._ZN10layer_norm13ln_fwd_kernelINS_13Kernel_traitsI13__nv_bfloat16fS2_fjLj15360ELj2ELj1ELj4ELj8ENS_18Kernel_traits_baseILj15360ES2_fS2_fjLj128EEEEEEEvNS_9FwdParamsE)
        /*0168*/ 	.short	0x0210
        /*016a*/ 	.short	0x0058


	//----- nvinfo : EIATTR_SW_WAR
	.align		4
.L_1707:
        /*016c*/ 	.byte	0x04, 0x36
        /*016e*/ 	.short	(.L_1709 - .L_1708)
.L_1708:
        /*0170*/ 	.word	0x00000008
.L_1709:


//--------------------- .nv.info._ZN10layer_norm13ln_fwd_kernelINS_13Kernel_traitsI13__nv_bfloat16S2_S2_fjLj15360ELj2ELj1ELj4ELj8ENS_18Kernel_traits_baseILj15360ES2_S2_S2_fjLj128EEEEEEEvNS_9FwdParamsE --------------------------
	.section	.nv.info._ZN10layer_norm13ln_fwd_kernelINS_13Kernel_traitsI13__nv_bfloat16S2_S2_fjLj15360ELj2ELj1ELj4ELj8ENS_18Kernel_traits_baseILj15360ES2_S2_S2_fjLj128EEEEEEEvNS_9FwdParamsE,"",@"SHT_CUDA_INFO"
	.sectionflags	@""
	.align	4


	//----- nvinfo : EIATTR_CUDA_API_VERSION
	.align		4
        /*0000*/ 	.byte	0x04, 0x37
        /*0002*/ 	.short	(.L_1711 - .L_1710)
.L_1710:
        /*0004*/ 	.word	0x00000082


	//----- nvinfo : EIATTR_KPARAM_INFO
	.align		4
.L_1711:
        /*0008*/ 	.byte	0x04, 0x17
        /*000a*/ 	.short	(.L_1713 - .L_1712)
.L_1712:
        /*000c*/ 	.word	0x00000000
        /*0010*/ 	.short	0x0000
        /*0012*/ 	.short	0x0000
        /*0014*/ 	.byte	0x00, 0xf0, 0x61, 0x01


	//----- nvinfo : EIATTR_SPARSE_MMA_MASK
	.align		4
.L_1713:
        /*0018*/ 	.byte	0x03, 0x50
        /*001a*/ 	.short	0x0000


	//----- nvinfo : EIATTR_MAXREG_COUNT
	.align		4
        /*001c*/ 	.byte	0x03, 0x1b
        /*001e*/ 	.short	0x00ff


	//----- nvinfo : EIATTR_NUM_BARRIERS
	.align		4
        /*0020*/ 	.byte	0x02, 0x4c
        /*0022*/ 	.byte	0x01
	.zero		1


	//----- nvinfo : EIATTR_MERCURY_ISA_VERSION
	.align		4
        /*0024*/ 	.byte	0x03, 0x5f
        /*0026*/ 	.short	0x0101


	//----- nvinfo : EIATTR_COOP_GROUP_MASK_REGIDS
	.align		4
        /*0028*/ 	.byte	0x04, 0x29
        /*002a*/ 	.short	(.L_1715 - .L_1714)


	//   ....[0]....
.L_1714:
        /*002c*/ 	.word	0xffffffff


	//   ....[1]....
        /*0030*/ 	.word	0xffffffff


	//   ....[2]....
        /*0034*/ 	.word	0xffffffff


	//   ....[3]....
        /*0038*/ 	.word	0xffffffff


	//   ....[4]....
        /*003c*/ 	.word	0xffffffff


	//   ....[5]....
        /*0040*/ 	.word	0xffffffff


	//   ....[6]....
        /*0044*/ 	.word	0xffffffff


	//   ....[7]....
        /*0048*/ 	.word	0xffffffff


	//   ....[8]....
        /*004c*/ 	.word	0xffffffff


	//   ....[9]....
        /*0050*/ 	.word	0xffffffff


	//   ....[10]....
        /*0054*/ 	.word	0xffffffff


	//   ....[11]....
        /*0058*/ 	.word	0xffffffff


	//   ....[12]....
        /*005c*/ 	.word	0xffffffff


	//   ....[13]....
        /*0060*/ 	.word	0xffffffff


	//   ....[14]....
        /*0064*/ 	.word	0xffffffff


	//   ....[15]....
        /*0068*/ 	.word	0xffffffff


	//   ....[16]....
        /*006c*/ 	.word	0xffffffff


	//   ....[17]....
        /*0070*/ 	.word	0xffffffff


	//   ....[18]....
        /*0074*/ 	.word	0xffffffff


	//   ....[19]....
        /*0078*/ 	.word	0xffffffff


	//   ....[20]....
        /*007c*/ 	.word	0xffffffff


	//   ....[21]....
        /*0080*/ 	.word	0xffffffff


	//   ....[22]....
        /*0084*/ 	.word	0xffffffff


	//   ....[23]....
        /*0088*/ 	.word	0x0500008c


	//   ....[24]....
        /*008c*/ 	.word	0x0500008c


	//   ....[25]....
        /*0090*/ 	.word	0x0500008c


	//   ....[26]....
        /*0094*/ 	.word	0x0500008c


	//   ....[27]....
        /*0098*/ 	.word	0x0500008c


	//   ....[28]....
        /*009c*/ 	.word	0x0500008c


	//   ....[29]....
        /*00a0*/ 	.word	0x0500008c


	//   ....[30]....
        /*00a4*/ 	.word	0x0500008c


	//   ....[31]....
        /*00a8*/ 	.word	0x0500008c


	//   ....[32]....
        /*00ac*/ 	.word	0x0500008c


	//----- nvinfo : EIATTR_COOP_GROUP_INSTR_OFFSETS
	.align		4
.L_1715:
        /*00b0*/ 	.byte	0x04, 0x28
        /*00b2*/ 	.short	(.L_1717 - .L_1716)


	//   ....[0]....
.L_1716:
        /*00b4*/ 	.word	0x00001030


	//   ....[1]....
        /*00b8*/ 	.word	0x00001050


	//   ....[2]....
        /*00bc*/ 	.word	0x00001070


	//   ....[3]....
        /*00c0*/ 	.word	0x00001090


	//   ....[4]....
        /*00c4*/ 	.word	0x000010b0


	//   ....[5]....
        /*00c8*/ 	.word	0x00001860


	//   ....[6]....
        /*00cc*/ 	.word	0x00001880


	//   ....[7]....
        /*00d0*/ 	.word	0x000018a0


	//   ....[8]....
        /*00d4*/ 	.word	0x000018c0


	//   ....[9]....
        /*00d8*/ 	.word	0x000018e0


	//   ....[10]....
        /*00dc*/ 	.word	0x00001a10


	//   ....[11]....
        /*00e0*/ 	.word	0x00001a90


	//   ....[12]....
        /*00e4*/ 	.word	0x00001aa0


	//   ....[13]....
        /*00e8*/ 	.word	0x00001b00


	//   ....[14]....
        /*00ec*/ 	.word	0x00001b40


	//   ....[15]....
        /*00f0*/ 	.word	0x00001b60


	//   ....[16]....
        /*00f4*/ 	.word	0x00001c50


	//   ....[17]....
        /*00f8*/ 	.word	0x00001c70


	//   ....[18]....
        /*00fc*/ 	.word	0x00001f60


	//   ....[19]....
        /*0100*/ 	.word	0x00001fd0


	//   ....[20]....
        /*0104*/ 	.word	0x00001fe0


	//   ....[21]....
        /*0108*/ 	.word	0x00002070


	//   ....[22]....
        /*010c*/ 	.word	0x000020b0


	//   ....[23]....
        /*0110*/ 	.word	0x00003e00


	//   ....[24]....
        /*0114*/ 	.word	0x00003e70


	//   ....[25]....
        /*0118*/ 	.word	0x00003ee0


	//   ....[26]....
        /*011c*/ 	.word	0x00003f50


	//   ....[27]....
        /*0120*/ 	.word	0x00003fc0


	//   ....[28]....
        /*0124*/ 	.word	0x000047c0


	//   ....[29]....
        /*0128*/ 	.word	0x00004830


	//   ....[30]....
        /*012c*/ 	.word	0x000048a0


	//   ....[31]....
        /*0130*/ 	.word	0x00004910


	//   ....[32]....
        /*0134*/ 	.word	0x00004980


	//----- nvinfo : EIATTR_EXIT_INSTR_OFFSETS
	.align		4
.L_1717:
        /*0138*/ 	.byte	0x04, 0x1c
        /*013a*/ 	.short	(.L_1719 - .L_1718)


	//   ....[0]....
.L_1718:
        /*013c*/ 	.word	0x00000070


	//   ....[1]....
        /*0140*/ 	.word	0x00003da0


	//----- nvinfo : EIATTR_MAX_THREADS
	.align		4
.L_1719:
        /*0144*/ 	.byte	0x04, 0x05
        /*0146*/ 	.short	(.L_1721 - .L_1720)
.L_1720:
        /*0148*/ 	.word	0x00000080
        /*014c*/ 	.word	0x00000001
        /*0150*/ 	.word	0x00000001


	//----- nvinfo : EIATTR_CRS_STACK_SIZE
	.align		4
.L_1721:
        /*0154*/ 	.byte	0x04, 0x1e
        /*0156*/ 	.short	(.L_1723 - .L_1722)
.L_1722:
        /*0158*/ 	.word	0x00000000


	//----- nvinfo : EIATTR_CBANK_PARAM_SIZE
	.align		4
.L_1723:
        /*015c*/ 	.byte	0x03, 0x19
        /*015e*/ 	.short	0x0058


	//----- nvinfo : EIATTR_PARAM_CBANK
	.align		4
        /*0160*/ 	.byte	0x04, 0x0a
        /*0162*/ 	.short	(.L_1725 - .L_1724)
	.align		4
.L_1724:
        /*0164*/ 	.word	index@(.nv.constant0._ZN10layer_norm13ln_fwd_kernelINS_13Kernel_traitsI13__nv_bfloat16S2_S2_fjLj15360ELj2ELj1ELj4ELj8ENS_18Kernel_traits_baseILj15360ES2_S2_S2_fjLj128EEEEEEEvNS_9FwdParamsE)
        /*0168*/ 	.short	0x0210
        /*016a*/ 	.short	0x0058


	//----- nvinfo : EIATTR_SW_WAR
	.align		4
.L_1725:
        /*016c*/ 	.byte	0x04, 0x36
        /*016e*/ 	.short	(.L_1727 - .L_1726)
.L_1726:
        /*0170*/ 	.word	0x00000008
.L_1727:


//--------------------- .nv.info._ZN10layer_norm13ln_fwd_kernelINS_13Kernel_traitsI6__halffS2_fjLj15360ELj2ELj1ELj4ELj8ENS_18Kernel_traits_baseILj15360ES2_fS2_fjLj128EEEEEEEvNS_9FwdParamsE --------------------------
	.section	.nv.info._ZN10layer_norm13ln_fwd_kernelINS_13Kernel_traitsI6__halffS2_fjLj15360ELj2ELj1ELj4ELj8ENS_18Kernel_traits_baseILj15360ES2_fS2_fjLj128EEEEEEEvNS_9FwdParamsE,"",@"SHT_CUDA_INFO"
	.sectionflags	@""
	.align	4


	//----- nvinfo : EIATTR_CUDA_API_VERSION
	.align		4
        /*0000*/ 	.byte	0x04, 0x37
        /*0002*/ 	.short	(.L_1729 - .L_1728)
.L_1728:
        /*0004*/ 	.word	0x00000082


	//----- nvinfo : EIATTR_KPARAM_INFO
	.align		4
.L_1729:
        /*0008*/ 	.byte	0x04, 0x17
        /*000a*/ 	.short	(.L_1731 - .L_1730)
.L_1730:
        /*000c*/ 	.word	0x00000000
        /*0010*/ 	.short	0x0000
        /*0012*/ 	.short	0x0000
        /*0014*/ 	.byte	0x00, 0xf0, 0x61, 0x01


	//----- nvinfo : EIATTR_SPARSE_MMA_MASK
	.align		4
.L_1731:
        /*0018*/ 	.byte	0x03, 0x50
        /*001a*/ 	.short	0x0000


	//----- nvinfo : EIATTR_MAXREG_COUNT
	.align		4
        /*001c*/ 	.byte	0x03, 0x1b
        /*001e*/ 	.short	0x00ff


	//----- nvinfo : EIATTR_NUM_BARRIERS
	.align		4
        /*0020*/ 	.byte	0x02, 0x4c
        /*0022*/ 	.byte	0x01
	.zero		1


	//----- nvinfo : EIATTR_MERCURY_ISA_VERSION
	.align		4
        /*0024*/ 	.byte	0x03, 0x5f
        /*0026*/ 	.short	0x0101


	//----- nvinfo : EIATTR_COOP_GROUP_MASK_REGIDS
	.align		4
        /*0028*/ 	.byte	0x04, 0x29
        /*002a*/ 	.short	(.L_1733 - .L_1732)


	//   ....[0]....
.L_1732:
        /*002c*/ 	.word	0xffffffff


	//   ....[1]....
        /*0030*/ 	.word	0xffffffff


	//   ....[2]....
        /*0034*/ 	.word	0xffffffff


	//   ....[3]....
        /*0038*/ 	.word	0xffffffff


	//   ....[4]....
        /*003c*/ 	.word	0xffffffff


	//   ....[5]....
        /*0040*/ 	.word	0xffffffff


	//   ....[6]....
        /*0044*/ 	.word	0xffffffff


	//   ....[7]....
        /*0048*/ 	.word	0xffffffff


	//   ....[8]....
        /*004c*/ 	.word	0xffffffff


	//   ....[9]....
        /*0050*/ 	.word	0xffffffff


	//   ....[10]....
        /*0054*/ 	.word	0xffffffff


	//   ....[11]....
        /*0058*/ 	.word	0xffffffff


	//   ....[12]....
        /*005c*/ 	.word	0xffffffff


	//   ....[13]....
        /*0060*/ 	.word	0xffffffff


	//   ....[14]....
        /*0064*/ 	.word	0xffffffff


	//   ....[15]....
        /*0068*/ 	.word	0xffffffff


	//   ....[16]....
        /*006c*/ 	.word	0xffffffff


	//   ....[17]....
        /*0070*/ 	.word	0xffffffff


	//   ....[18]....
        /*0074*/ 	.word	0xffffffff


	//   ....[19]....
        /*0078*/ 	.word	0xffffffff


	//   ....[20]....
        /*007c*/ 	.word	0xffffffff


	//   ....[21]....
        /*0080*/ 	.word	0xffffffff


	//   ....[22]....
        /*0084*/ 	.word	0xffffffff


	//   ....[23]....
        /*0088*/ 	.word	0x0500009e


	//   ....[24]....
        /*008c*/ 	.word	0x0500009e


	//   ....[25]....
        /*0090*/ 	.word	0x0500009e


	//   ....[26]....
        /*0094*/ 	.word	0x0500009e


	//   ....[27]....
        /*0098*/ 	.word	0x0500009e


	//   ....[28]....
        /*009c*/ 	.word	0x0500009e


	//   ....[29]....
        /*00a0*/ 	.word	0x0500009e


	//   ....[30]....
        /*00a4*/ 	.word	0x0500009e


	//   ....[31]....
        /*00a8*/ 	.word	0x0500009e


	//   ....[32]....
        /*00ac*/ 	.word	0x0500009e


	//----- nvinfo : EIATTR_COOP_GROUP_INSTR_OFFSETS
	.align		4
.L_1733:
        /*00b0*/ 	.byte	0x04, 0x28
        /*00b2*/ 	.short	(.L_1735 - .L_1734)


	//   ....[0]....
.L_1734:
        /*00b4*/ 	.word	0x00000f30


	//   ....[1]....
        /*00b8*/ 	.word	0x00000f50


	//   ....[2]....
        /*00bc*/ 	.word	0x00000f70


	//   ....[3]....
        /*00c0*/ 	.word	0x00000f90


	//   ....[4]....
        /*00c4*/ 	.word	0x00000fb0


	//   ....[5]....
        /*00c8*/ 	.word	0x00001760


	//   ....[6]....
        /*00cc*/ 	.word	0x00001780


	//   ....[7]....
        /*00d0*/ 	.word	0x000017a0


	//   ....[8]....
        /*00d4*/ 	.word	0x000017c0


	//   ....[9]....
        /*00d8*/ 	.word	0x000017e0


	//   ....[10]....
        /*00dc*/ 	.word	0x00001950


	//   ....[11]....
        /*00e0*/ 	.word	0x00001990


	//   ....[12]....
        /*00e4*/ 	.word	0x000019e0


	//   ....[13]....
        /*00e8*/ 	.word	0x00001a60


	//   ....[14]....
        /*00ec*/ 	.word	0x00001a70


	//   ....[15]....
        /*00f0*/ 	.word	0x00001ba0


	//   ....[16]....
        /*00f4*/ 	.word	0x00001be0


	//   ....[17]....
        /*00f8*/ 	.word	0x00001bf0


	//   ....[18]....
        /*00fc*/ 	.word	0x00001e40


	//   ....[19]....
        /*0100*/ 	.word	0x00001e80


	//   ....[20]....
        /*0104*/ 	.word	0x00001e90


	//   ....[21]....
        /*0108*/ 	.word	0x00001f70


	//   ....[22]....
        /*010c*/ 	.word	0x00001f90


	//   ....[23]....
        /*0110*/ 	.word	0x000031d0


	//   ....[24]....
        /*0114*/ 	.word	0x00003230


	//   ....[25]....
        /*0118*/ 	.word	0x00003290


	//   ....[26]....
        /*011c*/ 	.word	0x000032f0


	//   ....[27]....
        /*0120*/ 	.word	0x00003350


	//   ....[28]....
        /*0124*/ 	.word	0x00003b40


	//   ....[29]....
        /*0128*/ 	.word	0x00003ba0


	//   ....[30]....
        /*012c*/ 	.word	0x00003c00


	//   ....[31]....
        /*0130*/ 	.word	0x00003c60


	//   ....[32]....
        /*0134*/ 	.word	0x00003cc0


	//----- nvinfo : EIATTR_EXIT_INSTR_OFFSETS
	.align		4
.L_1735:
        /*0138*/ 	.byte	0x04, 0x1c
        /*013a*/ 	.short	(.L_1737 - .L_1736)


	//   ....[0]....
.L_1736:
        /*013c*/ 	.word	0x00000070


	//   ....[1]....
        /*0140*/ 	.word	0x00003180


	//----- nvinfo : EIATTR_MAX_THREADS
	.align		4
.L_1737:
        /*0144*/ 	.byte	0x04, 0x05
        /*0146*/ 	.short	(.L_1739 - .L_1738)
.L_1738:
        /*0148*/ 	.word	0x00000080
        /*014c*/ 	.word	0x00000001
        /*0150*/ 	.word	0x00000001


	//----- nvinfo : EIATTR_CRS_STACK_SIZE
	.align		4
.L_1739:
        /*0154*/ 	.byte	0x04, 0x1e
        /*0156*/ 	.short	(.L_1741 - .L_1740)
.L_1740:
        /*0158*/ 	.word	0x00000000


	//----- nvinfo : EIATTR_CBANK_PARAM_SIZE
	.align		4
.L_1741:
        /*015c*/ 	.byte	0x03, 0x19
        /*015e*/ 	.short	0x0058


	//----- nvinfo : EIATTR_PARAM_CBANK
	.align		4
        /*0160*/ 	.byte	0x04, 0x0a
        /*0162*/ 	.short	(.L_1743 - .L_1742)
	.align		4
.L_1742:
        /*0164*/ 	.word	index@(.nv.constant0._ZN10layer_norm13ln_fwd_kernelINS_13Kernel_traitsI6__halffS2_fjLj15360ELj2ELj1ELj4ELj8ENS_18Kernel_traits_baseILj15360ES2_fS2_fjLj128EEEEEEEvNS_9FwdParamsE)
        /*0168*/ 	.short	0x0210
        /*016a*/ 	.short	0x0058


	//----- nvinfo : EIATTR_SW_WAR
	.align		4
.L_1743:
        /*016c*/ 	.byte	0x04, 0x36
        /*016e*/ 	.short	(.L_1745 - .L_1744)
.L_1744:
        /*0170*/ 	.word	0x00000008
.L_1745:


//--------------------- .nv.info._ZN10layer_norm13ln_fwd_kernelINS_13Kernel_traitsI6__halfS2_S2_fjLj15360ELj2ELj1ELj4ELj8ENS_18Kernel_traits_baseILj15360ES2_S2_S2_fjLj128EEEEEEEvNS_9FwdParamsE --------------------------
	.section	.nv.info._ZN10layer_norm13ln_fwd_kernelINS_13Kernel_traitsI6__halfS2_S2_fjLj15360ELj2ELj1ELj4ELj8ENS_18Kernel_traits_baseILj15360ES2_S2_S2_fjLj128EEEEEEEvNS_9FwdParamsE,"",@"SHT_CUDA_INFO"
	.sectionflags	@""
	.align	4


	//----- nvinfo : EIATTR_CUDA_API_VERSION
	.align		4
        /*0000*/ 	.byte	0x04, 0x37
        /*0002*/ 	.short	(.L_1747 - .L_1746)
.L_1746:
        /*0004*/ 	.word	0x00000082


	//----- nvinfo : EIATTR_KPARAM_INFO
	.align		4
.L_1747:
        /*0008*/ 	.byte	0x04, 0x17
        /*000a*/ 	.short	(.L_1749 - .L_1748)
.L_1748:
        /*000c*/ 	.word	0x00000000
        /*0010*/ 	.short	0x0000
        /*0012*/ 	.short	0x0000
        /*0014*/ 	.byte	0x00, 0xf0, 0x61, 0x01


	//----- nvinfo : EIATTR_SPARSE_MMA_MASK
	.align		4
.L_1749:
        /*0018*/ 	.byte	0x03, 0x50
        /*001a*/ 	.short	0x0000


	//----- nvinfo : EIATTR_MAXREG_COUNT
	.align		4
        /*001c*/ 	.byte	0x03, 0x1b
        /*001e*/ 	.short	0x00ff


	//----- nvinfo : EIATTR_NUM_BARRIERS
	.align		4
        /*0020*/ 	.byte	0x02, 0x4c
        /*0022*/ 	.byte	0x01
	.zero		1


	//----- nvinfo : EIATTR_MERCURY_ISA_VERSION
	.align		4
        /*0024*/ 	.byte	0x03, 0x5f
        /*0026*/ 	.short	0x0101


	//----- nvinfo : EIATTR_COOP_GROUP_MASK_REGIDS
	.align		4
        /*0028*/ 	.byte	0x04, 0x29
        /*002a*/ 	.short	(.L_1751 - .L_1750)


	//   ....[0]....
.L_1750:
        /*002c*/ 	.word	0xffffffff


	//   ....[1]....
        /*0030*/ 	.word	0xffffffff


	//   ....[2]....
        /*0034*/ 	.word	0xffffffff


	//   ....[3]....
        /*0038*/ 	.word	0xffffffff


	//   ....[4]....
        /*003c*/ 	.word	0xffffffff


	//   ....[5]....
        /*0040*/ 	.word	0xffffffff


	//   ....[6]....
        /*0044*/ 	.word	0xffffffff


	//   ....[7]....
        /*0048*/ 	.word	0xffffffff


	//   ....[8]....
        /*004c*/ 	.word	0xffffffff


	//   ....[9]....
        /*0050*/ 	.word	0xffffffff


	//   ....[10]....
        /*0054*/ 	.word	0xffffffff


	//   ....[11]....
        /*0058*/ 	.word	0xffffffff


	//   ....[12]....
        /*005c*/ 	.word	0xffffffff


	//   ....[13]....
        /*0060*/ 	.word	0xffffffff


	//   ....[14]....
        /*0064*/ 	.word	0xffffffff


	//   ....[15]....
        /*0068*/ 	.word	0xffffffff


	//   ....[16]....
        /*006c*/ 	.word	0xffffffff


	//   ....[17]....
        /*0070*/ 	.word	0xffffffff


	//   ....[18]....
        /*0074*/ 	.word	0xffffffff


	//   ....[19]....
        /*0078*/ 	.word	0xffffffff


	//   ....[20]....
        /*007c*/ 	.word	0xffffffff


	//   ....[21]....
        /*0080*/ 	.word	0xffffffff


	//   ....[22]....
        /*0084*/ 	.word	0xffffffff


	//   ....[23]....
        /*0088*/ 	.word	0x0500008c


	//   ....[24]....
        /*008c*/ 	.word	0x0500008c


	//   ....[25]....
        /*0090*/ 	.word	0x0500008c


	//   ....[26]....
        /*0094*/ 	.word	0x0500008c


	//   ....[27]....
        /*0098*/ 	.word	0x0500008c


	//   ....[28]....
        /*009c*/ 	.word	0x0500008c


	//   ....[29]....
        /*00a0*/ 	.word	0x0500008c


	//   ....[30]....
        /*00a4*/ 	.word	0x0500008c


	//   ....[31]....
        /*00a8*/ 	.word	0x0500008c


	//   ....[32]....
        /*00ac*/ 	.word	0x0500008c


	//----- nvinfo : EIATTR_COOP_GROUP_INSTR_OFFSETS
	.align		4
.L_1751:
        /*00b0*/ 	.byte	0x04, 0x28
        /*00b2*/ 	.short	(.L_1753 - .L_1752)


	//   ....[0]....
.L_1752:
        /*00b4*/ 	.word	0x00001030


	//   ....[1]....
        /*00b8*/ 	.word	0x00001050


	//   ....[2]....
        /*00bc*/ 	.word	0x00001070


	//   ....[3]....
        /*00c0*/ 	.word	0x00001090


	//   ....[4]....
        /*00c4*/ 	.word	0x000010b0


	//   ....[5]....
        /*00c8*/ 	.word	0x00001860


	//   ....[6]....
        /*00cc*/ 	.word	0x00001880


	//   ....[7]....
        /*00d0*/ 	.word	0x000018a0


	//   ....[8]....
        /*00d4*/ 	.word	0x000018c0


	//   ....[9]....
        /*00d8*/ 	.word	0x000018e0


	//   ....[10]....
        /*00dc*/ 	.word	0x00001a10


	//   ....[11]....
        /*00e0*/ 	.word	0x00001a90


	//   ....[12]....
        /*00e4*/ 	.word	0x00001aa0


	//   ....[13]....
        /*00e8*/ 	.word	0x00001b00


	//   ....[14]....
        /*00ec*/ 	.word	0x00001b40


	//   ....[15]....
        /*00f0*/ 	.word	0x00001b60


	//   ....[16]....
        /*00f4*/ 	.word	0x00001c50


	//   ....[17]....
        /*00f8*/ 	.word	0x00001c70


	//   ....[18]....
        /*00fc*/ 	.word	0x00001f60


	//   ....[19]....
        /*0100*/ 	.word	0x00001fd0


	//   ....[20]....
        /*0104*/ 	.word	0x00001fe0


	//   ....[21]....
        /*0108*/ 	.word	0x00002070


	//   ....[22]....
        /*010c*/ 	.word	0x000020b0


	//   ....[23]....
        /*0110*/ 	.word	0x00003de0


	//   ....[24]....
        /*0114*/ 	.word	0x00003e50


	//   ....[25]....
        /*0118*/ 	.word	0x00003ec0


	//   ....[26]....
        /*011c*/ 	.word	0x00003f30


	//   ....[27]....
        /*0120*/ 	.word	0x00003fa0


	//   ....[28]....
        /*0124*/ 	.word	0x000047a0


	//   ....[29]....
        /*0128*/ 	.word	0x00004810


	//   ....[30]....
        /*012c*/ 	.word	0x00004880


	//   ....[31]....
        /*0130*/ 	.word	0x000048f0


	//   ....[32]....
        /*0134*/ 	.word	0x00004960


	//----- nvinfo : EIATTR_EXIT_INSTR_OFFSETS
	.align		4
.L_1753:
        /*0138*/ 	.byte	0x04, 0x1c
        /*013a*/ 	.short	(.L_1755 - .L_1754)


	//   ....[0]....
.L_1754:
        /*013c*/ 	.word	0x00000070


	//   ....[1]....
        /*0140*/ 	.word	0x00003d80


	//----- nvinfo : EIATTR_MAX_THREADS
	.align		4
.L_1755:
        /*0144*/ 	.byte	0x04, 0x05
        /*0146*/ 	.short	(.L_1757 - .L_1756)
.L_1756:
        /*0148*/ 	.word	0x00000080
        /*014c*/ 	.word	0x00000001
        /*0150*/ 	.word	0x00000001


	//----- nvinfo : EIATTR_CRS_STACK_SIZE
	.align		4
.L_1757:
        /*0154*/ 	.byte	0x04, 0x1e
        /*0156*/ 	.short	(.L_1759 - .L_1758)
.L_1758:
        /*0158*/ 	.word	0x00000000


	//----- nvinfo : EIATTR_CBANK_PARAM_SIZE
	.align		4
.L_1759:
        /*015c*/ 	.byte	0x03, 0x19
        /*015e*/ 	.short	0x0058


	//----- nvinfo : EIATTR_PARAM_CBANK
	.align		4
        /*0160*/ 	.byte	0x04, 0x0a
        /*0162*/ 	.short	(.L_1761 - .L_1760)
	.align		4
.L_1760:
        /*0164*/ 	.word	index@(.nv.constant0._ZN10layer_norm13ln_fwd_kernelINS_13Kernel_traitsI6__halfS2_S2_fjLj15360ELj2ELj1ELj4ELj8ENS_18Kernel_traits_baseILj15360ES2_S2_S2_fjLj128EEEEEEEvNS_9FwdParamsE)
        /*0168*/ 	.short	0x0210
        /*016a*/ 	.short	0x0058


	//----- nvinfo : EIATTR_SW_WAR
	.align		4
.L_1761:
        /*016c*/ 	.byte	0x04, 0x36
        /*016e*/ 	.short	(.L_1763 - .L_1762)
.L_1762:
        /*0170*/ 	.word	0x00000008
.L_1763:


//--------------------- .nv.info._ZN10layer_norm13ln_fwd_kernelINS_13Kernel_traitsIffffjLj15360ELj2ELj1ELj4ELj8ENS_18Kernel_traits_baseILj15360EffffjLj128EEEEEEEvNS_9FwdParamsE --------------------------
	.section	.nv.info._ZN10layer_norm13ln_fwd_kernelINS_13Kernel_traitsIffffjLj15360ELj2ELj1ELj4ELj8ENS_18Kernel_traits_baseILj15360EffffjLj128EEEEEEEvNS_9FwdParamsE,"",@"SHT_CUDA_INFO"
	.sectionflags	@""
	.align	4


	//----- nvinfo : EIATTR_CUDA_API_VERSION
	.align		4
        /*0000*/ 	.byte	0x04, 0x37
        /*0002*/ 	.short	(.L_1765 - .L_1764)
.L_1764:
        /*0004*/ 	.word	0x00000082


	//----- nvinfo : EIATTR_KPARAM_INFO
	.align		4
.L_1765:
        /*0008*/ 	.byte	0x04, 0x17
        /*000a*/ 	.short	(.L_1767 - .L_1766)
.L_1766:
        /*000c*/ 	.word	0x00000000
        /*0010*/ 	.short	0x0000
        /*0012*/ 	.short	0x0000
        /*0014*/ 	.byte	0x00, 0xf0, 0x61, 0x01


	//----- nvinfo : EIATTR_SPARSE_MMA_MASK
	.align		4
.L_1767:
        /*0018*/ 	.byte	0x03, 0x50
        /*001a*/ 	.short	0x0000


	//----- nvinfo : EIATTR_MAXREG_COUNT
	.align		4
        /*001c*/ 	.byte	0x03, 0x1b
        /*001e*/ 	.short	0x00ff


	//----- nvinfo : EIATTR_NUM_BARRIERS
	.align		4
        /*0020*/ 	.byte	0x02, 0x4c
        /*0022*/ 	.byte	0x01
	.zero		1


	//----- nvinfo : EIATTR_MERCURY_ISA_VERSION
	.align		4
        /*0024*/ 	.byte	0x03, 0x5f
        /*0026*/ 	.short	0x0101


	//----- nvinfo : EIATTR_COOP_GROUP_MASK_REGIDS
	.align		4
        /*0028*/ 	.byte	0x04, 0x29
        /*002a*/ 	.short	(.L_1769 - .L_1768)


	//   ....[0]....
.L_1768:
        /*002c*/ 	.word	0xffffffff


	//   ....[1]....
        /*0030*/ 	.word	0xffffffff


	//   ....[2]....
        /*0034*/ 	.word	0xffffffff


	//   ....[3]....
        /*0038*/ 	.word	0xffffffff


	//   ....[4]....
        /*003c*/ 	.word	0xffffffff


	//   ....[5]....
        /*0040*/ 	.word	0xffffffff


	//   ....[6]....
        /*0044*/ 	.word	0xffffffff


	//   ....[7]....
        /*0048*/ 	.word	0xffffffff


	//   ....[8]....
        /*004c*/ 	.word	0xffffffff


	//   ....[9]....
        /*0050*/ 	.word	0xffffffff


	//   ....[10]....
        /*0054*/ 	.word	0xffffffff


	//   ....[11]....
        /*0058*/ 	.word	0xffffffff


	//   ....[12]....
        /*005c*/ 	.word	0xffffffff


	//   ....[13]....
        /*0060*/ 	.word	0xffffffff


	//   ....[14]....
        /*0064*/ 	.word	0xffffffff


	//   ....[15]....
        /*0068*/ 	.word	0xffffffff


	//   ....[16]....
        /*006c*/ 	.word	0xffffffff


	//   ....[17]....
        /*0070*/ 	.word	0xffffffff


	//   ....[18]....
        /*0074*/ 	.word	0xffffffff


	//   ....[19]....
        /*0078*/ 	.word	0xffffffff


	//   ....[20]....
        /*007c*/ 	.word	0xffffffff


	//   ....[21]....
        /*0080*/ 	.word	0xffffffff


	//   ....[22]....
        /*0084*/ 	.word	0xffffffff


	//   ....[23]....
        /*0088*/ 	.word	0x050000e3


	//   ....[24]....
        /*008c*/ 	.word	0x050000e3


	//   ....[25]....
        /*0090*/ 	.word	0x050000e3


	//   ....[26]....
        /*0094*/ 	.word	0x050000e3


	//   ....[27]....
        /*0098*/ 	.word	0x050000e3


	//   ....[28]....
        /*009c*/ 	.word	0x050000e3


	//   ....[29]....
        /*00a0*/ 	.word	0x050000e3


	//   ....[30]....
        /*00a4*/ 	.word	0x050000e3


	//   ....[31]....
        /*00a8*/ 	.word	0x050000e3


	//   ....[32]....
        /*00ac*/ 	.word	0x050000e3


	//----- nvinfo : EIATTR_COOP_GROUP_INSTR_OFFSETS
	.align		4
.L_1769:
        /*00b0*/ 	.byte	0x04, 0x28
        /*00b2*/ 	.short	(.L_1771 - .L_1770)


	//   ....[0]....
.L_1770:
        /*00b4*/ 	.word	0x00000f20


	//   ....[1]....
        /*00b8*/ 	.word	0x00000f40


	//   ....[2]....
        /*00bc*/ 	.word	0x00000f60


	//   ....[3]....
        /*00c0*/ 	.word	0x00000f80


	//   ....[4]....
        /*00c4*/ 	.word	0x00000fa0


	//   ....[5]....
        /*00c8*/ 	.word	0x00001750


	//   ....[6]....
        /*00cc*/ 	.word	0x00001770


	//   ....[7]....
        /*00d0*/ 	.word	0x00001790


	//   ....[8]....
        /*00d4*/ 	.word	0x000017b0


	//   ....[9]....
        /*00d8*/ 	.word	0x000017d0


	//   ....[10]....
        /*00dc*/ 	.word	0x00001930


	//   ....[11]....
        /*00e0*/ 	.word	0x00001980


	//   ....[12]....
        /*00e4*/ 	.word	0x00001990


	//   ....[13]....
        /*00e8*/ 	.word	0x00001a00


	//   ....[14]....
        /*00ec*/ 	.word	0x00001a30


	//   ....[15]....
        /*00f0*/ 	.word	0x00001a50


	//   ....[16]....
        /*00f4*/ 	.word	0x00001b60


	//   ....[17]....
        /*00f8*/ 	.word	0x00001b80


	//   ....[18]....
        /*00fc*/ 	.word	0x00001e40


	//   ....[19]....
        /*0100*/ 	.word	0x00001eb0


	//   ....[20]....
        /*0104*/ 	.word	0x00001ec0


	//   ....[21]....
        /*0108*/ 	.word	0x00001f70


	//   ....[22]....
        /*010c*/ 	.word	0x00001f90


	//   ....[23]....
        /*0110*/ 	.word	0x00003130


	//   ....[24]....
        /*0114*/ 	.word	0x000031a0


	//   ....[25]....
        /*0118*/ 	.word	0x00003210


	//   ....[26]....
        /*011c*/ 	.word	0x00003280


	//   ....[27]....
        /*0120*/ 	.word	0x000032f0


	//   ....[28]....
        /*0124*/ 	.word	0x00003af0


	//   ....[29]....
        /*0128*/ 	.word	0x00003b60


	//   ....[30]....
        /*012c*/ 	.word	0x00003bd0


	//   ....[31]....
        /*0130*/ 	.word	0x00003c40


	//   ....[32]....
        /*0134*/ 	.word	0x00003cb0


	//----- nvinfo : EIATTR_EXIT_INSTR_OFFSETS
	.align		4
.L_1771:
        /*0138*/ 	.byte	0x04, 0x1c
        /*013a*/ 	.short	(.L_1773 - .L_1772)


	//   ....[0]....
.L_1772:
        /*013c*/ 	.word	0x00000070


	//   ....[1]....
        /*0140*/ 	.word	0x000030d0


	//----- nvinfo : EIATTR_MAX_THREADS
	.align		4
.L_1773:
        /*0144*/ 	.byte	0x04, 0x05
        /*0146*/ 	.short	(.L_1775 - .L_1774)
.L_1774:
        /*0148*/ 	.word	0x00000080
        /*014c*/ 	.word	0x00000001
        /*0150*/ 	.word	0x00000001


	//----- nvinfo : EIATTR_CRS_STACK_SIZE
	.align		4
.L_1775:
        /*0154*/ 	.byte	0x04, 0x1e
        /*0156*/ 	.short	(.L_1777 - .L_1776)
.L_1776:
        /*0158*/ 	.word	0x00000000


	//----- nvinfo : EIATTR_CBANK_PARAM_SIZE
	.align		4
.L_1777:
        /*015c*/ 	.byte	0x03, 0x19
        /*015e*/ 	.short	0x0058


	//----- nvinfo : EIATTR_PARAM_CBANK
	.align		4
        /*0160*/ 	.byte	0x04, 0x0a
        /*0162*/ 	.short	(.L_1779 - .L_1778)
	.align		4
.L_1778:
        /*0164*/ 	.word	index@(.nv.constant0._ZN10layer_norm13ln_fwd_kernelINS_13Kernel_traitsIffffjLj15360ELj2ELj1ELj4ELj8ENS_18Kernel_traits_baseILj15360EffffjLj128EEEEEEEvNS_9FwdParamsE)
        /*0168*/ 	.short	0x0210
        /*016a*/ 	.short	0x0058


	//----- nvinfo : EIATTR_SW_WAR
	.align		4
.L_1779:
        /*016c*/ 	.byte	0x04, 0x36
        /*016e*/ 	.short	(.L_1781 - .L_1780)
.L_1780:
        /*0170*/ 	.word	0x00000008
.L_1781:


//--------------------- .nv.info._ZN10layer_norm13ln_fwd_kernelINS_13Kernel_traitsI13__nv_bfloat16fS2_fjLj14336ELj2ELj1ELj4ELj8ENS_18Kernel_traits_baseILj14336ES2_fS2_fjLj128EEEEEEEvNS_9FwdParamsE --------------------------
	.section	.nv.info._ZN10layer_norm13ln_fwd_kernelINS_13Kernel_traitsI13__nv_bfloat16fS2_fjLj14336ELj2ELj1ELj4ELj8ENS_18Kernel_traits_baseILj14336ES2_fS2_fjLj128EEEEEEEvNS_9FwdParamsE,"",@"SHT_CUDA_INFO"
	.sectionflags	@""
	.align	4


	//----- nvinfo : EIATTR_CUDA_API_VERSION
	.align		4
        /*0000*/ 	.byte	0x04, 0x37
        /*0002*/ 	.short	(.L_1783 - .L_1782)
.L_1782:
        /*0004*/ 	.word	0x00000082


	//----- nvinfo : EIATTR_KPARAM_INFO
	.align		4
.L_1783:
        /*0008*/ 	.byte	0x04, 0x17
        /*000a*/ 	.short	(.L_1785 - .L_1784)
.L_1784:
        /*000c*/ 	.word	0x00000000
        /*0010*/ 	.short	0x0000
        /*0012*/ 	.short	0x0000
        /*0014*/ 	.byte	0x00, 0xf0, 0x61, 0x01


	//----- nvinfo : EIATTR_SPARSE_MMA_MASK
	.align		4
.L_1785:
        /*0018*/ 	.byte	0x03, 0x50
        /*001a*/ 	.short	0x0000


	//----- nvinfo : EIATTR_MAXREG_COUNT
	.align		4
        /*001c*/ 	.byte	0x03, 0x1b
        /*001e*/ 	.short	0x00ff


	//----- nvinfo : EIATTR_NUM_BARRIERS
	.align		4
        /*0020*/ 	.byte	0x02, 0x4c
        /*0022*/ 	.byte	0x01
	.zero		1


	//----- nvinfo : EIATTR_MERCURY_ISA_VERSION
	.align		4
        /*0024*/ 	.byte	0x03, 0x5f
        /*0026*/ 	.short	0x0101


	//----- nvinfo : EIATTR_COOP_GROUP_MASK_REGIDS
	.align		4
        /*0028*/ 	.byte	0x04, 0x29
        /*002a*/ 	.short	(.L_1787 - .L_1786)


	//   ....[0]....
.L_1786:
        /*002c*/ 	.word	0xffffffff


	//   ....[1]....
        /*0030*/ 	.word	0xffffffff


	//   ....[2]....
        /*0034*/ 	.word	0xffffffff


	//   ....[3]....
        /*0038*/ 	.word	0xffffffff


	//   ....[4]....
        /*003c*/ 	.word	0xffffffff


	//   ....[5]....
        /*0040*/ 	.word	0xffffffff


	//   ....[6]....
        /*0044*/ 	.word	0xffffffff


	//   ....[7]....
        /*0048*/ 	.word	0xffffffff


	//   ....[8]....
        /*004c*/ 	.word	0xffffffff


	//   ....[9]....
        /*0050*/ 	.word	0xffffffff


	//   ....[10]....
        /*0054*/ 	.word	0xffffffff


	//   ....[11]....
        /*0058*/ 	.word	0xffffffff


	//   ....[12]....
        /*005c*/ 	.word	0xffffffff


	//   ....[13]....
        /*0060*/ 	.word	0xffffffff


	//   ....[14]....
        /*0064*/ 	.word	0xffffffff


	//   ....[15]....
        /*0068*/ 	.word	0xffffffff


	//   ....[16]....
        /*006c*/ 	.word	0xffffffff


	//   ....[17]....
        /*0070*/ 	.word	0xffffffff


	//   ....[18]....
        /*0074*/ 	.word	0xffffffff


	//   ....[19]....
        /*0078*/ 	.word	0xffffffff


	//   ....[20]....
        /*007c*/ 	.word	0xffffffff


	//   ....[21]....
        /*0080*/ 	.word	0xffffffff


	//   ....[22]....
        /*0084*/ 	.word	0xffffffff


	//   ....[23]....
        /*0088*/ 	.word	0x0500009c


	//   ....[24]....
        /*008c*/ 	.word	0x0500009c


	//   ....[25]....
        /*0090*/ 	.word	0x0500009c


	//   ....[26]....
        /*0094*/ 	.word	0x0500009c


	//   ....[27]....
        /*0098*/ 	.word	0x0500009c


	//   ....[28]....
        /*009c*/ 	.word	0x0500009c


	//   ....[29]....
        /*00a0*/ 	.word	0x0500009c


	//   ....[30]....
        /*00a4*/ 	.word	0x0500009c


	//   ....[31]....
        /*00a8*/ 	.word	0x0500009c


	//   ....[32]....
        /*00ac*/ 	.word	0x0500009c


	//----- nvinfo : EIATTR_COOP_GROUP_INSTR_OFFSETS
	.align		4
.L_1787:
        /*00b0*/ 	.byte	0x04, 0x28
        /*00b2*/ 	.short	(.L_1789 - .L_1788)


	//   ....[0]....
.L_1788:
        /*00b4*/ 	.word	0x00000e40


	//   ....[1]....
        /*00b8*/ 	.word	0x00000e60


	//   ....[2]....
        /*00bc*/ 	.word	0x00000e80


	//   ....[3]....
        /*00c0*/ 	.word	0x00000ea0


	//   ....[4]....
        /*00c4*/ 	.word	0x00000ec0


	//   ....[5]....
        /*00c8*/ 	.word	0x000015f0


	//   ....[6]....
        /*00cc*/ 	.word	0x00001610


	//   ....[7]....
        /*00d0*/ 	.word	0x00001630


	//   ....[8]....
        /*00d4*/ 	.word	0x00001650


	//   ....[9]....
        /*00d8*/ 	.word	0x00001670


	//   ....[10]....
        /*00dc*/ 	.word	0x000017a0


	//   ....[11]....
        /*00e0*/ 	.word	0x00001820


	//   ....[12]....
        /*00e4*/ 	.word	0x00001830


	//   ....[13]....
        /*00e8*/ 	.word	0x00001880


	//   ....[14]....
        /*00ec*/ 	.word	0x000018d0


	//   ....[15]....
        /*00f0*/ 	.word	0x000018f0


	//   ....[16]....
        /*00f4*/ 	.word	0x000019f0


	//   ....[17]....
        /*00f8*/ 	.word	0x00001a10


	//   ....[18]....
        /*00fc*/ 	.word	0x00001cd0


	//   ....[19]....
        /*0100*/ 	.word	0x00001d10


	//   ....[20]....
        /*0104*/ 	.word	0x00001d20


	//   ....[21]....
        /*0108*/ 	.word	0x00001de0


	//   ....[22]....
        /*010c*/ 	.word	0x00001e00


	//   ....[23]....
        /*0110*/ 	.word	0x00002ef0


	//   ....[24]....
        /*0114*/ 	.word	0x00002f60


	//   ....[25]....
        /*0118*/ 	.word	0x00002fd0


	//   ....[26]....
        /*011c*/ 	.word	0x00003040


	//   ....[27]....
        /*0120*/ 	.word	0x000030b0


	//   ....[28]....
        /*0124*/ 	.word	0x00003830


	//   ....[29]....
        /*0128*/ 	.word	0x000038a0


	//   ....[30]....
        /*012c*/ 	.word	0x00003910


	//   ....[31]....
        /*0130*/ 	.word	0x00003980


	//   ....[32]....
        /*0134*/ 	.word	0x000039f0


	//----- nvinfo : EIATTR_EXIT_INSTR_OFFSETS
	.align		4
.L_1789:
        /*0138*/ 	.byte	0x04, 0x1c
        /*013a*/ 	.short	(.L_1791 - .L_1790)


	//   ....[0]....
.L_1790:
        /*013c*/ 	.word	0x00000070


	//   ....[1]....
        /*0140*/ 	.word	0x00002e90


	//----- nvinfo : EIATTR_MAX_THREADS
	.align		4
.L_1791:
        /*0144*/ 	.byte	0x04, 0x05
        /*0146*/ 	.short	(.L_1793 - .L_1792)
.L_1792:
        /*0148*/ 	.word	0x00000080
        /*014c*/ 	.word	0x00000001
        /*0150*/ 	.word	0x00000001


	//----- nvinfo : EIATTR_CRS_STACK_SIZE
	.align		4
.L_1793:
        /*0154*/ 	.byte	0x04, 0x1e
        /*0156*/ 	.short	(.L_1795 - .L_1794)
.L_1794:
        /*0158*/ 	.word	0x00000000


	//----- nvinfo : EIATTR_CBANK_PARAM_SIZE
	.align		4
.L_1795:
        /*015c*/ 	.byte	0x03, 0x19
        /*015e*/ 	.short	0x0058


	//----- nvinfo : EIATTR_PARAM_CBANK
	.align		4
        /*0160*/ 	.byte	0x04, 0x0a
        /*0162*/ 	.short	(.L_1797 - .L_1796)
	.align		4
.L_1796:
        /*0164*/ 	.word	index@(.nv.constant0._ZN10layer_norm13ln_fwd_kernelINS_13Kernel_traitsI13__nv_bfloat16fS2_fjLj14336ELj2ELj1ELj4ELj8ENS_18Kernel_traits_baseILj14336ES2_fS2_fjLj128EEEEEEEvNS_9FwdParamsE)
        /*0168*/ 	.short	0x0210
        /*016a*/ 	.short	0x0058


	//----- nvinfo : EIATTR_SW_WAR
	.align		4
.L_1797:
        /*016c*/ 	.byte	0x04, 0x36
        /*016e*/ 	.short	(.L_1799 - .L_1798)
.L_1798:
        /*0170*/ 	.word	0x00000008
.L_1799:


//--------------------- .nv.info._ZN10layer_norm13ln_fwd_kernelINS_13Kernel_traitsI13__nv_bfloat16S2_S2_fjLj14336ELj2ELj1ELj4ELj16ENS_18Kernel_traits_baseILj14336ES2_S2_S2_fjLj128EEEEEEEvNS_9FwdParamsE --------------------------
	.section	.nv.info._ZN10layer_norm13ln_fwd_kernelINS_13Kernel_traitsI13__nv_bfloat16S2_S2_fjLj14336ELj2ELj1ELj4ELj16ENS_18Kernel_traits_baseILj14336ES2_S2_S2_fjLj128EEEEEEEvNS_9FwdParamsE,"",@"SHT_CUDA_INFO"
	.sectionflags	@""
	.align	4


	//----- nvinfo : EIATTR_CUDA_API_VERSION
	.align		4
        /*0000*/ 	.byte	0x04, 0x37
        /*0002*/ 	.short	(.L_1801 - .L_1800)
.L_1800:
        /*0004*/ 	.word	0x00000082


	//----- nvinfo : EIATTR_KPARAM_INFO
	.align		4
.L_1801:
        /*0008*/ 	.byte	0x04, 0x17
        /*000a*/ 	.short	(.L_1803 - .L_1802)
.L_1802:
        /*000c*/ 	.word	0x00000000
        /*0010*/ 	.short	0x0000
        /*0012*/ 	.short	0x0000
        /*0014*/ 	.byte	0x00, 0xf0, 0x61, 0x01


	//----- nvinfo : EIATTR_SPARSE_MMA_MASK
	.align		4
.L_1803:
        /*0018*/ 	.byte	0x03, 0x50
        /*001a*/ 	.short	0x0000


	//----- nvinfo : EIATTR_MAXREG_COUNT
	.align		4
        /*001c*/ 	.byte	0x03, 0x1b
        /*001e*/ 	.short	0x00ff


	//----- nvinfo : EIATTR_NUM_BARRIERS
	.align		4
        /*0020*/ 	.byte	0x02, 0x4c
        /*0022*/ 	.byte	0x01
	.zero		1


	//----- nvinfo : EIATTR_MERCURY_ISA_VERSION
	.align		4
        /*0024*/ 	.byte	0x03, 0x5f
        /*0026*/ 	.short	0x0101


	//----- nvinfo : EIATTR_COOP_GROUP_MASK_REGIDS
	.align		4
        /*0028*/ 	.byte	0x04, 0x29
        /*002a*/ 	.short	(.L_1805 - .L_1804)


	//   ....[0]....
.L_1804:
        /*002c*/ 	.word	0xffffffff


	//   ....[1]....
        /*0030*/ 	.word	0xffffffff


	//   ....[2]....
        /*0034*/ 	.word	0xffffffff


	//   ....[3]....
        /*0038*/ 	.word	0xffffffff


	//   ....[4]....
        /*003c*/ 	.word	0xffffffff


	//   ....[5]....
        /*0040*/ 	.word	0xffffffff


	//   ....[6]....
        /*0044*/ 	.word	0xffffffff


	//   ....[7]....
        /*0048*/ 	.word	0xffffffff


	//   ....[8]....
        /*004c*/ 	.word	0xffffffff


	//   ....[9]....
        /*0050*/ 	.word	0xffffffff


	//   ....[10]....
        /*0054*/ 	.word	0xffffffff


	//   ....[11]....
        /*0058*/ 	.word	0xffffffff


	//   ....[12]....
        /*005c*/ 	.word	0xffffffff


	//   ....[13]....
        /*0060*/ 	.word	0xffffffff


	//   ....[14]....
        /*0064*/ 	.word	0xffffffff


	//   ....[15]....
        /*0068*/ 	.word	0xffffffff


	//   ....[16]....
        /*006c*/ 	.word	0xffffffff


	//   ....[17]....
        /*0070*/ 	.word	0xffffffff


	//   ....[18]....
        /*0074*/ 	.word	0xffffffff


	//   ....[19]....
        /*0078*/ 	.word	0xffffffff


	//   ....[20]....
        /*007c*/ 	.word	0xffffffff


	//   ....[21]....
        /*0080*/ 	.word	0xffffffff


	//   ....[22]....
        /*0084*/ 	.word	0xffffffff


	//   ....[23]....
        /*0088*/ 	.word	0x0500006a


	//   ....[24]....
        /*008c*/ 	.word	0x0500006a


	//   ....[25]....
        /*0090*/ 	.word	0x0500006a


	//   ....[26]....
        /*0094*/ 	.word	0x0500006a


	//   ....[27]....
        /*0098*/ 	.word	0x0500006a


	//   ....[28]....
        /*009c*/ 	.word	0x0500006a


	//   ....[29]....
        /*00a0*/ 	.word	0x0500006a


	//   ....[30]....
        /*00a4*/ 	.word	0x0500006a


	//   ....[31]....
        /*00a8*/ 	.word	0x0500006a


	//   ....[32]....
        /*00ac*/ 	.word	0x0500006a


	//----- nvinfo : EIATTR_COOP_GROUP_INSTR_OFFSETS
	.align		4
.L_1805:
        /*00b0*/ 	.byte	0x04, 0x28
        /*00b2*/ 	.short	(.L_1807 - .L_1806)


	//   ....[0]....
.L_1806:
        /*00b4*/ 	.word	0x00000ce0


	//   ....[1]....
        /*00b8*/ 	.word	0x00000d00


	//   ....[2]....
        /*00bc*/ 	.word	0x00000d20


	//   ....[3]....
        /*00c0*/ 	.word	0x00000d40


	//   ....[4]....
        /*00c4*/ 	.word	0x00000d60


	//   ....[5]....
        /*00c8*/ 	.word	0x00001490


	//   ....[6]....
        /*00cc*/ 	.word	0x000014b0


	//   ....[7]....
        /*00d0*/ 	.word	0x000014d0


	//   ....[8]....
        /*00d4*/ 	.word	0x000014f0


	//   ....[9]....
        /*00d8*/ 	.word	0x00001510


	//   ....[10]....
        /*00dc*/ 	.word	0x00001670


	//   ....[11]....
        /*00e0*/ 	.word	0x000016c0


	//   ....[12]....
        /*00e4*/ 	.word	0x000016d0


	//   ....[13]....
        /*00e8*/ 	.word	0x000016e0


	//   ....[14]....
        /*00ec*/ 	.word	0x00001780


	//   ....[15]....
        /*00f0*/ 	.word	0x000017b0


	//   ....[16]....
        /*00f4*/ 	.word	0x000018a0


	//   ....[17]....
        /*00f8*/ 	.word	0x000018c0


	//   ....[18]....
        /*00fc*/ 	.word	0x00001b60


	//   ....[19]....
        /*0100*/ 	.word	0x00001ba0


	//   ....[20]....
        /*0104*/ 	.word	0x00001bb0


	//   ....[21]....
        /*0108*/ 	.word	0x00001c80


	//   ....[22]....
        /*010c*/ 	.word	0x00001c90


	//   ....[23]....
        /*0110*/ 	.word	0x00002930


	//   ....[24]....
        /*0114*/ 	.word	0x000029a0


	//   ....[25]....
        /*0118*/ 	.word	0x00002a10


	//   ....[26]....
        /*011c*/ 	.word	0x00002a80


	//   ....[27]....
        /*0120*/ 	.word	0x00002af0


	//   ....[28]....
        /*0124*/ 	.word	0x00003270


	//   ....[29]....
        /*0128*/ 	.word	0x000032e0


	//   ....[30]....
        /*012c*/ 	.word	0x00003350


	//   ....[31]....
        /*0130*/ 	.word	0x000033c0


	//   ....[32]....
        /*0134*/ 	.word	0x00003430


	//----- nvinfo : EIATTR_EXIT_INSTR_OFFSETS
	.align		4
.L_1807:
        /*0138*/ 	.byte	0x04, 0x1c
        /*013a*/ 	.short	(.L_1809 - .L_1808)


	//   ....[0]....
.L_1808:
        /*013c*/ 	.word	0x00000070


	//   ....[1]....
        /*0140*/ 	.word	0x000028d0


	//----- nvinfo : EIATTR_MAX_THREADS
	.align		4
.L_1809:
        /*0144*/ 	.byte	0x04, 0x05
        /*0146*/ 	.short	(.L_1811 - .L_1810)
.L_1810:
        /*0148*/ 	.word	0x00000080
        /*014c*/ 	.word	0x00000001
        /*0150*/ 	.word	0x00000001


	//----- nvinfo : EIATTR_CRS_STACK_SIZE
	.align		4
.L_1811:
        /*0154*/ 	.byte	0x04, 0x1e
        /*0156*/ 	.short	(.L_1813 - .L_1812)
.L_1812:
        /*0158*/ 	.word	0x00000000


	//----- nvinfo : EIATTR_CBANK_PARAM_SIZE
	.align		4
.L_1813:
        /*015c*/ 	.byte	0x03, 0x19
        /*015e*/ 	.short	0x0058


	//----- nvinfo : EIATTR_PARAM_CBANK
	.align		4
        /*0160*/ 	.byte	0x04, 0x0a
        /*0162*/ 	.short	(.L_1815 - .L_1814)
	.align		4
.L_1814:
        /*0164*/ 	.word	index@(.nv.constant0._ZN10layer_norm13ln_fwd_kernelINS_13Kernel_traitsI13__nv_bfloat16S2_S2_fjLj14336ELj2ELj1ELj4ELj16ENS_18Kernel_traits_baseILj14336ES2_S2_S2_fjLj128EEEEEEEvNS_9FwdParamsE)
        /*0168*/ 	.short	0x0210
        /*016a*/ 	.short	0x0058


	//----- nvinfo : EIATTR_SW_WAR
	.align		4
.L_1815:
        /*016c*/ 	.byte	0x04, 0x36
        /*016e*/ 	.short	(.L_1817 - .L_1816)
.L_1816:
        /*0170*/ 	.word	0x00000008
.L_1817:


//--------------------- .nv.info._ZN10layer_norm13ln_fwd_kernelINS_13Kernel_traitsI6__halffS2_fjLj14336ELj2ELj1ELj4ELj16ENS_18Kernel_traits_baseILj14336ES2_fS2_fjLj128EEEEEEEvNS_9FwdParamsE --------------------------
	.section	.nv.info._ZN10layer_norm13ln_fwd_kernelINS_13Kernel_traitsI6__halffS2_fjLj14336ELj2ELj1ELj4ELj16ENS_18Kernel_traits_baseILj14336ES2_fS2_fjLj128EEEEEEEvNS_9FwdParamsE,"",@"SHT_CUDA_INFO"
	.sectionflags	@""
	.align	4


	//----- nvinfo : EIATTR_CUDA_API_VERSION
	.align		4
        /*0000*/ 	.byte	0x04, 0x37
        /*0002*/ 	.short	(.L_1819 - .L_1818)
.L_1818:
        /*0004*/ 	.word	0x00000082


	//----- nvinfo : EIATTR_KPARAM_INFO
	.align		4
.L_1819:
        /*0008*/ 	.byte	0x04, 0x17
        /*000a*/ 	.short	(.L_1821 - .L_1820)
.L_1820:
        /*000c*/ 	.word	0x00000000
        /*0010*/ 	.short	0x0000
        /*0012*/ 	.short	0x0000
        /*0014*/ 	.byte	0x00, 0xf0, 0x61, 0x01


	//----- nvinfo : EIATTR_SPARSE_MMA_MASK
	.align		4
.L_1821:
        /*0018*/ 	.byte	0x03, 0x50
        /*001a*/ 	.short	0x0000


	//----- nvinfo : EIATTR_MAXREG_COUNT
	.align		4
        /*001c*/ 	.byte	0x03, 0x1b
        /*001e*/ 	.short	0x00ff


	//----- nvinfo : EIATTR_NUM_BARRIERS
	.align		4
        /*0020*/ 	.byte	0x02, 0x4c
        /*0022*/ 	.byte	0x01
	.zero		1


	//----- nvinfo : EIATTR_MERCURY_ISA_VERSION
	.align		4
        /*0024*/ 	.byte	0x03, 0x5f
        /*0026*/ 	.short	0x0101


	//----- nvinfo : EIATTR_COOP_GROUP_MASK_REGIDS
	.align		4
        /*0028*/ 	.byte	0x04, 0x29
        /*002a*/ 	.short	(.L_1823 - .L_1822)


	//   ....[0]....
.L_1822:
        /*002c*/ 	.word	0xffffffff


	//   ....[1]....
        /*0030*/ 	.word	0xffffffff


	//   ....[2]....
        /*0034*/ 	.word	0xffffffff


	//   ....[3]....
        /*0038*/ 	.word	0xffffffff


	//   ....[4]....
        /*003c*/ 	.word	0xffffffff


	//   ....[5]....
        /*0040*/ 	.word	0xffffffff


	//   ....[6]....
        /*0044*/ 	.word	0xffffffff


	//   ....[7]....
        /*0048*/ 	.word	0xffffffff


	//   ....[8]....
        /*004c*/ 	.word	0xffffffff


	//   ....[9]....
        /*0050*/ 	.word	0xffffffff


	//   ....[10]....
        /*0054*/ 	.word	0xffffffff


	//   ....[11]....
        /*0058*/ 	.word	0xffffffff


	//   ....[12]....
        /*005c*/ 	.word	0xffffffff


	//   ....[13]....
        /*0060*/ 	.word	0xffffffff


	//   ....[14]....
        /*0064*/ 	.word	0xffffffff


	//   ....[15]....
        /*0068*/ 	.word	0xffffffff


	//   ....[16]....
        /*006c*/ 	.word	0xffffffff


	//   ....[17]....
        /*0070*/ 	.word	0xffffffff


	//   ....[18]....
        /*0074*/ 	.word	0xffffffff


	//   ....[19]....
        /*0078*/ 	.word	0xffffffff


	//   ....[20]....
        /*007c*/ 	.word	0xffffffff


	//   ....[21]....
        /*0080*/ 	.word	0xffffffff


	//   ....[22]....
        /*0084*/ 	.word	0xffffffff


	//   ....[23]....
        /*0088*/ 	.word	0x0500008f


	//   ....[24]....
        /*008c*/ 	.word	0x0500008f


	//   ....[25]....
        /*0090*/ 	.word	0x0500008f


	//   ....[26]....
        /*0094*/ 	.word	0x0500008f


	//   ....[27]....
        /*0098*/ 	.word	0x0500008f


	//   ....[28]....
        /*009c*/ 	.word	0x0500008f


	//   ....[29]....
        /*00a0*/ 	.word	0x0500008f


	//   ....[30]....
        /*00a4*/ 	.word	0x0500008f


	//   ....[31]....
        /*00a8*/ 	.word	0x0500008f


	//   ....[32]....
        /*00ac*/ 	.word	0x0500008f


	//----- nvinfo : EIATTR_COOP_GROUP_INSTR_OFFSETS
	.align		4
.L_1823:
        /*00b0*/ 	.byte	0x04, 0x28
        /*00b2*/ 	.short	(.L_1825 - .L_1824)


	//   ....[0]....
.L_1824:
        /*00b4*/ 	.word	0x000009e0


	//   ....[1]....
        /*00b8*/ 	.word	0x00000a00


	//   ....[2]....
        /*00bc*/ 	.word	0x00000a20


	//   ....[3]....
        /*00c0*/ 	.word	0x00000a40


	//   ....[4]....
        /*00c4*/ 	.word	0x00000a60


	//   ....[5]....
        /*00c8*/ 	.word	0x00001190


	//   ....[6]....
        /*00cc*/ 	.word	0x000011b0


	//   ....[7]....
        /*00d0*/ 	.word	0x000011d0


	//   ....[8]....
        /*00d4*/ 	.word	0x000011f0


	//   ....[9]....
        /*00d8*/ 	.word	0x00001210


	//   ....[10]....
        /*00dc*/ 	.word	0x00001370


	//   ....[11]....
        /*00e0*/ 	.word	0x000013c0


	//   ....[12]....
        /*00e4*/ 	.word	0x000013d0


	//   ....[13]....
        /*00e8*/ 	.word	0x000013e0


	//   ....[14]....
        /*00ec*/ 	.word	0x00001470


	//   ....[15]....
        /*00f0*/ 	.word	0x000014b0


	//   ....[16]....
        /*00f4*/ 	.word	0x000015a0


	//   ....[17]....
        /*00f8*/ 	.word	0x000015c0


	//   ....[18]....
        /*00fc*/ 	.word	0x00001870


	//   ....[19]....
        /*0100*/ 	.word	0x000018b0


	//   ....[20]....
        /*0104*/ 	.word	0x000018c0


	//   ....[21]....
        /*0108*/ 	.word	0x00001980


	//   ....[22]....
        /*010c*/ 	.word	0x000019c0


	//   ....[23]....
        /*0110*/ 	.word	0x00003550


	//   ....[24]....
        /*0114*/ 	.word	0x000035c0


	//   ....[25]....
        /*0118*/ 	.word	0x00003630


	//   ....[26]....
        /*011c*/ 	.word	0x000036a0


	//   ....[27]....
        /*0120*/ 	.word	0x00003710


	//   ....[28]....
        /*0124*/ 	.word	0x00003e90


	//   ....[29]....
        /*0128*/ 	.word	0x00003f00


	//   ....[30]....
        /*012c*/ 	.word	0x00003f70


	//   ....[31]....
        /*0130*/ 	.word	0x00003fe0


	//   ....[32]....
        /*0134*/ 	.word	0x00004050


	//----- nvinfo : EIATTR_EXIT_INSTR_OFFSETS
	.align		4
.L_1825:
        /*0138*/ 	.byte	0x04, 0x1c
        /*013a*/ 	.short	(.L_1827 - .L_1826)


	//   ....[0]....
.L_1826:
        /*013c*/ 	.word	0x00000070


	//   ....[1]....
        /*0140*/ 	.word	0x000034f0


	//----- nvinfo : EIATTR_MAX_THREADS
	.align		4
.L_1827:
        /*0144*/ 	.byte	0x04, 0x05
        /*0146*/ 	.short	(.L_1829 - .L_1828)
.L_1828:
        /*0148*/ 	.word	0x00000080
        /*014c*/ 	.word	0x00000001
        /*0150*/ 	.word	0x00000001


	//----- nvinfo : EIATTR_CRS_STACK_SIZE
	.align		4
.L_1829:
        /*0154*/ 	.byte	0x04, 0x1e
        /*0156*/ 	.short	(.L_1831 - .L_1830)
.L_1830:
        /*0158*/ 	.word	0x00000000


	//----- nvinfo : EIATTR_CBANK_PARAM_SIZE
	.align		4
.L_1831:
        /*015c*/ 	.byte	0x03, 0x19
        /*015e*/ 	.short	0x0058


	//----- nvinfo : EIATTR_PARAM_CBANK
	.align		4
        /*0160*/ 	.byte	0x04, 0x0a
        /*0162*/ 	.short	(.L_1833 - .L_1832)
	.align		4
.L_1832:
        /*0164*/ 	.word	index@(.nv.constant0._ZN10layer_norm13ln_fwd_kernelINS_13Kernel_traitsI6__halffS2_fjLj14336ELj2ELj1ELj4ELj16ENS_18Kernel_traits_baseILj14336ES2_fS2_fjLj128EEEEEEEvNS_9FwdParamsE)
        /*0168*/ 	.short	0x0210
        /*016a*/ 	.short	0x0058


	//----- nvinfo : EIATTR_SW_WAR
	.align		4
.L_1833:
        /*016c*/ 	.byte	0x04, 0x36
        /*016e*/ 	.short	(.L_1835 - .L_1834)
.L_1834:
        /*0170*/ 	.word	0x00000008
.L_1835:


//--------------------- .nv.info._ZN10layer_norm13ln_fwd_kernelINS_13Kernel_traitsI6__halfS2_S2_fjLj14336ELj2ELj1ELj4ELj16ENS_18Kernel_traits_baseILj14336ES2_S2_S2_fjLj128EEEEEEEvNS_9FwdParamsE --------------------------
	.section	.nv.info._ZN10layer_norm13ln_fwd_kernelINS_13Kernel_traitsI6__halfS2_S2_fjLj14336ELj2ELj1ELj4ELj16ENS_18Kernel_traits_baseILj14336ES2_S2_S2_fjLj128EEEEEEEvNS_9FwdParamsE,"",@"SHT_CUDA_INFO"
	.sectionflags	@""
	.align	4


	//----- nvinfo : EIATTR_CUDA_API_VERSION
	.align		4
        /*0000*/ 	.byte	0x04, 0x37
        /*0002*/ 	.short	(.L_1837 - .L_1836)
.L_1836:
        /*0004*/ 	.word	0x00000082


	//----- nvinfo : EIATTR_KPARAM_INFO
	.align		4
.L_1837:
        /*0008*/ 	.byte	0x04, 0x17
        /*000a*/ 	.short	(.L_1839 - .L_1838)
.L_1838:
        /*000c*/ 	.word	0x00000000
        /*0010*/ 	.short	0x0000
        /*0012*/ 	.short	0x0000
        /*0014*/ 	.byte	0x00, 0xf0, 0x61, 0x01


	//----- nvinfo : EIATTR_SPARSE_MMA_MASK
	.align		4
.L_1839:
        /*0018*/ 	.byte	0x03, 0x50
        /*001a*/ 	.short	0x0000


	//----- nvinfo : EIATTR_MAXREG_COUNT
	.align		4
        /*001c*/ 	.byte	0x03, 0x1b
        /*001e*/ 	.short	0x00ff


	//----- nvinfo : EIATTR_NUM_BARRIERS
	.align		4
        /*0020*/ 	.byte	0x02, 0x4c
        /*0022*/ 	.byte	0x01
	.zero		1


	//----- nvinfo : EIATTR_MERCURY_ISA_VERSION
	.align		4
        /*0024*/ 	.byte	0x03, 0x5f
        /*0026*/ 	.short	0x0101


	//----- nvinfo : EIATTR_COOP_GROUP_MASK_REGIDS
	.align		4
        /*0028*/ 	.byte	0x04, 0x29
        /*002a*/ 	.short	(.L_1841 - .L_1840)


	//   ....[0]....
.L_1840:
        /*002c*/ 	.word	0xffffffff


	//   ....[1]....
        /*0030*/ 	.word	0xffffffff


	//   ....[2]....
        /*0034*/ 	.word	0xffffffff


	//   ....[3]....
        /*0038*/ 	.word	0xffffffff


	//   ....[4]....
        /*003c*/ 	.word	0xffffffff


	//   ....[5]....
        /*0040*/ 	.word	0xffffffff


	//   ....[6]....
        /*0044*/ 	.word	0xffffffff


	//   ....[7]....
        /*0048*/ 	.word	0xffffffff


	//   ....[8]....
        /*004c*/ 	.word	0xffffffff


	//   ....[9]....
        /*0050*/ 	.word	0xffffffff


	//   ....[10]....
        /*0054*/ 	.word	0xffffffff


	//   ....[11]....
        /*0058*/ 	.word	0xffffffff


	//   ....[12]....
        /*005c*/ 	.word	0xffffffff


	//   ....[13]....
        /*0060*/ 	.word	0xffffffff


	//   ....[14]....
        /*0064*/ 	.word	0xffffffff


	//   ....[15]....
        /*0068*/ 	.word	0xffffffff


	//   ....[16]....
        /*006c*/ 	.word	0xffffffff


	//   ....[17]....
        /*0070*/ 	.word	0xffffffff


	//   ....[18]....
        /*0074*/ 	.word	0xffffffff


	//   ....[19]....
        /*0078*/ 	.word	0xffffffff


	//   ....[20]....
        /*007c*/ 	.word	0xffffffff


	//   ....[21]....
        /*0080*/ 	.word	0xffffffff


	//   ....[22]....
        /*0084*/ 	.word	0xffffffff


	//   ....[23]....
        /*0088*/ 	.word	0x0500006a


	//   ....[24]....
        /*008c*/ 	.word	0x0500006a


	//   ....[25]....
        /*0090*/ 	.word	0x0500006a


	//   ....[26]....
        /*0094*/ 	.word	0x0500006a


	//   ....[27]....
        /*0098*/ 	.word	0x0500006a


	//   ....[28]....
        /*009c*/ 	.word	0x0500006a


	//   ....[29]....
        /*00a0*/ 	.word	0x0500006a


	//   ....[30]....
        /*00a4*/ 	.word	0x0500006a


	//   ....[31]....
        /*00a8*/ 	.word	0x0500006a


	//   ....[32]....
        /*00ac*/ 	.word	0x0500006a


	//----- nvinfo : EIATTR_COOP_GROUP_INSTR_OFFSETS
	.align		4
.L_1841:
        /*00b0*/ 	.byte	0x04, 0x28
        /*00b2*/ 	.short	(.L_1843 - .L_1842)


	//   ....[0]....
.L_1842:
        /*00b4*/ 	.word	0x00000b20


	//   ....[1]....
        /*00b8*/ 	.word	0x00000b40


	//   ....[2]....
        /*00bc*/ 	.word	0x00000b60


	//   ....[3]....
        /*00c0*/ 	.word	0x00000b80


	//   ....[4]....
        /*00c4*/ 	.word	0x00000ba0


	//   ....[5]....
        /*00c8*/ 	.word	0x000012d0


	//   ....[6]....
        /*00cc*/ 	.word	0x000012f0


	//   ....[7]....
        /*00d0*/ 	.word	0x00001310


	//   ....[8]....
        /*00d4*/ 	.word	0x00001330


	//   ....[9]....
        /*00d8*/ 	.word	0x00001350


	//   ....[10]....
        /*00dc*/ 	.word	0x000014b0


	//   ....[11]....
        /*00e0*/ 	.word	0x00001500


	//   ....[12]....
        /*00e4*/ 	.word	0x00001510


	//   ....[13]....
        /*00e8*/ 	.word	0x00001520


	//   ....[14]....
        /*00ec*/ 	.word	0x000015c0


	//   ....[15]....
        /*00f0*/ 	.word	0x000015f0


	//   ....[16]....
        /*00f4*/ 	.word	0x000016e0


	//   ....[17]....
        /*00f8*/ 	.word	0x00001700


	//   ....[18]....
        /*00fc*/ 	.word	0x000019a0


	//   ....[19]....
        /*0100*/ 	.word	0x000019e0


	//   ....[20]....
        /*0104*/ 	.word	0x000019f0


	//   ....[21]....
        /*0108*/ 	.word	0x00001ac0


	//   ....[22]....
        /*010c*/ 	.word	0x00001ad0


	//   ....[23]....
        /*0110*/ 	.word	0x00002770


	//   ....[24]....
        /*0114*/ 	.word	0x000027e0


	//   ....[25]....
        /*0118*/ 	.word	0x00002850


	//   ....[26]....
        /*011c*/ 	.word	0x000028c0


	//   ....[27]....
        /*0120*/ 	.word	0x00002930


	//   ....[28]....
        /*0124*/ 	.word	0x000030b0


	//   ....[29]....
        /*0128*/ 	.word	0x00003120


	//   ....[30]....
        /*012c*/ 	.word	0x00003190


	//   ....[31]....
        /*0130*/ 	.word	0x00003200


	//   ....[32]....
        /*0134*/ 	.word	0x00003270


	//----- nvinfo : EIATTR_EXIT_INSTR_OFFSETS
	.align		4
.L_1843:
        /*0138*/ 	.byte	0x04, 0x1c
        /*013a*/ 	.short	(.L_1845 - .L_1844)


	//   ....[0]....
.L_1844:
        /*013c*/ 	.word	0x00000070


	//   ....[1]....
        /*0140*/ 	.word	0x00002710


	//----- nvinfo : EIATTR_MAX_THREADS
	.align		4
.L_1845:
        /*0144*/ 	.byte	0x04, 0x05
        /*0146*/ 	.short	(.L_1847 - .L_1846)
.L_1846:
        /*0148*/ 	.word	0x00000080
        /*014c*/ 	.word	0x00000001
        /*0150*/ 	.word	0x00000001


	//----- nvinfo : EIATTR_CRS_STACK_SIZE
	.align		4
.L_1847:
        /*0154*/ 	.byte	0x04, 0x1e
        /*0156*/ 	.short	(.L_1849 - .L_1848)
.L_1848:
        /*0158*/ 	.word	0x00000000


	//----- nvinfo : EIATTR_CBANK_PARAM_SIZE
	.align		4
.L_1849:
        /*015c*/ 	.byte	0x03, 0x19
        /*015e*/ 	.short	0x0058


	//----- nvinfo : EIATTR_PARAM_CBANK
	.align		4
        /*0160*/ 	.byte	0x04, 0x0a
        /*0162*/ 	.short	(.L_1851 - .L_1850)
	.align		4
.L_1850:
        /*0164*/ 	.word	index@(.nv.constant0._ZN10layer_norm13ln_fwd_kernelINS_13Kernel_traitsI6__halfS2_S2_fjLj14336ELj2ELj1ELj4ELj16ENS_18Kernel_traits_baseILj14336ES2_S2_S2_fjLj128EEEEEEEvNS_9FwdParamsE)
        /*0168*/ 	.short	0x0210
        /*016a*/ 	.short	0x0058


	//----- nvinfo : EIATTR_SW_WAR
	.align		4
.L_1851:
        /*016c*/ 	.byte	0x04, 0x36
        /*016e*/ 	.short	(.L_1853 - .L_1852)
.L_1852:
        /*0170*/ 	.word	0x00000008
.L_1853:


//--------------------- .nv.info._ZN10layer_norm13ln_fwd_kernelINS_13Kernel_traitsIffffjLj14336ELj2ELj1ELj4ELj16ENS_18Kernel_traits_baseILj14336EffffjLj128EEEEEEEvNS_9FwdParamsE --------------------------
	.section	.nv.info._ZN10layer_norm13ln_fwd_kernelINS_13Kernel_traitsIffffjLj14336ELj2ELj1ELj4ELj16ENS_18Kernel_traits_baseILj14336EffffjLj128EEEEEEEvNS_9FwdParamsE,"",@"SHT_CUDA_INFO"
	.sectionflags	@""
	.align	4


	//----- nvinfo : EIATTR_CUDA_API_VERSION
	.align		4
        /*0000*/ 	.byte	0x04, 0x37
        /*0002*/ 	.short	(.L_1855 - .L_1854)
.L_1854:
        /*0004*/ 	.word	0x00000082


	//----- nvinfo : EIATTR_KPARAM_INFO
	.align		4
.L_1855:
        /*0008*/ 	.byte	0x04, 0x17
        /*000a*/ 	.short	(.L_1857 - .L_1856)
.L_1856:
        /*000c*/ 	.word	0x00000000
        /*0010*/ 	.short	0x0000
        /*0012*/ 	.short	0x0000
        /*0014*/ 	.byte	0x00, 0xf0, 0x61, 0x01


	//----- nvinfo : EIATTR_SPARSE_MMA_MASK
	.align		4
.L_1857:
        /*0018*/ 	.byte	0x03, 0x50
        /*001a*/ 	.short	0x0000


	//----- nvinfo : EIATTR_MAXREG_COUNT
	.align		4
        /*001c*/ 	.byte	0x03, 0x1b
        /*001e*/ 	.short	0x00ff


	//----- nvinfo : EIATTR_NUM_BARRIERS
	.align		4
        /*0020*/ 	.byte	0x02, 0x4c
        /*0022*/ 	.byte	0x01
	.zero		1


	//----- nvinfo : EIATTR_MERCURY_ISA_VERSION
	.align		4
        /*0024*/ 	.byte	0x03, 0x5f
        /*0026*/ 	.short	0x0101


	//----- nvinfo : EIATTR_COOP_GROUP_MASK_REGIDS
	.align		4
        /*0028*/ 	.byte	0x04, 0x29
        /*002a*/ 	.short	(.L_1859 - .L_1858)


	//   ....[0]....
.L_1858:
        /*002c*/ 	.word	0xffffffff


	//   ....[1]....
        /*0030*/ 	.word	0xffffffff


	//   ....[2]....
        /*0034*/ 	.word	0xffffffff


	//   ....[3]....
        /*0038*/ 	.word	0xffffffff


	//   ....[4]....
        /*003c*/ 	.word	0xffffffff


	//   ....[5]....
        /*0040*/ 	.word	0xffffffff


	//   ....[6]....
        /*0044*/ 	.word	0xffffffff


	//   ....[7]....
        /*0048*/ 	.word	0xffffffff


	//   ....[8]....
        /*004c*/ 	.word	0xffffffff


	//   ....[9]....
        /*0050*/ 	.word	0xffffffff


	//   ....[10]....
        /*0054*/ 	.word	0xffffffff


	//   ....[11]....
        /*0058*/ 	.word	0xffffffff


	//   ....[12]....
        /*005c*/ 	.word	0xffffffff


	//   ....[13]....
        /*0060*/ 	.word	0xffffffff


	//   ....[14]....
        /*0064*/ 	.word	0xffffffff


	//   ....[15]....
        /*0068*/ 	.word	0xffffffff


	//   ....[16]....
        /*006c*/ 	.word	0xffffffff


	//   ....[17]....
        /*0070*/ 	.word	0xffffffff


	//   ....[18]....
        /*0074*/ 	.word	0xffffffff


	//   ....[19]....
        /*0078*/ 	.word	0xffffffff


	//   ....[20]....
        /*007c*/ 	.word	0xffffffff


	//   ....[21]....
        /*0080*/ 	.word	0xffffffff


	//   ....[22]....
        /*0084*/ 	.word	0xffffffff


	//   ....[23]....
        /*0088*/ 	.word	0x050000c7


	//   ....[24]....
        /*008c*/ 	.word	0x050000c7


	//   ....[25]....
        /*0090*/ 	.word	0x050000c7


	//   ....[26]....
        /*0094*/ 	.word	0x050000c7


	//   ....[27]....
        /*0098*/ 	.word	0x050000c7


	//   ....[28]....
        /*009c*/ 	.word	0x050000c7


	//   ....[29]....
        /*00a0*/ 	.word	0x050000c7


	//   ....[30]....
        /*00a4*/ 	.word	0x050000c7


	//   ....[31]....
        /*00a8*/ 	.word	0x050000c7


	//   ....[32]....
        /*00ac*/ 	.word	0x050000c7


	//----- nvinfo : EIATTR_COOP_GROUP_INSTR_OFFSETS
	.align		4
.L_1859:
        /*00b0*/ 	.byte	0x04, 0x28
        /*00b2*/ 	.short	(.L_1861 - .L_1860)


	//   ....[0]....
.L_1860:
        /*00b4*/ 	.word	0x000009d0


	//   ....[1]....
        /*00b8*/ 	.word	0x000009f0


	//   ....[2]....
        /*00bc*/ 	.word	0x00000a10


	//   ....[3]....
        /*00c0*/ 	.word	0x00000a30


	//   ....[4]....
        /*00c4*/ 	.word	0x00000a50


	//   ....[5]....
        /*00c8*/ 	.word	0x00001180


	//   ....[6]....
        /*00cc*/ 	.word	0x000011a0


	//   ....[7]....
        /*00d0*/ 	.word	0x000011c0


	//   ....[8]....
        /*00d4*/ 	.word	0x000011e0


	//   ....[9]....
        /*00d8*/ 	.word	0x00001200


	//   ....[10]....
        /*00dc*/ 	.word	0x00001360


	//   ....[11]....
        /*00e0*/ 	.word	0x000013b0


	//   ....[12]....
        /*00e4*/ 	.word	0x000013c0


	//   ....[13]....
        /*00e8*/ 	.word	0x00001430


	//   ....[14]....
        /*00ec*/ 	.word	0x00001460


	//   ....[15]....
        /*00f0*/ 	.word	0x00001490


	//   ....[16]....
        /*00f4*/ 	.word	0x00001590


	//   ....[17]....
        /*00f8*/ 	.word	0x000015b0


	//   ....[18]....
        /*00fc*/ 	.word	0x00001860


	//   ....[19]....
        /*0100*/ 	.word	0x000018a0


	//   ....[20]....
        /*0104*/ 	.word	0x000018f0


	//   ....[21]....
        /*0108*/ 	.word	0x00001930


	//   ....[22]....
        /*010c*/ 	.word	0x000019c0


	//   ....[23]....
        /*0110*/ 	.word	0x000027e0


	//   ....[24]....
        /*0114*/ 	.word	0x00002850


	//   ....[25]....
        /*0118*/ 	.word	0x000028c0


	//   ....[26]....
        /*011c*/ 	.word	0x00002930


	//   ....[27]....
        /*0120*/ 	.word	0x000029a0


	//   ....[28]....
        /*0124*/ 	.word	0x00003120


	//   ....[29]....
        /*0128*/ 	.word	0x00003190


	//   ....[30]....
        /*012c*/ 	.word	0x00003200


	//   ....[31]....
        /*0130*/ 	.word	0x00003270


	//   ....[32]....
        /*0134*/ 	.word	0x000032e0


	//----- nvinfo : EIATTR_EXIT_INSTR_OFFSETS
	.align		4
.L_1861:
        /*0138*/ 	.byte	0x04, 0x1c
        /*013a*/ 	.short	(.L_1863 - .L_1862)


	//   ....[0]....
.L_1862:
        /*013c*/ 	.word	0x00000070


	//   ....[1]....
        /*0140*/ 	.word	0x00002780


	//----- nvinfo : EIATTR_MAX_THREADS
	.align		4
.L_1863:
        /*0144*/ 	.byte	0x04, 0x05
        /*0146*/ 	.short	(.L_1865 - .L_1864)
.L_1864:
        /*0148*/ 	.word	0x00000080
        /*014c*/ 	.word	0x00000001
        /*0150*/ 	.word	0x00000001


	//----- nvinfo : EIATTR_CRS_STACK_SIZE
	.align		4
.L_1865:
        /*0154*/ 	.byte	0x04, 0x1e
        /*0156*/ 	.short	(.L_1867 - .L_1866)
.L_1866:
        /*0158*/ 	.word	0x00000000


	//----- nvinfo : EIATTR_CBANK_PARAM_SIZE
	.align		4
.L_1867:
        /*015c*/ 	.byte	0x03, 0x19
        /*015e*/ 	.short	0x0058


	//----- nvinfo : EIATTR_PARAM_CBANK
	.align		4
        /*0160*/ 	.byte	0x04, 0x0a
        /*0162*/ 	.short	(.L_1869 - .L_1868)
	.align		4
.L_1868:
        /*0164*/ 	.word	index@(.nv.constant0._ZN10layer_norm13ln_fwd_kernelINS_13Kernel_traitsIffffjLj14336ELj2ELj1ELj4ELj16ENS_18Kernel_traits_baseILj14336EffffjLj128EEEEEEEvNS_9FwdParamsE)
        /*0168*/ 	.short	0x0210
        /*016a*/ 	.short	0x0058


	//----- nvinfo : EIATTR_SW_WAR
	.align		4
.L_1869:
        /*016c*/ 	.byte	0x04, 0x36
        /*016e*/ 	.short	(.L_1871 - .L_1870)
.L_1870:
        /*0170*/ 	.word	0x00000008
.L_1871:


//--------------------- .nv.info._ZN10layer_norm13ln_fwd_kernelINS_13Kernel_traitsI13__nv_bfloat16fS2_fjLj12800ELj2ELj1ELj4ELj4ENS_18Kernel_traits_baseILj12800ES2_fS2_fjLj128EEEEEEEvNS_9FwdParamsE --------------------------
	.section	.nv.info._ZN10layer_norm13ln_fwd_kernelINS_13Kernel_traitsI13__nv_bfloat16fS2_fjLj12800ELj2ELj1ELj4ELj4ENS_18Kernel_traits_baseILj12800ES2_fS2_fjLj128EEEEEEEvNS_9FwdParamsE,"",@"SHT_CUDA_INFO"
	.sectionflags	@""
	.align	4


	//----- nvinfo : EIATTR_CUDA_API_VERSION
	.align		4
        /*0000*/ 	.byte	0x04, 0x37
        /*0002*/ 	.short	(.L_1873 - .L_1872)
.L_1872:
        /*0004*/ 	.word	0x00000082


	//----- nvinfo : EIATTR_KPARAM_INFO
	.align		4
.L_1873:
        /*0008*/ 	.byte	0x04, 0x17
        /*000a*/ 	.short	(.L_1875 - .L_1874)
.L_1874:
        /*000c*/ 	.word	0x00000000
        /*0010*/ 	.short	0x0000
        /*0012*/ 	.short	0x0000
        /*0014*/ 	.byte	0x00, 0xf0, 0x61, 0x01


	//----- nvinfo : EIATTR_SPARSE_MMA_MASK
	.align		4
.L_1875:
        /*0018*/ 	.byte	0x03, 0x50
        /*001a*/ 	.short	0x0000


	//----- nvinfo : EIATTR_MAXREG_COUNT
	.align		4
        /*001c*/ 	.byte	0x03, 0x1b
        /*001e*/ 	.short	0x00ff


	//----- nvinfo : EIATTR_NUM_BARRIERS
	.align		4
        /*0020*/ 	.byte	0x02, 0x4c
        /*0022*/ 	.byte	0x01
	.zero		1


	//----- nvinfo : EIATTR_ANNOTATIONS
	.align		4
        /*0024*/ 	.byte	0x04, 0x55
        /*0026*/ 	.short	(.L_1877 - .L_1876)


	//   ....[0]....
.L_1876:
        /*0028*/ 	.word	0x00000001
        /*002c*/ 	.byte	0xe0, 0x05, 0x00, 0x00, 0x01, 0x00, 0x00, 0x00, 0xa0, 0x07, 0x00, 0x00, 0x01, 0x00, 0x00, 0x00
        /*003c*/ 	.byte	0x10, 0x22, 0x00, 0x00, 0x01, 0x00, 0x00, 0x00, 0x50, 0x22, 0x00, 0x00


	//----- nvinfo : EIATTR_MERCURY_ISA_VERSION
	.align		4
.L_1877:
        /*0048*/ 	.byte	0x03, 0x5f
        /*004a*/ 	.short	0x0101


	//----- nvinfo : EIATTR_COOP_GROUP_MASK_REGIDS
	.align		4
        /*004c*/ 	.byte	0x04, 0x29
        /*004e*/ 	.short	(.L_1879 - .L_1878)


	//   ....[0]....
.L_1878:
        /*0050*/ 	.word	0xffffffff


	//   ....[1]....
        /*0054*/ 	.word	0xffffffff


	//   ....[2]....
        /*0058*/ 	.word	0xffffffff


	//   ....[3]....
        /*005c*/ 	.word	0xffffffff


	//   ....[4]....
        /*0060*/ 	.word	0xffffffff


	//   ....[5]....
        /*0064*/ 	.word	0xffffffff


	//   ....[6]....
        /*0068*/ 	.word	0xffffffff


	//   ....[7]....
        /*006c*/ 	.word	0xffffffff


	//   ....[8]....
        /*0070*/ 	.word	0xffffffff


	//   ....[9]....
        /*0074*/ 	.word	0xffffffff


	//   ....[10]....
        /*0078*/ 	.word	0xffffffff


	//   ....[11]....
        /*007c*/ 	.word	0xffffffff


	//   ....[12]....
        /*0080*/ 	.word	0xffffffff


	//   ....[13]....
        /*0084*/ 	.word	0xffffffff


	//   ....[14]....
        /*0088*/ 	.word	0xffffffff


	//   ....[15]....
        /*008c*/ 	.word	0xffffffff


	//   ....[16]....
        /*0090*/ 	.word	0xffffffff


	//   ....[17]....
        /*0094*/ 	.word	0xffffffff


	//   ....[18]....
        /*0098*/ 	.word	0xffffffff


	//   ....[19]....
        /*009c*/ 	.word	0xffffffff


	//   ....[20]....
        /*00a0*/ 	.word	0xffffffff


	//   ....[21]....
        /*00a4*/ 	.word	0xffffffff


	//   ....[22]....
        /*00a8*/ 	.word	0xffffffff


	//   ....[23]....
        /*00ac*/ 	.word	0x05000020


	//   ....[24]....
        /*00b0*/ 	.word	0x05000020


	//   ....[25]....
        /*00b4*/ 	.word	0x05000020


	//   ....[26]....
        /*00b8*/ 	.word	0x05000020


	//   ....[27]....
        /*00bc*/ 	.word	0x05000020


	//   ....[28]....
        /*00c0*/ 	.word	0x05000020


	//   ....[29]....
        /*00c4*/ 	.word	0x05000020


	//   ....[30]....
        /*00c8*/ 	.word	0x05000020


	//   ....[31]....
        /*00cc*/ 	.word	0x05000020


	//   ....[32]....
        /*00d0*/ 	.word	0x05000020


	//----- nvinfo : EIATTR_COOP_GROUP_INSTR_OFFSETS
	.align		4
.L_1879:
        /*00d4*/ 	.byte	0x04, 0x28
        /*00d6*/ 	.short	(.L_1881 - .L_1880)


	//   ....[0]....
.L_1880:
        /*00d8*/ 	.word	0x00001520


	//   ....[1]....
        /*00dc*/ 	.word	0x00001540


	//   ....[2]....
        /*00e0*/ 	.word	0x00001560


	//   ....[3]....
        /*00e4*/ 	.word	0x00001580


	//   ....[4]....
        /*00e8*/ 	.word	0x000015a0


	//   ....[5]....
        /*00ec*/ 	.word	0x00001c10


	//   ....[6]....
        /*00f0*/ 	.word	0x00001c30


	//   ....[7]....
        /*00f4*/ 	.word	0x00001c50


	//   ....[8]....
        /*00f8*/ 	.word	0x00001c70


	//   ....[9]....
        /*00fc*/ 	.word	0x00001c90


	//   ....[10]....
        /*0100*/ 	.word	0x00001df0


	//   ....[11]....
        /*0104*/ 	.word	0x00001e40


	//   ....[12]....
        /*0108*/ 	.word	0x00001e50


	//   ....[13]....
        /*010c*/ 	.word	0x00001e60


	//   ....[14]....
        /*0110*/ 	.word	0x00001ee0


	//   ....[15]....
        /*0114*/ 	.word	0x00001f30


	//   ....[16]....
        /*0118*/ 	.word	0x00002020


	//   ....[17]....
        /*011c*/ 	.word	0x00002040


	//   ....[18]....
        /*0120*/ 	.word	0x00002320


	//   ....[19]....
        /*0124*/ 	.word	0x00002380


	//   ....[20]....
        /*0128*/ 	.word	0x00002390


	//   ....[21]....
        /*012c*/ 	.word	0x00002450


	//   ....[22]....
        /*0130*/ 	.word	0x00002460


	//   ....[23]....
        /*0134*/ 	.word	0x00003920


	//   ....[24]....
        /*0138*/ 	.word	0x00003990


	//   ....[25]....
        /*013c*/ 	.word	0x00003a00


	//   ....[26]....
        /*0140*/ 	.word	0x00003a70


	//   ....[27]....
        /*0144*/ 	.word	0x00003ae0


	//   ....[28]....
        /*0148*/ 	.word	0x000041a0


	//   ....[29]....
        /*014c*/ 	.word	0x00004210


	//   ....[30]....
        /*0150*/ 	.word	0x00004280


	//   ....[31]....
        /*0154*/ 	.word	0x000042f0


	//   ....[32]....
        /*0158*/ 	.word	0x00004360


	//----- nvinfo : EIATTR_EXIT_INSTR_OFFSETS
	.align		4
.L_1881:
        /*015c*/ 	.byte	0x04, 0x1c
        /*015e*/ 	.short	(.L_1883 - .L_1882)


	//   ....[0]....
.L_1882:
        /*0160*/ 	.word	0x00000080


	//   ....[1]....
        /*0164*/ 	.word	0x000038c0


	//----- nvinfo : EIATTR_MAX_THREADS
	.align		4
.L_1883:
        /*0168*/ 	.byte	0x04, 0x05
        /*016a*/ 	.short	(.L_1885 - .L_1884)
.L_1884:
        /*016c*/ 	.word	0x00000080
        /*0170*/ 	.word	0x00000001
        /*0174*/ 	.word	0x00000001


	//----- nvinfo : EIATTR_CRS_STACK_SIZE
	.align		4
.L_1885:
        /*0178*/ 	.byte	0x04, 0x1e
        /*017a*/ 	.short	(.L_1887 - .L_1886)
.L_1886:
        /*017c*/ 	.word	0x00000000


	//----- nvinfo : EIATTR_CBANK_PARAM_SIZE
	.align		4
.L_1887:
        /*0180*/ 	.byte	0x03, 0x19
        /*0182*/ 	.short	0x0058


	//----- nvinfo : EIATTR_PARAM_CBANK
	.align		4
        /*0184*/ 	.byte	0x04, 0x0a
        /*0186*/ 	.short	(.L_1889 - .L_1888)
	.align		4
.L_1888:
        /*0188*/ 	.word	index@(.nv.constant0._ZN10layer_norm13ln_fwd_kernelINS_13Kernel_traitsI13__nv_bfloat16fS2_fjLj12800ELj2ELj1ELj4ELj4ENS_18Kernel_traits_baseILj12800ES2_fS2_fjLj128EEEEEEEvNS_9FwdParamsE)
        /*018c*/ 	.short	0x0210
        /*018e*/ 	.short	0x0058


	//----- nvinfo : EIATTR_SW_WAR
	.align		4
.L_1889:
        /*0190*/ 	.byte	0x04, 0x36
        /*0192*/ 	.short	(.L_1891 - .L_1890)
.L_1890:
        /*0194*/ 	.word	0x00000008
.L_1891:


//--------------------- .nv.info._ZN10layer_norm13ln_fwd_kernelINS_13Kernel_traitsI13__nv_bfloat16S2_S2_fjLj12800ELj2ELj1ELj4ELj4ENS_18Kernel_traits_baseILj12800ES2_S2_S2_fjLj128EEEEEEEvNS_9FwdParamsE --------------------------
	.section	.nv.info._ZN10layer_norm13ln_fwd_kernelINS_13Kernel_traitsI13__nv_bfloat16S2_S2_fjLj12800ELj2ELj1ELj4ELj4ENS_18Kernel_traits_baseILj12800ES2_S2_S2_fjLj128EEEEEEEvNS_9FwdParamsE,"",@"SHT_CUDA_INFO"
	.sectionflags	@""
	.align	4


	//----- nvinfo : EIATTR_CUDA_API_VERSION
	.align		4
        /*0000*/ 	.byte	0x04, 0x37
        /*0002*/ 	.short	(.L_1893 - .L_1892)
.L_1892:
        /*0004*/ 	.word	0x00000082


	//----- nvinfo : EIATTR_KPARAM_INFO
	.align		4
.L_1893:
        /*0008*/ 	.byte	0x04, 0x17
        /*000a*/ 	.short	(.L_1895 - .L_1894)
.L_1894:
        /*000c*/ 	.word	0x00000000
        /*0010*/ 	.short	0x0000
        /*0012*/ 	.short	0x0000
        /*0014*/ 	.byte	0x00, 0xf0, 0x61, 0x01


	//----- nvinfo : EIATTR_SPARSE_MMA_MASK
	.align		4
.L_1895:
        /*0018*/ 	.byte	0x03, 0x50
        /*001a*/ 	.short	0x0000


	//----- nvinfo : EIATTR_MAXREG_COUNT
	.align		4
        /*001c*/ 	.byte	0x03, 0x1b
        /*001e*/ 	.short	0x00ff


	//----- nvinfo : EIATTR_NUM_BARRIERS
	.align		4
        /*0020*/ 	.byte	0x02, 0x4c
        /*0022*/ 	.byte	0x01
	.zero		1


	//----- nvinfo : EIATTR_MERCURY_ISA_VERSION
	.align		4
        /*0024*/ 	.byte	0x03, 0x5f
        /*0026*/ 	.short	0x0101


	//----- nvinfo : EIATTR_COOP_GROUP_MASK_REGIDS
	.align		4
        /*0028*/ 	.byte	0x04, 0x29
        /*002a*/ 	.short	(.L_1897 - .L_1896)


	//   ....[0]....
.L_1896:
        /*002c*/ 	.word	0xffffffff


	//   ....[1]....
        /*0030*/ 	.word	0xffffffff


	//   ....[2]....
        /*0034*/ 	.word	0xffffffff


	//   ....[3]....
        /*0038*/ 	.word	0xffffffff


	//   ....[4]....
        /*003c*/ 	.word	0xffffffff


	//   ....[5]....
        /*0040*/ 	.word	0xffffffff


	//   ....[6]....
        /*0044*/ 	.word	0xffffffff


	//   ....[7]....
        /*0048*/ 	.word	0xffffffff


	//   ....[8]....
        /*004c*/ 	.word	0xffffffff


	//   ....[9]....
        /*0050*/ 	.word	0xffffffff


	//   ....[10]....
        /*0054*/ 	.word	0xffffffff


	//   ....[11]....
        /*0058*/ 	.word	0xffffffff


	//   ....[12]....
        /*005c*/ 	.word	0xffffffff


	//   ....[13]....
        /*0060*/ 	.word	0xffffffff


	//   ....[14]....
        /*0064*/ 	.word	0xffffffff


	//   ....[15]....
        /*0068*/ 	.word	0xffffffff


	//   ....[16]....
        /*006c*/ 	.word	0xffffffff


	//   ....[17]....
        /*0070*/ 	.word	0xffffffff


	//   ....[18]....
        /*0074*/ 	.word	0xffffffff


	//   ....[19]....
        /*0078*/ 	.word	0xffffffff


	//   ....[20]....
        /*007c*/ 	.word	0xffffffff


	//   ....[21]....
        /*0080*/ 	.word	0xffffffff


	//   ....[22]....
        /*0084*/ 	.word	0xffffffff


	//   ....[23]....
        /*0088*/ 	.word	0x05000020


	//   ....[24]....
        /*008c*/ 	.word	0x05000020


	//   ....[25]....
        /*0090*/ 	.word	0x05000020


	//   ....[26]....
        /*0094*/ 	.word	0x05000020


	//   ....[27]....
        /*0098*/ 	.word	0x05000020


	//   ....[28]....
        /*009c*/ 	.word	0x05000020


	//   ....[29]....
        /*00a0*/ 	.word	0x05000020


	//   ....[30]....
        /*00a4*/ 	.word	0x05000020


	//   ....[31]....
        /*00a8*/ 	.word	0x05000020


	//   ....[32]....
        /*00ac*/ 	.word	0x05000020


	//----- nvinfo : EIATTR_COOP_GROUP_INSTR_OFFSETS
	.align		4
.L_1897:
        /*00b0*/ 	.byte	0x04, 0x28
        /*00b2*/ 	.short	(.L_1899 - .L_1898)


	//   ....[0]....
.L_1898:
        /*00b4*/ 	.word	0x000011a0


	//   ....[1]....
        /*00b8*/ 	.word	0x000011c0


	//   ....[2]....
        /*00bc*/ 	.word	0x000011e0


	//   ....[3]....
        /*00c0*/ 	.word	0x00001200


	//   ....[4]....
        /*00c4*/ 	.word	0x00001220


	//   ....[5]....
        /*00c8*/ 	.word	0x00001890


	//   ....[6]....
        /*00cc*/ 	.word	0x000018b0


	//   ....[7]....
        /*00d0*/ 	.word	0x000018d0


	//   ....[8]....
        /*00d4*/ 	.word	0x000018f0


	//   ....[9]....
        /*00d8*/ 	.word	0x00001910


	//   ....[10]....
        /*00dc*/ 	.word	0x00001a70


	//   ....[11]....
        /*00e0*/ 	.word	0x00001ac0


	//   ....[12]....
        /*00e4*/ 	.word	0x00001ad0


	//   ....[13]....
        /*00e8*/ 	.word	0x00001ae0


	//   ....[14]....
        /*00ec*/ 	.word	0x00001b60


	//   ....[15]....
        /*00f0*/ 	.word	0x00001ba0


	//   ....[16]....
        /*00f4*/ 	.word	0x00001c90


	//   ....[17]....
        /*00f8*/ 	.word	0x00001cb0


	//   ....[18]....
        /*00fc*/ 	.word	0x00001f60


	//   ....[19]....
        /*0100*/ 	.word	0x00001fb0


	//   ....[20]....
        /*0104*/ 	.word	0x00001fc0


	//   ....[21]....
        /*0108*/ 	.word	0x00002070


	//   ....[22]....
        /*010c*/ 	.word	0x00002090


	//   ....[23]....
        /*0110*/ 	.word	0x00002f90


	//   ....[24]....
        /*0114*/ 	.word	0x00003000


	//   ....[25]....
        /*0118*/ 	.word	0x00003070


	//   ....[26]....
        /*011c*/ 	.word	0x000030e0


	//   ....[27]....
        /*0120*/ 	.word	0x00003150


	//   ....[28]....
        /*0124*/ 	.word	0x00003800


	//   ....[29]....
        /*0128*/ 	.word	0x00003870


	//   ....[30]....
        /*012c*/ 	.word	0x000038e0


	//   ....[31]....
        /*0130*/ 	.word	0x00003950


	//   ....[32]....
        /*0134*/ 	.word	0x000039c0


	//----- nvinfo : EIATTR_EXIT_INSTR_OFFSETS
	.align		4
.L_1899:
        /*0138*/ 	.byte	0x04, 0x1c
        /*013a*/ 	.short	(.L_1901 - .L_1900)


	//   ....[0]....
.L_1900:
        /*013c*/ 	.word	0x00000070


	//   ....[1]....
        /*0140*/ 	.word	0x00002f40


	//----- nvinfo : EIATTR_MAX_THREADS
	.align		4
.L_1901:
        /*0144*/ 	.byte	0x04, 0x05
        /*0146*/ 	.short	(.L_1903 - .L_1902)
.L_1902:
        /*0148*/ 	.word	0x00000080
        /*014c*/ 	.word	0x00000001
        /*0150*/ 	.word	0x00000001


	//----- nvinfo : EIATTR_CRS_STACK_SIZE
	.align		4
.L_1903:
        /*0154*/ 	.byte	0x04, 0x1e
        /*0156*/ 	.short	(.L_1905 - .L_1904)
.L_1904:
        /*0158*/ 	.word	0x00000000


	//----- nvinfo : EIATTR_CBANK_PARAM_SIZE
	.align		4
.L_1905:
        /*015c*/ 	.byte	0x03, 0x19
        /*015e*/ 	.short	0x0058


	//----- nvinfo : EIATTR_PARAM_CBANK
	.align		4
        /*0160*/ 	.byte	0x04, 0x0a
        /*0162*/ 	.short	(.L_1907 - .L_1906)
	.align		4
.L_1906:
        /*0164*/ 	.word	index@(.nv.constant0._ZN10layer_norm13ln_fwd_kernelINS_13Kernel_traitsI13__nv_bfloat16S2_S2_fjLj12800ELj2ELj1ELj4ELj4ENS_18Kernel_traits_baseILj12800ES2_S2_S2_fjLj128EEEEEEEvNS_9FwdParamsE)
        /*0168*/ 	.short	0x0210
        /*016a*/ 	.short	0x0058


	//----- nvinfo : EIATTR_SW_WAR
	.align		4
.L_1907:
        /*016c*/ 	.byte	0x04, 0x36
        /*016e*/ 	.short	(.L_1909 - .L_1908)
.L_1908:
        /*0170*/ 	.word	0x00000008
.L_1909:


//--------------------- .nv.info._ZN10layer_norm13ln_fwd_kernelINS_13Kernel_traitsI6__halffS2_fjLj12800ELj2ELj1ELj4ELj4ENS_18Kernel_traits_baseILj12800ES2_fS2_fjLj128EEEEEEEvNS_9FwdParamsE --------------------------
	.section	.nv.info._ZN10layer_norm13ln_fwd_kernelINS_13Kernel_traitsI6__halffS2_fjLj12800ELj2ELj1ELj4ELj4ENS_18Kernel_traits_baseILj12800ES2_fS2_fjLj128EEEEEEEvNS_9FwdParamsE,"",@"SHT_CUDA_INFO"
	.sectionflags	@""
	.align	4


	//----- nvinfo : EIATTR_CUDA_API_VERSION
	.align		4
        /*0000*/ 	.byte	0x04, 0x37
        /*0002*/ 	.short	(.L_1911 - .L_1910)
.L_1910:
        /*0004*/ 	.word	0x00000082


	//----- nvinfo : EIATTR_KPARAM_INFO
	.align		4
.L_1911:
        /*0008*/ 	.byte	0x04, 0x17
        /*000a*/ 	.short	(.L_1913 - .L_1912)
.L_1912:
        /*000c*/ 	.word	0x00000000
        /*0010*/ 	.short	0x0000
        /*0012*/ 	.short	0x0000
        /*0014*/ 	.byte	0x00, 0xf0, 0x61, 0x01


	//----- nvinfo : EIATTR_SPARSE_MMA_MASK
	.align		4
.L_1913:
        /*0018*/ 	.byte	0x03, 0x50
        /*001a*/ 	.short	0x0000


	//----- nvinfo : EIATTR_MAXREG_COUNT
	.align		4
        /*001c*/ 	.byte	0x03, 0x1b
        /*001e*/ 	.short	0x00ff


	//----- nvinfo : EIATTR_NUM_BARRIERS
	.align		4
        /*0020*/ 	.byte	0x02, 0x4c
        /*0022*/ 	.byte	0x01
	.zero		1


	//----- nvinfo : EIATTR_ANNOTATIONS
	.align		4
        /*0024*/ 	.byte	0x04, 0x55
        /*0026*/ 	.short	(.L_1915 - .L_1914)


	//   ....[0]....
.L_1914:
        /*0028*/ 	.word	0x00000001
        /*002c*/ 	.byte	0xe0, 0x05, 0x00, 0x00, 0x01, 0x00, 0x00, 0x00, 0xa0, 0x07, 0x00, 0x00, 0x01, 0x00, 0x00, 0x00
        /*003c*/ 	.byte	0x10, 0x22, 0x00, 0x00, 0x01, 0x00, 0x00, 0x00, 0x50, 0x22, 0x00, 0x00


	//----- nvinfo : EIATTR_MERCURY_ISA_VERSION
	.align		4
.L_1915:
        /*0048*/ 	.byte	0x03, 0x5f
        /*004a*/ 	.short	0x0101


	//----- nvinfo : EIATTR_COOP_GROUP_MASK_REGIDS
	.align		4
        /*004c*/ 	.byte	0x04, 0x29
        /*004e*/ 	.short	(.L_1917 - .L_1916)


	//   ....[0]....
.L_1916:
        /*0050*/ 	.word	0xffffffff


	//   ....[1]....
        /*0054*/ 	.word	0xffffffff


	//   ....[2]....
        /*0058*/ 	.word	0xffffffff


	//   ....[3]....
        /*005c*/ 	.word	0xffffffff


	//   ....[4]....
        /*0060*/ 	.word	0xffffffff


	//   ....[5]....
        /*0064*/ 	.word	0xffffffff


	//   ....[6]....
        /*0068*/ 	.word	0xffffffff


	//   ....[7]....
        /*006c*/ 	.word	0xffffffff


	//   ....[8]....
        /*0070*/ 	.word	0xffffffff


	//   ....[9]....
        /*0074*/ 	.word	0xffffffff


	//   ....[10]....
        /*0078*/ 	.word	0xffffffff


	//   ....[11]....
        /*007c*/ 	.word	0xffffffff


	//   ....[12]....
        /*0080*/ 	.word	0xffffffff


	//   ....[13]....
        /*0084*/ 	.word	0xffffffff


	//   ....[14]....
        /*0088*/ 	.word	0xffffffff


	//   ....[15]....
        /*008c*/ 	.word	0xffffffff


	//   ....[16]....
        /*0090*/ 	.word	0xffffffff


	//   ....[17]....
        /*0094*/ 	.word	0xffffffff


	//   ....[18]....
        /*0098*/ 	.word	0xffffffff


	//   ....[19]....
        /*009c*/ 	.word	0xffffffff


	//   ....[20]....
        /*00a0*/ 	.word	0xffffffff


	//   ....[21]....
        /*00a4*/ 	.word	0xffffffff


	//   ....[22]....
        /*00a8*/ 	.word	0xffffffff


	//   ....[23]....
        /*00ac*/ 	.word	0x05000020


	//   ....[24]....
        /*00b0*/ 	.word	0x05000020


	//   ....[25]....
        /*00b4*/ 	.word	0x05000020


	//   ....[26]....
        /*00b8*/ 	.word	0x05000020


	//   ....[27]....
        /*00bc*/ 	.word	0x05000020


	//   ....[28]....
        /*00c0*/ 	.word	0x05000020


	//   ....[29]....
        /*00c4*/ 	.word	0x05000020


	//   ....[30]....
        /*00c8*/ 	.word	0x05000020


	//   ....[31]....
        /*00cc*/ 	.word	0x05000020


	//   ....[32]....
        /*00d0*/ 	.word	0x05000020


	//----- nvinfo : EIATTR_COOP_GROUP_INSTR_OFFSETS
	.align		4
.L_1917:
        /*00d4*/ 	.byte	0x04, 0x28
        /*00d6*/ 	.short	(.L_1919 - .L_1918)


	//   ....[0]....
.L_1918:
        /*00d8*/ 	.word	0x00001520


	//   ....[1]....
        /*00dc*/ 	.word	0x00001540


	//   ....[2]....
        /*00e0*/ 	.word	0x00001560


	//   ....[3]....
        /*00e4*/ 	.word	0x00001580


	//   ....[4]....
        /*00e8*/ 	.word	0x000015a0


	//   ....[5]....
        /*00ec*/ 	.word	0x00001c10


	//   ....[6]....
        /*00f0*/ 	.word	0x00001c30


	//   ....[7]....
        /*00f4*/ 	.word	0x00001c50


	//   ....[8]....
        /*00f8*/ 	.word	0x00001c70


	//   ....[9]....
        /*00fc*/ 	.word	0x00001c90


	//   ....[10]....
        /*0100*/ 	.word	0x00001df0


	//   ....[11]....
        /*0104*/ 	.word	0x00001e40


	//   ....[12]....
        /*0108*/ 	.word	0x00001e50


	//   ....[13]....
        /*010c*/ 	.word	0x00001e60


	//   ....[14]....
        /*0110*/ 	.word	0x00001ee0


	//   ....[15]....
        /*0114*/ 	.word	0x00001f30


	//   ....[16]....
        /*0118*/ 	.word	0x00002020


	//   ....[17]....
        /*011c*/ 	.word	0x00002040


	//   ....[18]....
        /*0120*/ 	.word	0x00002320


	//   ....[19]....
        /*0124*/ 	.word	0x00002380


	//   ....[20]....
        /*0128*/ 	.word	0x00002390


	//   ....[21]....
        /*012c*/ 	.word	0x00002450


	//   ....[22]....
        /*0130*/ 	.word	0x00002460


	//   ....[23]....
        /*0134*/ 	.word	0x00003920


	//   ....[24]....
        /*0138*/ 	.word	0x00003990


	//   ....[25]....
        /*013c*/ 	.word	0x00003a00


	//   ....[26]....
        /*0140*/ 	.word	0x00003a70


	//   ....[27]....
        /*0144*/ 	.word	0x00003ae0


	//   ....[28]....
        /*0148*/ 	.word	0x000041a0


	//   ....[29]....
        /*014c*/ 	.word	0x00004210


	//   ....[30]....
        /*0150*/ 	.word	0x00004280


	//   ....[31]....
        /*0154*/ 	.word	0x000042f0


	//   ....[32]....
        /*0158*/ 	.word	0x00004360


	//----- nvinfo : EIATTR_EXIT_INSTR_OFFSETS
	.align		4
.L_1919:
        /*015c*/ 	.byte	0x04, 0x1c
        /*015e*/ 	.short	(.L_1921 - .L_1920)


	//   ....[0]....
.L_1920:
        /*0160*/ 	.word	0x00000080


	//   ....[1]....
        /*0164*/ 	.word	0x000038c0


	//----- nvinfo : EIATTR_MAX_THREADS
	.align		4
.L_1921:
        /*0168*/ 	.byte	0x04, 0x05
        /*016a*/ 	.short	(.L_1923 - .L_1922)
.L_1922:
        /*016c*/ 	.word	0x00000080
        /*0170*/ 	.word	0x00000001
        /*0174*/ 	.word	0x00000001


	//----- nvinfo : EIATTR_CRS_STACK_SIZE
	.align		4
.L_1923:
        /*0178*/ 	.byte	0x04, 0x1e
        /*017a*/ 	.short	(.L_1925 - .L_1924)
.L_1924:
        /*017c*/ 	.word	0x00000000


	//----- nvinfo : EIATTR_CBANK_PARAM_SIZE
	.align		4
.L_1925:
        /*0180*/ 	.byte	0x03, 0x19
        /*0182*/ 	.short	0x0058


	//----- nvinfo : EIATTR_PARAM_CBANK
	.align		4
        /*0184*/ 	.byte	0x04, 0x0a
        /*0186*/ 	.short	(.L_1927 - .L_1926)
	.align		4
.L_1926:
        /*0188*/ 	.word	index@(.nv.constant0._ZN10layer_norm13ln_fwd_kernelINS_13Kernel_traitsI6__halffS2_fjLj12800ELj2ELj1ELj4ELj4ENS_18Kernel_traits_baseILj12800ES2_fS2_fjLj128EEEEEEEvNS_9FwdParamsE)
        /*018c*/ 	.short	0x0210
        /*018e*/ 	.short	0x0058


	//----- nvinfo : EIATTR_SW_WAR
	.align		4
.L_1927:
        /*0190*/ 	.byte	0x04, 0x36
        /*0192*/ 	.short	(.L_1929 - .L_1928)
.L_1928:
        /*0194*/ 	.word	0x00000008
.L_1929:


//--------------------- .nv.info._ZN10layer_norm13ln_fwd_kernelINS_13Kernel_traitsI6__halfS2_S2_fjLj12800ELj2ELj1ELj4ELj4ENS_18Kernel_traits_baseILj12800ES2_S2_S2_fjLj128EEEEEEEvNS_9FwdParamsE --------------------------
	.section	.nv.info._ZN10layer_norm13ln_fwd_kernelINS_13Kernel_traitsI6__halfS2_S2_fjLj12800ELj2ELj1ELj4ELj4ENS_18Kernel_traits_baseILj12800ES2_S2_S2_fjLj128EEEEEEEvNS_9FwdParamsE,"",@"SHT_CUDA_INFO"
	.sectionflags	@""
	.align	4


	//----- nvinfo : EIATTR_CUDA_API_VERSION
	.align		4
        /*0000*/ 	.byte	0x04, 0x37
        /*0002*/ 	.short	(.L_1931 - .L_1930)
.L_1930:
        /*0004*/ 	.word	0x00000082


	//----- nvinfo : EIATTR_KPARAM_INFO
	.align		4
.L_1931:
        /*0008*/ 	.byte	0x04, 0x17
        /*000a*/ 	.short	(.L_1933 - .L_1932)
.L_1932:
        /*000c*/ 	.word	0x00000000
        /*0010*/ 	.short	0x0000
        /*0012*/ 	.short	0x0000
        /*0014*/ 	.byte	0x00, 0xf0, 0x61, 0x01


	//----- nvinfo : EIATTR_SPARSE_MMA_MASK
	.align		4
.L_1933:
        /*0018*/ 	.byte	0x03, 0x50
        /*001a*/ 	.short	0x0000


	//----- nvinfo : EIATTR_MAXREG_COUNT
	.align		4
        /*001c*/ 	.byte	0x03, 0x1b
        /*001e*/ 	.short	0x00ff


	//----- nvinfo : EIATTR_NUM_BARRIERS
	.align		4
        /*0020*/ 	.byte	0x02, 0x4c
        /*0022*/ 	.byte	0x01
	.zero		1


	//----- nvinfo : EIATTR_MERCURY_ISA_VERSION
	.align		4
        /*0024*/ 	.byte	0x03, 0x5f
        /*0026*/ 	.short	0x0101


	//----- nvinfo : EIATTR_COOP_GROUP_MASK_REGIDS
	.align		4
        /*0028*/ 	.byte	0x04, 0x29
        /*002a*/ 	.short	(.L_1935 - .L_1934)


	//   ....[0]....
.L_1934:
        /*002c*/ 	.word	0xffffffff


	//   ....[1]....
        /*0030*/ 	.word	0xffffffff


	//   ....[2]....
        /*0034*/ 	.word	0xffffffff


	//   ....[3]....
        /*0038*/ 	.word	0xffffffff


	//   ....[4]....
        /*003c*/ 	.word	0xffffffff


	//   ....[5]....
        /*0040*/ 	.word	0xffffffff


	//   ....[6]....
        /*0044*/ 	.word	0xffffffff


	//   ....[7]....
        /*0048*/ 	.word	0xffffffff


	//   ....[8]....
        /*004c*/ 	.word	0xffffffff


	//   ....[9]....
        /*0050*/ 	.word	0xffffffff


	//   ....[10]....
        /*0054*/ 	.word	0xffffffff


	//   ....[11]....
        /*0058*/ 	.word	0xffffffff


	//   ....[12]....
        /*005c*/ 	.word	0xffffffff


	//   ....[13]....
        /*0060*/ 	.word	0xffffffff


	//   ....[14]....
        /*0064*/ 	.word	0xffffffff


	//   ....[15]....
        /*0068*/ 	.word	0xffffffff


	//   ....[16]....
        /*006c*/ 	.word	0xffffffff


	//   ....[17]....
        /*0070*/ 	.word	0xffffffff


	//   ....[18]....
        /*0074*/ 	.word	0xffffffff


	//   ....[19]....
        /*0078*/ 	.word	0xffffffff


	//   ....[20]....
        /*007c*/ 	.word	0xffffffff


	//   ....[21]....
        /*0080*/ 	.word	0xffffffff


	//   ....[22]....
        /*0084*/ 	.word	0xffffffff


	//   ....[23]....
        /*0088*/ 	.word	0x0500001b


	//   ....[24]....
        /*008c*/ 	.word	0x0500001b


	//   ....[25]....
        /*0090*/ 	.word	0x0500001b


	//   ....[26]....
        /*0094*/ 	.word	0x0500001b


	//   ....[27]....
        /*0098*/ 	.word	0x0500001b


	//   ....[28]....
        /*009c*/ 	.word	0x0500001b


	//   ....[29]....
        /*00a0*/ 	.word	0x0500001b


	//   ....[30]....
        /*00a4*/ 	.word	0x0500001b


	//   ....[31]....
        /*00a8*/ 	.word	0x0500001b


	//   ....[32]....
        /*00ac*/ 	.word	0x0500001b


	//----- nvinfo : EIATTR_COOP_GROUP_INSTR_OFFSETS
	.align		4
.L_1935:
        /*00b0*/ 	.byte	0x04, 0x28
        /*00b2*/ 	.short	(.L_1937 - .L_1936)


	//   ....[0]....
.L_1936:
        /*00b4*/ 	.word	0x00001010


	//   ....[1]....
        /*00b8*/ 	.word	0x00001030


	//   ....[2]....
        /*00bc*/ 	.word	0x00001050


	//   ....[3]....
        /*00c0*/ 	.word	0x00001070


	//   ....[4]....
        /*00c4*/ 	.word	0x00001090


	//   ....[5]....
        /*00c8*/ 	.word	0x00001700


	//   ....[6]....
        /*00cc*/ 	.word	0x00001720


	//   ....[7]....
        /*00d0*/ 	.word	0x00001740


	//   ....[8]....
        /*00d4*/ 	.word	0x00001760


	//   ....[9]....
        /*00d8*/ 	.word	0x00001780


	//   ....[10]....
        /*00dc*/ 	.word	0x000018e0


	//   ....[11]....
        /*00e0*/ 	.word	0x00001930


	//   ....[12]....
        /*00e4*/ 	.word	0x00001940


	//   ....[13]....
        /*00e8*/ 	.word	0x00001950


	//   ....[14]....
        /*00ec*/ 	.word	0x000019e0


	//   ....[15]....
        /*00f0*/ 	.word	0x00001a20


	//   ....[16]....
        /*00f4*/ 	.word	0x00001b10


	//   ....[17]....
        /*00f8*/ 	.word	0x00001b30


	//   ....[18]....
        /*00fc*/ 	.word	0x00001dd0


	//   ....[19]....
        /*0100*/ 	.word	0x00001e10


	//   ....[20]....
        /*0104*/ 	.word	0x00001e20


	//   ....[21]....
        /*0108*/ 	.word	0x00001ee0


	//   ....[22]....
        /*010c*/ 	.word	0x00001f00


	//   ....[23]....
        /*0110*/ 	.word	0x00002e00


	//   ....[24]....
        /*0114*/ 	.word	0x00002e70


	//   ....[25]....
        /*0118*/ 	.word	0x00002ee0


	//   ....[26]....
        /*011c*/ 	.word	0x00002f50


	//   ....[27]....
        /*0120*/ 	.word	0x00002fc0


	//   ....[28]....
        /*0124*/ 	.word	0x00003670


	//   ....[29]....
        /*0128*/ 	.word	0x000036e0


	//   ....[30]....
        /*012c*/ 	.word	0x00003750


	//   ....[31]....
        /*0130*/ 	.word	0x000037c0


	//   ....[32]....
        /*0134*/ 	.word	0x00003830


	//----- nvinfo : EIATTR_EXIT_INSTR_OFFSETS
	.align		4
.L_1937:
        /*0138*/ 	.byte	0x04, 0x1c
        /*013a*/ 	.short	(.L_1939 - .L_1938)


	//   ....[0]....
.L_1938:
        /*013c*/ 	.word	0x00000070


	//   ....[1]....
        /*0140*/ 	.word	0x00002db0


	//----- nvinfo : EIATTR_MAX_THREADS
	.align		4
.L_1939:
        /*0144*/ 	.byte	0x04, 0x05
        /*0146*/ 	.short	(.L_1941 - .L_1940)
.L_1940:
        /*0148*/ 	.word	0x00000080
        /*014c*/ 	.word	0x00000001
        /*0150*/ 	.word	0x00000001


	//----- nvinfo : EIATTR_CRS_STACK_SIZE
	.align		4
.L_1941:
        /*0154*/ 	.byte	0x04, 0x1e
        /*0156*/ 	.short	(.L_1943 - .L_1942)
.L_1942:
        /*0158*/ 	.word	0x00000000


	//----- nvinfo : EIATTR_CBANK_PARAM_SIZE
	.align		4
.L_1943:
        /*015c*/ 	.byte	0x03, 0x19
        /*015e*/ 	.short	0x0058


	//----- nvinfo : EIATTR_PARAM_CBANK
	.align		4
        /*0160*/ 	.byte	0x04, 0x0a
        /*0162*/ 	.short	(.L_1945 - .L_1944)
	.align		4
.L_1944:
        /*0164*/ 	.word	index@(.nv.constant0._ZN10layer_norm13ln_fwd_kernelINS_13Kernel_traitsI6__halfS2_S2_fjLj12800ELj2ELj1ELj4ELj4ENS_18Kernel_traits_baseILj12800ES2_S2_S2_fjLj128EEEEEEEvNS_9FwdParamsE)
        /*0168*/ 	.short	0x0210
        /*016a*/ 	.short	0x0058


	//----- nvinfo : EIATTR_SW_WAR
	.align		4
.L_1945:
        /*016c*/ 	.byte	0x04, 0x36
        /*016e*/ 	.short	(.L_1947 - .L_1946)
.L_1946:
        /*0170*/ 	.word	0x00000008
.L_1947:


//--------------------- .nv.info._ZN10layer_norm13ln_fwd_kernelINS_13Kernel_traitsIffffjLj12800ELj2ELj1ELj4ELj4ENS_18Kernel_traits_baseILj12800EffffjLj128EEEEEEEvNS_9FwdParamsE --------------------------
	.section	.nv.info._ZN10layer_norm13ln_fwd_kernelINS_13Kernel_traitsIffffjLj12800ELj2ELj1ELj4ELj4ENS_18Kernel_traits_baseILj12800EffffjLj128EEEEEEEvNS_9FwdParamsE,"",@"SHT_CUDA_INFO"
	.sectionflags	@""
	.align	4


	//----- nvinfo : EIATTR_CUDA_API_VERSION
	.align		4
        /*0000*/ 	.byte	0x04, 0x37
        /*0002*/ 	.short	(.L_1949 - .L_1948)
.L_1948:
        /*0004*/ 	.word	0x00000082


	//----- nvinfo : EIATTR_KPARAM_INFO
	.align		4
.L_1949:
        /*0008*/ 	.byte	0x04, 0x17
        /*000a*/ 	.short	(.L_1951 - .L_1950)
.L_1950:
        /*000c*/ 	.word	0x00000000
        /*0010*/ 	.short	0x0000
        /*0012*/ 	.short	0x0000
        /*0014*/ 	.byte	0x00, 0xf0, 0x61, 0x01


	//----- nvinfo : EIATTR_SPARSE_MMA_MASK
	.align		4
.L_1951:
        /*0018*/ 	.byte	0x03, 0x50
        /*001a*/ 	.short	0x0000


	//----- nvinfo : EIATTR_MAXREG_COUNT
	.align		4
        /*001c*/ 	.byte	0x03, 0x1b
        /*001e*/ 	.short	0x00ff


	//----- nvinfo : EIATTR_NUM_BARRIERS
	.align		4
        /*0020*/ 	.byte	0x02, 0x4c
        /*0022*/ 	.byte	0x01
	.zero		1


	//----- nvinfo : EIATTR_MERCURY_ISA_VERSION
	.align		4
        /*0024*/ 	.byte	0x03, 0x5f
        /*0026*/ 	.short	0x0101


	//----- nvinfo : EIATTR_COOP_GROUP_MASK_REGIDS
	.align		4
        /*0028*/ 	.byte	0x04, 0x29
        /*002a*/ 	.short	(.L_1953 - .L_1952)


	//   ....[0]....
.L_1952:
        /*002c*/ 	.word	0xffffffff


	//   ....[1]....
        /*0030*/ 	.word	0xffffffff


	//   ....[2]....
        /*0034*/ 	.word	0xffffffff


	//   ....[3]....
        /*0038*/ 	.word	0xffffffff


	//   ....[4]....
        /*003c*/ 	.word	0xffffffff


	//   ....[5]....
        /*0040*/ 	.word	0xffffffff


	//   ....[6]....
        /*0044*/ 	.word	0xffffffff


	//   ....[7]....
        /*0048*/ 	.word	0xffffffff


	//   ....[8]....
        /*004c*/ 	.word	0xffffffff


	//   ....[9]....
        /*0050*/ 	.word	0xffffffff


	//   ....[10]....
        /*0054*/ 	.word	0xffffffff


	//   ....[11]....
        /*0058*/ 	.word	0xffffffff


	//   ....[12]....
        /*005c*/ 	.word	0xffffffff


	//   ....[13]....
        /*0060*/ 	.word	0xffffffff


	//   ....[14]....
        /*0064*/ 	.word	0xffffffff


	//   ....[15]....
        /*0068*/ 	.word	0xffffffff


	//   ....[16]....
        /*006c*/ 	.word	0xffffffff


	//   ....[17]....
        /*0070*/ 	.word	0xffffffff


	//   ....[18]....
        /*0074*/ 	.word	0xffffffff


	//   ....[19]....
        /*0078*/ 	.word	0xffffffff


	//   ....[20]....
        /*007c*/ 	.word	0xffffffff


	//   ....[21]....
        /*0080*/ 	.word	0xffffffff


	//   ....[22]....
        /*0084*/ 	.word	0xffffffff


	//   ....[23]....
        /*0088*/ 	.word	0x0500006e


	//   ....[24]....
        /*008c*/ 	.word	0x0500006e


	//   ....[25]....
        /*0090*/ 	.word	0x0500006e


	//   ....[26]....
        /*0094*/ 	.word	0x0500006e


	//   ....[27]....
        /*0098*/ 	.word	0x0500006e


	//   ....[28]....
        /*009c*/ 	.word	0x0500006e


	//   ....[29]....
        /*00a0*/ 	.word	0x0500006e


	//   ....[30]....
        /*00a4*/ 	.word	0x0500006e


	//   ....[31]....
        /*00a8*/ 	.word	0x0500006e


	//   ....[32]....
        /*00ac*/ 	.word	0x0500006e


	//----- nvinfo : EIATTR_COOP_GROUP_INSTR_OFFSETS
	.align		4
.L_1953:
        /*00b0*/ 	.byte	0x04, 0x28
        /*00b2*/ 	.short	(.L_1955 - .L_1954)


	//   ....[0]....
.L_1954:
        /*00b4*/ 	.word	0x000014d0


	//   ....[1]....
        /*00b8*/ 	.word	0x000014f0


	//   ....[2]....
        /*00bc*/ 	.word	0x00001510


	//   ....[3]....
        /*00c0*/ 	.word	0x00001530


	//   ....[4]....
        /*00c4*/ 	.word	0x00001550


	//   ....[5]....
        /*00c8*/ 	.word	0x00001bc0


	//   ....[6]....
        /*00cc*/ 	.word	0x00001be0


	//   ....[7]....
        /*00d0*/ 	.word	0x00001c00


	//   ....[8]....
        /*00d4*/ 	.word	0x00001c20


	//   ....[9]....
        /*00d8*/ 	.word	0x00001c40


	//   ....[10]....
        /*00dc*/ 	.word	0x00001da0


	//   ....[11]....
        /*00e0*/ 	.word	0x00001df0


	//   ....[12]....
        /*00e4*/ 	.word	0x00001e00


	//   ....[13]....
        /*00e8*/ 	.word	0x00001e10


	//   ....[14]....
        /*00ec*/ 	.word	0x00001e90


	//   ....[15]....
        /*00f0*/ 	.word	0x00001ee0


	//   ....[16]....
        /*00f4*/ 	.word	0x00001fd0


	//   ....[17]....
        /*00f8*/ 	.word	0x00001ff0


	//   ....[18]....
        /*00fc*/ 	.word	0x000022b0


	//   ....[19]....
        /*0100*/ 	.word	0x00002350


	//   ....[20]....
        /*0104*/ 	.word	0x00002360


	//   ....[21]....
        /*0108*/ 	.word	0x00002420


	//   ....[22]....
        /*010c*/ 	.word	0x00002440


	//   ....[23]....
        /*0110*/ 	.word	0x00003560


	//   ....[24]....
        /*0114*/ 	.word	0x000035d0


	//   ....[25]....
        /*0118*/ 	.word	0x00003640


	//   ....[26]....
        /*011c*/ 	.word	0x000036b0


	//   ....[27]....
        /*0120*/ 	.word	0x00003720


	//   ....[28]....
        /*0124*/ 	.word	0x00003de0


	//   ....[29]....
        /*0128*/ 	.word	0x00003e50


	//   ....[30]....
        /*012c*/ 	.word	0x00003ec0


	//   ....[31]....
        /*0130*/ 	.word	0x00003f30


	//   ....[32]....
        /*0134*/ 	.word	0x00003fa0


	//----- nvinfo : EIATTR_EXIT_INSTR_OFFSETS
	.align		4
.L_1955:
        /*0138*/ 	.byte	0x04, 0x1c
        /*013a*/ 	.short	(.L_1957 - .L_1956)


	//   ....[0]....
.L_1956:
        /*013c*/ 	.word	0x00000070


	//   ....[1]....
        /*0140*/ 	.word	0x00003500


	//----- nvinfo : EIATTR_MAX_THREADS
	.align		4
.L_1957:
        /*0144*/ 	.byte	0x04, 0x05
        /*0146*/ 	.short	(.L_1959 - .L_1958)
.L_1958:
        /*0148*/ 	.word	0x00000080
        /*014c*/ 	.word	0x00000001
        /*0150*/ 	.word	0x00000001


	//----- nvinfo : EIATTR_CRS_STACK_SIZE
	.align		4
.L_1959:
        /*0154*/ 	.byte	0x04, 0x1e
        /*0156*/ 	.short	(.L_1961 - .L_1960)
.L_1960:
        /*0158*/ 	.word	0x00000000


	//----- nvinfo : EIATTR_CBANK_PARAM_SIZE
	.align		4
.L_1961:
        /*015c*/ 	.byte	0x03, 0x19
        /*015e*/ 	.short	0x0058


	//----- nvinfo : EIATTR_PARAM_CBANK
	.align		4
        /*0160*/ 	.byte	0x04, 0x0a
        /*0162*/ 	.short	(.L_1963 - .L_1962)
	.align		4
.L_1962:
        /*0164*/ 	.word	index@(.nv.constant0._ZN10layer_norm13ln_fwd_kernelINS_13Kernel_traitsIffffjLj12800ELj2ELj1ELj4ELj4ENS_18Kernel_traits_baseILj12800EffffjLj128EEEEEEEvNS_9FwdParamsE)
        /*0168*/ 	.short	0x0210
        /*016a*/ 	.short	0x0058


	//----- nvinfo : EIATTR_SW_WAR
	.align		4
.L_1963:
        /*016c*/ 	.byte	0x04, 0x36
        /*016e*/ 	.short	(.L_1965 - .L_1964)
.L_1964:
        /*0170*/ 	.word	0x00000008
.L_1965:


//--------------------- .nv.info._ZN10layer_norm13ln_fwd_kernelINS_13Kernel_traitsI13__nv_bfloat16fS2_fjLj12288ELj2ELj1ELj4ELj16ENS_18Kernel_traits_baseILj12288ES2_fS2_fjLj128EEEEEEEvNS_9FwdParamsE --------------------------
	.section	.nv.info._ZN10layer_norm13ln_fwd_kernelINS_13Kernel_traitsI13__nv_bfloat16fS2_fjLj12288ELj2ELj1ELj4ELj16ENS_18Kernel_traits_baseILj12288ES2_fS2_fjLj128EEEEEEEvNS_9FwdParamsE,"",@"SHT_CUDA_INFO"
	.sectionflags	@""
	.align	4


	//----- nvinfo : EIATTR_CUDA_API_VERSION
	.align		4
        /*0000*/ 	.byte	0x04, 0x37
        /*0002*/ 	.short	(.L_1967 - .L_1966)
.L_1966:
        /*0004*/ 	.word	0x00000082


	//----- nvinfo : EIATTR_KPARAM_INFO
	.align		4
.L_1967:
        /*0008*/ 	.byte	0x04, 0x17
        /*000a*/ 	.short	(.L_1969 - .L_1968)
.L_1968:
        /*000c*/ 	.word	0x00000000
        /*0010*/ 	.short	0x0000
        /*0012*/ 	.short	0x0000
        /*0014*/ 	.byte	0x00, 0xf0, 0x61, 0x01


	//----- nvinfo : EIATTR_SPARSE_MMA_MASK
	.align		4
.L_1969:
        /*0018*/ 	.byte	0x03, 0x50
        /*001a*/ 	.short	0x0000


	//----- nvinfo : EIATTR_MAXREG_COUNT
	.align		4
        /*001c*/ 	.byte	0x03, 0x1b
        /*001e*/ 	.short	0x00ff


	//----- nvinfo : EIATTR_NUM_BARRIERS
	.align		4
        /*0020*/ 	.byte	0x02, 0x4c
        /*0022*/ 	.byte	0x01
	.zero		1


	//----- nvinfo : EIATTR_MERCURY_ISA_VERSION
	.align		4
        /*0024*/ 	.byte	0x03, 0x5f
        /*0026*/ 	.short	0x0101


	//----- nvinfo : EIATTR_COOP_GROUP_MASK_REGIDS
	.align		4
        /*0028*/ 	.byte	0x04, 0x29
        /*002a*/ 	.short	(.L_1971 - .L_1970)


	//   ....[0]....
.L_1970:
        /*002c*/ 	.word	0xffffffff


	//   ....[1]....
        /*0030*/ 	.word	0xffffffff


	//   ....[2]....
        /*0034*/ 	.word	0xffffffff


	//   ....[3]....
        /*0038*/ 	.word	0xffffffff


	//   ....[4]....
        /*003c*/ 	.word	0xffffffff


	//   ....[5]....
        /*0040*/ 	.word	0xffffffff


	//   ....[6]....
        /*0044*/ 	.word	0xffffffff


	//   ....[7]....
        /*0048*/ 	.word	0xffffffff


	//   ....[8]....
        /*004c*/ 	.word	0xffffffff


	//   ....[9]....
        /*0050*/ 	.word	0xffffffff


	//   ....[10]....
        /*0054*/ 	.word	0xffffffff


	//   ....[11]....
        /*0058*/ 	.word	0xffffffff


	//   ....[12]....
        /*005c*/ 	.word	0xffffffff


	//   ....[13]....
        /*0060*/ 	.word	0xffffffff


	//   ....[14]....
        /*0064*/ 	.word	0xffffffff


	//   ....[15]....
        /*0068*/ 	.word	0xffffffff


	//   ....[16]....
        /*006c*/ 	.word	0xffffffff


	//   ....[17]....
        /*0070*/ 	.word	0xffffffff


	//   ....[18]....
        /*0074*/ 	.word	0xffffffff


	//   ....[19]....
        /*0078*/ 	.word	0xffffffff


	//   ....[20]....
        /*007c*/ 	.word	0xffffffff


	//   ....[21]....
        /*0080*/ 	.word	0xffffffff


	//   ....[22]....
        /*0084*/ 	.word	0xffffffff


	//   ....[23]....
        /*0088*/ 	.word	0x05000070


	//   ....[24]....
        /*008c*/ 	.word	0x05000070


	//   ....[25]....
        /*0090*/ 	.word	0x05000070


	//   ....[26]....
        /*0094*/ 	.word	0x05000070


	//   ....[27]....
        /*0098*/ 	.word	0x05000070


	//   ....[28]....
        /*009c*/ 	.word	0x05000070


	//   ....[29]....
        /*00a0*/ 	.word	0x05000070


	//   ....[30]....
        /*00a4*/ 	.word	0x05000070


	//   ....[31]....
        /*00a8*/ 	.word	0x05000070


	//   ....[32]....
        /*00ac*/ 	.word	0x05000070


	//----- nvinfo : EIATTR_COOP_GROUP_INSTR_OFFSETS
	.align		4
.L_1971:
        /*00b0*/ 	.byte	0x04, 0x28
        /*00b2*/ 	.short	(.L_1973 - .L_1972)


	//   ....[0]....
.L_1972:
        /*00b4*/ 	.word	0x000008d0


	//   ....[1]....
        /*00b8*/ 	.word	0x000008f0


	//   ....[2]....
        /*00bc*/ 	.word	0x00000910


	//   ....[3]....
        /*00c0*/ 	.word	0x00000930


	//   ....[4]....
        /*00c4*/ 	.word	0x00000950


	//   ....[5]....
        /*00c8*/ 	.word	0x00000f80


	//   ....[6]....
        /*00cc*/ 	.word	0x00000fa0


	//   ....[7]....
        /*00d0*/ 	.word	0x00000fc0


	//   ....[8]....
        /*00d4*/ 	.word	0x00000fe0


	//   ....[9]....
        /*00d8*/ 	.word	0x00001000


	//   ....[10]....
        /*00dc*/ 	.word	0x00001160


	//   ....[11]....
        /*00e0*/ 	.word	0x00001190


	//   ....[12]....
        /*00e4*/ 	.word	0x000011a0


	//   ....[13]....
        /*00e8*/ 	.word	0x00001240


	//   ....[14]....
        /*00ec*/ 	.word	0x00001270


	//   ....[15]....
        /*00f0*/ 	.word	0x00001280


	//   ....[16]....
        /*00f4*/ 	.word	0x00001390


	//   ....[17]....
        /*00f8*/ 	.word	0x000013c0


	//   ....[18]....
        /*00fc*/ 	.word	0x00001680


	//   ....[19]....
        /*0100*/ 	.word	0x000016d0


	//   ....[20]....
        /*0104*/ 	.word	0x000016e0


	//   ....[21]....
        /*0108*/ 	.word	0x000017a0


	//   ....[22]....
        /*010c*/ 	.word	0x000017c0


	//   ....[23]....
        /*0110*/ 	.word	0x00002fe0


	//   ....[24]....
        /*0114*/ 	.word	0x00003040


	//   ....[25]....
        /*0118*/ 	.word	0x000030a0


	//   ....[26]....
        /*011c*/ 	.word	0x00003100


	//   ....[27]....
        /*0120*/ 	.word	0x00003160


	//   ....[28]....
        /*0124*/ 	.word	0x000037d0


	//   ....[29]....
        /*0128*/ 	.word	0x00003830


	//   ....[30]....
        /*012c*/ 	.word	0x00003890


	//   ....[31]....
        /*0130*/ 	.word	0x000038f0


	//   ....[32]....
        /*0134*/ 	.word	0x00003950


	//----- nvinfo : EIATTR_EXIT_INSTR_OFFSETS
	.align		4
.L_1973:
        /*0138*/ 	.byte	0x04, 0x1c
        /*013a*/ 	.short	(.L_1975 - .L_1974)


	//   ....[0]....
.L_1974:
        /*013c*/ 	.word	0x00000070


	//   ....[1]....
        /*0140*/ 	.word	0x00002f90


	//----- nvinfo : EIATTR_MAX_THREADS
	.align		4
.L_1975:
        /*0144*/ 	.byte	0x04, 0x05
        /*0146*/ 	.short	(.L_1977 - .L_1976)
.L_1976:
        /*0148*/ 	.word	0x00000080
        /*014c*/ 	.word	0x00000001
        /*0150*/ 	.word	0x00000001


	//----- nvinfo : EIATTR_CRS_STACK_SIZE
	.align		4
.L_1977:
        /*0154*/ 	.byte	0x04, 0x1e
        /*0156*/ 	.short	(.L_1979 - .L_1978)
.L_1978:
        /*0158*/ 	.word	0x00000000


	//----- nvinfo : EIATTR_CBANK_PARAM_SIZE
	.align		4
.L_1979:
        /*015c*/ 	.byte	0x03, 0x19
        /*015e*/ 	.short	0x0058


	//----- nvinfo : EIATTR_PARAM_CBANK
	.align		4
        /*0160*/ 	.byte	0x04, 0x0a
        /*0162*/ 	.short	(.L_1981 - .L_1980)
	.align		4
.L_1980:
        /*0164*/ 	.word	index@(.nv.constant0._ZN10layer_norm13ln_fwd_kernelINS_13Kernel_traitsI13__nv_bfloat16fS2_fjLj12288ELj2ELj1ELj4ELj16ENS_18Kernel_traits_baseILj12288ES2_fS2_fjLj128EEEEEEEvNS_9FwdParamsE)
        /*0168*/ 	.short	0x0210
        /*016a*/ 	.short	0x0058


	//----- nvinfo : EIATTR_SW_WAR
	.align		4
.L_1981:
        /*016c*/ 	.byte	0x04, 0x36
        /*016e*/ 	.short	(.L_1983 - .L_1982)
.L_1982:
        /*0170*/ 	.word	0x00000008
.L_1983:


//--------------------- .nv.info._ZN10layer_norm13ln_fwd_kernelINS_13Kernel_traitsI13__nv_bfloat16S2_S2_fjLj12288ELj2ELj1ELj4ELj16ENS_18Kernel_traits_baseILj12288ES2_S2_S2_fjLj128EEEEEEEvNS_9FwdParamsE --------------------------
	.section	.nv.info._ZN10layer_norm13ln_fwd_kernelINS_13Kernel_traitsI13__nv_bfloat16S2_S2_fjLj12288ELj2ELj1ELj4ELj16ENS_18Kernel_traits_baseILj12288ES2_S2_S2_fjLj128EEEEEEEvNS_9FwdParamsE,"",@"SHT_CUDA_INFO"
	.sectionflags	@""
	.align	4


	//----- nvinfo : EIATTR_CUDA_API_VERSION
	.align		4
        /*0000*/ 	.byte	0x04, 0x37
        /*0002*/ 	.short	(.L_1985 - .L_1984)
.L_1984:
        /*0004*/ 	.word	0x00000082


	//----- nvinfo : EIATTR_KPARAM_INFO
	.align		4
.L_1985:
        /*0008*/ 	.byte	0x04, 0x17
        /*000a*/ 	.short	(.L_1987 - .L_1986)
.L_1986:
        /*000c*/ 	.word	0x00000000
        /*0010*/ 	.short	0x0000
        /*0012*/ 	.short	0x0000
        /*0014*/ 	.byte	0x00, 0xf0, 0x61, 0x01


	//----- nvinfo : EIATTR_SPARSE_MMA_MASK
	.align		4
.L_1987:
        /*0018*/ 	.byte	0x03, 0x50
        /*001a*/ 	.short	0x0000


	//----- nvinfo : EIATTR_MAXREG_COUNT
	.align		4
        /*001c*/ 	.byte	0x03, 0x1b
        /*001e*/ 	.short	0x00ff


	//----- nvinfo : EIATTR_NUM_BARRIERS
	.align		4
        /*0020*/ 	.byte	0x02, 0x4c
        /*0022*/ 	.byte	0x01
	.zero		1


	//----- nvinfo : EIATTR_MERCURY_ISA_VERSION
	.align		4
        /*0024*/ 	.byte	0x03, 0x5f
        /*0026*/ 	.short	0x0101


	//----- nvinfo : EIATTR_COOP_GROUP_MASK_REGIDS
	.align		4
        /*0028*/ 	.byte	0x04, 0x29
        /*002a*/ 	.short	(.L_1989 - .L_1988)


	//   ....[0]....
.L_1988:
        /*002c*/ 	.word	0xffffffff


	//   ....[1]....
        /*0030*/ 	.word	0xffffffff


	//   ....[2]....
        /*0034*/ 	.word	0xffffffff


	//   ....[3]....
        /*0038*/ 	.word	0xffffffff


	//   ....[4]....
        /*003c*/ 	.word	0xffffffff


	//   ....[5]....
        /*0040*/ 	.word	0xffffffff


	//   ....[6]....
        /*0044*/ 	.word	0xffffffff


	//   ....[7]....
        /*0048*/ 	.word	0xffffffff


	//   ....[8]....
        /*004c*/ 	.word	0xffffffff


	//   ....[9]....
        /*0050*/ 	.word	0xffffffff


	//   ....[10]....
        /*0054*/ 	.word	0xffffffff


	//   ....[11]....
        /*0058*/ 	.word	0xffffffff


	//   ....[12]....
        /*005c*/ 	.word	0xffffffff


	//   ....[13]....
        /*0060*/ 	.word	0xffffffff


	//   ....[14]....
        /*0064*/ 	.word	0xffffffff


	//   ....[15]....
        /*0068*/ 	.word	0xffffffff


	//   ....[16]....
        /*006c*/ 	.word	0xffffffff


	//   ....[17]....
        /*0070*/ 	.word	0xffffffff


	//   ....[18]....
        /*0074*/ 	.word	0xffffffff


	//   ....[19]....
        /*0078*/ 	.word	0xffffffff


	//   ....[20]....
        /*007c*/ 	.word	0xffffffff


	//   ....[21]....
        /*0080*/ 	.word	0xffffffff


	//   ....[22]....
        /*0084*/ 	.word	0xffffffff


	//   ....[23]....
        /*0088*/ 	.word	0x0500006a


	//   ....[24]....
        /*008c*/ 	.word	0x0500006a


	//   ....[25]....
        /*0090*/ 	.word	0x0500006a


	//   ....[26]....
        /*0094*/ 	.word	0x0500006a


	//   ....[27]....
        /*0098*/ 	.word	0x0500006a


	//   ....[28]....
        /*009c*/ 	.word	0x0500006a


	//   ....[29]....
        /*00a0*/ 	.word	0x0500006a


	//   ....[30]....
        /*00a4*/ 	.word	0x0500006a


	//   ....[31]....
        /*00a8*/ 	.word	0x0500006a


	//   ....[32]....
        /*00ac*/ 	.word	0x0500006a


	//----- nvinfo : EIATTR_COOP_GROUP_INSTR_OFFSETS
	.align		4
.L_1989:
        /*00b0*/ 	.byte	0x04, 0x28
        /*00b2*/ 	.short	(.L_1991 - .L_1990)


	//   ....[0]....
.L_1990:
        /*00b4*/ 	.word	0x00000b50


	//   ....[1]....
        /*00b8*/ 	.word	0x00000b70


	//   ....[2]....
        /*00bc*/ 	.word	0x00000b90


	//   ....[3]....
        /*00c0*/ 	.word	0x00000bb0


	//   ....[4]....
        /*00c4*/ 	.word	0x00000bd0


	//   ....[5]....
        /*00c8*/ 	.word	0x00001200


	//   ....[6]....
        /*00cc*/ 	.word	0x00001220


	//   ....[7]....
        /*00d0*/ 	.word	0x00001240


	//   ....[8]....
        /*00d4*/ 	.word	0x00001260


	//   ....[9]....
        /*00d8*/ 	.word	0x00001280


	//   ....[10]....
        /*00dc*/ 	.word	0x000013b0


	//   ....[11]....
        /*00e0*/ 	.word	0x00001430


	//   ....[12]....
        /*00e4*/ 	.word	0x00001440


	//   ....[13]....
        /*00e8*/ 	.word	0x00001450


	//   ....[14]....
        /*00ec*/ 	.word	0x000014c0


	//   ....[15]....
        /*00f0*/ 	.word	0x00001630


	//   ....[16]....
        /*00f4*/ 	.word	0x00001650


	//   ....[17]....
        /*00f8*/ 	.word	0x00001680


	//   ....[18]....
        /*00fc*/ 	.word	0x000018e0


	//   ....[19]....
        /*0100*/ 	.word	0x00001930


	//   ....[20]....
        /*0104*/ 	.word	0x00001940


	//   ....[21]....
        /*0108*/ 	.word	0x00001a00


	//   ....[22]....
        /*010c*/ 	.word	0x00001a10


	//   ....[23]....
        /*0110*/ 	.word	0x00002500


	//   ....[24]....
        /*0114*/ 	.word	0x00002570


	//   ....[25]....
        /*0118*/ 	.word	0x000025e0


	//   ....[26]....
        /*011c*/ 	.word	0x00002650


	//   ....[27]....
        /*0120*/ 	.word	0x000026c0


	//   ....[28]....
        /*0124*/ 	.word	0x00002d50


	//   ....[29]....
        /*0128*/ 	.word	0x00002dc0


	//   ....[30]....
        /*012c*/ 	.word	0x00002e30


	//   ....[31]....
        /*0130*/ 	.word	0x00002ea0


	//   ....[32]....
        /*0134*/ 	.word	0x00002f10


	//----- nvinfo : EIATTR_EXIT_INSTR_OFFSETS
	.align		4
.L_1991:
        /*0138*/ 	.byte	0x04, 0x1c
        /*013a*/ 	.short	(.L_1993 - .L_1992)


	//   ....[0]....
.L_1992:
        /*013c*/ 	.word	0x00000070


	//   ....[1]....
        /*0140*/ 	.word	0x000024a0


	//----- nvinfo : EIATTR_MAX_THREADS
	.align		4
.L_1993:
        /*0144*/ 	.byte	0x04, 0x05
        /*0146*/ 	.short	(.L_1995 - .L_1994)
.L_1994:
        /*0148*/ 	.word	0x00000080
        /*014c*/ 	.word	0x00000001
        /*0150*/ 	.word	0x00000001


	//----- nvinfo : EIATTR_CRS_STACK_SIZE
	.align		4
.L_1995:
        /*0154*/ 	.byte	0x04, 0x1e
        /*0156*/ 	.short	(.L_1997 - .L_1996)
.L_1996:
        /*0158*/ 	.word	0x00000000


	//----- nvinfo : EIATTR_CBANK_PARAM_SIZE
	.align		4
.L_1997:
        /*015c*/ 	.byte	0x03, 0x19
        /*015e*/ 	.short	0x0058


	//----- nvinfo : EIATTR_PARAM_CBANK
	.align		4
        /*0160*/ 	.byte	0x04, 0x0a
        /*0162*/ 	.short	(.L_1999 - .L_1998)
	.align		4
.L_1998:
        /*0164*/ 	.word	index@(.nv.constant0._ZN10layer_norm13ln_fwd_kernelINS_13Kernel_traitsI13__nv_bfloat16S2_S2_fjLj12288ELj2ELj1ELj4ELj16ENS_18Kernel_traits_baseILj12288ES2_S2_S2_fjLj128EEEEEEEvNS_9FwdParamsE)
        /*0168*/ 	.short	0x0210
        /*016a*/ 	.short	0x0058


	//----- nvinfo : EIATTR_SW_WAR
	.align		4
.L_1999:
        /*016c*/ 	.byte	0x04, 0x36
        /*016e*/ 	.short	(.L_2001 - .L_2000)
.L_2000:
        /*0170*/ 	.word	0x00000008
.L_2001:


//--------------------- .nv.info._ZN10layer_norm13ln_fwd_kernelINS_13Kernel_traitsI6__halffS2_fjLj12288ELj2ELj1ELj4ELj16ENS_18Kernel_traits_baseILj12288ES2_fS2_fjLj128EEEEEEEvNS_9FwdParamsE --------------------------
	.section	.nv.info._ZN10layer_norm13ln_fwd_kernelINS_13Kernel_traitsI6__halffS2_fjLj12288ELj2ELj1ELj4ELj16ENS_18Kernel_traits_baseILj12288ES2_fS2_fjLj128EEEEEEEvNS_9FwdParamsE,"",@"SHT_CUDA_INFO"
	.sectionflags	@""
	.align	4


	//----- nvinfo : EIATTR_CUDA_API_VERSION
	.align		4
        /*0000*/ 	.byte	0x04, 0x37
        /*0002*/ 	.short	(.L_2003 - .L_2002)
.L_2002:
        /*0004*/ 	.word	0x00000082


	//----- nvinfo : EIATTR_KPARAM_INFO
	.align		4
.L_2003:
        /*0008*/ 	.byte	0x04, 0x17
        /*000a*/ 	.short	(.L_2005 - .L_2004)
.L_2004:
        /*000c*/ 	.word	0x00000000
        /*0010*/ 	.short	0x0000
        /*0012*/ 	.short	0x0000
        /*0014*/ 	.byte	0x00, 0xf0, 0x61, 0x01


	//----- nvinfo : EIATTR_SPARSE_MMA_MASK
	.align		4
.L_2005:
        /*0018*/ 	.byte	0x03, 0x50
        /*001a*/ 	.short	0x0000


	//----- nvinfo : EIATTR_MAXREG_COUNT
	.align		4
        /*001c*/ 	.byte	0x03, 0x1b
        /*001e*/ 	.short	0x00ff


	//----- nvinfo : EIATTR_NUM_BARRIERS
	.align		4
        /*0020*/ 	.byte	0x02, 0x4c
        /*0022*/ 	.byte	0x01
	.zero		1


	//----- nvinfo : EIATTR_MERCURY_ISA_VERSION
	.align		4
        /*0024*/ 	.byte	0x03, 0x5f
        /*0026*/ 	.short	0x0101


	//----- nvinfo : EIATTR_COOP_GROUP_MASK_REGIDS
	.align		4
        /*0028*/ 	.byte	0x04, 0x29
        /*002a*/ 	.short	(.L_2007 - .L_2006)


	//   ....[0]....
.L_2006:
        /*002c*/ 	.word	0xffffffff


	//   ....[1]....
        /*0030*/ 	.word	0xffffffff


	//   ....[2]....
        /*0034*/ 	.word	0xffffffff


	//   ....[3]....
        /*0038*/ 	.word	0xffffffff


	//   ....[4]....
        /*003c*/ 	.word	0xffffffff


	//   ....[5]....
        /*0040*/ 	.word	0xffffffff


	//   ....[6]....
        /*0044*/ 	.word	0xffffffff


	//   ....[7]....
        /*0048*/ 	.word	0xffffffff


	//   ....[8]....
        /*004c*/ 	.word	0xffffffff


	//   ....[9]....
        /*0050*/ 	.word	0xffffffff


	//   ....[10]....
        /*0054*/ 	.word	0xffffffff


	//   ....[11]....
        /*0058*/ 	.word	0xffffffff


	//   ....[12]....
        /*005c*/ 	.word	0xffffffff


	//   ....[13]....
        /*0060*/ 	.word	0xffffffff


	//   ....[14]....
        /*0064*/ 	.word	0xffffffff


	//   ....[15]....
        /*0068*/ 	.word	0xffffffff


	//   ....[16]....
        /*006c*/ 	.word	0xffffffff


	//   ....[17]....
        /*0070*/ 	.word	0xffffffff


	//   ....[18]....
        /*0074*/ 	.word	0xffffffff


	//   ....[19]....
        /*0078*/ 	.word	0xffffffff


	//   ....[20]....
        /*007c*/ 	.word	0xffffffff


	//   ....[21]....
        /*0080*/ 	.word	0xffffffff


	//   ....[22]....
        /*0084*/ 	.word	0xffffffff


	//   ....[23]....
        /*0088*/ 	.word	0x05000070


	//   ....[24]....
        /*008c*/ 	.word	0x05000070


	//   ....[25]....
        /*0090*/ 	.word	0x05000070


	//   ....[26]....
        /*0094*/ 	.word	0x05000070


	//   ....[27]....
        /*0098*/ 	.word	0x05000070


	//   ....[28]....
        /*009c*/ 	.word	0x05000070


	//   ....[29]....
        /*00a0*/ 	.word	0x05000070


	//   ....[30]....
        /*00a4*/ 	.word	0x05000070


	//   ....[31]....
        /*00a8*/ 	.word	0x05000070


	//   ....[32]....
        /*00ac*/ 	.word	0x05000070


	//----- nvinfo : EIATTR_COOP_GROUP_INSTR_OFFSETS
	.align		4
.L_2007:
        /*00b0*/ 	.byte	0x04, 0x28
        /*00b2*/ 	.short	(.L_2009 - .L_2008)


	//   ....[0]....
.L_2008:
        /*00b4*/ 	.word	0x000008d0


	//   ....[1]....
        /*00b8*/ 	.word	0x000008f0


	//   ....[2]....
        /*00bc*/ 	.word	0x00000910


	//   ....[3]....
        /*00c0*/ 	.word	0x00000930


	//   ....[4]....
        /*00c4*/ 	.word	0x00000950


	//   ....[5]....
        /*00c8*/ 	.word	0x00000f80


	//   ....[6]....
        /*00cc*/ 	.word	0x00000fa0


	//   ....[7]....
        /*00d0*/ 	.word	0x00000fc0


	//   ....[8]....
        /*00d4*/ 	.word	0x00000fe0


	//   ....[9]....
        /*00d8*/ 	.word	0x00001000


	//   ....[10]....
        /*00dc*/ 	.word	0x00001160


	//   ....[11]....
        /*00e0*/ 	.word	0x00001190


	//   ....[12]....
        /*00e4*/ 	.word	0x000011a0


	//   ....[13]....
        /*00e8*/ 	.word	0x00001240


	//   ....[14]....
        /*00ec*/ 	.word	0x00001270


	//   ....[15]....
        /*00f0*/ 	.word	0x00001280


	//   ....[16]....
        /*00f4*/ 	.word	0x00001390


	//   ....[17]....
        /*00f8*/ 	.word	0x000013c0


	//   ....[18]....
        /*00fc*/ 	.word	0x00001680


	//   ....[19]....
        /*0100*/ 	.word	0x000016d0


	//   ....[20]....
        /*0104*/ 	.word	0x000016e0


	//   ....[21]....
        /*0108*/ 	.word	0x000017a0


	//   ....[22]....
        /*010c*/ 	.word	0x000017c0


	//   ....[23]....
        /*0110*/ 	.word	0x00002fe0


	//   ....[24]....
        /*0114*/ 	.word	0x00003040


	//   ....[25]....
        /*0118*/ 	.word	0x000030a0


	//   ....[26]....
        /*011c*/ 	.word	0x00003100


	//   ....[27]....
        /*0120*/ 	.word	0x00003160


	//   ....[28]....
        /*0124*/ 	.word	0x000037d0


	//   ....[29]....
        /*0128*/ 	.word	0x00003830


	//   ....[30]....
        /*012c*/ 	.word	0x00003890


	//   ....[31]....
        /*0130*/ 	.word	0x000038f0


	//   ....[32]....
        /*0134*/ 	.word	0x00003950


	//----- nvinfo : EIATTR_EXIT_INSTR_OFFSETS
	.align		4
.L_2009:
        /*0138*/ 	.byte	0x04, 0x1c
        /*013a*/ 	.short	(.L_2011 - .L_2010)


	//   ....[0]....
.L_2010:
        /*013c*/ 	.word	0x00000070


	//   ....[1]....
        /*0140*/ 	.word	0x00002f90


	//----- nvinfo : EIATTR_MAX_THREADS
	.align		4
.L_2011:
        /*0144*/ 	.byte	0x04, 0x05
        /*0146*/ 	.short	(.L_2013 - .L_2012)
.L_2012:
        /*0148*/ 	.word	0x00000080
        /*014c*/ 	.word	0x00000001
        /*0150*/ 	.word	0x00000001


	//----- nvinfo : EIATTR_CRS_STACK_SIZE
	.align		4
.L_2013:
        /*0154*/ 	.byte	0x04, 0x1e
        /*0156*/ 	.short	(.L_2015 - .L_2014)
.L_2014:
        /*0158*/ 	.word	0x00000000


	//----- nvinfo : EIATTR_CBANK_PARAM_SIZE
	.align		4
.L_2015:
        /*015c*/ 	.byte	0x03, 0x19
        /*015e*/ 	.short	0x0058


	//----- nvinfo : EIATTR_PARAM_CBANK
	.align		4
        /*0160*/ 	.byte	0x04, 0x0a
        /*0162*/ 	.short	(.L_2017 - .L_2016)
	.align		4
.L_2016:
        /*0164*/ 	.word	index@(.nv.constant0._ZN10layer_norm13ln_fwd_kernelINS_13Kernel_traitsI6__halffS2_fjLj12288ELj2ELj1ELj4ELj16ENS_18Kernel_traits_baseILj12288ES2_fS2_fjLj128EEEEEEEvNS_9FwdParamsE)
        /*0168*/ 	.short	0x0210
        /*016a*/ 	.short	0x0058


	//----- nvinfo : EIATTR_SW_WAR
	.align		4
.L_2017:
        /*016c*/ 	.byte	0x04, 0x36
        /*016e*/ 	.short	(.L_2019 - .L_2018)
.L_2018:
        /*0170*/ 	.word	0x00000008
.L_2019:


//--------------------- .nv.info._ZN10layer_norm13ln_fwd_kernelINS_13Kernel_traitsI6__halfS2_S2_fjLj12288ELj2ELj1ELj4ELj16ENS_18Kernel_traits_baseILj12288ES2_S2_S2_fjLj128EEEEEEEvNS_9FwdParamsE --------------------------
	.section	.nv.info._ZN10layer_norm13ln_fwd_kernelINS_13Kernel_traitsI6__halfS2_S2_fjLj12288ELj2ELj1ELj4ELj16ENS_18Kernel_traits_baseILj12288ES2_S2_S2_fjLj128EEEEEEEvNS_9FwdParamsE,"",@"SHT_CUDA_INFO"
	.sectionflags	@""
	.align	4


	//----- nvinfo : EIATTR_CUDA_API_VERSION
	.align		4
        /*0000*/ 	.byte	0x04, 0x37
        /*0002*/ 	.short	(.L_2021 - .L_2020)
.L_2020:
        /*0004*/ 	.word	0x00000082


	//----- nvinfo : EIATTR_KPARAM_INFO
	.align		4
.L_2021:
        /*0008*/ 	.byte	0x04, 0x17
        /*000a*/ 	.short	(.L_2023 - .L_2022)
.L_2022:
        /*000c*/ 	.word	0x00000000
        /*0010*/ 	.short	0x0000
        /*0012*/ 	.short	0x0000
        /*0014*/ 	.byte	0x00, 0xf0, 0x61, 0x01


	//----- nvinfo : EIATTR_SPARSE_MMA_MASK
	.align		4
.L_2023:
        /*0018*/ 	.byte	0x03, 0x50
        /*001a*/ 	.short	0x0000


	//----- nvinfo : EIATTR_MAXREG_COUNT
	.align		4
        /*001c*/ 	.byte	0x03, 0x1b
        /*001e*/ 	.short	0x00ff


	//----- nvinfo : EIATTR_NUM_BARRIERS
	.align		4
        /*0020*/ 	.byte	0x02, 0x4c
        /*0022*/ 	.byte	0x01
	.zero		1


	//----- nvinfo : EIATTR_MERCURY_ISA_VERSION
	.align		4
        /*0024*/ 	.byte	0x03, 0x5f
        /*0026*/ 	.short	0x0101


	//----- nvinfo : EIATTR_COOP_GROUP_MASK_REGIDS
	.align		4
        /*0028*/ 	.byte	0x04, 0x29
        /*002a*/ 	.short	(.L_2025 - .L_2024)


	//   ....[0]....
.L_2024:
        /*002c*/ 	.word	0xffffffff


	//   ....[1]....
        /*0030*/ 	.word	0xffffffff


	//   ....[2]....
        /*0034*/ 	.word	0xffffffff


	//   ....[3]....
        /*0038*/ 	.word	0xffffffff


	//   ....[4]....
        /*003c*/ 	.word	0xffffffff


	//   ....[5]....
        /*0040*/ 	.word	0xffffffff


	//   ....[6]....
        /*0044*/ 	.word	0xffffffff


	//   ....[7]....
        /*0048*/ 	.word	0xffffffff


	//   ....[8]....
        /*004c*/ 	.word	0xffffffff


	//   ....[9]....
        /*0050*/ 	.word	0xffffffff


	//   ....[10]....
        /*0054*/ 	.word	0xffffffff


	//   ....[11]....
        /*0058*/ 	.word	0xffffffff


	//   ....[12]....
        /*005c*/ 	.word	0xffffffff


	//   ....[13]....
        /*0060*/ 	.word	0xffffffff


	//   ....[14]....
        /*0064*/ 	.word	0xffffffff


	//   ....[15]....
        /*0068*/ 	.word	0xffffffff


	//   ....[16]....
        /*006c*/ 	.word	0xffffffff


	//   ....[17]....
        /*0070*/ 	.word	0xffffffff


	//   ....[18]....
        /*0074*/ 	.word	0xffffffff


	//   ....[19]....
        /*0078*/ 	.word	0xffffffff


	//   ....[20]....
        /*007c*/ 	.word	0xffffffff


	//   ....[21]....
        /*0080*/ 	.word	0xffffffff


	//   ....[22]....
        /*0084*/ 	.word	0xffffffff


	//   ....[23]....
        /*0088*/ 	.word	0x05000068


	//   ....[24]....
        /*008c*/ 	.word	0x05000068


	//   ....[25]....
        /*0090*/ 	.word	0x05000068


	//   ....[26]....
        /*0094*/ 	.word	0x05000068


	//   ....[27]....
        /*0098*/ 	.word	0x05000068


	//   ....[28]....
        /*009c*/ 	.word	0x05000068


	//   ....[29]....
        /*00a0*/ 	.word	0x05000068


	//   ....[30]....
        /*00a4*/ 	.word	0x05000068


	//   ....[31]....
        /*00a8*/ 	.word	0x05000068


	//   ....[32]....
        /*00ac*/ 	.word	0x05000068


	//----- nvinfo : EIATTR_COOP_GROUP_INSTR_OFFSETS
	.align		4
.L_2025:
        /*00b0*/ 	.byte	0x04, 0x28
        /*00b2*/ 	.short	(.L_2027 - .L_2026)


	//   ....[0]....
.L_2026:
        /*00b4*/ 	.word	0x000009d0


	//   ....[1]....
        /*00b8*/ 	.word	0x000009f0


	//   ....[2]....
        /*00bc*/ 	.word	0x00000a10


	//   ....[3]....
        /*00c0*/ 	.word	0x00000a30


	//   ....[4]....
        /*00c4*/ 	.word	0x00000a50


	//   ....[5]....
        /*00c8*/ 	.word	0x00001080


	//   ....[6]....
        /*00cc*/ 	.word	0x000010a0


	//   ....[7]....
        /*00d0*/ 	.word	0x000010c0


	//   ....[8]....
        /*00d4*/ 	.word	0x000010e0


	//   ....[9]....
        /*00d8*/ 	.word	0x00001100


	//   ....[10]....
        /*00dc*/ 	.word	0x00001230


	//   ....[11]....
        /*00e0*/ 	.word	0x000012b0


	//   ....[12]....
        /*00e4*/ 	.word	0x000012c0


	//   ....[13]....
        /*00e8*/ 	.word	0x000012d0


	//   ....[14]....
        /*00ec*/ 	.word	0x00001340


	//   ....[15]....
        /*00f0*/ 	.word	0x000014b0


	//   ....[16]....
        /*00f4*/ 	.word	0x000014d0


	//   ....[17]....
        /*00f8*/ 	.word	0x00001500


	//   ....[18]....
        /*00fc*/ 	.word	0x00001760


	//   ....[19]....
        /*0100*/ 	.word	0x000017b0


	//   ....[20]....
        /*0104*/ 	.word	0x000017c0


	//   ....[21]....
        /*0108*/ 	.word	0x00001880


	//   ....[22]....
        /*010c*/ 	.word	0x00001890


	//   ....[23]....
        /*0110*/ 	.word	0x00002380


	//   ....[24]....
        /*0114*/ 	.word	0x000023f0


	//   ....[25]....
        /*0118*/ 	.word	0x00002460


	//   ....[26]....
        /*011c*/ 	.word	0x000024d0


	//   ....[27]....
        /*0120*/ 	.word	0x00002540


	//   ....[28]....
        /*0124*/ 	.word	0x00002bd0


	//   ....[29]....
        /*0128*/ 	.word	0x00002c40


	//   ....[30]....
        /*012c*/ 	.word	0x00002cb0


	//   ....[31]....
        /*0130*/ 	.word	0x00002d20


	//   ....[32]....
        /*0134*/ 	.word	0x00002d90


	//----- nvinfo : EIATTR_EXIT_INSTR_OFFSETS
	.align		4
.L_2027:
        /*0138*/ 	.byte	0x04, 0x1c
        /*013a*/ 	.short	(.L_2029 - .L_2028)


	//   ....[0]....
.L_2028:
        /*013c*/ 	.word	0x00000070


	//   ....[1]....
        /*0140*/ 	.word	0x00002320


	//----- nvinfo : EIATTR_MAX_THREADS
	.align		4
.L_2029:
        /*0144*/ 	.byte	0x04, 0x05
        /*0146*/ 	.short	(.L_2031 - .L_2030)
.L_2030:
        /*0148*/ 	.word	0x00000080
        /*014c*/ 	.word	0x00000001
        /*0150*/ 	.word	0x00000001


	//----- nvinfo : EIATTR_CRS_STACK_SIZE
	.align		4
.L_2031:
        /*0154*/ 	.byte	0x04, 0x1e
        /*0156*/ 	.short	(.L_2033 - .L_2032)
.L_2032:
        /*0158*/ 	.word	0x00000000


	//----- nvinfo : EIATTR_CBANK_PARAM_SIZE
	.align		4
.L_2033:
        /*015c*/ 	.byte	0x03, 0x19
        /*015e*/ 	.short	0x0058


	//----- nvinfo : EIATTR_PARAM_CBANK
	.align		4
        /*0160*/ 	.byte	0x04, 0x0a
        /*0162*/ 	.short	(.L_2035 - .L_2034)
	.align		4
.L_2034:
        /*0164*/ 	.word	index@(.nv.constant0._ZN10layer_norm13ln_fwd_kernelINS_13Kernel_traitsI6__halfS2_S2_fjLj12288ELj2ELj1ELj4ELj16ENS_18Kernel_traits_baseILj12288ES2_S2_S2_fjLj128EEEEEEEvNS_9FwdParamsE)
        /*0168*/ 	.short	0x0210
        /*016a*/ 	.short	0x0058


	//----- nvinfo : EIATTR_SW_WAR
	.align		4
.L_2035:
        /*016c*/ 	.byte	0x04, 0x36
        /*016e*/ 	.short	(.L_2037 - .L_2036)
.L_2036:
        /*0170*/ 	.word	0x00000008
.L_2037:


//--------------------- .nv.info._ZN10layer_norm13ln_fwd_kernelINS_13Kernel_traitsIffffjLj12288ELj2ELj1ELj4ELj16ENS_18Kernel_traits_baseILj12288EffffjLj128EEEEEEEvNS_9FwdParamsE --------------------------
	.section	.nv.info._ZN10layer_norm13ln_fwd_kernelINS_13Kernel_traitsIffffjLj12288ELj2ELj1ELj4ELj16ENS_18Kernel_traits_baseILj12288EffffjLj128EEEEEEEvNS_9FwdParamsE,"",@"SHT_CUDA_INFO"
	.sectionflags	@""
	.align	4


	//----- nvinfo : EIATTR_CUDA_API_VERSION
	.align		4
        /*0000*/ 	.byte	0x04, 0x37
        /*0002*/ 	.short	(.L_2039 - .L_2038)
.L_2038:
        /*0004*/ 	.word	0x00000082


	//----- nvinfo : EIATTR_KPARAM_INFO
	.align		4
.L_2039:
        /*0008*/ 	.byte	0x04, 0x17
        /*000a*/ 	.short	(.L_2041 - .L_2040)
.L_2040:
        /*000c*/ 	.word	0x00000000
        /*0010*/ 	.short	0x0000
        /*0012*/ 	.short	0x0000
        /*0014*/ 	.byte	0x00, 0xf0, 0x61, 0x01


	//----- nvinfo : EIATTR_SPARSE_MMA_MASK
	.align		4
.L_2041:
        /*0018*/ 	.byte	0x03, 0x50
        /*001a*/ 	.short	0x0000


	//----- nvinfo : EIATTR_MAXREG_COUNT
	.align		4
        /*001c*/ 	.byte	0x03, 0x1b
        /*001e*/ 	.short	0x00ff


	//----- nvinfo : EIATTR_NUM_BARRIERS
	.align		4
        /*0020*/ 	.byte	0x02, 0x4c
        /*0022*/ 	.byte	0x01
	.zero		1


	//----- nvinfo : EIATTR_MERCURY_ISA_VERSION
	.align		4
        /*0024*/ 	.byte	0x03, 0x5f
        /*0026*/ 	.short	0x0101


	//----- nvinfo : EIATTR_COOP_GROUP_MASK_REGIDS
	.align		4
        /*0028*/ 	.byte	0x04, 0x29
        /*002a*/ 	.short	(.L_2043 - .L_2042)


	//   ....[0]....
.L_2042:
        /*002c*/ 	.word	0xffffffff


	//   ....[1]....
        /*0030*/ 	.word	0xffffffff


	//   ....[2]....
        /*0034*/ 	.word	0xffffffff


	//   ....[3]....
        /*0038*/ 	.word	0xffffffff


	//   ....[4]....
        /*003c*/ 	.word	0xffffffff


	//   ....[5]....
        /*0040*/ 	.word	0xffffffff


	//   ....[6]....
        /*0044*/ 	.word	0xffffffff


	//   ....[7]....
        /*0048*/ 	.word	0xffffffff


	//   ....[8]....
        /*004c*/ 	.word	0xffffffff


	//   ....[9]....
        /*0050*/ 	.word	0xffffffff


	//   ....[10]....
        /*0054*/ 	.word	0xffffffff


	//   ....[11]....
        /*0058*/ 	.word	0xffffffff


	//   ....[12]....
        /*005c*/ 	.word	0xffffffff


	//   ....[13]....
        /*0060*/ 	.word	0xffffffff


	//   ....[14]....
        /*0064*/ 	.word	0xffffffff


	//   ....[15]....
        /*0068*/ 	.word	0xffffffff


	//   ....[16]....
        /*006c*/ 	.word	0xffffffff


	//   ....[17]....
        /*0070*/ 	.word	0xffffffff


	//   ....[18]....
        /*0074*/ 	.word	0xffffffff


	//   ....[19]....
        /*0078*/ 	.word	0xffffffff


	//   ....[20]....
        /*007c*/ 	.word	0xffffffff


	//   ....[21]....
        /*0080*/ 	.word	0xffffffff


	//   ....[22]....
        /*0084*/ 	.word	0xffffffff


	//   ....[23]....
        /*0088*/ 	.word	0x050000ad


	//   ....[24]....
        /*008c*/ 	.word	0x050000ad


	//   ....[25]....
        /*0090*/ 	.word	0x050000ad


	//   ....[26]....
        /*0094*/ 	.word	0x050000ad


	//   ....[27]....
        /*0098*/ 	.word	0x050000ad


	//   ....[28]....
        /*009c*/ 	.word	0x050000ad


	//   ....[29]....
        /*00a0*/ 	.word	0x050000ad


	//   ....[30]....
        /*00a4*/ 	.word	0x050000ad


	//   ....[31]....
        /*00a8*/ 	.word	0x050000ad


	//   ....[32]....
        /*00ac*/ 	.word	0x050000ad


	//----- nvinfo : EIATTR_COOP_GROUP_INSTR_OFFSETS
	.align		4
.L_2043:
        /*00b0*/ 	.byte	0x04, 0x28
        /*00b2*/ 	.short	(.L_2045 - .L_2044)


	//   ....[0]....
.L_2044:
        /*00b4*/ 	.word	0x000008c0


	//   ....[1]....
        /*00b8*/ 	.word	0x000008e0


	//   ....[2]....
        /*00bc*/ 	.word	0x00000900


	//   ....[3]....
        /*00c0*/ 	.word	0x00000920


	//   ....[4]....
        /*00c4*/ 	.word	0x00000940


	//   ....[5]....
        /*00c8*/ 	.word	0x00000f70


	//   ....[6]....
        /*00cc*/ 	.word	0x00000f90


	//   ....[7]....
        /*00d0*/ 	.word	0x00000fb0


	//   ....[8]....
        /*00d4*/ 	.word	0x00000fd0


	//   ....[9]....
        /*00d8*/ 	.word	0x00000ff0


	//   ....[10]....
        /*00dc*/ 	.word	0x00001150


	//   ....[11]....
        /*00e0*/ 	.word	0x000011a0


	//   ....[12]....
        /*00e4*/ 	.word	0x000011b0


	//   ....[13]....
        /*00e8*/ 	.word	0x00001220


	//   ....[14]....
        /*00ec*/ 	.word	0x00001250


	//   ....[15]....
        /*00f0*/ 	.word	0x00001280


	//   ....[16]....
        /*00f4*/ 	.word	0x00001380


	//   ....[17]....
        /*00f8*/ 	.word	0x000013a0


	//   ....[18]....
        /*00fc*/ 	.word	0x00001650


	//   ....[19]....
        /*0100*/ 	.word	0x00001690


	//   ....[20]....
        /*0104*/ 	.word	0x000016e0


	//   ....[21]....
        /*0108*/ 	.word	0x00001720


	//   ....[22]....
        /*010c*/ 	.word	0x00001790


	//   ....[23]....
        /*0110*/ 	.word	0x000023f0


	//   ....[24]....
        /*0114*/ 	.word	0x00002460


	//   ....[25]....
        /*0118*/ 	.word	0x000024d0


	//   ....[26]....
        /*011c*/ 	.word	0x00002540


	//   ....[27]....
        /*0120*/ 	.word	0x000025b0


	//   ....[28]....
        /*0124*/ 	.word	0x00002c30


	//   ....[29]....
        /*0128*/ 	.word	0x00002ca0


	//   ....[30]....
        /*012c*/ 	.word	0x00002d10


	//   ....[31]....
        /*0130*/ 	.word	0x00002d80


	//   ....[32]....
        /*0134*/ 	.word	0x00002df0


	//----- nvinfo : EIATTR_EXIT_INSTR_OFFSETS
	.align		4
.L_2045:
        /*0138*/ 	.byte	0x04, 0x1c
        /*013a*/ 	.short	(.L_2047 - .L_2046)


	//   ....[0]....
.L_2046:
        /*013c*/ 	.word	0x00000070


	//   ....[1]....
        /*0140*/ 	.word	0x00002390


	//----- nvinfo : EIATTR_MAX_THREADS
	.align		4
.L_2047:
        /*0144*/ 	.byte	0x04, 0x05
        /*0146*/ 	.short	(.L_2049 - .L_2048)
.L_2048:
        /*0148*/ 	.word	0x00000080
        /*014c*/ 	.word	0x00000001
        /*0150*/ 	.word	0x00000001


	//----- nvinfo : EIATTR_CRS_STACK_SIZE
	.align		4
.L_2049:
        /*0154*/ 	.byte	0x04, 0x1e
        /*0156*/ 	.short	(.L_2051 - .L_2050)
.L_2050:
        /*0158*/ 	.word	0x00000000


	//----- nvinfo : EIATTR_CBANK_PARAM_SIZE
	.align		4
.L_2051:
        /*015c*/ 	.byte	0x03, 0x19
        /*015e*/ 	.short	0x0058


	//----- nvinfo : EIATTR_PARAM_CBANK
	.align		4
        /*0160*/ 	.byte	0x04, 0x0a
        /*0162*/ 	.short	(.L_2053 - .L_2052)
	.align		4
.L_2052:
        /*0164*/ 	.word	index@(.nv.constant0._ZN10layer_norm13ln_fwd_kernelINS_13Kernel_traitsIffffjLj12288ELj2ELj1ELj4ELj16ENS_18Kernel_traits_baseILj12288EffffjLj128EEEEEEEvNS_9FwdParamsE)
        /*0168*/ 	.short	0x0210
        /*016a*/ 	.short	0x0058


	//----- nvinfo : EIATTR_SW_WAR
	.align		4
.L_2053:
        /*016c*/ 	.byte	0x04, 0x36
        /*016e*/ 	.short	(.L_2055 - .L_2054)
.L_2054:
        /*0170*/ 	.word	0x00000008
.L_2055:


//--------------------- .nv.info._ZN10layer_norm13ln_fwd_kernelINS_13Kernel_traitsI13__nv_bfloat16fS2_fjLj10240ELj1ELj1ELj4ELj16ENS_18Kernel_traits_baseILj10240ES2_fS2_fjLj128EEEEEEEvNS_9FwdParamsE --------------------------
	.section	.nv.info._ZN10layer_norm13ln_fwd_kernelINS_13Kernel_traitsI13__nv_bfloat16fS2_fjLj10240ELj1ELj1ELj4ELj16ENS_18Kernel_traits_baseILj10240ES2_fS2_fjLj128EEEEEEEvNS_9FwdParamsE,"",@"SHT_CUDA_INFO"
	.sectionflags	@""
	.align	4


	//----- nvinfo : EIATTR_CUDA_API_VERSION
	.align		4
        /*0000*/ 	.byte	0x04, 0x37
        /*0002*/ 	.short	(.L_2057 - .L_2056)
.L_2056:
        /*0004*/ 	.word	0x00000082


	//----- nvinfo : EIATTR_KPARAM_INFO
	.align		4
.L_2057:
        /*0008*/ 	.byte	0x04, 0x17
        /*000a*/ 	.short	(.L_2059 - .L_2058)
.L_2058:
        /*000c*/ 	.word	0x00000000
        /*0010*/ 	.short	0x0000
        /*0012*/ 	.short	0x0000
        /*0014*/ 	.byte	0x00, 0xf0, 0x61, 0x01


	//----- nvinfo : EIATTR_SPARSE_MMA_MASK
	.align		4
.L_2059:
        /*0018*/ 	.byte	0x03, 0x50
        /*001a*/ 	.short	0x0000


	//----- nvinfo : EIATTR_MAXREG_COUNT
	.align		4
        /*001c*/ 	.byte	0x03, 0x1b
        /*001e*/ 	.short	0x00ff


	//----- nvinfo : EIATTR_NUM_BARRIERS
	.align		4
        /*0020*/ 	.byte	0x02, 0x4c
        /*0022*/ 	.byte	0x01
	.zero		1


	//----- nvinfo : EIATTR_MERCURY_ISA_VERSION
	.align		4
        /*0024*/ 	.byte	0x03, 0x5f
        /*0026*/ 	.short	0x0101


	//----- nvinfo : EIATTR_COOP_GROUP_MASK_REGIDS
	.align		4
        /*0028*/ 	.byte	0x04, 0x29
        /*002a*/ 	.short	(.L_2061 - .L_2060)


	//   ....[0]....
.L_2060:
        /*002c*/ 	.word	0xffffffff


	//   ....[1]....
        /*0030*/ 	.word	0xffffffff


	//   ....[2]....
        /*0034*/ 	.word	0xffffffff


	//   ....[3]....
        /*0038*/ 	.word	0xffffffff


	//   ....[4]....
        /*003c*/ 	.word	0xffffffff


	//   ....[5]....
        /*0040*/ 	.word	0xffffffff


	//   ....[6]....
        /*0044*/ 	.word	0xffffffff


	//   ....[7]....
        /*0048*/ 	.word	0xffffffff


	//   ....[8]....
        /*004c*/ 	.word	0xffffffff


	//   ....[9]....
        /*0050*/ 	.word	0xffffffff


	//   ....[10]....
        /*0054*/ 	.word	0xffffffff


	//   ....[11]....
        /*0058*/ 	.word	0xffffffff


	//   ....[12]....
        /*005c*/ 	.word	0xffffffff


	//   ....[13]....
        /*0060*/ 	.word	0xffffffff


	//   ....[14]....
        /*0064*/ 	.word	0xffffffff


	//   ....[15]....
        /*0068*/ 	.word	0xffffffff


	//   ....[16]....
        /*006c*/ 	.word	0xffffffff


	//   ....[17]....
        /*0070*/ 	.word	0xffffffff


	//   ....[18]....
        /*0074*/ 	.word	0x050000c0


	//   ....[19]....
        /*0078*/ 	.word	0x050000c0


	//   ....[20]....
        /*007c*/ 	.word	0x050000c0


	//   ....[21]....
        /*0080*/ 	.word	0x050000c0


	//   ....[22]....
        /*0084*/ 	.word	0x050000c0


	//   ....[23]....
        /*0088*/ 	.word	0x050000c0


	//   ....[24]....
        /*008c*/ 	.word	0x050000c0


	//   ....[25]....
        /*0090*/ 	.word	0x050000c0


	//   ....[26]....
        /*0094*/ 	.word	0x050000c0


	//   ....[27]....
        /*0098*/ 	.word	0x050000c0


	//----- nvinfo : EIATTR_COOP_GROUP_INSTR_OFFSETS
	.align		4
.L_2061:
        /*009c*/ 	.byte	0x04, 0x28
        /*009e*/ 	.short	(.L_2063 - .L_2062)


	//   ....[0]....
.L_2062:
        /*00a0*/ 	.word	0x00000d00


	//   ....[1]....
        /*00a4*/ 	.word	0x00000d20


	//   ....[2]....
        /*00a8*/ 	.word	0x00000d40


	//   ....[3]....
        /*00ac*/ 	.word	0x00000d60


	//   ....[4]....
        /*00b0*/ 	.word	0x00000d80


	//   ....[5]....
        /*00b4*/ 	.word	0x000017b0


	//   ....[6]....
        /*00b8*/ 	.word	0x000017d0


	//   ....[7]....
        /*00bc*/ 	.word	0x000017f0


	//   ....[8]....
        /*00c0*/ 	.word	0x00001810


	//   ....[9]....
        /*00c4*/ 	.word	0x00001830


	//   ....[10]....
        /*00c8*/ 	.word	0x00001990


	//   ....[11]....
        /*00cc*/ 	.word	0x000019d0


	//   ....[12]....
        /*00d0*/ 	.word	0x000019f0


	//   ....[13]....
        /*00d4*/ 	.word	0x00001a70


	//   ....[14]....
        /*00d8*/ 	.word	0x00001a90


	//   ....[15]....
        /*00dc*/ 	.word	0x00001b00


	//   ....[16]....
        /*00e0*/ 	.word	0x00001b40


	//   ....[17]....
        /*00e4*/ 	.word	0x00001b90


	//   ....[18]....
        /*00e8*/ 	.word	0x00004340


	//   ....[19]....
        /*00ec*/ 	.word	0x000043b0


	//   ....[20]....
        /*00f0*/ 	.word	0x00004420


	//   ....[21]....
        /*00f4*/ 	.word	0x00004490


	//   ....[22]....
        /*00f8*/ 	.word	0x00004500


	//   ....[23]....
        /*00fc*/ 	.word	0x00004f70


	//   ....[24]....
        /*0100*/ 	.word	0x00004fe0


	//   ....[25]....
        /*0104*/ 	.word	0x00005050


	//   ....[26]....
        /*0108*/ 	.word	0x000050c0


	//   ....[27]....
        /*010c*/ 	.word	0x00005130


	//----- nvinfo : EIATTR_EXIT_INSTR_OFFSETS
	.align		4
.L_2063:
        /*0110*/ 	.byte	0x04, 0x1c
        /*0112*/ 	.short	(.L_2065 - .L_2064)


	//   ....[0]....
.L_2064:
        /*0114*/ 	.word	0x00000060


	//   ....[1]....
        /*0118*/ 	.word	0x000042e0


	//----- nvinfo : EIATTR_MAX_THREADS
	.align		4
.L_2065:
        /*011c*/ 	.byte	0x04, 0x05
        /*011e*/ 	.short	(.L_2067 - .L_2066)
.L_2066:
        /*0120*/ 	.word	0x00000080
        /*0124*/ 	.word	0x00000001
        /*0128*/ 	.word	0x00000001


	//----- nvinfo : EIATTR_CRS_STACK_SIZE
	.align		4
.L_2067:
        /*012c*/ 	.byte	0x04, 0x1e
        /*012e*/ 	.short	(.L_2069 - .L_2068)
.L_2068:
        /*0130*/ 	.word	0x00000000


	//----- nvinfo : EIATTR_CBANK_PARAM_SIZE
	.align		4
.L_2069:
        /*0134*/ 	.byte	0x03, 0x19
        /*0136*/ 	.short	0x0058


	//----- nvinfo : EIATTR_PARAM_CBANK
	.align		4
        /*0138*/ 	.byte	0x04, 0x0a
        /*013a*/ 	.short	(.L_2071 - .L_2070)
	.align		4
.L_2070:
        /*013c*/ 	.word	index@(.nv.constant0._ZN10layer_norm13ln_fwd_kernelINS_13Kernel_traitsI13__nv_bfloat16fS2_fjLj10240ELj1ELj1ELj4ELj16ENS_18Kernel_traits_baseILj10240ES2_fS2_fjLj128EEEEEEEvNS_9FwdParamsE)
        /*0140*/ 	.short	0x0210
        /*0142*/ 	.short	0x0058


	//----- nvinfo : EIATTR_SW_WAR
	.align		4
.L_2071:
        /*0144*/ 	.byte	0x04, 0x36
        /*0146*/ 	.short	(.L_2073 - .L_2072)
.L_2072:
        /*0148*/ 	.word	0x00000008
.L_2073:


//--------------------- .nv.info._ZN10layer_norm13ln_fwd_kernelINS_13Kernel_traitsI13__nv_bfloat16S2_S2_fjLj10240ELj1ELj1ELj4ELj16ENS_18Kernel_traits_baseILj10240ES2_S2_S2_fjLj128EEEEEEEvNS_9FwdParamsE --------------------------
	.section	.nv.info._ZN10layer_norm13ln_fwd_kernelINS_13Kernel_traitsI13__nv_bfloat16S2_S2_fjLj10240ELj1ELj1ELj4ELj16ENS_18Kernel_traits_baseILj10240ES2_S2_S2_fjLj128EEEEEEEvNS_9FwdParamsE,"",@"SHT_CUDA_INFO"
	.sectionflags	@""
	.align	4


	//----- nvinfo : EIATTR_CUDA_API_VERSION
	.align		4
        /*0000*/ 	.byte	0x04, 0x37
        /*0002*/ 	.short	(.L_2075 - .L_2074)
.L_2074:
        /*0004*/ 	.word	0x00000082


	//----- nvinfo : EIATTR_KPARAM_INFO
	.align		4
.L_2075:
        /*0008*/ 	.byte	0x04, 0x17
        /*000a*/ 	.short	(.L_2077 - .L_2076)
.L_2076:
        /*000c*/ 	.word	0x00000000
        /*0010*/ 	.short	0x0000
        /*0012*/ 	.short	0x0000
        /*0014*/ 	.byte	0x00, 0xf0, 0x61, 0x01


	//----- nvinfo : EIATTR_SPARSE_MMA_MASK
	.align		4
.L_2077:
        /*0018*/ 	.byte	0x03, 0x50
        /*001a*/ 	.short	0x0000


	//----- nvinfo : EIATTR_MAXREG_COUNT
	.align		4
        /*001c*/ 	.byte	0x03, 0x1b
        /*001e*/ 	.short	0x00ff


	//----- nvinfo : EIATTR_NUM_BARRIERS
	.align		4
        /*0020*/ 	.byte	0x02, 0x4c
        /*0022*/ 	.byte	0x01
	.zero		1


	//----- nvinfo : EIATTR_MERCURY_ISA_VERSION
	.align		4
        /*0024*/ 	.byte	0x03, 0x5f
        /*0026*/ 	.short	0x0101


	//----- nvinfo : EIATTR_COOP_GROUP_MASK_REGIDS
	.align		4
        /*0028*/ 	.byte	0x04, 0x29
        /*002a*/ 	.short	(.L_2079 - .L_2078)


	//   ....[0]....
.L_2078:
        /*002c*/ 	.word	0xffffffff


	//   ....[1]....
        /*0030*/ 	.word	0xffffffff


	//   ....[2]....
        /*0034*/ 	.word	0xffffffff


	//   ....[3]....
        /*0038*/ 	.word	0xffffffff


	//   ....[4]....
        /*003c*/ 	.word	0xffffffff


	//   ....[5]....
        /*0040*/ 	.word	0xffffffff


	//   ....[6]....
        /*0044*/ 	.word	0xffffffff


	//   ....[7]....
        /*0048*/ 	.word	0xffffffff


	//   ....[8]....
        /*004c*/ 	.word	0xffffffff


	//   ....[9]....
        /*0050*/ 	.word	0xffffffff


	//   ....[10]....
        /*0054*/ 	.word	0xffffffff


	//   ....[11]....
        /*0058*/ 	.word	0xffffffff


	//   ....[12]....
        /*005c*/ 	.word	0xffffffff


	//   ....[13]....
        /*0060*/ 	.word	0xffffffff


	//   ....[14]....
        /*0064*/ 	.word	0xffffffff


	//   ....[15]....
        /*0068*/ 	.word	0xffffffff


	//   ....[16]....
        /*006c*/ 	.word	0xffffffff


	//   ....[17]....
        /*0070*/ 	.word	0xffffffff


	//   ....[18]....
        /*0074*/ 	.word	0x0500005c


	//   ....[19]....
        /*0078*/ 	.word	0x0500005c


	//   ....[20]....
        /*007c*/ 	.word	0x0500005c


	//   ....[21]....
        /*0080*/ 	.word	0x0500005c


	//   ....[22]....
        /*0084*/ 	.word	0x0500005c


	//   ....[23]....
        /*0088*/ 	.word	0x0500005c


	//   ....[24]....
        /*008c*/ 	.word	0x0500005c


	//   ....[25]....
        /*0090*/ 	.word	0x0500005c


	//   ....[26]....
        /*0094*/ 	.word	0x0500005c


	//   ....[27]....
        /*0098*/ 	.word	0x0500005c


	//----- nvinfo : EIATTR_COOP_GROUP_INSTR_OFFSETS
	.align		4
.L_2079:
        /*009c*/ 	.byte	0x04, 0x28
        /*009e*/ 	.short	(.L_2081 - .L_2080)


	//   ....[0]....
.L_2080:
        /*00a0*/ 	.word	0x00001160


	//   ....[1]....
        /*00a4*/ 	.word	0x00001180


	//   ....[2]....
        /*00a8*/ 	.word	0x000011a0


	//   ....[3]....
        /*00ac*/ 	.word	0x000011c0


	//   ....[4]....
        /*00b0*/ 	.word	0x000011e0


	//   ....[5]....
        /*00b4*/ 	.word	0x00001c10


	//   ....[6]....
        /*00b8*/ 	.word	0x00001c30


	//   ....[7]....
        /*00bc*/ 	.word	0x00001c50


	//   ....[8]....
        /*00c0*/ 	.word	0x00001c70


	//   ....[9]....
        /*00c4*/ 	.word	0x00001c90


	//   ....[10]....
        /*00c8*/ 	.word	0x00001df0


	//   ....[11]....
        /*00cc*/ 	.word	0x00001e30


	//   ....[12]....
        /*00d0*/ 	.word	0x00001e40


	//   ....[13]....
        /*00d4*/ 	.word	0x00001e50


	//   ....[14]....
        /*00d8*/ 	.word	0x00001ef0


	//   ....[15]....
        /*00dc*/ 	.word	0x00001f20


	//   ....[16]....
        /*00e0*/ 	.word	0x00001fd0


	//   ....[17]....
        /*00e4*/ 	.word	0x00001ff0


	//   ....[18]....
        /*00e8*/ 	.word	0x00003170


	//   ....[19]....
        /*00ec*/ 	.word	0x000031e0


	//   ....[20]....
        /*00f0*/ 	.word	0x00003250


	//   ....[21]....
        /*00f4*/ 	.word	0x000032c0


	//   ....[22]....
        /*00f8*/ 	.word	0x00003330


	//   ....[23]....
        /*00fc*/ 	.word	0x00003da0


	//   ....[24]....
        /*0100*/ 	.word	0x00003e10


	//   ....[25]....
        /*0104*/ 	.word	0x00003e80


	//   ....[26]....
        /*0108*/ 	.word	0x00003ef0


	//   ....[27]....
        /*010c*/ 	.word	0x00003f60


	//----- nvinfo : EIATTR_EXIT_INSTR_OFFSETS
	.align		4
.L_2081:
        /*0110*/ 	.byte	0x04, 0x1c
        /*0112*/ 	.short	(.L_2083 - .L_2082)


	//   ....[0]....
.L_2082:
        /*0114*/ 	.word	0x00000060


	//   ....[1]....
        /*0118*/ 	.word	0x00003110


	//----- nvinfo : EIATTR_MAX_THREADS
	.align		4
.L_2083:
        /*011c*/ 	.byte	0x04, 0x05
        /*011e*/ 	.short	(.L_2085 - .L_2084)
.L_2084:
        /*0120*/ 	.word	0x00000080
        /*0124*/ 	.word	0x00000001
        /*0128*/ 	.word	0x00000001


	//----- nvinfo : EIATTR_CRS_STACK_SIZE
	.align		4
.L_2085:
        /*012c*/ 	.byte	0x04, 0x1e
        /*012e*/ 	.short	(.L_2087 - .L_2086)
.L_2086:
        /*0130*/ 	.word	0x00000000


	//----- nvinfo : EIATTR_CBANK_PARAM_SIZE
	.align		4
.L_2087:
        /*0134*/ 	.byte	0x03, 0x19
        /*0136*/ 	.short	0x0058


	//----- nvinfo : EIATTR_PARAM_CBANK
	.align		4
        /*0138*/ 	.byte	0x04, 0x0a
        /*013a*/ 	.short	(.L_2089 - .L_2088)
	.align		4
.L_2088:
        /*013c*/ 	.word	index@(.nv.constant0._ZN10layer_norm13ln_fwd_kernelINS_13Kernel_traitsI13__nv_bfloat16S2_S2_fjLj10240ELj1ELj1ELj4ELj16ENS_18Kernel_traits_baseILj10240ES2_S2_S2_fjLj128EEEEEEEvNS_9FwdParamsE)
        /*0140*/ 	.short	0x0210
        /*0142*/ 	.short	0x0058


	//----- nvinfo : EIATTR_SW_WAR
	.align		4
.L_2089:
        /*0144*/ 	.byte	0x04, 0x36
        /*0146*/ 	.short	(.L_2091 - .L_2090)
.L_2090:
        /*0148*/ 	.word	0x00000008
.L_2091:


//--------------------- .nv.info._ZN10layer_norm13ln_fwd_kernelINS_13Kernel_traitsI6__halffS2_fjLj10240ELj1ELj1ELj4ELj16ENS_18Kernel_traits_baseILj10240ES2_fS2_fjLj128EEEEEEEvNS_9FwdParamsE --------------------------
	.section	.nv.info._ZN10layer_norm13ln_fwd_kernelINS_13Kernel_traitsI6__halffS2_fjLj10240ELj1ELj1ELj4ELj16ENS_18Kernel_traits_baseILj10240ES2_fS2_fjLj128EEEEEEEvNS_9FwdParamsE,"",@"SHT_CUDA_INFO"
	.sectionflags	@""
	.align	4


	//----- nvinfo : EIATTR_CUDA_API_VERSION
	.align		4
        /*0000*/ 	.byte	0x04, 0x37
        /*0002*/ 	.short	(.L_2093 - .L_2092)
.L_2092:
        /*0004*/ 	.word	0x00000082


	//----- nvinfo : EIATTR_KPARAM_INFO
	.align		4
.L_2093:
        /*0008*/ 	.byte	0x04, 0x17
        /*000a*/ 	.short	(.L_2095 - .L_2094)
.L_2094:
        /*000c*/ 	.word	0x00000000
        /*0010*/ 	.short	0x0000
        /*0012*/ 	.short	0x0000
        /*0014*/ 	.byte	0x00, 0xf0, 0x61, 0x01


	//----- nvinfo : EIATTR_SPARSE_MMA_MASK
	.align		4
.L_2095:
        /*0018*/ 	.byte	0x03, 0x50
        /*001a*/ 	.short	0x0000


	//----- nvinfo : EIATTR_MAXREG_COUNT
	.align		4
        /*001c*/ 	.byte	0x03, 0x1b
        /*001e*/ 	.short	0x00ff


	//----- nvinfo : EIATTR_NUM_BARRIERS
	.align		4
        /*0020*/ 	.byte	0x02, 0x4c
        /*0022*/ 	.byte	0x01
	.zero		1


	//----- nvinfo : EIATTR_MERCURY_ISA_VERSION
	.align		4
        /*0024*/ 	.byte	0x03, 0x5f
        /*0026*/ 	.short	0x0101


	//----- nvinfo : EIATTR_COOP_GROUP_MASK_REGIDS
	.align		4
        /*0028*/ 	.byte	0x04, 0x29
        /*002a*/ 	.short	(.L_2097 - .L_2096)


	//   ....[0]....
.L_2096:
        /*002c*/ 	.word	0xffffffff


	//   ....[1]....
        /*0030*/ 	.word	0xffffffff


	//   ....[2]....
        /*0034*/ 	.word	0xffffffff


	//   ....[3]....
        /*0038*/ 	.word	0xffffffff


	//   ....[4]....
        /*003c*/ 	.word	0xffffffff


	//   ....[5]....
        /*0040*/ 	.word	0xffffffff


	//   ....[6]....
        /*0044*/ 	.word	0xffffffff


	//   ....[7]....
        /*0048*/ 	.word	0xffffffff


	//   ....[8]....
        /*004c*/ 	.word	0xffffffff


	//   ....[9]....
        /*0050*/ 	.word	0xffffffff


	//   ....[10]....
        /*0054*/ 	.word	0xffffffff


	//   ....[11]....
        /*0058*/ 	.word	0xffffffff


	//   ....[12]....
        /*005c*/ 	.word	0xffffffff


	//   ....[13]....
        /*0060*/ 	.word	0xffffffff


	//   ....[14]....
        /*0064*/ 	.word	0xffffffff


	//   ....[15]....
        /*0068*/ 	.word	0xffffffff


	//   ....[16]....
        /*006c*/ 	.word	0xffffffff


	//   ....[17]....
        /*0070*/ 	.word	0xffffffff


	//   ....[18]....
        /*0074*/ 	.word	0x050000c0


	//   ....[19]....
        /*0078*/ 	.word	0x050000c0


	//   ....[20]....
        /*007c*/ 	.word	0x050000c0


	//   ....[21]....
        /*0080*/ 	.word	0x050000c0


	//   ....[22]....
        /*0084*/ 	.word	0x050000c0


	//   ....[23]....
        /*0088*/ 	.word	0x050000c0


	//   ....[24]....
        /*008c*/ 	.word	0x050000c0


	//   ....[25]....
        /*0090*/ 	.word	0x050000c0


	//   ....[26]....
        /*0094*/ 	.word	0x050000c0


	//   ....[27]....
        /*0098*/ 	.word	0x050000c0


	//----- nvinfo : EIATTR_COOP_GROUP_INSTR_OFFSETS
	.align		4
.L_2097:
        /*009c*/ 	.byte	0x04, 0x28
        /*009e*/ 	.short	(.L_2099 - .L_2098)


	//   ....[0]....
.L_2098:
        /*00a0*/ 	.word	0x00000d00


	//   ....[1]....
        /*00a4*/ 	.word	0x00000d20


	//   ....[2]....
        /*00a8*/ 	.word	0x00000d40


	//   ....[3]....
        /*00ac*/ 	.word	0x00000d60


	//   ....[4]....
        /*00b0*/ 	.word	0x00000d80


	//   ....[5]....
        /*00b4*/ 	.word	0x000017b0


	//   ....[6]....
        /*00b8*/ 	.word	0x000017d0


	//   ....[7]....
        /*00bc*/ 	.word	0x000017f0


	//   ....[8]....
        /*00c0*/ 	.word	0x00001810


	//   ....[9]....
        /*00c4*/ 	.word	0x00001830


	//   ....[10]....
        /*00c8*/ 	.word	0x00001990


	//   ....[11]....
        /*00cc*/ 	.word	0x000019d0


	//   ....[12]....
        /*00d0*/ 	.word	0x000019f0


	//   ....[13]....
        /*00d4*/ 	.word	0x00001a70


	//   ....[14]....
        /*00d8*/ 	.word	0x00001a90


	//   ....[15]....
        /*00dc*/ 	.word	0x00001b00


	//   ....[16]....
        /*00e0*/ 	.word	0x00001b40


	//   ....[17]....
        /*00e4*/ 	.word	0x00001b90


	//   ....[18]....
        /*00e8*/ 	.word	0x00004340


	//   ....[19]....
        /*00ec*/ 	.word	0x000043b0


	//   ....[20]....
        /*00f0*/ 	.word	0x00004420


	//   ....[21]....
        /*00f4*/ 	.word	0x00004490


	//   ....[22]....
        /*00f8*/ 	.word	0x00004500


	//   ....[23]....
        /*00fc*/ 	.word	0x00004f70


	//   ....[24]....
        /*0100*/ 	.word	0x00004fe0


	//   ....[25]....
        /*0104*/ 	.word	0x00005050


	//   ....[26]....
        /*0108*/ 	.word	0x000050c0


	//   ....[27]....
        /*010c*/ 	.word	0x00005130


	//----- nvinfo : EIATTR_EXIT_INSTR_OFFSETS
	.align		4
.L_2099:
        /*0110*/ 	.byte	0x04, 0x1c
        /*0112*/ 	.short	(.L_2101 - .L_2100)


	//   ....[0]....
.L_2100:
        /*0114*/ 	.word	0x00000060


	//   ....[1]....
        /*0118*/ 	.word	0x000042e0


	//----- nvinfo : EIATTR_MAX_THREADS
	.align		4
.L_2101:
        /*011c*/ 	.byte	0x04, 0x05
        /*011e*/ 	.short	(.L_2103 - .L_2102)
.L_2102:
        /*0120*/ 	.word	0x00000080
        /*0124*/ 	.word	0x00000001
        /*0128*/ 	.word	0x00000001


	//----- nvinfo : EIATTR_CRS_STACK_SIZE
	.align		4
.L_2103:
        /*012c*/ 	.byte	0x04, 0x1e
        /*012e*/ 	.short	(.L_2105 - .L_2104)
.L_2104:
        /*0130*/ 	.word	0x00000000


	//----- nvinfo : EIATTR_CBANK_PARAM_SIZE
	.align		4
.L_2105:
        /*0134*/ 	.byte	0x03, 0x19
        /*0136*/ 	.short	0x0058


	//----- nvinfo : EIATTR_PARAM_CBANK
	.align		4
        /*0138*/ 	.byte	0x04, 0x0a
        /*013a*/ 	.short	(.L_2107 - .L_2106)
	.align		4
.L_2106:
        /*013c*/ 	.word	index@(.nv.constant0._ZN10layer_norm13ln_fwd_kernelINS_13Kernel_traitsI6__halffS2_fjLj10240ELj1ELj1ELj4ELj16ENS_18Kernel_traits_baseILj10240ES2_fS2_fjLj128EEEEEEEvNS_9FwdParamsE)
        /*0140*/ 	.short	0x0210
        /*0142*/ 	.short	0x0058


	//----- nvinfo : EIATTR_SW_WAR
	.align		4
.L_2107:
        /*0144*/ 	.byte	0x04, 0x36
        /*0146*/ 	.short	(.L_2109 - .L_2108)
.L_2108:
        /*0148*/ 	.word	0x00000008
.L_2109:


//--------------------- .nv.info._ZN10layer_norm13ln_fwd_kernelINS_13Kernel_traitsI6__halfS2_S2_fjLj10240ELj1ELj1ELj4ELj16ENS_18Kernel_traits_baseILj10240ES2_S2_S2_fjLj128EEEEEEEvNS_9FwdParamsE --------------------------
	.section	.nv.info._ZN10layer_norm13ln_fwd_kernelINS_13Kernel_traitsI6__halfS2_S2_fjLj10240ELj1ELj1ELj4ELj16ENS_18Kernel_traits_baseILj10240ES2_S2_S2_fjLj128EEEEEEEvNS_9FwdParamsE,"",@"SHT_CUDA_INFO"
	.sectionflags	@""
	.align	4


	//----- nvinfo : EIATTR_CUDA_API_VERSION
	.align		4
        /*0000*/ 	.byte	0x04, 0x37
        /*0002*/ 	.short	(.L_2111 - .L_2110)
.L_2110:
        /*0004*/ 	.word	0x00000082


	//----- nvinfo : EIATTR_KPARAM_INFO
	.align		4
.L_2111:
        /*0008*/ 	.byte	0x04, 0x17
        /*000a*/ 	.short	(.L_2113 - .L_2112)
.L_2112:
        /*000c*/ 	.word	0x00000000
        /*0010*/ 	.short	0x0000
        /*0012*/ 	.short	0x0000
        /*0014*/ 	.byte	0x00, 0xf0, 0x61, 0x01


	//----- nvinfo : EIATTR_SPARSE_MMA_MASK
	.align		4
.L_2113:
        /*0018*/ 	.byte	0x03, 0x50
        /*001a*/ 	.short	0x0000


	//----- nvinfo : EIATTR_MAXREG_COUNT
	.align		4
        /*001c*/ 	.byte	0x03, 0x1b
        /*001e*/ 	.short	0x00ff


	//----- nvinfo : EIATTR_NUM_BARRIERS
	.align		4
        /*0020*/ 	.byte	0x02, 0x4c
        /*0022*/ 	.byte	0x01
	.zero		1


	//----- nvinfo : EIATTR_MERCURY_ISA_VERSION
	.align		4
        /*0024*/ 	.byte	0x03, 0x5f
        /*0026*/ 	.short	0x0101


	//----- nvinfo : EIATTR_COOP_GROUP_MASK_REGIDS
	.align		4
        /*0028*/ 	.byte	0x04, 0x29
        /*002a*/ 	.short	(.L_2115 - .L_2114)


	//   ....[0]....
.L_2114:
        /*002c*/ 	.word	0xffffffff


	//   ....[1]....
        /*0030*/ 	.word	0xffffffff


	//   ....[2]....
        /*0034*/ 	.word	0xffffffff


	//   ....[3]....
        /*0038*/ 	.word	0xffffffff


	//   ....[4]....
        /*003c*/ 	.word	0xffffffff


	//   ....[5]....
        /*0040*/ 	.word	0xffffffff


	//   ....[6]....
        /*0044*/ 	.word	0xffffffff


	//   ....[7]....
        /*0048*/ 	.word	0xffffffff


	//   ....[8]....
        /*004c*/ 	.word	0xffffffff


	//   ....[9]....
        /*0050*/ 	.word	0xffffffff


	//   ....[10]....
        /*0054*/ 	.word	0xffffffff


	//   ....[11]....
        /*0058*/ 	.word	0xffffffff


	//   ....[12]....
        /*005c*/ 	.word	0xffffffff


	//   ....[13]....
        /*0060*/ 	.word	0xffffffff


	//   ....[14]....
        /*0064*/ 	.word	0xffffffff


	//   ....[15]....
        /*0068*/ 	.word	0xffffffff


	//   ....[16]....
        /*006c*/ 	.word	0xffffffff


	//   ....[17]....
        /*0070*/ 	.word	0xffffffff


	//   ....[18]....
        /*0074*/ 	.word	0x0500005e


	//   ....[19]....
        /*0078*/ 	.word	0x0500005e


	//   ....[20]....
        /*007c*/ 	.word	0x0500005e


	//   ....[21]....
        /*0080*/ 	.word	0x0500005e


	//   ....[22]....
        /*0084*/ 	.word	0x0500005e


	//   ....[23]....
        /*0088*/ 	.word	0x0500005e


	//   ....[24]....
        /*008c*/ 	.word	0x0500005e


	//   ....[25]....
        /*0090*/ 	.word	0x0500005e


	//   ....[26]....
        /*0094*/ 	.word	0x0500005e


	//   ....[27]....
        /*0098*/ 	.word	0x0500005e


	//----- nvinfo : EIATTR_COOP_GROUP_INSTR_OFFSETS
	.align		4
.L_2115:
        /*009c*/ 	.byte	0x04, 0x28
        /*009e*/ 	.short	(.L_2117 - .L_2116)


	//   ....[0]....
.L_2116:
        /*00a0*/ 	.word	0x00000ee0


	//   ....[1]....
        /*00a4*/ 	.word	0x00000f00


	//   ....[2]....
        /*00a8*/ 	.word	0x00000f20


	//   ....[3]....
        /*00ac*/ 	.word	0x00000f40


	//   ....[4]....
        /*00b0*/ 	.word	0x00000f60


	//   ....[5]....
        /*00b4*/ 	.word	0x00001990


	//   ....[6]....
        /*00b8*/ 	.word	0x000019b0


	//   ....[7]....
        /*00bc*/ 	.word	0x000019d0


	//   ....[8]....
        /*00c0*/ 	.word	0x000019f0


	//   ....[9]....
        /*00c4*/ 	.word	0x00001a10


	//   ....[10]....
        /*00c8*/ 	.word	0x00001b80


	//   ....[11]....
        /*00cc*/ 	.word	0x00001bc0


	//   ....[12]....
        /*00d0*/ 	.word	0x00001bd0


	//   ....[13]....
        /*00d4*/ 	.word	0x00001be0


	//   ....[14]....
        /*00d8*/ 	.word	0x00001c70


	//   ....[15]....
        /*00dc*/ 	.word	0x00001cb0


	//   ....[16]....
        /*00e0*/ 	.word	0x00001d50


	//   ....[17]....
        /*00e4*/ 	.word	0x00001d70


	//   ....[18]....
        /*00e8*/ 	.word	0x00002ef0


	//   ....[19]....
        /*00ec*/ 	.word	0x00002f60


	//   ....[20]....
        /*00f0*/ 	.word	0x00002fd0


	//   ....[21]....
        /*00f4*/ 	.word	0x00003040


	//   ....[22]....
        /*00f8*/ 	.word	0x000030b0


	//   ....[23]....
        /*00fc*/ 	.word	0x00003b30


	//   ....[24]....
        /*0100*/ 	.word	0x00003ba0


	//   ....[25]....
        /*0104*/ 	.word	0x00003c10


	//   ....[26]....
        /*0108*/ 	.word	0x00003c80


	//   ....[27]....
        /*010c*/ 	.word	0x00003cf0


	//----- nvinfo : EIATTR_EXIT_INSTR_OFFSETS
	.align		4
.L_2117:
        /*0110*/ 	.byte	0x04, 0x1c
        /*0112*/ 	.short	(.L_2119 - .L_2118)


	//   ....[0]....
.L_2118:
        /*0114*/ 	.word	0x00000060


	//   ....[1]....
        /*0118*/ 	.word	0x00002e90


	//----- nvinfo : EIATTR_MAX_THREADS
	.align		4
.L_2119:
        /*011c*/ 	.byte	0x04, 0x05
        /*011e*/ 	.short	(.L_2121 - .L_2120)
.L_2120:
        /*0120*/ 	.word	0x00000080
        /*0124*/ 	.word	0x00000001
        /*0128*/ 	.word	0x00000001


	//----- nvinfo : EIATTR_CRS_STACK_SIZE
	.align		4
.L_2121:
        /*012c*/ 	.byte	0x04, 0x1e
        /*012e*/ 	.short	(.L_2123 - .L_2122)
.L_2122:
        /*0130*/ 	.word	0x00000000


	//----- nvinfo : EIATTR_CBANK_PARAM_SIZE
	.align		4
.L_2123:
        /*0134*/ 	.byte	0x03, 0x19
        /*0136*/ 	.short	0x0058


	//----- nvinfo : EIATTR_PARAM_CBANK
	.align		4
        /*0138*/ 	.byte	0x04, 0x0a
        /*013a*/ 	.short	(.L_2125 - .L_2124)
	.align		4
.L_2124:
        /*013c*/ 	.word	index@(.nv.constant0._ZN10layer_norm13ln_fwd_kernelINS_13Kernel_traitsI6__halfS2_S2_fjLj10240ELj1ELj1ELj4ELj16ENS_18Kernel_traits_baseILj10240ES2_S2_S2_fjLj128EEEEEEEvNS_9FwdParamsE)
        /*0140*/ 	.short	0x0210
        /*0142*/ 	.short	0x0058


	//----- nvinfo : EIATTR_SW_WAR
	.align		4
.L_2125:
        /*0144*/ 	.byte	0x04, 0x36
        /*0146*/ 	.short	(.L_2127 - .L_2126)
.L_2126:
        /*0148*/ 	.word	0x00000008
.L_2127:


//--------------------- .nv.info._ZN10layer_norm13ln_fwd_kernelINS_13Kernel_traitsIffffjLj10240ELj2ELj1ELj4ELj16ENS_18Kernel_traits_baseILj10240EffffjLj128EEEEEEEvNS_9FwdParamsE --------------------------
	.section	.nv.info._ZN10layer_norm13ln_fwd_kernelINS_13Kernel_traitsIffffjLj10240ELj2ELj1ELj4ELj16ENS_18Kernel_traits_baseILj10240EffffjLj128EEEEEEEvNS_9FwdParamsE,"",@"SHT_CUDA_INFO"
	.sectionflags	@""
	.align	4


	//----- nvinfo : EIATTR_CUDA_API_VERSION
	.align		4
        /*0000*/ 	.byte	0x04, 0x37
        /*0002*/ 	.short	(.L_2129 - .L_2128)
.L_2128:
        /*0004*/ 	.word	0x00000082


	//----- nvinfo : EIATTR_KPARAM_INFO
	.align		4
.L_2129:
        /*0008*/ 	.byte	0x04, 0x17
        /*000a*/ 	.short	(.L_2131 - .L_2130)
.L_2130:
        /*000c*/ 	.word	0x00000000
        /*0010*/ 	.short	0x0000
        /*0012*/ 	.short	0x0000
        /*0014*/ 	.byte	0x00, 0xf0, 0x61, 0x01


	//----- nvinfo : EIATTR_SPARSE_MMA_MASK
	.align		4
.L_2131:
        /*0018*/ 	.byte	0x03, 0x50
        /*001a*/ 	.short	0x0000


	//----- nvinfo : EIATTR_MAXREG_COUNT
	.align		4
        /*001c*/ 	.byte	0x03, 0x1b
        /*001e*/ 	.short	0x00ff


	//----- nvinfo : EIATTR_NUM_BARRIERS
	.align		4
        /*0020*/ 	.byte	0x02, 0x4c
        /*0022*/ 	.byte	0x01
	.zero		1


	//----- nvinfo : EIATTR_MERCURY_ISA_VERSION
	.align		4
        /*0024*/ 	.byte	0x03, 0x5f
        /*0026*/ 	.short	0x0101


	//----- nvinfo : EIATTR_COOP_GROUP_MASK_REGIDS
	.align		4
        /*0028*/ 	.byte	0x04, 0x29
        /*002a*/ 	.short	(.L_2133 - .L_2132)


	//   ....[0]....
.L_2132:
        /*002c*/ 	.word	0xffffffff


	//   ....[1]....
        /*0030*/ 	.word	0xffffffff


	//   ....[2]....
        /*0034*/ 	.word	0xffffffff


	//   ....[3]....
        /*0038*/ 	.word	0xffffffff


	//   ....[4]....
        /*003c*/ 	.word	0xffffffff


	//   ....[5]....
        /*0040*/ 	.word	0xffffffff


	//   ....[6]....
        /*0044*/ 	.word	0xffffffff


	//   ....[7]....
        /*0048*/ 	.word	0xffffffff


	//   ....[8]....
        /*004c*/ 	.word	0xffffffff


	//   ....[9]....
        /*0050*/ 	.word	0xffffffff


	//   ....[10]....
        /*0054*/ 	.word	0xffffffff


	//   ....[11]....
        /*0058*/ 	.word	0xffffffff


	//   ....[12]....
        /*005c*/ 	.word	0xffffffff


	//   ....[13]....
        /*0060*/ 	.word	0xffffffff


	//   ....[14]....
        /*0064*/ 	.word	0xffffffff


	//   ....[15]....
        /*0068*/ 	.word	0xffffffff


	//   ....[16]....
        /*006c*/ 	.word	0xffffffff


	//   ....[17]....
        /*0070*/ 	.word	0xffffffff


	//   ....[18]....
        /*0074*/ 	.word	0xffffffff


	//   ....[19]....
        /*0078*/ 	.word	0xffffffff


	//   ....[20]....
        /*007c*/ 	.word	0xffffffff


	//   ....[21]....
        /*0080*/ 	.word	0xffffffff


	//   ....[22]....
        /*0084*/ 	.word	0xffffffff


	//   ....[23]....
        /*0088*/ 	.word	0x05000097


	//   ....[24]....
        /*008c*/ 	.word	0x05000097


	//   ....[25]....
        /*0090*/ 	.word	0x05000097


	//   ....[26]....
        /*0094*/ 	.word	0x05000097


	//   ....[27]....
        /*0098*/ 	.word	0x05000097


	//   ....[28]....
        /*009c*/ 	.word	0x05000097


	//   ....[29]....
        /*00a0*/ 	.word	0x05000097


	//   ....[30]....
        /*00a4*/ 	.word	0x05000097


	//   ....[31]....
        /*00a8*/ 	.word	0x05000097


	//   ....[32]....
        /*00ac*/ 	.word	0x05000097


	//----- nvinfo : EIATTR_COOP_GROUP_INSTR_OFFSETS
	.align		4
.L_2133:
        /*00b0*/ 	.byte	0x04, 0x28
        /*00b2*/ 	.short	(.L_2135 - .L_2134)


	//   ....[0]....
.L_2134:
        /*00b4*/ 	.word	0x000007f0


	//   ....[1]....
        /*00b8*/ 	.word	0x00000810


	//   ....[2]....
        /*00bc*/ 	.word	0x00000830


	//   ....[3]....
        /*00c0*/ 	.word	0x00000850


	//   ....[4]....
        /*00c4*/ 	.word	0x00000870


	//   ....[5]....
        /*00c8*/ 	.word	0x00000da0


	//   ....[6]....
        /*00cc*/ 	.word	0x00000dc0


	//   ....[7]....
        /*00d0*/ 	.word	0x00000de0


	//   ....[8]....
        /*00d4*/ 	.word	0x00000e00


	//   ....[9]....
        /*00d8*/ 	.word	0x00000e20


	//   ....[10]....
        /*00dc*/ 	.word	0x00000f50


	//   ....[11]....
        /*00e0*/ 	.word	0x00000fd0


	//   ....[12]....
        /*00e4*/ 	.word	0x00000fe0


	//   ....[13]....
        /*00e8*/ 	.word	0x00000ff0


	//   ....[14]....
        /*00ec*/ 	.word	0x00001080


	//   ....[15]....
        /*00f0*/ 	.word	0x000010b0


	//   ....[16]....
        /*00f4*/ 	.word	0x000011a0


	//   ....[17]....
        /*00f8*/ 	.word	0x000011c0


	//   ....[18]....
        /*00fc*/ 	.word	0x00001480


	//   ....[19]....
        /*0100*/ 	.word	0x000014c0


	//   ....[20]....
        /*0104*/ 	.word	0x00001510


	//   ....[21]....
        /*0108*/ 	.word	0x00001560


	//   ....[22]....
        /*010c*/ 	.word	0x000015c0


	//   ....[23]....
        /*0110*/ 	.word	0x00002020


	//   ....[24]....
        /*0114*/ 	.word	0x00002090


	//   ....[25]....
        /*0118*/ 	.word	0x00002100


	//   ....[26]....
        /*011c*/ 	.word	0x00002170


	//   ....[27]....
        /*0120*/ 	.word	0x000021e0


	//   ....[28]....
        /*0124*/ 	.word	0x00002760


	//   ....[29]....
        /*0128*/ 	.word	0x000027d0


	//   ....[30]....
        /*012c*/ 	.word	0x00002840


	//   ....[31]....
        /*0130*/ 	.word	0x000028b0


	//   ....[32]....
        /*0134*/ 	.word	0x00002920


	//----- nvinfo : EIATTR_EXIT_INSTR_OFFSETS
	.align		4
.L_2135:
        /*0138*/ 	.byte	0x04, 0x1c
        /*013a*/ 	.short	(.L_2137 - .L_2136)


	//   ....[0]....
.L_2136:
        /*013c*/ 	.word	0x00000080


	//   ....[1]....
        /*0140*/ 	.word	0x00001fc0


	//----- nvinfo : EIATTR_MAX_THREADS
	.align		4
.L_2137:
        /*0144*/ 	.byte	0x04, 0x05
        /*0146*/ 	.short	(.L_2139 - .L_2138)
.L_2138:
        /*0148*/ 	.word	0x00000080
        /*014c*/ 	.word	0x00000001
        /*0150*/ 	.word	0x00000001


	//----- nvinfo : EIATTR_CRS_STACK_SIZE
	.align		4
.L_2139:
        /*0154*/ 	.byte	0x04, 0x1e
        /*0156*/ 	.short	(.L_2141 - .L_2140)
.L_2140:
        /*0158*/ 	.word	0x00000000


	//----- nvinfo : EIATTR_CBANK_PARAM_SIZE
	.align		4
.L_2141:
        /*015c*/ 	.byte	0x03, 0x19
        /*015e*/ 	.short	0x0058


	//----- nvinfo : EIATTR_PARAM_CBANK
	.align		4
        /*0160*/ 	.byte	0x04, 0x0a
        /*0162*/ 	.short	(.L_2143 - .L_2142)
	.align		4
.L_2142:
        /*0164*/ 	.word	index@(.nv.constant0._ZN10layer_norm13ln_fwd_kernelINS_13Kernel_traitsIffffjLj10240ELj2ELj1ELj4ELj16ENS_18Kernel_traits_baseILj10240EffffjLj128EEEEEEEvNS_9FwdParamsE)
        /*0168*/ 	.short	0x0210
        /*016a*/ 	.short	0x0058


	//----- nvinfo : EIATTR_SW_WAR
	.align		4
.L_2143:
        /*016c*/ 	.byte	0x04, 0x36
        /*016e*/ 	.short	(.L_2145 - .L_2144)
.L_2144:
        /*0170*/ 	.word	0x00000008
.L_2145:


//--------------------- .nv.info._ZN10layer_norm13ln_fwd_kernelINS_13Kernel_traitsI13__nv_bfloat16fS2_fjLj8192ELj1ELj1ELj4ELj16ENS_18Kernel_traits_baseILj8192ES2_fS2_fjLj128EEEEEEEvNS_9FwdParamsE --------------------------
	.section	.nv.info._ZN10layer_norm13ln_fwd_kernelINS_13Kernel_traitsI13__nv_bfloat16fS2_fjLj8192ELj1ELj1ELj4ELj16ENS_18Kernel_traits_baseILj8192ES2_fS2_fjLj128EEEEEEEvNS_9FwdParamsE,"",@"SHT_CUDA_INFO"
	.sectionflags	@""
	.align	4


	//----- nvinfo : EIATTR_CUDA_API_VERSION
	.align		4
        /*0000*/ 	.byte	0x04, 0x37
        /*0002*/ 	.short	(.L_2147 - .L_2146)
.L_2146:
        /*0004*/ 	.word	0x00000082


	//----- nvinfo : EIATTR_KPARAM_INFO
	.align		4
.L_2147:
        /*0008*/ 	.byte	0x04, 0x17
        /*000a*/ 	.short	(.L_2149 - .L_2148)
.L_2148:
        /*000c*/ 	.word	0x00000000
        /*0010*/ 	.short	0x0000
        /*0012*/ 	.short	0x0000
        /*0014*/ 	.byte	0x00, 0xf0, 0x61, 0x01


	//----- nvinfo : EIATTR_SPARSE_MMA_MASK
	.align		4
.L_2149:
        /*0018*/ 	.byte	0x03, 0x50
        /*001a*/ 	.short	0x0000


	//----- nvinfo : EIATTR_MAXREG_COUNT
	.align		4
        /*001c*/ 	.byte	0x03, 0x1b
        /*001e*/ 	.short	0x00ff


	//----- nvinfo : EIATTR_NUM_BARRIERS
	.align		4
        /*0020*/ 	.byte	0x02, 0x4c
        /*0022*/ 	.byte	0x01
	.zero		1


	//----- nvinfo : EIATTR_MERCURY_ISA_VERSION
	.align		4
        /*0024*/ 	.byte	0x03, 0x5f
        /*0026*/ 	.short	0x0101


	//----- nvinfo : EIATTR_COOP_GROUP_MASK_REGIDS
	.align		4
        /*0028*/ 	.byte	0x04, 0x29
        /*002a*/ 	.short	(.L_2151 - .L_2150)


	//   ....[0]....
.L_2150:
        /*002c*/ 	.word	0xffffffff


	//   ....[1]....
        /*0030*/ 	.word	0xffffffff


	//   ....[2]....
        /*0034*/ 	.word	0xffffffff


	//   ....[3]....
        /*0038*/ 	.word	0xffffffff


	//   ....[4]....
        /*003c*/ 	.word	0xffffffff


	//   ....[5]....
        /*0040*/ 	.word	0xffffffff


	//   ....[6]....
        /*0044*/ 	.word	0xffffffff


	//   ....[7]....
        /*0048*/ 	.word	0xffffffff


	//   ....[8]....
        /*004c*/ 	.word	0xffffffff


	//   ....[9]....
        /*0050*/ 	.word	0xffffffff


	//   ....[10]....
        /*0054*/ 	.word	0xffffffff


	//   ....[11]....
        /*0058*/ 	.word	0xffffffff


	//   ....[12]....
        /*005c*/ 	.word	0xffffffff


	//   ....[13]....
        /*0060*/ 	.word	0xffffffff


	//   ....[14]....
        /*0064*/ 	.word	0xffffffff


	//   ....[15]....
        /*0068*/ 	.word	0xffffffff


	//   ....[16]....
        /*006c*/ 	.word	0xffffffff


	//   ....[17]....
        /*0070*/ 	.word	0xffffffff


	//   ....[18]....
        /*0074*/ 	.word	0x0500008e


	//   ....[19]....
        /*0078*/ 	.word	0x0500008e


	//   ....[20]....
        /*007c*/ 	.word	0x0500008e


	//   ....[21]....
        /*0080*/ 	.word	0x0500008e


	//   ....[22]....
        /*0084*/ 	.word	0x0500008e


	//   ....[23]....
        /*0088*/ 	.word	0x0500008e


	//   ....[24]....
        /*008c*/ 	.word	0x0500008e


	//   ....[25]....
        /*0090*/ 	.word	0x0500008e


	//   ....[26]....
        /*0094*/ 	.word	0x0500008e


	//   ....[27]....
        /*0098*/ 	.word	0x0500008e


	//----- nvinfo : EIATTR_COOP_GROUP_INSTR_OFFSETS
	.align		4
.L_2151:
        /*009c*/ 	.byte	0x04, 0x28
        /*009e*/ 	.short	(.L_2153 - .L_2152)


	//   ....[0]....
.L_2152:
        /*00a0*/ 	.word	0x00000ad0


	//   ....[1]....
        /*00a4*/ 	.word	0x00000af0


	//   ....[2]....
        /*00a8*/ 	.word	0x00000b10


	//   ....[3]....
        /*00ac*/ 	.word	0x00000b30


	//   ....[4]....
        /*00b0*/ 	.word	0x00000b50


	//   ....[5]....
        /*00b4*/ 	.word	0x00001380


	//   ....[6]....
        /*00b8*/ 	.word	0x000013a0


	//   ....[7]....
        /*00bc*/ 	.word	0x000013c0


	//   ....[8]....
        /*00c0*/ 	.word	0x000013e0


	//   ....[9]....
        /*00c4*/ 	.word	0x00001400


	//   ....[10]....
        /*00c8*/ 	.word	0x00001560


	//   ....[11]....
        /*00cc*/ 	.word	0x000015a0


	//   ....[12]....
        /*00d0*/ 	.word	0x000015b0


	//   ....[13]....
        /*00d4*/ 	.word	0x00001640


	//   ....[14]....
        /*00d8*/ 	.word	0x00001660


	//   ....[15]....
        /*00dc*/ 	.word	0x000016b0


	//   ....[16]....
        /*00e0*/ 	.word	0x00001720


	//   ....[17]....
        /*00e4*/ 	.word	0x00001760


	//   ....[18]....
        /*00e8*/ 	.word	0x000037d0


	//   ....[19]....
        /*00ec*/ 	.word	0x00003840


	//   ....[20]....
        /*00f0*/ 	.word	0x000038b0


	//   ....[21]....
        /*00f4*/ 	.word	0x00003920


	//   ....[22]....
        /*00f8*/ 	.word	0x00003990


	//   ....[23]....
        /*00fc*/ 	.word	0x00004200


	//   ....[24]....
        /*0100*/ 	.word	0x00004270


	//   ....[25]....
        /*0104*/ 	.word	0x000042e0


	//   ....[26]....
        /*0108*/ 	.word	0x00004350


	//   ....[27]....
        /*010c*/ 	.word	0x000043c0


	//----- nvinfo : EIATTR_EXIT_INSTR_OFFSETS
	.align		4
.L_2153:
        /*0110*/ 	.byte	0x04, 0x1c
        /*0112*/ 	.short	(.L_2155 - .L_2154)


	//   ....[0]....
.L_2154:
        /*0114*/ 	.word	0x00000060


	//   ....[1]....
        /*0118*/ 	.word	0x00003770


	//----- nvinfo : EIATTR_MAX_THREADS
	.align		4
.L_2155:
        /*011c*/ 	.byte	0x04, 0x05
        /*011e*/ 	.short	(.L_2157 - .L_2156)
.L_2156:
        /*0120*/ 	.word	0x00000080
        /*0124*/ 	.word	0x00000001
        /*0128*/ 	.word	0x00000001


	//----- nvinfo : EIATTR_CRS_STACK_SIZE
	.align		4
.L_2157:
        /*012c*/ 	.byte	0x04, 0x1e
        /*012e*/ 	.short	(.L_2159 - .L_2158)
.L_2158:
        /*0130*/ 	.word	0x00000000


	//----- nvinfo : EIATTR_CBANK_PARAM_SIZE
	.align		4
.L_2159:
        /*0134*/ 	.byte	0x03, 0x19
        /*0136*/ 	.short	0x0058


	//----- nvinfo : EIATTR_PARAM_CBANK
	.align		4
        /*0138*/ 	.byte	0x04, 0x0a
        /*013a*/ 	.short	(.L_2161 - .L_2160)
	.align		4
.L_2160:
        /*013c*/ 	.word	index@(.nv.constant0._ZN10layer_norm13ln_fwd_kernelINS_13Kernel_traitsI13__nv_bfloat16fS2_fjLj8192ELj1ELj1ELj4ELj16ENS_18Kernel_traits_baseILj8192ES2_fS2_fjLj128EEEEEEEvNS_9FwdParamsE)
        /*0140*/ 	.short	0x0210
        /*0142*/ 	.short	0x0058


	//----- nvinfo : EIATTR_SW_WAR
	.align		4
.L_2161:
        /*0144*/ 	.byte	0x04, 0x36
        /*0146*/ 	.short	(.L_2163 - .L_2162)
.L_2162:
        /*0148*/ 	.word	0x00000008
.L_2163:


//--------------------- .nv.info._ZN10layer_norm13ln_fwd_kernelINS_13Kernel_traitsI13__nv_bfloat16S2_S2_fjLj8192ELj1ELj1ELj4ELj16ENS_18Kernel_traits_baseILj8192ES2_S2_S2_fjLj128EEEEEEEvNS_9FwdParamsE --------------------------
	.section	.nv.info._ZN10layer_norm13ln_fwd_kernelINS_13Kernel_traitsI13__nv_bfloat16S2_S2_fjLj8192ELj1ELj1ELj4ELj16ENS_18Kernel_traits_baseILj8192ES2_S2_S2_fjLj128EEEEEEEvNS_9FwdParamsE,"",@"SHT_CUDA_INFO"
	.sectionflags	@""
	.align	4


	//----- nvinfo : EIATTR_CUDA_API_VERSION
	.align		4
        /*0000*/ 	.byte	0x04, 0x37
        /*0002*/ 	.short	(.L_2165 - .L_2164)
.L_2164:
        /*0004*/ 	.word	0x00000082


	//----- nvinfo : EIATTR_KPARAM_INFO
	.align		4
.L_2165:
        /*0008*/ 	.byte	0x04, 0x17
        /*000a*/ 	.short	(.L_2167 - .L_2166)
.L_2166:
        /*000c*/ 	.word	0x00000000
        /*0010*/ 	.short	0x0000
        /*0012*/ 	.short	0x0000
        /*0014*/ 	.byte	0x00, 0xf0, 0x61, 0x01


	//----- nvinfo : EIATTR_SPARSE_MMA_MASK
	.align		4
.L_2167:
        /*0018*/ 	.byte	0x03, 0x50
        /*001a*/ 	.short	0x0000


	//----- nvinfo : EIATTR_MAXREG_COUNT
	.align		4
        /*001c*/ 	.byte	0x03, 0x1b
        /*001e*/ 	.short	0x00ff


	//----- nvinfo : EIATTR_NUM_BARRIERS
	.align		4
        /*0020*/ 	.byte	0x02, 0x4c
        /*0022*/ 	.byte	0x01
	.zero		1


	//----- nvinfo : EIATTR_MERCURY_ISA_VERSION
	.align		4
        /*0024*/ 	.byte	0x03, 0x5f
        /*0026*/ 	.short	0x0101


	//----- nvinfo : EIATTR_COOP_GROUP_MASK_REGIDS
	.align		4
        /*0028*/ 	.byte	0x04, 0x29
        /*002a*/ 	.short	(.L_2169 - .L_2168)


	//   ....[0]....
.L_2168:
        /*002c*/ 	.word	0xffffffff


	//   ....[1]....
        /*0030*/ 	.word	0xffffffff


	//   ....[2]....
        /*0034*/ 	.word	0xffffffff


	//   ....[3]....
        /*0038*/ 	.word	0xffffffff


	//   ....[4]....
        /*003c*/ 	.word	0xffffffff


	//   ....[5]....
        /*0040*/ 	.word	0xffffffff


	//   ....[6]....
        /*0044*/ 	.word	0xffffffff


	//   ....[7]....
        /*0048*/ 	.word	0xffffffff


	//   ....[8]....
        /*004c*/ 	.word	0xffffffff


	//   ....[9]....
        /*0050*/ 	.word	0xffffffff


	//   ....[10]....
        /*0054*/ 	.word	0xffffffff


	//   ....[11]....
        /*0058*/ 	.word	0xffffffff


	//   ....[12]....
        /*005c*/ 	.word	0xffffffff


	//   ....[13]....
        /*0060*/ 	.word	0xffffffff


	//   ....[14]....
        /*0064*/ 	.word	0xffffffff


	//   ....[15]....
        /*0068*/ 	.word	0xffffffff


	//   ....[16]....
        /*006c*/ 	.word	0xffffffff


	//   ....[17]....
        /*0070*/ 	.word	0xffffffff


	//   ....[18]....
        /*0074*/ 	.word	0x05000074


	//   ....[19]....
        /*0078*/ 	.word	0x05000074


	//   ....[20]....
        /*007c*/ 	.word	0x05000074


	//   ....[21]....
        /*0080*/ 	.word	0x05000074


	//   ....[22]....
        /*0084*/ 	.word	0x05000074


	//   ....[23]....
        /*0088*/ 	.word	0x05000074


	//   ....[24]....
        /*008c*/ 	.word	0x05000074


	//   ....[25]....
        /*0090*/ 	.word	0x05000074


	//   ....[26]....
        /*0094*/ 	.word	0x05000074


	//   ....[27]....
        /*0098*/ 	.word	0x05000074


	//----- nvinfo : EIATTR_COOP_GROUP_INSTR_OFFSETS
	.align		4
.L_2169:
        /*009c*/ 	.byte	0x04, 0x28
        /*009e*/ 	.short	(.L_2171 - .L_2170)


	//   ....[0]....
.L_2170:
        /*00a0*/ 	.word	0x00000e50


	//   ....[1]....
        /*00a4*/ 	.word	0x00000e70


	//   ....[2]....
        /*00a8*/ 	.word	0x00000e90


	//   ....[3]....
        /*00ac*/ 	.word	0x00000eb0


	//   ....[4]....
        /*00b0*/ 	.word	0x00000ed0


	//   ....[5]....
        /*00b4*/ 	.word	0x00001700


	//   ....[6]....
        /*00b8*/ 	.word	0x00001720


	//   ....[7]....
        /*00bc*/ 	.word	0x00001740


	//   ....[8]....
        /*00c0*/ 	.word	0x00001760


	//   ....[9]....
        /*00c4*/ 	.word	0x00001780


	//   ....[10]....
        /*00c8*/ 	.word	0x00001880


	//   ....[11]....
        /*00cc*/ 	.word	0x00001930


	//   ....[12]....
        /*00d0*/ 	.word	0x00001940


	//   ....[13]....
        /*00d4*/ 	.word	0x00001950


	//   ....[14]....
        /*00d8*/ 	.word	0x000019d0


	//   ....[15]....
        /*00dc*/ 	.word	0x00001a10


	//   ....[16]....
        /*00e0*/ 	.word	0x00001ad0


	//   ....[17]....
        /*00e4*/ 	.word	0x00001ae0


	//   ....[18]....
        /*00e8*/ 	.word	0x00002980


	//   ....[19]....
        /*00ec*/ 	.word	0x000029f0


	//   ....[20]....
        /*00f0*/ 	.word	0x00002a60


	//   ....[21]....
        /*00f4*/ 	.word	0x00002ad0


	//   ....[22]....
        /*00f8*/ 	.word	0x00002b40


	//   ....[23]....
        /*00fc*/ 	.word	0x000033c0


	//   ....[24]....
        /*0100*/ 	.word	0x00003430


	//   ....[25]....
        /*0104*/ 	.word	0x000034a0


	//   ....[26]....
        /*0108*/ 	.word	0x00003510


	//   ....[27]....
        /*010c*/ 	.word	0x00003580


	//----- nvinfo : EIATTR_EXIT_INSTR_OFFSETS
	.align		4
.L_2171:
        /*0110*/ 	.byte	0x04, 0x1c
        /*0112*/ 	.short	(.L_2173 - .L_2172)


	//   ....[0]....
.L_2172:
        /*0114*/ 	.word	0x00000060


	//   ....[1]....
        /*0118*/ 	.word	0x00002920


	//----- nvinfo : EIATTR_MAX_THREADS
	.align		4
.L_2173:
        /*011c*/ 	.byte	0x04, 0x05
        /*011e*/ 	.short	(.L_2175 - .L_2174)
.L_2174:
        /*0120*/ 	.word	0x00000080
        /*0124*/ 	.word	0x00000001
        /*0128*/ 	.word	0x00000001


	//----- nvinfo : EIATTR_CRS_STACK_SIZE
	.align		4
.L_2175:
        /*012c*/ 	.byte	0x04, 0x1e
        /*012e*/ 	.short	(.L_2177 - .L_2176)
.L_2176:
        /*0130*/ 	.word	0x00000000


	//----- nvinfo : EIATTR_CBANK_PARAM_SIZE
	.align		4
.L_2177:
        /*0134*/ 	.byte	0x03, 0x19
        /*0136*/ 	.short	0x0058


	//----- nvinfo : EIATTR_PARAM_CBANK
	.align		4
        /*0138*/ 	.byte	0x04, 0x0a
        /*013a*/ 	.short	(.L_2179 - .L_2178)
	.align		4
.L_2178:
        /*013c*/ 	.word	index@(.nv.constant0._ZN10layer_norm13ln_fwd_kernelINS_13Kernel_traitsI13__nv_bfloat16S2_S2_fjLj8192ELj1ELj1ELj4ELj16ENS_18Kernel_traits_baseILj8192ES2_S2_S2_fjLj128EEEEEEEvNS_9FwdParamsE)
        /*0140*/ 	.short	0x0210
        /*0142*/ 	.short	0x0058


	//----- nvinfo : EIATTR_SW_WAR
	.align		4
.L_2179:
        /*0144*/ 	.byte	0x04, 0x36
        /*0146*/ 	.short	(.L_2181 - .L_2180)
.L_2180:
        /*0148*/ 	.word	0x00000008
.L_2181:


//--------------------- .nv.info._ZN10layer_norm13ln_fwd_kernelINS_13Kernel_traitsI6__halffS2_fjLj8192ELj1ELj1ELj4ELj16ENS_18Kernel_traits_baseILj8192ES2_fS2_fjLj128EEEEEEEvNS_9FwdParamsE --------------------------
	.section	.nv.info._ZN10layer_norm13ln_fwd_kernelINS_13Kernel_traitsI6__halffS2_fjLj8192ELj1ELj1ELj4ELj16ENS_18Kernel_traits_baseILj8192ES2_fS2_fjLj128EEEEEEEvNS_9FwdParamsE,"",@"SHT_CUDA_INFO"
	.sectionflags	@""
	.align	4


	//----- nvinfo : EIATTR_CUDA_API_VERSION
	.align		4
        /*0000*/ 	.byte	0x04, 0x37
        /*0002*/ 	.short	(.L_2183 - .L_2182)
.L_2182:
        /*0004*/ 	.word	0x00000082


	//----- nvinfo : EIATTR_KPARAM_INFO
	.align		4
.L_2183:
        /*0008*/ 	.byte	0x04, 0x17
        /*000a*/ 	.short	(.L_2185 - .L_2184)
.L_2184:
        /*000c*/ 	.word	0x00000000
        /*0010*/ 	.short	0x0000
        /*0012*/ 	.short	0x0000
        /*0014*/ 	.byte	0x00, 0xf0, 0x61, 0x01


	//----- nvinfo : EIATTR_SPARSE_MMA_MASK
	.align		4
.L_2185:
        /*0018*/ 	.byte	0x03, 0x50
        /*001a*/ 	.short	0x0000


	//----- nvinfo : EIATTR_MAXREG_COUNT
	.align		4
        /*001c*/ 	.byte	0x03, 0x1b
        /*001e*/ 	.short	0x00ff


	//----- nvinfo : EIATTR_NUM_BARRIERS
	.align		4
        /*0020*/ 	.byte	0x02, 0x4c
        /*0022*/ 	.byte	0x01
	.zero		1


	//----- nvinfo : EIATTR_MERCURY_ISA_VERSION
	.align		4
        /*0024*/ 	.byte	0x03, 0x5f
        /*0026*/ 	.short	0x0101


	//----- nvinfo : EIATTR_COOP_GROUP_MASK_REGIDS
	.align		4
        /*0028*/ 	.byte	0x04, 0x29
        /*002a*/ 	.short	(.L_2187 - .L_2186)


	//   ....[0]....
.L_2186:
        /*002c*/ 	.word	0xffffffff


	//   ....[1]....
        /*0030*/ 	.word	0xffffffff


	//   ....[2]....
        /*0034*/ 	.word	0xffffffff


	//   ....[3]....
        /*0038*/ 	.word	0xffffffff


	//   ....[4]....
        /*003c*/ 	.word	0xffffffff


	//   ....[5]....
        /*0040*/ 	.word	0xffffffff


	//   ....[6]....
        /*0044*/ 	.word	0xffffffff


	//   ....[7]....
        /*0048*/ 	.word	0xffffffff


	//   ....[8]....
        /*004c*/ 	.word	0xffffffff


	//   ....[9]....
        /*0050*/ 	.word	0xffffffff


	//   ....[10]....
        /*0054*/ 	.word	0xffffffff


	//   ....[11]....
        /*0058*/ 	.word	0xffffffff


	//   ....[12]....
        /*005c*/ 	.word	0xffffffff


	//   ....[13]....
        /*0060*/ 	.word	0xffffffff


	//   ....[14]....
        /*0064*/ 	.word	0xffffffff


	//   ....[15]....
        /*0068*/ 	.word	0xffffffff


	//   ....[16]....
        /*006c*/ 	.word	0xffffffff


	//   ....[17]....
        /*0070*/ 	.word	0xffffffff


	//   ....[18]....
        /*0074*/ 	.word	0x0500008e


	//   ....[19]....
        /*0078*/ 	.word	0x0500008e


	//   ....[20]....
        /*007c*/ 	.word	0x0500008e


	//   ....[21]....
        /*0080*/ 	.word	0x0500008e


	//   ....[22]....
        /*0084*/ 	.word	0x0500008e


	//   ....[23]....
        /*0088*/ 	.word	0x0500008e


	//   ....[24]....
        /*008c*/ 	.word	0x0500008e


	//   ....[25]....
        /*0090*/ 	.word	0x0500008e


	//   ....[26]....
        /*0094*/ 	.word	0x0500008e


	//   ....[27]....
        /*0098*/ 	.word	0x0500008e


	//----- nvinfo : EIATTR_COOP_GROUP_INSTR_OFFSETS
	.align		4
.L_2187:
        /*009c*/ 	.byte	0x04, 0x28
        /*009e*/ 	.short	(.L_2189 - .L_2188)


	//   ....[0]....
.L_2188:
        /*00a0*/ 	.word	0x00000ad0


	//   ....[1]....
        /*00a4*/ 	.word	0x00000af0


	//   ....[2]....
        /*00a8*/ 	.word	0x00000b10


	//   ....[3]....
        /*00ac*/ 	.word	0x00000b30


	//   ....[4]....
        /*00b0*/ 	.word	0x00000b50


	//   ....[5]....
        /*00b4*/ 	.word	0x00001380


	//   ....[6]....
        /*00b8*/ 	.word	0x000013a0


	//   ....[7]....
        /*00bc*/ 	.word	0x000013c0


	//   ....[8]....
        /*00c0*/ 	.word	0x000013e0


	//   ....[9]....
        /*00c4*/ 	.word	0x00001400


	//   ....[10]....
        /*00c8*/ 	.word	0x00001560


	//   ....[11]....
        /*00cc*/ 	.word	0x000015a0


	//   ....[12]....
        /*00d0*/ 	.word	0x000015b0


	//   ....[13]....
        /*00d4*/ 	.word	0x00001640


	//   ....[14]....
        /*00d8*/ 	.word	0x00001660


	//   ....[15]....
        /*00dc*/ 	.word	0x000016b0


	//   ....[16]....
        /*00e0*/ 	.word	0x00001720


	//   ....[17]....
        /*00e4*/ 	.word	0x00001760


	//   ....[18]....
        /*00e8*/ 	.word	0x000037d0


	//   ....[19]....
        /*00ec*/ 	.word	0x00003840


	//   ....[20]....
        /*00f0*/ 	.word	0x000038b0


	//   ....[21]....
        /*00f4*/ 	.word	0x00003920


	//   ....[22]....
        /*00f8*/ 	.word	0x00003990


	//   ....[23]....
        /*00fc*/ 	.word	0x00004200


	//   ....[24]....
        /*0100*/ 	.word	0x00004270


	//   ....[25]....
        /*0104*/ 	.word	0x000042e0


	//   ....[26]....
        /*0108*/ 	.word	0x00004350


	//   ....[27]....
        /*010c*/ 	.word	0x000043c0


	//----- nvinfo : EIATTR_EXIT_INSTR_OFFSETS
	.align		4
.L_2189:
        /*0110*/ 	.byte	0x04, 0x1c
        /*0112*/ 	.short	(.L_2191 - .L_2190)


	//   ....[0]....
.L_2190:
        /*0114*/ 	.word	0x00000060


	//   ....[1]....
        /*0118*/ 	.word	0x00003770


	//----- nvinfo : EIATTR_MAX_THREADS
	.align		4
.L_2191:
        /*011c*/ 	.byte	0x04, 0x05
        /*011e*/ 	.short	(.L_2193 - .L_2192)
.L_2192:
        /*0120*/ 	.word	0x00000080
        /*0124*/ 	.word	0x00000001
        /*0128*/ 	.word	0x00000001


	//----- nvinfo : EIATTR_CRS_STACK_SIZE
	.align		4
.L_2193:
        /*012c*/ 	.byte	0x04, 0x1e
        /*012e*/ 	.short	(.L_2195 - .L_2194)
.L_2194:
        /*0130*/ 	.word	0x00000000


	//----- nvinfo : EIATTR_CBANK_PARAM_SIZE
	.align		4
.L_2195:
        /*0134*/ 	.byte	0x03, 0x19
        /*0136*/ 	.short	0x0058


	//----- nvinfo : EIATTR_PARAM_CBANK
	.align		4
        /*0138*/ 	.byte	0x04, 0x0a
        /*013a*/ 	.short	(.L_2197 - .L_2196)
	.align		4
.L_2196:
        /*013c*/ 	.word	index@(.nv.constant0._ZN10layer_norm13ln_fwd_kernelINS_13Kernel_traitsI6__halffS2_fjLj8192ELj1ELj1ELj4ELj16ENS_18Kernel_traits_baseILj8192ES2_fS2_fjLj128EEEEEEEvNS_9FwdParamsE)
        /*0140*/ 	.short	0x0210
        /*0142*/ 	.short	0x0058


	//----- nvinfo : EIATTR_SW_WAR
	.align		4
.L_2197:
        /*0144*/ 	.byte	0x04, 0x36
        /*0146*/ 	.short	(.L_2199 - .L_2198)
.L_2198:
        /*0148*/ 	.word	0x00000008
.L_2199:


//--------------------- .nv.info._ZN10layer_norm13ln_fwd_kernelINS_13Kernel_traitsI6__halfS2_S2_fjLj8192ELj1ELj1ELj4ELj16ENS_18Kernel_traits_baseILj8192ES2_S2_S2_fjLj128EEEEEEEvNS_9FwdParamsE --------------------------
	.section	.nv.info._ZN10layer_norm13ln_fwd_kernelINS_13Kernel_traitsI6__halfS2_S2_fjLj8192ELj1ELj1ELj4ELj16ENS_18Kernel_traits_baseILj8192ES2_S2_S2_fjLj128EEEEEEEvNS_9FwdParamsE,"",@"SHT_CUDA_INFO"
	.sectionflags	@""
	.align	4


	//----- nvinfo : EIATTR_CUDA_API_VERSION
	.align		4
        /*0000*/ 	.byte	0x04, 0x37
        /*0002*/ 	.short	(.L_2201 - .L_2200)
.L_2200:
        /*0004*/ 	.word	0x00000082


	//----- nvinfo : EIATTR_KPARAM_INFO
	.align		4
.L_2201:
        /*0008*/ 	.byte	0x04, 0x17
        /*000a*/ 	.short	(.L_2203 - .L_2202)
.L_2202:
        /*000c*/ 	.word	0x00000000
        /*0010*/ 	.short	0x0000
        /*0012*/ 	.short	0x0000
        /*0014*/ 	.byte	0x00, 0xf0, 0x61, 0x01


	//----- nvinfo : EIATTR_SPARSE_MMA_MASK
	.align		4
.L_2203:
        /*0018*/ 	.byte	0x03, 0x50
        /*001a*/ 	.short	0x0000


	//----- nvinfo : EIATTR_MAXREG_COUNT
	.align		4
        /*001c*/ 	.byte	0x03, 0x1b
        /*001e*/ 	.short	0x00ff


	//----- nvinfo : EIATTR_NUM_BARRIERS
	.align		4
        /*0020*/ 	.byte	0x02, 0x4c
        /*0022*/ 	.byte	0x01
	.zero		1


	//----- nvinfo : EIATTR_MERCURY_ISA_VERSION
	.align		4
        /*0024*/ 	.byte	0x03, 0x5f
        /*0026*/ 	.short	0x0101


	//----- nvinfo : EIATTR_COOP_GROUP_MASK_REGIDS
	.align		4
        /*0028*/ 	.byte	0x04, 0x29
        /*002a*/ 	.short	(.L_2205 - .L_2204)


	//   ....[0]....
.L_2204:
        /*002c*/ 	.word	0xffffffff


	//   ....[1]....
        /*0030*/ 	.word	0xffffffff


	//   ....[2]....
        /*0034*/ 	.word	0xffffffff


	//   ....[3]....
        /*0038*/ 	.word	0xffffffff


	//   ....[4]....
        /*003c*/ 	.word	0xffffffff


	//   ....[5]....
        /*0040*/ 	.word	0xffffffff


	//   ....[6]....
        /*0044*/ 	.word	0xffffffff


	//   ....[7]....
        /*0048*/ 	.word	0xffffffff


	//   ....[8]....
        /*004c*/ 	.word	0xffffffff


	//   ....[9]....
        /*0050*/ 	.word	0xffffffff


	//   ....[10]....
        /*0054*/ 	.word	0xffffffff


	//   ....[11]....
        /*0058*/ 	.word	0xffffffff


	//   ....[12]....
        /*005c*/ 	.word	0xffffffff


	//   ....[13]....
        /*0060*/ 	.word	0xffffffff


	//   ....[14]....
        /*0064*/ 	.word	0xffffffff


	//   ....[15]....
        /*0068*/ 	.word	0xffffffff


	//   ....[16]....
        /*006c*/ 	.word	0xffffffff


	//   ....[17]....
        /*0070*/ 	.word	0xffffffff


	//   ....[18]....
        /*0074*/ 	.word	0x05000074


	//   ....[19]....
        /*0078*/ 	.word	0x05000074


	//   ....[20]....
        /*007c*/ 	.word	0x05000074


	//   ....[21]....
        /*0080*/ 	.word	0x05000074


	//   ....[22]....
        /*0084*/ 	.word	0x05000074


	//   ....[23]....
        /*0088*/ 	.word	0x05000074


	//   ....[24]....
        /*008c*/ 	.word	0x05000074


	//   ....[25]....
        /*0090*/ 	.word	0x05000074


	//   ....[26]....
        /*0094*/ 	.word	0x05000074


	//   ....[27]....
        /*0098*/ 	.word	0x05000074


	//----- nvinfo : EIATTR_COOP_GROUP_INSTR_OFFSETS
	.align		4
.L_2205:
        /*009c*/ 	.byte	0x04, 0x28
        /*009e*/ 	.short	(.L_2207 - .L_2206)


	//   ....[0]....
.L_2206:
        /*00a0*/ 	.word	0x00000c50


	//   ....[1]....
        /*00a4*/ 	.word	0x00000c70


	//   ....[2]....
        /*00a8*/ 	.word	0x00000c90


	//   ....[3]....
        /*00ac*/ 	.word	0x00000cb0


	//   ....[4]....
        /*00b0*/ 	.word	0x00000cd0


	//   ....[5]....
        /*00b4*/ 	.word	0x00001500


	//   ....[6]....
        /*00b8*/ 	.word	0x00001520


	//   ....[7]....
        /*00bc*/ 	.word	0x00001540


	//   ....[8]....
        /*00c0*/ 	.word	0x00001560


	//   ....[9]....
        /*00c4*/ 	.word	0x00001580


	//   ....[10]....
        /*00c8*/ 	.word	0x00001680


	//   ....[11]....
        /*00cc*/ 	.word	0x00001730


	//   ....[12]....
        /*00d0*/ 	.word	0x00001740


	//   ....[13]....
        /*00d4*/ 	.word	0x00001750


	//   ....[14]....
        /*00d8*/ 	.word	0x000017d0


	//   ....[15]....
        /*00dc*/ 	.word	0x00001810


	//   ....[16]....
        /*00e0*/ 	.word	0x000018d0


	//   ....[17]....
        /*00e4*/ 	.word	0x000018e0


	//   ....[18]....
        /*00e8*/ 	.word	0x00002780


	//   ....[19]....
        /*00ec*/ 	.word	0x000027f0


	//   ....[20]....
        /*00f0*/ 	.word	0x00002860


	//   ....[21]....
        /*00f4*/ 	.word	0x000028d0


	//   ....[22]....
        /*00f8*/ 	.word	0x00002940


	//   ....[23]....
        /*00fc*/ 	.word	0x000031c0


	//   ....[24]....
        /*0100*/ 	.word	0x00003230


	//   ....[25]....
        /*0104*/ 	.word	0x000032a0


	//   ....[26]....
        /*0108*/ 	.word	0x00003310


	//   ....[27]....
        /*010c*/ 	.word	0x00003380


	//----- nvinfo : EIATTR_EXIT_INSTR_OFFSETS
	.align		4
.L_2207:
        /*0110*/ 	.byte	0x04, 0x1c
        /*0112*/ 	.short	(.L_2209 - .L_2208)


	//   ....[0]....
.L_2208:
        /*0114*/ 	.word	0x00000060


	//   ....[1]....
        /*0118*/ 	.word	0x00002720


	//----- nvinfo : EIATTR_MAX_THREADS
	.align		4
.L_2209:
        /*011c*/ 	.byte	0x04, 0x05
        /*011e*/ 	.short	(.L_2211 - .L_2210)
.L_2210:
        /*0120*/ 	.word	0x00000080
        /*0124*/ 	.word	0x00000001
        /*0128*/ 	.word	0x00000001


	//----- nvinfo : EIATTR_CRS_STACK_SIZE
	.align		4
.L_2211:
        /*012c*/ 	.byte	0x04, 0x1e
        /*012e*/ 	.short	(.L_2213 - .L_2212)
.L_2212:
        /*0130*/ 	.word	0x00000000


	//----- nvinfo : EIATTR_CBANK_PARAM_SIZE
	.align		4
.L_2213:
        /*0134*/ 	.byte	0x03, 0x19
        /*0136*/ 	.short	0x0058


	//----- nvinfo : EIATTR_PARAM_CBANK
	.align		4
        /*0138*/ 	.byte	0x04, 0x0a
        /*013a*/ 	.short	(.L_2215 - .L_2214)
	.align		4
.L_2214:
        /*013c*/ 	.word	index@(.nv.constant0._ZN10layer_norm13ln_fwd_kernelINS_13Kernel_traitsI6__halfS2_S2_fjLj8192ELj1ELj1ELj4ELj16ENS_18Kernel_traits_baseILj8192ES2_S2_S2_fjLj128EEEEEEEvNS_9FwdParamsE)
        /*0140*/ 	.short	0x0210
        /*0142*/ 	.short	0x0058


	//----- nvinfo : EIATTR_SW_WAR
	.align		4
.L_2215:
        /*0144*/ 	.byte	0x04, 0x36
        /*0146*/ 	.short	(.L_2217 - .L_2216)
.L_2216:
        /*0148*/ 	.word	0x00000008
.L_2217:


//--------------------- .nv.info._ZN10layer_norm13ln_fwd_kernelINS_13Kernel_traitsIffffjLj8192ELj1ELj1ELj4ELj16ENS_18Kernel_traits_baseILj8192EffffjLj128EEEEEEEvNS_9FwdParamsE --------------------------
	.section	.nv.info._ZN10layer_norm13ln_fwd_kernelINS_13Kernel_traitsIffffjLj8192ELj1ELj1ELj4ELj16ENS_18Kernel_traits_baseILj8192EffffjLj128EEEEEEEvNS_9FwdParamsE,"",@"SHT_CUDA_INFO"
	.sectionflags	@""
	.align	4


	//----- nvinfo : EIATTR_CUDA_API_VERSION
	.align		4
        /*0000*/ 	.byte	0x04, 0x37
        /*0002*/ 	.short	(.L_2219 - .L_2218)
.L_2218:
        /*0004*/ 	.word	0x00000082


	//----- nvinfo : EIATTR_KPARAM_INFO
	.align		4
.L_2219:
        /*0008*/ 	.byte	0x04, 0x17
        /*000a*/ 	.short	(.L_2221 - .L_2220)
.L_2220:
        /*000c*/ 	.word	0x00000000
        /*0010*/ 	.short	0x0000
        /*0012*/ 	.short	0x0000
        /*0014*/ 	.byte	0x00, 0xf0, 0x61, 0x01


	//----- nvinfo : EIATTR_SPARSE_MMA_MASK
	.align		4
.L_2221:
        /*0018*/ 	.byte	0x03, 0x50
        /*001a*/ 	.short	0x0000


	//----- nvinfo : EIATTR_MAXREG_COUNT
	.align		4
        /*001c*/ 	.byte	0x03, 0x1b
        /*001e*/ 	.short	0x00ff


	//----- nvinfo : EIATTR_NUM_BARRIERS
	.align		4
        /*0020*/ 	.byte	0x02, 0x4c
        /*0022*/ 	.byte	0x01
	.zero		1


	//----- nvinfo : EIATTR_MERCURY_ISA_VERSION
	.align		4
        /*0024*/ 	.byte	0x03, 0x5f
        /*0026*/ 	.short	0x0101


	//----- nvinfo : EIATTR_COOP_GROUP_MASK_REGIDS
	.align		4
        /*0028*/ 	.byte	0x04, 0x29
        /*002a*/ 	.short	(.L_2223 - .L_2222)


	//   ....[0]....
.L_2222:
        /*002c*/ 	.word	0xffffffff


	//   ....[1]....
        /*0030*/ 	.word	0xffffffff


	//   ....[2]....
        /*0034*/ 	.word	0xffffffff


	//   ....[3]....
        /*0038*/ 	.word	0xffffffff


	//   ....[4]....
        /*003c*/ 	.word	0xffffffff


	//   ....[5]....
        /*0040*/ 	.word	0xffffffff


	//   ....[6]....
        /*0044*/ 	.word	0xffffffff


	//   ....[7]....
        /*0048*/ 	.word	0xffffffff


	//   ....[8]....
        /*004c*/ 	.word	0xffffffff


	//   ....[9]....
        /*0050*/ 	.word	0xffffffff


	//   ....[10]....
        /*0054*/ 	.word	0xffffffff


	//   ....[11]....
        /*0058*/ 	.word	0xffffffff


	//   ....[12]....
        /*005c*/ 	.word	0xffffffff


	//   ....[13]....
        /*0060*/ 	.word	0xffffffff


	//   ....[14]....
        /*0064*/ 	.word	0xffffffff


	//   ....[15]....
        /*0068*/ 	.word	0xffffffff


	//   ....[16]....
        /*006c*/ 	.word	0xffffffff


	//   ....[17]....
        /*0070*/ 	.word	0xffffffff


	//   ....[18]....
        /*0074*/ 	.word	0x050000dc


	//   ....[19]....
        /*0078*/ 	.word	0x050000dc


	//   ....[20]....
        /*007c*/ 	.word	0x050000dc


	//   ....[21]....
        /*0080*/ 	.word	0x050000dc


	//   ....[22]....
        /*0084*/ 	.word	0x050000dc


	//   ....[23]....
        /*0088*/ 	.word	0x050000dc


	//   ....[24]....
        /*008c*/ 	.word	0x050000dc


	//   ....[25]....
        /*0090*/ 	.word	0x050000dc


	//   ....[26]....
        /*0094*/ 	.word	0x050000dc


	//   ....[27]....
        /*0098*/ 	.word	0x050000dc


	//----- nvinfo : EIATTR_COOP_GROUP_INSTR_OFFSETS
	.align		4
.L_2223:
        /*009c*/ 	.byte	0x04, 0x28
        /*009e*/ 	.short	(.L_2225 - .L_2224)


	//   ....[0]....
.L_2224:
        /*00a0*/ 	.word	0x00000ae0


	//   ....[1]....
        /*00a4*/ 	.word	0x00000b00


	//   ....[2]....
        /*00a8*/ 	.word	0x00000b20


	//   ....[3]....
        /*00ac*/ 	.word	0x00000b40


	//   ....[4]....
        /*00b0*/ 	.word	0x00000b60


	//   ....[5]....
        /*00b4*/ 	.word	0x00001390


	//   ....[6]....
        /*00b8*/ 	.word	0x000013b0


	//   ....[7]....
        /*00bc*/ 	.word	0x000013d0


	//   ....[8]....
        /*00c0*/ 	.word	0x000013f0


	//   ....[9]....
        /*00c4*/ 	.word	0x00001410


	//   ....[10]....
        /*00c8*/ 	.word	0x00001590


	//   ....[11]....
        /*00cc*/ 	.word	0x000015f0


	//   ....[12]....
        /*00d0*/ 	.word	0x00001620


	//   ....[13]....
        /*00d4*/ 	.word	0x000016b0


	//   ....[14]....
        /*00d8*/ 	.word	0x000016d0


	//   ....[15]....
        /*00dc*/ 	.word	0x00001730


	//   ....[16]....
        /*00e0*/ 	.word	0x00001790


	//   ....[17]....
        /*00e4*/ 	.word	0x000017c0


	//   ....[18]....
        /*00e8*/ 	.word	0x00002790


	//   ....[19]....
        /*00ec*/ 	.word	0x00002800


	//   ....[20]....
        /*00f0*/ 	.word	0x00002870


	//   ....[21]....
        /*00f4*/ 	.word	0x000028e0


	//   ....[22]....
        /*00f8*/ 	.word	0x00002950


	//   ....[23]....
        /*00fc*/ 	.word	0x000031c0


	//   ....[24]....
        /*0100*/ 	.word	0x00003230


	//   ....[25]....
        /*0104*/ 	.word	0x000032a0


	//   ....[26]....
        /*0108*/ 	.word	0x00003310


	//   ....[27]....
        /*010c*/ 	.word	0x00003380


	//----- nvinfo : EIATTR_EXIT_INSTR_OFFSETS
	.align		4
.L_2225:
        /*0110*/ 	.byte	0x04, 0x1c
        /*0112*/ 	.short	(.L_2227 - .L_2226)


	//   ....[0]....
.L_2226:
        /*0114*/ 	.word	0x00000060


	//   ....[1]....
        /*0118*/ 	.word	0x00002730


	//----- nvinfo : EIATTR_MAX_THREADS
	.align		4
.L_2227:
        /*011c*/ 	.byte	0x04, 0x05
        /*011e*/ 	.short	(.L_2229 - .L_2228)
.L_2228:
        /*0120*/ 	.word	0x00000080
        /*0124*/ 	.word	0x00000001
        /*0128*/ 	.word	0x00000001


	//----- nvinfo : EIATTR_CRS_STACK_SIZE
	.align		4
.L_2229:
        /*012c*/ 	.byte	0x04, 0x1e
        /*012e*/ 	.short	(.L_2231 - .L_2230)
.L_2230:
        /*0130*/ 	.word	0x00000000


	//----- nvinfo : EIATTR_CBANK_PARAM_SIZE
	.align		4
.L_2231:
        /*0134*/ 	.byte	0x03, 0x19
        /*0136*/ 	.short	0x0058


	//----- nvinfo : EIATTR_PARAM_CBANK
	.align		4
        /*0138*/ 	.byte	0x04, 0x0a
        /*013a*/ 	.short	(.L_2233 - .L_2232)
	.align		4
.L_2232:
        /*013c*/ 	.word	index@(.nv.constant0._ZN10layer_norm13ln_fwd_kernelINS_13Kernel_traitsIffffjLj8192ELj1ELj1ELj4ELj16ENS_18Kernel_traits_baseILj8192EffffjLj128EEEEEEEvNS_9FwdParamsE)
        /*0140*/ 	.short	0x0210
        /*0142*/ 	.short	0x0058


	//----- nvinfo : EIATTR_SW_WAR
	.align		4
.L_2233:
        /*0144*/ 	.byte	0x04, 0x36
        /*0146*/ 	.short	(.L_2235 - .L_2234)
.L_2234:
        /*0148*/ 	.word	0x00000008
.L_2235:


//--------------------- .nv.info._ZN10layer_norm13ln_fwd_kernelINS_13Kernel_traitsI13__nv_bfloat16fS2_fjLj6144ELj1ELj1ELj4ELj16ENS_18Kernel_traits_baseILj6144ES2_fS2_fjLj128EEEEEEEvNS_9FwdParamsE --------------------------
	.section	.nv.info._ZN10layer_norm13ln_fwd_kernelINS_13Kernel_traitsI13__nv_bfloat16fS2_fjLj6144ELj1ELj1ELj4ELj16ENS_18Kernel_traits_baseILj6144ES2_fS2_fjLj128EEEEEEEvNS_9FwdParamsE,"",@"SHT_CUDA_INFO"
	.sectionflags	@""
	.align	4


	//----- nvinfo : EIATTR_CUDA_API_VERSION
	.align		4
        /*0000*/ 	.byte	0x04, 0x37
        /*0002*/ 	.short	(.L_2237 - .L_2236)
.L_2236:
        /*0004*/ 	.word	0x00000082


	//----- nvinfo : EIATTR_KPARAM_INFO
	.align		4
.L_2237:
        /*0008*/ 	.byte	0x04, 0x17
        /*000a*/ 	.short	(.L_2239 - .L_2238)
.L_2238:
        /*000c*/ 	.word	0x00000000
        /*0010*/ 	.short	0x0000
        /*0012*/ 	.short	0x0000
        /*0014*/ 	.byte	0x00, 0xf0, 0x61, 0x01


	//----- nvinfo : EIATTR_SPARSE_MMA_MASK
	.align		4
.L_2239:
        /*0018*/ 	.byte	0x03, 0x50
        /*001a*/ 	.short	0x0000


	//----- nvinfo : EIATTR_MAXREG_COUNT
	.align		4
        /*001c*/ 	.byte	0x03, 0x1b
        /*001e*/ 	.short	0x00ff


	//----- nvinfo : EIATTR_NUM_BARRIERS
	.align		4
        /*0020*/ 	.byte	0x02, 0x4c
        /*0022*/ 	.byte	0x01
	.zero		1


	//----- nvinfo : EIATTR_MERCURY_ISA_VERSION
	.align		4
        /*0024*/ 	.byte	0x03, 0x5f
        /*0026*/ 	.short	0x0101


	//----- nvinfo : EIATTR_COOP_GROUP_MASK_REGIDS
	.align		4
        /*0028*/ 	.byte	0x04, 0x29
        /*002a*/ 	.short	(.L_2241 - .L_2240)


	//   ....[0]....
.L_2240:
        /*002c*/ 	.word	0xffffffff


	//   ....[1]....
        /*0030*/ 	.word	0xffffffff


	//   ....[2]....
        /*0034*/ 	.word	0xffffffff


	//   ....[3]....
        /*0038*/ 	.word	0xffffffff


	//   ....[4]....
        /*003c*/ 	.word	0xffffffff


	//   ....[5]....
        /*0040*/ 	.word	0xffffffff


	//   ....[6]....
        /*0044*/ 	.word	0xffffffff


	//   ....[7]....
        /*0048*/ 	.word	0xffffffff


	//   ....[8]....
        /*004c*/ 	.word	0xffffffff


	//   ....[9]....
        /*0050*/ 	.word	0xffffffff


	//   ....[10]....
        /*0054*/ 	.word	0xffffffff


	//   ....[11]....
        /*0058*/ 	.word	0xffffffff


	//   ....[12]....
        /*005c*/ 	.word	0xffffffff


	//   ....[13]....
        /*0060*/ 	.word	0xffffffff


	//   ....[14]....
        /*0064*/ 	.word	0xffffffff


	//   ....[15]....
        /*0068*/ 	.word	0xffffffff


	//   ....[16]....
        /*006c*/ 	.word	0xffffffff


	//   ....[17]....
        /*0070*/ 	.word	0xffffffff


	//   ....[18]....
        /*0074*/ 	.word	0x05000071


	//   ....[19]....
        /*0078*/ 	.word	0x05000071


	//   ....[20]....
        /*007c*/ 	.word	0x05000071


	//   ....[21]....
        /*0080*/ 	.word	0x05000071


	//   ....[22]....
        /*0084*/ 	.word	0x05000071


	//   ....[23]....
        /*0088*/ 	.word	0x05000071


	//   ....[24]....
        /*008c*/ 	.word	0x05000071


	//   ....[25]....
        /*0090*/ 	.word	0x05000071


	//   ....[26]....
        /*0094*/ 	.word	0x05000071


	//   ....[27]....
        /*0098*/ 	.word	0x05000071


	//----- nvinfo : EIATTR_COOP_GROUP_INSTR_OFFSETS
	.align		4
.L_2241:
        /*009c*/ 	.byte	0x04, 0x28
        /*009e*/ 	.short	(.L_2243 - .L_2242)


	//   ....[0]....
.L_2242:
        /*00a0*/ 	.word	0x00000880


	//   ....[1]....
        /*00a4*/ 	.word	0x000008a0


	//   ....[2]....
        /*00a8*/ 	.word	0x000008c0


	//   ....[3]....
        /*00ac*/ 	.word	0x000008e0


	//   ....[4]....
        /*00b0*/ 	.word	0x00000900


	//   ....[5]....
        /*00b4*/ 	.word	0x00000f30


	//   ....[6]....
        /*00b8*/ 	.word	0x00000f50


	//   ....[7]....
        /*00bc*/ 	.word	0x00000f70


	//   ....[8]....
        /*00c0*/ 	.word	0x00000f90


	//   ....[9]....
        /*00c4*/ 	.word	0x00000fb0


	//   ....[10]....
        /*00c8*/ 	.word	0x000010b0


	//   ....[11]....
        /*00cc*/ 	.word	0x00001150


	//   ....[12]....
        /*00d0*/ 	.word	0x00001170


	//   ....[13]....
        /*00d4*/ 	.word	0x00001180


	//   ....[14]....
        /*00d8*/ 	.word	0x00001200


	//   ....[15]....
        /*00dc*/ 	.word	0x00001260


	//   ....[16]....
        /*00e0*/ 	.word	0x00001300


	//   ....[17]....
        /*00e4*/ 	.word	0x00001350


	//   ....[18]....
        /*00e8*/ 	.word	0x00002af0


	//   ....[19]....
        /*00ec*/ 	.word	0x00002b60


	//   ....[20]....
        /*00f0*/ 	.word	0x00002bd0


	//   ....[21]....
        /*00f4*/ 	.word	0x00002c40


	//   ....[22]....
        /*00f8*/ 	.word	0x00002cb0


	//   ....[23]....
        /*00fc*/ 	.word	0x00003340


	//   ....[24]....
        /*0100*/ 	.word	0x000033b0


	//   ....[25]....
        /*0104*/ 	.word	0x00003420


	//   ....[26]....
        /*0108*/ 	.word	0x00003490


	//   ....[27]....
        /*010c*/ 	.word	0x00003500


	//----- nvinfo : EIATTR_EXIT_INSTR_OFFSETS
	.align		4
.L_2243:
        /*0110*/ 	.byte	0x04, 0x1c
        /*0112*/ 	.short	(.L_2245 - .L_2244)


	//   ....[0]....
.L_2244:
        /*0114*/ 	.word	0x00000060


	//   ....[1]....
        /*0118*/ 	.word	0x00002a90


	//----- nvinfo : EIATTR_MAX_THREADS
	.align		4
.L_2245:
        /*011c*/ 	.byte	0x04, 0x05
        /*011e*/ 	.short	(.L_2247 - .L_2246)
.L_2246:
        /*0120*/ 	.word	0x00000080
        /*0124*/ 	.word	0x00000001
        /*0128*/ 	.word	0x00000001


	//----- nvinfo : EIATTR_CRS_STACK_SIZE
	.align		4
.L_2247:
        /*012c*/ 	.byte	0x04, 0x1e
        /*012e*/ 	.short	(.L_2249 - .L_2248)
.L_2248:
        /*0130*/ 	.word	0x00000000


	//----- nvinfo : EIATTR_CBANK_PARAM_SIZE
	.align		4
.L_2249:
        /*0134*/ 	.byte	0x03, 0x19
        /*0136*/ 	.short	0x0058


	//----- nvinfo : EIATTR_PARAM_CBANK
	.align		4
        /*0138*/ 	.byte	0x04, 0x0a
        /*013a*/ 	.short	(.L_2251 - .L_2250)
	.align		4
.L_2250:
        /*013c*/ 	.word	index@(.nv.constant0._ZN10layer_norm13ln_fwd_kernelINS_13Kernel_traitsI13__nv_bfloat16fS2_fjLj6144ELj1ELj1ELj4ELj16ENS_18Kernel_traits_baseILj6144ES2_fS2_fjLj128EEEEEEEvNS_9FwdParamsE)
        /*0140*/ 	.short	0x0210
        /*0142*/ 	.short	0x0058


	//----- nvinfo : EIATTR_SW_WAR
	.align		4
.L_2251:
        /*0144*/ 	.byte	0x04, 0x36
        /*0146*/ 	.short	(.L_2253 - .L_2252)
.L_2252:
        /*0148*/ 	.word	0x00000008
.L_2253:


//--------------------- .nv.info._ZN10layer_norm13ln_fwd_kernelINS_13Kernel_traitsI13__nv_bfloat16S2_S2_fjLj6144ELj1ELj1ELj4ELj16ENS_18Kernel_traits_baseILj6144ES2_S2_S2_fjLj128EEEEEEEvNS_9FwdParamsE --------------------------
	.section	.nv.info._ZN10layer_norm13ln_fwd_kernelINS_13Kernel_traitsI13__nv_bfloat16S2_S2_fjLj6144ELj1ELj1ELj4ELj16ENS_18Kernel_traits_baseILj6144ES2_S2_S2_fjLj128EEEEEEEvNS_9FwdParamsE,"",@"SHT_CUDA_INFO"
	.sectionflags	@""
	.align	4


	//----- nvinfo : EIATTR_CUDA_API_VERSION
	.align		4
        /*0000*/ 	.byte	0x04, 0x37
        /*0002*/ 	.short	(.L_2255 - .L_2254)
.L_2254:
        /*0004*/ 	.word	0x00000082


	//----- nvinfo : EIATTR_KPARAM_INFO
	.align		4
.L_2255:
        /*0008*/ 	.byte	0x04, 0x17
        /*000a*/ 	.short	(.L_2257 - .L_2256)
.L_2256:
        /*000c*/ 	.word	0x00000000
        /*0010*/ 	.short	0x0000
        /*0012*/ 	.short	0x0000
        /*0014*/ 	.byte	0x00, 0xf0, 0x61, 0x01


	//----- nvinfo : EIATTR_SPARSE_MMA_MASK
	.align		4
.L_2257:
        /*0018*/ 	.byte	0x03, 0x50
        /*001a*/ 	.short	0x0000


	//----- nvinfo : EIATTR_MAXREG_COUNT
	.align		4
        /*001c*/ 	.byte	0x03, 0x1b
        /*001e*/ 	.short	0x00ff


	//----- nvinfo : EIATTR_NUM_BARRIERS
	.align		4
        /*0020*/ 	.byte	0x02, 0x4c
        /*0022*/ 	.byte	0x01
	.zero		1


	//----- nvinfo : EIATTR_MERCURY_ISA_VERSION
	.align		4
        /*0024*/ 	.byte	0x03, 0x5f
        /*0026*/ 	.short	0x0101


	//----- nvinfo : EIATTR_COOP_GROUP_MASK_REGIDS
	.align		4
        /*0028*/ 	.byte	0x04, 0x29
        /*002a*/ 	.short	(.L_2259 - .L_2258)


	//   ....[0]....
.L_2258:
        /*002c*/ 	.word	0xffffffff


	//   ....[1]....
        /*0030*/ 	.word	0xffffffff


	//   ....[2]....
        /*0034*/ 	.word	0xffffffff


	//   ....[3]....
        /*0038*/ 	.word	0xffffffff


	//   ....[4]....
        /*003c*/ 	.word	0xffffffff


	//   ....[5]....
        /*0040*/ 	.word	0xffffffff


	//   ....[6]....
        /*0044*/ 	.word	0xffffffff


	//   ....[7]....
        /*0048*/ 	.word	0xffffffff


	//   ....[8]....
        /*004c*/ 	.word	0xffffffff


	//   ....[9]....
        /*0050*/ 	.word	0xffffffff


	//   ....[10]....
        /*0054*/ 	.word	0xffffffff


	//   ....[11]....
        /*0058*/ 	.word	0xffffffff


	//   ....[12]....
        /*005c*/ 	.word	0xffffffff


	//   ....[13]....
        /*0060*/ 	.word	0xffffffff


	//   ....[14]....
        /*0064*/ 	.word	0xffffffff


	//   ....[15]....
        /*0068*/ 	.word	0xffffffff


	//   ....[16]....
        /*006c*/ 	.word	0xffffffff


	//   ....[17]....
        /*0070*/ 	.word	0xffffffff


	//   ....[18]....
        /*0074*/ 	.word	0x05000064


	//   ....[19]....
        /*0078*/ 	.word	0x05000064


	//   ....[20]....
        /*007c*/ 	.word	0x05000064


	//   ....[21]....
        /*0080*/ 	.word	0x05000064


	//   ....[22]....
        /*0084*/ 	.word	0x05000064


	//   ....[23]....
        /*0088*/ 	.word	0x05000064


	//   ....[24]....
        /*008c*/ 	.word	0x05000064


	//   ....[25]....
        /*0090*/ 	.word	0x05000064


	//   ....[26]....
        /*0094*/ 	.word	0x05000064


	//   ....[27]....
        /*0098*/ 	.word	0x05000064


	//----- nvinfo : EIATTR_COOP_GROUP_INSTR_OFFSETS
	.align		4
.L_2259:
        /*009c*/ 	.byte	0x04, 0x28
        /*009e*/ 	.short	(.L_2261 - .L_2260)


	//   ....[0]....
.L_2260:
        /*00a0*/ 	.word	0x00000b20


	//   ....[1]....
        /*00a4*/ 	.word	0x00000b40


	//   ....[2]....
        /*00a8*/ 	.word	0x00000b60


	//   ....[3]....
        /*00ac*/ 	.word	0x00000b80


	//   ....[4]....
        /*00b0*/ 	.word	0x00000ba0


	//   ....[5]....
        /*00b4*/ 	.word	0x000011d0


	//   ....[6]....
        /*00b8*/ 	.word	0x000011f0


	//   ....[7]....
        /*00bc*/ 	.word	0x00001210


	//   ....[8]....
        /*00c0*/ 	.word	0x00001230


	//   ....[9]....
        /*00c4*/ 	.word	0x00001250


	//   ....[10]....
        /*00c8*/ 	.word	0x00001350


	//   ....[11]....
        /*00cc*/ 	.word	0x00001400


	//   ....[12]....
        /*00d0*/ 	.word	0x00001410


	//   ....[13]....
        /*00d4*/ 	.word	0x00001460


	//   ....[14]....
        /*00d8*/ 	.word	0x000014a0


	//   ....[15]....
        /*00dc*/ 	.word	0x000014d0


	//   ....[16]....
        /*00e0*/ 	.word	0x000015a0


	//   ....[17]....
        /*00e4*/ 	.word	0x000015b0


	//   ....[18]....
        /*00e8*/ 	.word	0x000020b0


	//   ....[19]....
        /*00ec*/ 	.word	0x00002120


	//   ....[20]....
        /*00f0*/ 	.word	0x00002190


	//   ....[21]....
        /*00f4*/ 	.word	0x00002200


	//   ....[22]....
        /*00f8*/ 	.word	0x00002270


	//   ....[23]....
        /*00fc*/ 	.word	0x000028f0


	//   ....[24]....
        /*0100*/ 	.word	0x00002960


	//   ....[25]....
        /*0104*/ 	.word	0x000029d0


	//   ....[26]....
        /*0108*/ 	.word	0x00002a40


	//   ....[27]....
        /*010c*/ 	.word	0x00002ab0


	//----- nvinfo : EIATTR_EXIT_INSTR_OFFSETS
	.align		4
.L_2261:
        /*0110*/ 	.byte	0x04, 0x1c
        /*0112*/ 	.short	(.L_2263 - .L_2262)


	//   ....[0]....
.L_2262:
        /*0114*/ 	.word	0x00000060


	//   ....[1]....
        /*0118*/ 	.word	0x00002050


	//----- nvinfo : EIATTR_MAX_THREADS
	.align		4
.L_2263:
        /*011c*/ 	.byte	0x04, 0x05
        /*011e*/ 	.short	(.L_2265 - .L_2264)
.L_2264:
        /*0120*/ 	.word	0x00000080
        /*0124*/ 	.word	0x00000001
        /*0128*/ 	.word	0x00000001


	//----- nvinfo : EIATTR_CRS_STACK_SIZE
	.align		4
.L_2265:
        /*012c*/ 	.byte	0x04, 0x1e
        /*012e*/ 	.short	(.L_2267 - .L_2266)
.L_2266:
        /*0130*/ 	.word	0x00000000


	//----- nvinfo : EIATTR_CBANK_PARAM_SIZE
	.align		4
.L_2267:
        /*0134*/ 	.byte	0x03, 0x19
        /*0136*/ 	.short	0x0058


	//----- nvinfo : EIATTR_PARAM_CBANK
	.align		4
        /*0138*/ 	.byte	0x04, 0x0a
        /*013a*/ 	.short	(.L_2269 - .L_2268)
	.align		4
.L_2268:
        /*013c*/ 	.word	index@(.nv.constant0._ZN10layer_norm13ln_fwd_kernelINS_13Kernel_traitsI13__nv_bfloat16S2_S2_fjLj6144ELj1ELj1ELj4ELj16ENS_18Kernel_traits_baseILj6144ES2_S2_S2_fjLj128EEEEEEEvNS_9FwdParamsE)
        /*0140*/ 	.short	0x0210
        /*0142*/ 	.short	0x0058


	//----- nvinfo : EIATTR_SW_WAR
	.align		4
.L_2269:
        /*0144*/ 	.byte	0x04, 0x36
        /*0146*/ 	.short	(.L_2271 - .L_2270)
.L_2270:
        /*0148*/ 	.word	0x00000008
.L_2271:


//--------------------- .nv.info._ZN10layer_norm13ln_fwd_kernelINS_13Kernel_traitsI6__halffS2_fjLj6144ELj1ELj1ELj4ELj16ENS_18Kernel_traits_baseILj6144ES2_fS2_fjLj128EEEEEEEvNS_9FwdParamsE --------------------------
	.section	.nv.info._ZN10layer_norm13ln_fwd_kernelINS_13Kernel_traitsI6__halffS2_fjLj6144ELj1ELj1ELj4ELj16ENS_18Kernel_traits_baseILj6144ES2_fS2_fjLj128EEEEEEEvNS_9FwdParamsE,"",@"SHT_CUDA_INFO"
	.sectionflags	@""
	.align	4


	//----- nvinfo : EIATTR_CUDA_API_VERSION
	.align		4
        /*0000*/ 	.byte	0x04, 0x37
        /*0002*/ 	.short	(.L_2273 - .L_2272)
.L_2272:
        /*0004*/ 	.word	0x00000082


	//----- nvinfo : EIATTR_KPARAM_INFO
	.align		4
.L_2273:
        /*0008*/ 	.byte	0x04, 0x17
        /*000a*/ 	.short	(.L_2275 - .L_2274)
.L_2274:
        /*000c*/ 	.word	0x00000000
        /*0010*/ 	.short	0x0000
        /*0012*/ 	.short	0x0000
        /*0014*/ 	.byte	0x00, 0xf0, 0x61, 0x01


	//----- nvinfo : EIATTR_SPARSE_MMA_MASK
	.align		4
.L_2275:
        /*0018*/ 	.byte	0x03, 0x50
        /*001a*/ 	.short	0x0000


	//----- nvinfo : EIATTR_MAXREG_COUNT
	.align		4
        /*001c*/ 	.byte	0x03, 0x1b
        /*001e*/ 	.short	0x00ff


	//----- nvinfo : EIATTR_NUM_BARRIERS
	.align		4
        /*0020*/ 	.byte	0x02, 0x4c
        /*0022*/ 	.byte	0x01
	.zero		1


	//----- nvinfo : EIATTR_MERCURY_ISA_VERSION
	.align		4
        /*0024*/ 	.byte	0x03, 0x5f
        /*0026*/ 	.short	0x0101


	//----- nvinfo : EIATTR_COOP_GROUP_MASK_REGIDS
	.align		4
        /*0028*/ 	.byte	0x04, 0x29
        /*002a*/ 	.short	(.L_2277 - .L_2276)


	//   ....[0]....
.L_2276:
        /*002c*/ 	.word	0xffffffff


	//   ....[1]....
        /*0030*/ 	.word	0xffffffff


	//   ....[2]....
        /*0034*/ 	.word	0xffffffff


	//   ....[3]....
        /*0038*/ 	.word	0xffffffff


	//   ....[4]....
        /*003c*/ 	.word	0xffffffff


	//   ....[5]....
        /*0040*/ 	.word	0xffffffff


	//   ....[6]....
        /*0044*/ 	.word	0xffffffff


	//   ....[7]....
        /*0048*/ 	.word	0xffffffff


	//   ....[8]....
        /*004c*/ 	.word	0xffffffff


	//   ....[9]....
        /*0050*/ 	.word	0xffffffff


	//   ....[10]....
        /*0054*/ 	.word	0xffffffff


	//   ....[11]....
        /*0058*/ 	.word	0xffffffff


	//   ....[12]....
        /*005c*/ 	.word	0xffffffff


	//   ....[13]....
        /*0060*/ 	.word	0xffffffff


	//   ....[14]....
        /*0064*/ 	.word	0xffffffff


	//   ....[15]....
        /*0068*/ 	.word	0xffffffff


	//   ....[16]....
        /*006c*/ 	.word	0xffffffff


	//   ....[17]....
        /*0070*/ 	.word	0xffffffff


	//   ....[18]....
        /*0074*/ 	.word	0x05000071


	//   ....[19]....
        /*0078*/ 	.word	0x05000071


	//   ....[20]....
        /*007c*/ 	.word	0x05000071


	//   ....[21]....
        /*0080*/ 	.word	0x05000071


	//   ....[22]....
        /*0084*/ 	.word	0x05000071


	//   ....[23]....
        /*0088*/ 	.word	0x05000071


	//   ....[24]....
        /*008c*/ 	.word	0x05000071


	//   ....[25]....
        /*0090*/ 	.word	0x05000071


	//   ....[26]....
        /*0094*/ 	.word	0x05000071


	//   ....[27]....
        /*0098*/ 	.word	0x05000071


	//----- nvinfo : EIATTR_COOP_GROUP_INSTR_OFFSETS
	.align		4
.L_2277:
        /*009c*/ 	.byte	0x04, 0x28
        /*009e*/ 	.short	(.L_2279 - .L_2278)


	//   ....[0]....
.L_2278:
        /*00a0*/ 	.word	0x00000880


	//   ....[1]....
        /*00a4*/ 	.word	0x000008a0


	//   ....[2]....
        /*00a8*/ 	.word	0x000008c0


	//   ....[3]....
        /*00ac*/ 	.word	0x000008e0


	//   ....[4]....
        /*00b0*/ 	.word	0x00000900


	//   ....[5]....
        /*00b4*/ 	.word	0x00000f30


	//   ....[6]....
        /*00b8*/ 	.word	0x00000f50


	//   ....[7]....
        /*00bc*/ 	.word	0x00000f70


	//   ....[8]....
        /*00c0*/ 	.word	0x00000f90


	//   ....[9]....
        /*00c4*/ 	.word	0x00000fb0


	//   ....[10]....
        /*00c8*/ 	.word	0x000010b0


	//   ....[11]....
        /*00cc*/ 	.word	0x00001150


	//   ....[12]....
        /*00d0*/ 	.word	0x00001170


	//   ....[13]....
        /*00d4*/ 	.word	0x00001180


	//   ....[14]....
        /*00d8*/ 	.word	0x00001200


	//   ....[15]....
        /*00dc*/ 	.word	0x00001260


	//   ....[16]....
        /*00e0*/ 	.word	0x00001300


	//   ....[17]....
        /*00e4*/ 	.word	0x00001350


	//   ....[18]....
        /*00e8*/ 	.word	0x00002af0


	//   ....[19]....
        /*00ec*/ 	.word	0x00002b60


	//   ....[20]....
        /*00f0*/ 	.word	0x00002bd0


	//   ....[21]....
        /*00f4*/ 	.word	0x00002c40


	//   ....[22]....
        /*00f8*/ 	.word	0x00002cb0


	//   ....[23]....
        /*00fc*/ 	.word	0x00003340


	//   ....[24]....
        /*0100*/ 	.word	0x000033b0


	//   ....[25]....
        /*0104*/ 	.word	0x00003420


	//   ....[26]....
        /*0108*/ 	.word	0x00003490


	//   ....[27]....
        /*010c*/ 	.word	0x00003500


	//----- nvinfo : EIATTR_EXIT_INSTR_OFFSETS
	.align		4
.L_2279:
        /*0110*/ 	.byte	0x04, 0x1c
        /*0112*/ 	.short	(.L_2281 - .L_2280)


	//   ....[0]....
.L_2280:
        /*0114*/ 	.word	0x00000060


	//   ....[1]....
        /*0118*/ 	.word	0x00002a90


	//----- nvinfo : EIATTR_MAX_THREADS
	.align		4
.L_2281:
        /*011c*/ 	.byte	0x04, 0x05
        /*011e*/ 	.short	(.L_2283 - .L_2282)
.L_2282:
        /*0120*/ 	.word	0x00000080
        /*0124*/ 	.word	0x00000001
        /*0128*/ 	.word	0x00000001


	//----- nvinfo : EIATTR_CRS_STACK_SIZE
	.align		4
.L_2283:
        /*012c*/ 	.byte	0x04, 0x1e
        /*012e*/ 	.short	(.L_2285 - .L_2284)
.L_2284:
        /*0130*/ 	.word	0x00000000


	//----- nvinfo : EIATTR_CBANK_PARAM_SIZE
	.align		4
.L_2285:
        /*0134*/ 	.byte	0x03, 0x19
        /*0136*/ 	.short	0x0058


	//----- nvinfo : EIATTR_PARAM_CBANK
	.align		4
        /*0138*/ 	.byte	0x04, 0x0a
        /*013a*/ 	.short	(.L_2287 - .L_2286)
	.align		4
.L_2286:
        /*013c*/ 	.word	index@(.nv.constant0._ZN10layer_norm13ln_fwd_kernelINS_13Kernel_traitsI6__halffS2_fjLj6144ELj1ELj1ELj4ELj16ENS_18Kernel_traits_baseILj6144ES2_fS2_fjLj128EEEEEEEvNS_9FwdParamsE)
        /*0140*/ 	.short	0x0210
        /*0142*/ 	.short	0x0058


	//----- nvinfo : EIATTR_SW_WAR
	.align		4
.L_2287:
        /*0144*/ 	.byte	0x04, 0x36
        /*0146*/ 	.short	(.L_2289 - .L_2288)
.L_2288:
        /*0148*/ 	.word	0x00000008
.L_2289:


//--------------------- .nv.info._ZN10layer_norm13ln_fwd_kernelINS_13Kernel_traitsI6__halfS2_S2_fjLj6144ELj1ELj1ELj4ELj16ENS_18Kernel_traits_baseILj6144ES2_S2_S2_fjLj128EEEEEEEvNS_9FwdParamsE --------------------------
	.section	.nv.info._ZN10layer_norm13ln_fwd_kernelINS_13Kernel_traitsI6__halfS2_S2_fjLj6144ELj1ELj1ELj4ELj16ENS_18Kernel_traits_baseILj6144ES2_S2_S2_fjLj128EEEEEEEvNS_9FwdParamsE,"",@"SHT_CUDA_INFO"
	.sectionflags	@""
	.align	4


	//----- nvinfo : EIATTR_CUDA_API_VERSION
	.align		4
        /*0000*/ 	.byte	0x04, 0x37
        /*0002*/ 	.short	(.L_2291 - .L_2290)
.L_2290:
        /*0004*/ 	.word	0x00000082


	//----- nvinfo : EIATTR_KPARAM_INFO
	.align		4
.L_2291:
        /*0008*/ 	.byte	0x04, 0x17
        /*000a*/ 	.short	(.L_2293 - .L_2292)
.L_2292:
        /*000c*/ 	.word	0x00000000
        /*0010*/ 	.short	0x0000
        /*0012*/ 	.short	0x0000
        /*0014*/ 	.byte	0x00, 0xf0, 0x61, 0x01


	//----- nvinfo : EIATTR_SPARSE_MMA_MASK
	.align		4
.L_2293:
        /*0018*/ 	.byte	0x03, 0x50
        /*001a*/ 	.short	0x0000


	//----- nvinfo : EIATTR_MAXREG_COUNT
	.align		4
        /*001c*/ 	.byte	0x03, 0x1b
        /*001e*/ 	.short	0x00ff


	//----- nvinfo : EIATTR_NUM_BARRIERS
	.align		4
        /*0020*/ 	.byte	0x02, 0x4c
        /*0022*/ 	.byte	0x01
	.zero		1


	//----- nvinfo : EIATTR_MERCURY_ISA_VERSION
	.align		4
        /*0024*/ 	.byte	0x03, 0x5f
        /*0026*/ 	.short	0x0101


	//----- nvinfo : EIATTR_COOP_GROUP_MASK_REGIDS
	.align		4
        /*0028*/ 	.byte	0x04, 0x29
        /*002a*/ 	.short	(.L_2295 - .L_2294)


	//   ....[0]....
.L_2294:
        /*002c*/ 	.word	0xffffffff


	//   ....[1]....
        /*0030*/ 	.word	0xffffffff


	//   ....[2]....
        /*0034*/ 	.word	0xffffffff


	//   ....[3]....
        /*0038*/ 	.word	0xffffffff


	//   ....[4]....
        /*003c*/ 	.word	0xffffffff


	//   ....[5]....
        /*0040*/ 	.word	0xffffffff


	//   ....[6]....
        /*0044*/ 	.word	0xffffffff


	//   ....[7]....
        /*0048*/ 	.word	0xffffffff


	//   ....[8]....
        /*004c*/ 	.word	0xffffffff


	//   ....[9]....
        /*0050*/ 	.word	0xffffffff


	//   ....[10]....
        /*0054*/ 	.word	0xffffffff


	//   ....[11]....
        /*0058*/ 	.word	0xffffffff


	//   ....[12]....
        /*005c*/ 	.word	0xffffffff


	//   ....[13]....
        /*0060*/ 	.word	0xffffffff


	//   ....[14]....
        /*0064*/ 	.word	0xffffffff


	//   ....[15]....
        /*0068*/ 	.word	0xffffffff


	//   ....[16]....
        /*006c*/ 	.word	0xffffffff


	//   ....[17]....
        /*0070*/ 	.word	0xffffffff


	//   ....[18]....
        /*0074*/ 	.word	0x05000064


	//   ....[19]....
        /*0078*/ 	.word	0x05000064


	//   ....[20]....
        /*007c*/ 	.word	0x05000064


	//   ....[21]....
        /*0080*/ 	.word	0x05000064


	//   ....[22]....
        /*0084*/ 	.word	0x05000064


	//   ....[23]....
        /*0088*/ 	.word	0x05000064


	//   ....[24]....
        /*008c*/ 	.word	0x05000064


	//   ....[25]....
        /*0090*/ 	.word	0x05000064


	//   ....[26]....
        /*0094*/ 	.word	0x05000064


	//   ....[27]....
        /*0098*/ 	.word	0x05000064


	//----- nvinfo : EIATTR_COOP_GROUP_INSTR_OFFSETS
	.align		4
.L_2295:
        /*009c*/ 	.byte	0x04, 0x28
        /*009e*/ 	.short	(.L_2297 - .L_2296)


	//   ....[0]....
.L_2296:
        /*00a0*/ 	.word	0x000009a0


	//   ....[1]....
        /*00a4*/ 	.word	0x000009c0


	//   ....[2]....
        /*00a8*/ 	.word	0x000009e0


	//   ....[3]....
        /*00ac*/ 	.word	0x00000a00


	//   ....[4]....
        /*00b0*/ 	.word	0x00000a20


	//   ....[5]....
        /*00b4*/ 	.word	0x00001050


	//   ....[6]....
        /*00b8*/ 	.word	0x00001070


	//   ....[7]....
        /*00bc*/ 	.word	0x00001090


	//   ....[8]....
        /*00c0*/ 	.word	0x000010b0


	//   ....[9]....
        /*00c4*/ 	.word	0x000010d0


	//   ....[10]....
        /*00c8*/ 	.word	0x000011d0


	//   ....[11]....
        /*00cc*/ 	.word	0x00001280


	//   ....[12]....
        /*00d0*/ 	.word	0x00001290


	//   ....[13]....
        /*00d4*/ 	.word	0x000012e0


	//   ....[14]....
        /*00d8*/ 	.word	0x00001320


	//   ....[15]....
        /*00dc*/ 	.word	0x00001350


	//   ....[16]....
        /*00e0*/ 	.word	0x00001420


	//   ....[17]....
        /*00e4*/ 	.word	0x00001430


	//   ....[18]....
        /*00e8*/ 	.word	0x00001f30


	//   ....[19]....
        /*00ec*/ 	.word	0x00001fa0


	//   ....[20]....
        /*00f0*/ 	.word	0x00002010


	//   ....[21]....
        /*00f4*/ 	.word	0x00002080


	//   ....[22]....
        /*00f8*/ 	.word	0x000020f0


	//   ....[23]....
        /*00fc*/ 	.word	0x00002770


	//   ....[24]....
        /*0100*/ 	.word	0x000027e0


	//   ....[25]....
        /*0104*/ 	.word	0x00002850


	//   ....[26]....
        /*0108*/ 	.word	0x000028c0


	//   ....[27]....
        /*010c*/ 	.word	0x00002930


	//----- nvinfo : EIATTR_EXIT_INSTR_OFFSETS
	.align		4
.L_2297:
        /*0110*/ 	.byte	0x04, 0x1c
        /*0112*/ 	.short	(.L_2299 - .L_2298)


	//   ....[0]....
.L_2298:
        /*0114*/ 	.word	0x00000060


	//   ....[1]....
        /*0118*/ 	.word	0x00001ed0


	//----- nvinfo : EIATTR_MAX_THREADS
	.align		4
.L_2299:
        /*011c*/ 	.byte	0x04, 0x05
        /*011e*/ 	.short	(.L_2301 - .L_2300)
.L_2300:
        /*0120*/ 	.word	0x00000080
        /*0124*/ 	.word	0x00000001
        /*0128*/ 	.word	0x00000001


	//----- nvinfo : EIATTR_CRS_STACK_SIZE
	.align		4
.L_2301:
        /*012c*/ 	.byte	0x04, 0x1e
        /*012e*/ 	.short	(.L_2303 - .L_2302)
.L_2302:
        /*0130*/ 	.word	0x00000000


	//----- nvinfo : EIATTR_CBANK_PARAM_SIZE
	.align		4
.L_2303:
        /*0134*/ 	.byte	0x03, 0x19
        /*0136*/ 	.short	0x0058


	//----- nvinfo : EIATTR_PARAM_CBANK
	.align		4
        /*0138*/ 	.byte	0x04, 0x0a
        /*013a*/ 	.short	(.L_2305 - .L_2304)
	.align		4
.L_2304:
        /*013c*/ 	.word	index@(.nv.constant0._ZN10layer_norm13ln_fwd_kernelINS_13Kernel_traitsI6__halfS2_S2_fjLj6144ELj1ELj1ELj4ELj16ENS_18Kernel_traits_baseILj6144ES2_S2_S2_fjLj128EEEEEEEvNS_9FwdParamsE)
        /*0140*/ 	.short	0x0210
        /*0142*/ 	.short	0x0058


	//----- nvinfo : EIATTR_SW_WAR
	.align		4
.L_2305:
        /*0144*/ 	.byte	0x04, 0x36
        /*0146*/ 	.short	(.L_2307 - .L_2306)
.L_2306:
        /*0148*/ 	.word	0x00000008
.L_2307:


//--------------------- .nv.info._ZN10layer_norm13ln_fwd_kernelINS_13Kernel_traitsIffffjLj6144ELj1ELj1ELj4ELj16ENS_18Kernel_traits_baseILj6144EffffjLj128EEEEEEEvNS_9FwdParamsE --------------------------
	.section	.nv.info._ZN10layer_norm13ln_fwd_kernelINS_13Kernel_traitsIffffjLj6144ELj1ELj1ELj4ELj16ENS_18Kernel_traits_baseILj6144EffffjLj128EEEEEEEvNS_9FwdParamsE,"",@"SHT_CUDA_INFO"
	.sectionflags	@""
	.align	4


	//----- nvinfo : EIATTR_CUDA_API_VERSION
	.align		4
        /*0000*/ 	.byte	0x04, 0x37
        /*0002*/ 	.short	(.L_2309 - .L_2308)
.L_2308:
        /*0004*/ 	.word	0x00000082


	//----- nvinfo : EIATTR_KPARAM_INFO
	.align		4
.L_2309:
        /*0008*/ 	.byte	0x04, 0x17
        /*000a*/ 	.short	(.L_2311 - .L_2310)
.L_2310:
        /*000c*/ 	.word	0x00000000
        /*0010*/ 	.short	0x0000
        /*0012*/ 	.short	0x0000
        /*0014*/ 	.byte	0x00, 0xf0, 0x61, 0x01


	//----- nvinfo : EIATTR_SPARSE_MMA_MASK
	.align		4
.L_2311:
        /*0018*/ 	.byte	0x03, 0x50
        /*001a*/ 	.short	0x0000


	//----- nvinfo : EIATTR_MAXREG_COUNT
	.align		4
        /*001c*/ 	.byte	0x03, 0x1b
        /*001e*/ 	.short	0x00ff


	//----- nvinfo : EIATTR_NUM_BARRIERS
	.align		4
        /*0020*/ 	.byte	0x02, 0x4c
        /*0022*/ 	.byte	0x01
	.zero		1


	//----- nvinfo : EIATTR_MERCURY_ISA_VERSION
	.align		4
        /*0024*/ 	.byte	0x03, 0x5f
        /*0026*/ 	.short	0x0101


	//----- nvinfo : EIATTR_COOP_GROUP_MASK_REGIDS
	.align		4
        /*0028*/ 	.byte	0x04, 0x29
        /*002a*/ 	.short	(.L_2313 - .L_2312)


	//   ....[0]....
.L_2312:
        /*002c*/ 	.word	0xffffffff


	//   ....[1]....
        /*0030*/ 	.word	0xffffffff


	//   ....[2]....
        /*0034*/ 	.word	0xffffffff


	//   ....[3]....
        /*0038*/ 	.word	0xffffffff


	//   ....[4]....
        /*003c*/ 	.word	0xffffffff


	//   ....[5]....
        /*0040*/ 	.word	0xffffffff


	//   ....[6]....
        /*0044*/ 	.word	0xffffffff


	//   ....[7]....
        /*0048*/ 	.word	0xffffffff


	//   ....[8]....
        /*004c*/ 	.word	0xffffffff


	//   ....[9]....
        /*0050*/ 	.word	0xffffffff


	//   ....[10]....
        /*0054*/ 	.word	0xffffffff


	//   ....[11]....
        /*0058*/ 	.word	0xffffffff


	//   ....[12]....
        /*005c*/ 	.word	0xffffffff


	//   ....[13]....
        /*0060*/ 	.word	0xffffffff


	//   ....[14]....
        /*0064*/ 	.word	0xffffffff


	//   ....[15]....
        /*0068*/ 	.word	0xffffffff


	//   ....[16]....
        /*006c*/ 	.word	0xffffffff


	//   ....[17]....
        /*0070*/ 	.word	0xffffffff


	//   ....[18]....
        /*0074*/ 	.word	0x0500009d


	//   ....[19]....
        /*0078*/ 	.word	0x0500009d


	//   ....[20]....
        /*007c*/ 	.word	0x0500009d


	//   ....[21]....
        /*0080*/ 	.word	0x0500009d


	//   ....[22]....
        /*0084*/ 	.word	0x0500009d


	//   ....[23]....
        /*0088*/ 	.word	0x0500009d


	//   ....[24]....
        /*008c*/ 	.word	0x0500009d


	//   ....[25]....
        /*0090*/ 	.word	0x0500009d


	//   ....[26]....
        /*0094*/ 	.word	0x0500009d


	//   ....[27]....
        /*0098*/ 	.word	0x0500009d


	//----- nvinfo : EIATTR_COOP_GROUP_INSTR_OFFSETS
	.align		4
.L_2313:
        /*009c*/ 	.byte	0x04, 0x28
        /*009e*/ 	.short	(.L_2315 - .L_2314)


	//   ....[0]....
.L_2314:
        /*00a0*/ 	.word	0x000008e0


	//   ....[1]....
        /*00a4*/ 	.word	0x00000900


	//   ....[2]....
        /*00a8*/ 	.word	0x00000920


	//   ....[3]....
        /*00ac*/ 	.word	0x00000940


	//   ....[4]....
        /*00b0*/ 	.word	0x00000960


	//   ....[5]....
        /*00b4*/ 	.word	0x00000f90


	//   ....[6]....
        /*00b8*/ 	.word	0x00000fb0


	//   ....[7]....
        /*00bc*/ 	.word	0x00000fd0


	//   ....[8]....
        /*00c0*/ 	.word	0x00000ff0


	//   ....[9]....
        /*00c4*/ 	.word	0x00001010


	//   ....[10]....
        /*00c8*/ 	.word	0x00001180


	//   ....[11]....
        /*00cc*/ 	.word	0x00001190


	//   ....[12]....
        /*00d0*/ 	.word	0x000011e0


	//   ....[13]....
        /*00d4*/ 	.word	0x00001260


	//   ....[14]....
        /*00d8*/ 	.word	0x00001270


	//   ....[15]....
        /*00dc*/ 	.word	0x00001280


	//   ....[16]....
        /*00e0*/ 	.word	0x00001350


	//   ....[17]....
        /*00e4*/ 	.word	0x00001360


	//   ....[18]....
        /*00e8*/ 	.word	0x00002000


	//   ....[19]....
        /*00ec*/ 	.word	0x00002060


	//   ....[20]....
        /*00f0*/ 	.word	0x000020c0


	//   ....[21]....
        /*00f4*/ 	.word	0x00002120


	//   ....[22]....
        /*00f8*/ 	.word	0x00002170


	//   ....[23]....
        /*00fc*/ 	.word	0x000027e0


	//   ....[24]....
        /*0100*/ 	.word	0x00002840


	//   ....[25]....
        /*0104*/ 	.word	0x000028a0


	//   ....[26]....
        /*0108*/ 	.word	0x000028f0


	//   ....[27]....
        /*010c*/ 	.word	0x00002940


	//----- nvinfo : EIATTR_EXIT_INSTR_OFFSETS
	.align		4
.L_2315:
        /*0110*/ 	.byte	0x04, 0x1c
        /*0112*/ 	.short	(.L_2317 - .L_2316)


	//   ....[0]....
.L_2316:
        /*0114*/ 	.word	0x00000070


	//   ....[1]....
        /*0118*/ 	.word	0x00001fb0


	//----- nvinfo : EIATTR_MAX_THREADS
	.align		4
.L_2317:
        /*011c*/ 	.byte	0x04, 0x05
        /*011e*/ 	.short	(.L_2319 - .L_2318)
.L_2318:
        /*0120*/ 	.word	0x00000080
        /*0124*/ 	.word	0x00000001
        /*0128*/ 	.word	0x00000001


	//----- nvinfo : EIATTR_CRS_STACK_SIZE
	.align		4
.L_2319:
        /*012c*/ 	.byte	0x04, 0x1e
        /*012e*/ 	.short	(.L_2321 - .L_2320)
.L_2320:
        /*0130*/ 	.word	0x00000000


	//----- nvinfo : EIATTR_CBANK_PARAM_SIZE
	.align		4
.L_2321:
        /*0134*/ 	.byte	0x03, 0x19
        /*0136*/ 	.short	0x0058


	//----- nvinfo : EIATTR_PARAM_CBANK
	.align		4
        /*0138*/ 	.byte	0x04, 0x0a
        /*013a*/ 	.short	(.L_2323 - .L_2322)
	.align		4
.L_2322:
        /*013c*/ 	.word	index@(.nv.constant0._ZN10layer_norm13ln_fwd_kernelINS_13Kernel_traitsIffffjLj6144ELj1ELj1ELj4ELj16ENS_18Kernel_traits_baseILj6144EffffjLj128EEEEEEEvNS_9FwdParamsE)
        /*0140*/ 	.short	0x0210
        /*0142*/ 	.short	0x0058


	//----- nvinfo : EIATTR_SW_WAR
	.align		4
.L_2323:
        /*0144*/ 	.byte	0x04, 0x36
        /*0146*/ 	.short	(.L_2325 - .L_2324)
.L_2324:
        /*0148*/ 	.word	0x00000008
.L_2325:


//--------------------- .nv.info._ZN10layer_norm13ln_fwd_kernelINS_13Kernel_traitsI13__nv_bfloat16fS2_fjLj5120ELj1ELj1ELj4ELj16ENS_18Kernel_traits_baseILj5120ES2_fS2_fjLj128EEEEEEEvNS_9FwdParamsE --------------------------
	.section	.nv.info._ZN10layer_norm13ln_fwd_kernelINS_13Kernel_traitsI13__nv_bfloat16fS2_fjLj5120ELj1ELj1ELj4ELj16ENS_18Kernel_traits_baseILj5120ES2_fS2_fjLj128EEEEEEEvNS_9FwdParamsE,"",@"SHT_CUDA_INFO"
	.sectionflags	@""
	.align	4


	//----- nvinfo : EIATTR_CUDA_API_VERSION
	.align		4
        /*0000*/ 	.byte	0x04, 0x37
        /*0002*/ 	.short	(.L_2327 - .L_2326)
.L_2326:
        /*0004*/ 	.word	0x00000082


	//----- nvinfo : EIATTR_KPARAM_INFO
	.align		4
.L_2327:
        /*0008*/ 	.byte	0x04, 0x17
        /*000a*/ 	.short	(.L_2329 - .L_2328)
.L_2328:
        /*000c*/ 	.word	0x00000000
        /*0010*/ 	.short	0x0000
        /*0012*/ 	.short	0x0000
        /*0014*/ 	.byte	0x00, 0xf0, 0x61, 0x01


	//----- nvinfo : EIATTR_SPARSE_MMA_MASK
	.align		4
.L_2329:
        /*0018*/ 	.byte	0x03, 0x50
        /*001a*/ 	.short	0x0000


	//----- nvinfo : EIATTR_MAXREG_COUNT
	.align		4
        /*001c*/ 	.byte	0x03, 0x1b
        /*001e*/ 	.short	0x00ff


	//----- nvinfo : EIATTR_NUM_BARRIERS
	.align		4
        /*0020*/ 	.byte	0x02, 0x4c
        /*0022*/ 	.byte	0x01
	.zero		1


	//----- nvinfo : EIATTR_MERCURY_ISA_VERSION
	.align		4
        /*0024*/ 	.byte	0x03, 0x5f
        /*0026*/ 	.short	0x0101


	//----- nvinfo : EIATTR_COOP_GROUP_MASK_REGIDS
	.align		4
        /*0028*/ 	.byte	0x04, 0x29
        /*002a*/ 	.short	(.L_2331 - .L_2330)


	//   ....[0]....
.L_2330:
        /*002c*/ 	.word	0xffffffff


	//   ....[1]....
        /*0030*/ 	.word	0xffffffff


	//   ....[2]....
        /*0034*/ 	.word	0xffffffff


	//   ....[3]....
        /*0038*/ 	.word	0xffffffff


	//   ....[4]....
        /*003c*/ 	.word	0xffffffff


	//   ....[5]....
        /*0040*/ 	.word	0xffffffff


	//   ....[6]....
        /*0044*/ 	.word	0xffffffff


	//   ....[7]....
        /*0048*/ 	.word	0xffffffff


	//   ....[8]....
        /*004c*/ 	.word	0xffffffff


	//   ....[9]....
        /*0050*/ 	.word	0xffffffff


	//   ....[10]....
        /*0054*/ 	.word	0xffffffff


	//   ....[11]....
        /*0058*/ 	.word	0xffffffff


	//   ....[12]....
        /*005c*/ 	.word	0xffffffff


	//   ....[13]....
        /*0060*/ 	.word	0xffffffff


	//   ....[14]....
        /*0064*/ 	.word	0xffffffff


	//   ....[15]....
        /*0068*/ 	.word	0xffffffff


	//   ....[16]....
        /*006c*/ 	.word	0xffffffff


	//   ....[17]....
        /*0070*/ 	.word	0xffffffff


	//   ....[18]....
        /*0074*/ 	.word	0x05000066


	//   ....[19]....
        /*0078*/ 	.word	0x05000066


	//   ....[20]....
        /*007c*/ 	.word	0x05000066


	//   ....[21]....
        /*0080*/ 	.word	0x05000066


	//   ....[22]....
        /*0084*/ 	.word	0x05000066


	//   ....[23]....
        /*0088*/ 	.word	0x05000066


	//   ....[24]....
        /*008c*/ 	.word	0x05000066


	//   ....[25]....
        /*0090*/ 	.word	0x05000066


	//   ....[26]....
        /*0094*/ 	.word	0x05000066


	//   ....[27]....
        /*0098*/ 	.word	0x05000066


	//----- nvinfo : EIATTR_COOP_GROUP_INSTR_OFFSETS
	.align		4
.L_2331:
        /*009c*/ 	.byte	0x04, 0x28
        /*009e*/ 	.short	(.L_2333 - .L_2332)


	//   ....[0]....
.L_2332:
        /*00a0*/ 	.word	0x00000760


	//   ....[1]....
        /*00a4*/ 	.word	0x00000780


	//   ....[2]....
        /*00a8*/ 	.word	0x000007a0


	//   ....[3]....
        /*00ac*/ 	.word	0x000007c0


	//   ....[4]....
        /*00b0*/ 	.word	0x000007e0


	//   ....[5]....
        /*00b4*/ 	.word	0x00000d10


	//   ....[6]....
        /*00b8*/ 	.word	0x00000d30


	//   ....[7]....
        /*00bc*/ 	.word	0x00000d50


	//   ....[8]....
        /*00c0*/ 	.word	0x00000d70


	//   ....[9]....
        /*00c4*/ 	.word	0x00000d90


	//   ....[10]....
        /*00c8*/ 	.word	0x00000ef0


	//   ....[11]....
        /*00cc*/ 	.word	0x00000f30


	//   ....[12]....
        /*00d0*/ 	.word	0x00000f40


	//   ....[13]....
        /*00d4*/ 	.word	0x00000f50


	//   ....[14]....
        /*00d8*/ 	.word	0x00000fe0


	//   ....[15]....
        /*00dc*/ 	.word	0x00001030


	//   ....[16]....
        /*00e0*/ 	.word	0x000010c0


	//   ....[17]....
        /*00e4*/ 	.word	0x00001100


	//   ....[18]....
        /*00e8*/ 	.word	0x00002510


	//   ....[19]....
        /*00ec*/ 	.word	0x00002580


	//   ....[20]....
        /*00f0*/ 	.word	0x000025f0


	//   ....[21]....
        /*00f4*/ 	.word	0x00002660


	//   ....[22]....
        /*00f8*/ 	.word	0x000026d0


	//   ....[23]....
        /*00fc*/ 	.word	0x00002c40


	//   ....[24]....
        /*0100*/ 	.word	0x00002cb0


	//   ....[25]....
        /*0104*/ 	.word	0x00002d20


	//   ....[26]....
        /*0108*/ 	.word	0x00002d90


	//   ....[27]....
        /*010c*/ 	.word	0x00002e00


	//----- nvinfo : EIATTR_EXIT_INSTR_OFFSETS
	.align		4
.L_2333:
        /*0110*/ 	.byte	0x04, 0x1c
        /*0112*/ 	.short	(.L_2335 - .L_2334)


	//   ....[0]....
.L_2334:
        /*0114*/ 	.word	0x00000060


	//   ....[1]....
        /*0118*/ 	.word	0x000024b0


	//----- nvinfo : EIATTR_MAX_THREADS
	.align		4
.L_2335:
        /*011c*/ 	.byte	0x04, 0x05
        /*011e*/ 	.short	(.L_2337 - .L_2336)
.L_2336:
        /*0120*/ 	.word	0x00000080
        /*0124*/ 	.word	0x00000001
        /*0128*/ 	.word	0x00000001


	//----- nvinfo : EIATTR_CRS_STACK_SIZE
	.align		4
.L_2337:
        /*012c*/ 	.byte	0x04, 0x1e
        /*012e*/ 	.short	(.L_2339 - .L_2338)
.L_2338:
        /*0130*/ 	.word	0x00000000


	//----- nvinfo : EIATTR_CBANK_PARAM_SIZE
	.align		4
.L_2339:
        /*0134*/ 	.byte	0x03, 0x19
        /*0136*/ 	.short	0x0058


	//----- nvinfo : EIATTR_PARAM_CBANK
	.align		4
        /*0138*/ 	.byte	0x04, 0x0a
        /*013a*/ 	.short	(.L_2341 - .L_2340)
	.align		4
.L_2340:
        /*013c*/ 	.word	index@(.nv.constant0._ZN10layer_norm13ln_fwd_kernelINS_13Kernel_traitsI13__nv_bfloat16fS2_fjLj5120ELj1ELj1ELj4ELj16ENS_18Kernel_traits_baseILj5120ES2_fS2_fjLj128EEEEEEEvNS_9FwdParamsE)
        /*0140*/ 	.short	0x0210
        /*0142*/ 	.short	0x0058


	//----- nvinfo : EIATTR_SW_WAR
	.align		4
.L_2341:
        /*0144*/ 	.byte	0x04, 0x36
        /*0146*/ 	.short	(.L_2343 - .L_2342)
.L_2342:
        /*0148*/ 	.word	0x00000008
.L_2343:


//--------------------- .nv.info._ZN10layer_norm13ln_fwd_kernelINS_13Kernel_traitsI13__nv_bfloat16S2_S2_fjLj5120ELj1ELj1ELj4ELj16ENS_18Kernel_traits_baseILj5120ES2_S2_S2_fjLj128EEEEEEEvNS_9FwdParamsE --------------------------
	.section	.nv.info._ZN10layer_norm13ln_fwd_kernelINS_13Kernel_traitsI13__nv_bfloat16S2_S2_fjLj5120ELj1ELj1ELj4ELj16ENS_18Kernel_traits_baseILj5120ES2_S2_S2_fjLj128EEEEEEEvNS_9FwdParamsE,"",@"SHT_CUDA_INFO"
	.sectionflags	@""
	.align	4


	//----- nvinfo : EIATTR_CUDA_API_VERSION
	.align		4
        /*0000*/ 	.byte	0x04, 0x37
        /*0002*/ 	.short	(.L_2345 - .L_2344)
.L_2344:
        /*0004*/ 	.word	0x00000082


	//----- nvinfo : EIATTR_KPARAM_INFO
	.align		4
.L_2345:
        /*0008*/ 	.byte	0x04, 0x17
        /*000a*/ 	.short	(.L_2347 - .L_2346)
.L_2346:
        /*000c*/ 	.word	0x00000000
        /*0010*/ 	.short	0x0000
        /*0012*/ 	.short	0x0000
        /*0014*/ 	.byte	0x00, 0xf0, 0x61, 0x01


	//----- nvinfo : EIATTR_SPARSE_MMA_MASK
	.align		4
.L_2347:
        /*0018*/ 	.byte	0x03, 0x50
        /*001a*/ 	.short	0x0000


	//----- nvinfo : EIATTR_MAXREG_COUNT
	.align		4
        /*001c*/ 	.byte	0x03, 0x1b
        /*001e*/ 	.short	0x00ff


	//----- nvinfo : EIATTR_NUM_BARRIERS
	.align		4
        /*0020*/ 	.byte	0x02, 0x4c
        /*0022*/ 	.byte	0x01
	.zero		1


	//----- nvinfo : EIATTR_MERCURY_ISA_VERSION
	.align		4
        /*0024*/ 	.byte	0x03, 0x5f
        /*0026*/ 	.short	0x0101


	//----- nvinfo : EIATTR_COOP_GROUP_MASK_REGIDS
	.align		4
        /*0028*/ 	.byte	0x04, 0x29
        /*002a*/ 	.short	(.L_2349 - .L_2348)


	//   ....[0]....
.L_2348:
        /*002c*/ 	.word	0xffffffff


	//   ....[1]....
        /*0030*/ 	.word	0xffffffff


	//   ....[2]....
        /*0034*/ 	.word	0xffffffff


	//   ....[3]....
        /*0038*/ 	.word	0xffffffff


	//   ....[4]....
        /*003c*/ 	.word	0xffffffff


	//   ....[5]....
        /*0040*/ 	.word	0xffffffff


	//   ....[6]....
        /*0044*/ 	.word	0xffffffff


	//   ....[7]....
        /*0048*/ 	.word	0xffffffff


	//   ....[8]....
        /*004c*/ 	.word	0xffffffff


	//   ....[9]....
        /*0050*/ 	.word	0xffffffff


	//   ....[10]....
        /*0054*/ 	.word	0xffffffff


	//   ....[11]....
        /*0058*/ 	.word	0xffffffff


	//   ....[12]....
        /*005c*/ 	.word	0xffffffff


	//   ....[13]....
        /*0060*/ 	.word	0xffffffff


	//   ....[14]....
        /*0064*/ 	.word	0xffffffff


	//   ....[15]....
        /*0068*/ 	.word	0xffffffff


	//   ....[16]....
        /*006c*/ 	.word	0xffffffff


	//   ....[17]....
        /*0070*/ 	.word	0xffffffff


	//   ....[18]....
        /*0074*/ 	.word	0x05000036


	//   ....[19]....
        /*0078*/ 	.word	0x05000036


	//   ....[20]....
        /*007c*/ 	.word	0x05000036


	//   ....[21]....
        /*0080*/ 	.word	0x05000036


	//   ....[22]....
        /*0084*/ 	.word	0x05000036


	//   ....[23]....
        /*0088*/ 	.word	0x05000036


	//   ....[24]....
        /*008c*/ 	.word	0x05000036


	//   ....[25]....
        /*0090*/ 	.word	0x05000036


	//   ....[26]....
        /*0094*/ 	.word	0x05000036


	//   ....[27]....
        /*0098*/ 	.word	0x05000036


	//----- nvinfo : EIATTR_COOP_GROUP_INSTR_OFFSETS
	.align		4
.L_2349:
        /*009c*/ 	.byte	0x04, 0x28
        /*009e*/ 	.short	(.L_2351 - .L_2350)


	//   ....[0]....
.L_2350:
        /*00a0*/ 	.word	0x00000990


	//   ....[1]....
        /*00a4*/ 	.word	0x000009b0


	//   ....[2]....
        /*00a8*/ 	.word	0x000009d0


	//   ....[3]....
        /*00ac*/ 	.word	0x000009f0


	//   ....[4]....
        /*00b0*/ 	.word	0x00000a10


	//   ....[5]....
        /*00b4*/ 	.word	0x00000f40


	//   ....[6]....
        /*00b8*/ 	.word	0x00000f60


	//   ....[7]....
        /*00bc*/ 	.word	0x00000f80


	//   ....[8]....
        /*00c0*/ 	.word	0x00000fa0


	//   ....[9]....
        /*00c4*/ 	.word	0x00000fc0


	//   ....[10]....
        /*00c8*/ 	.word	0x000010d0


	//   ....[11]....
        /*00cc*/ 	.word	0x00001170


	//   ....[12]....
        /*00d0*/ 	.word	0x00001180


	//   ....[13]....
        /*00d4*/ 	.word	0x00001190


	//   ....[14]....
        /*00d8*/ 	.word	0x00001210


	//   ....[15]....
        /*00dc*/ 	.word	0x00001250


	//   ....[16]....
        /*00e0*/ 	.word	0x00001310


	//   ....[17]....
        /*00e4*/ 	.word	0x00001320


	//   ....[18]....
        /*00e8*/ 	.word	0x00001c70


	//   ....[19]....
        /*00ec*/ 	.word	0x00001ce0


	//   ....[20]....
        /*00f0*/ 	.word	0x00001d50


	//   ....[21]....
        /*00f4*/ 	.word	0x00001dc0


	//   ....[22]....
        /*00f8*/ 	.word	0x00001e30


	//   ....[23]....
        /*00fc*/ 	.word	0x000023b0


	//   ....[24]....
        /*0100*/ 	.word	0x00002420


	//   ....[25]....
        /*0104*/ 	.word	0x00002490


	//   ....[26]....
        /*0108*/ 	.word	0x00002500


	//   ....[27]....
        /*010c*/ 	.word	0x00002570


	//----- nvinfo : EIATTR_EXIT_INSTR_OFFSETS
	.align		4
.L_2351:
        /*0110*/ 	.byte	0x04, 0x1c
        /*0112*/ 	.short	(.L_2353 - .L_2352)


	//   ....[0]....
.L_2352:
        /*0114*/ 	.word	0x00000060


	//   ....[1]....
        /*0118*/ 	.word	0x00001c10


	//----- nvinfo : EIATTR_MAX_THREADS
	.align		4
.L_2353:
        /*011c*/ 	.byte	0x04, 0x05
        /*011e*/ 	.short	(.L_2355 - .L_2354)
.L_2354:
        /*0120*/ 	.word	0x00000080
        /*0124*/ 	.word	0x00000001
        /*0128*/ 	.word	0x00000001


	//----- nvinfo : EIATTR_CRS_STACK_SIZE
	.align		4
.L_2355:
        /*012c*/ 	.byte	0x04, 0x1e
        /*012e*/ 	.short	(.L_2357 - .L_2356)
.L_2356:
        /*0130*/ 	.word	0x00000000


	//----- nvinfo : EIATTR_CBANK_PARAM_SIZE
	.align		4
.L_2357:
        /*0134*/ 	.byte	0x03, 0x19
        /*0136*/ 	.short	0x0058


	//----- nvinfo : EIATTR_PARAM_CBANK
	.align		4
        /*0138*/ 	.byte	0x04, 0x0a
        /*013a*/ 	.short	(.L_2359 - .L_2358)
	.align		4
.L_2358:
        /*013c*/ 	.word	index@(.nv.constant0._ZN10layer_norm13ln_fwd_kernelINS_13Kernel_traitsI13__nv_bfloat16S2_S2_fjLj5120ELj1ELj1ELj4ELj16ENS_18Kernel_traits_baseILj5120ES2_S2_S2_fjLj128EEEEEEEvNS_9FwdParamsE)
        /*0140*/ 	.short	0x0210
        /*0142*/ 	.short	0x0058


	//----- nvinfo : EIATTR_SW_WAR
	.align		4
.L_2359:
        /*0144*/ 	.byte	0x04, 0x36
        /*0146*/ 	.short	(.L_2361 - .L_2360)
.L_2360:
        /*0148*/ 	.word	0x00000008
.L_2361:


//--------------------- .nv.info._ZN10layer_norm13ln_fwd_kernelINS_13Kernel_traitsI6__halffS2_fjLj5120ELj1ELj1ELj4ELj16ENS_18Kernel_traits_baseILj5120ES2_fS2_fjLj128EEEEEEEvNS_9FwdParamsE --------------------------
	.section	.nv.info._ZN10layer_norm13ln_fwd_kernelINS_13Kernel_traitsI6__halffS2_fjLj5120ELj1ELj1ELj4ELj16ENS_18Kernel_traits_baseILj5120ES2_fS2_fjLj128EEEEEEEvNS_9FwdParamsE,"",@"SHT_CUDA_INFO"
	.sectionflags	@""
	.align	4


	//----- nvinfo : EIATTR_CUDA_API_VERSION
	.align		4
        /*0000*/ 	.byte	0x04, 0x37
        /*0002*/ 	.short	(.L_2363 - .L_2362)
.L_2362:
        /*0004*/ 	.word	0x00000082


	//----- nvinfo : EIATTR_KPARAM_INFO
	.align		4
.L_2363:
        /*0008*/ 	.byte	0x04, 0x17
        /*000a*/ 	.short	(.L_2365 - .L_2364)
.L_2364:
        /*000c*/ 	.word	0x00000000
        /*0010*/ 	.short	0x0000
        /*0012*/ 	.short	0x0000
        /*0014*/ 	.byte	0x00, 0xf0, 0x61, 0x01


	//----- nvinfo : EIATTR_SPARSE_MMA_MASK
	.align		4
.L_2365:
        /*0018*/ 	.byte	0x03, 0x50
        /*001a*/ 	.short	0x0000


	//----- nvinfo : EIATTR_MAXREG_COUNT
	.align		4
        /*001c*/ 	.byte	0x03, 0x1b
        /*001e*/ 	.short	0x00ff


	//----- nvinfo : EIATTR_NUM_BARRIERS
	.align		4
        /*0020*/ 	.byte	0x02, 0x4c
        /*0022*/ 	.byte	0x01
	.zero		1


	//----- nvinfo : EIATTR_MERCURY_ISA_VERSION
	.align		4
        /*0024*/ 	.byte	0x03, 0x5f
        /*0026*/ 	.short	0x0101


	//----- nvinfo : EIATTR_COOP_GROUP_MASK_REGIDS
	.align		4
        /*0028*/ 	.byte	0x04, 0x29
        /*002a*/ 	.short	(.L_2367 - .L_2366)


	//   ....[0]....
.L_2366:
        /*002c*/ 	.word	0xffffffff


	//   ....[1]....
        /*0030*/ 	.word	0xffffffff


	//   ....[2]....
        /*0034*/ 	.word	0xffffffff


	//   ....[3]....
        /*0038*/ 	.word	0xffffffff


	//   ....[4]....
        /*003c*/ 	.word	0xffffffff


	//   ....[5]....
        /*0040*/ 	.word	0xffffffff


	//   ....[6]....
        /*0044*/ 	.word	0xffffffff


	//   ....[7]....
        /*0048*/ 	.word	0xffffffff


	//   ....[8]....
        /*004c*/ 	.word	0xffffffff


	//   ....[9]....
        /*0050*/ 	.word	0xffffffff


	//   ....[10]....
        /*0054*/ 	.word	0xffffffff


	//   ....[11]....
        /*0058*/ 	.word	0xffffffff


	//   ....[12]....
        /*005c*/ 	.word	0xffffffff


	//   ....[13]....
        /*0060*/ 	.word	0xffffffff


	//   ....[14]....
        /*0064*/ 	.word	0xffffffff


	//   ....[15]....
        /*0068*/ 	.word	0xffffffff


	//   ....[16]....
        /*006c*/ 	.word	0xffffffff


	//   ....[17]....
        /*0070*/ 	.word	0xffffffff


	//   ....[18]....
        /*0074*/ 	.word	0x05000066


	//   ....[19]....
        /*0078*/ 	.word	0x05000066


	//   ....[20]....
        /*007c*/ 	.word	0x05000066


	//   ....[21]....
        /*0080*/ 	.word	0x05000066


	//   ....[22]....
        /*0084*/ 	.word	0x05000066


	//   ....[23]....
        /*0088*/ 	.word	0x05000066


	//   ....[24]....
        /*008c*/ 	.word	0x05000066


	//   ....[25]....
        /*0090*/ 	.word	0x05000066


	//   ....[26]....
        /*0094*/ 	.word	0x05000066


	//   ....[27]....
        /*0098*/ 	.word	0x05000066


	//----- nvinfo : EIATTR_COOP_GROUP_INSTR_OFFSETS
	.align		4
.L_2367:
        /*009c*/ 	.byte	0x04, 0x28
        /*009e*/ 	.short	(.L_2369 - .L_2368)


	//   ....[0]....
.L_2368:
        /*00a0*/ 	.word	0x00000760


	//   ....[1]....
        /*00a4*/ 	.word	0x00000780


	//   ....[2]....
        /*00a8*/ 	.word	0x000007a0


	//   ....[3]....
        /*00ac*/ 	.word	0x000007c0


	//   ....[4]....
        /*00b0*/ 	.word	0x000007e0


	//   ....[5]....
        /*00b4*/ 	.word	0x00000d10


	//   ....[6]....
        /*00b8*/ 	.word	0x00000d30


	//   ....[7]....
        /*00bc*/ 	.word	0x00000d50


	//   ....[8]....
        /*00c0*/ 	.word	0x00000d70


	//   ....[9]....
        /*00c4*/ 	.word	0x00000d90


	//   ....[10]....
        /*00c8*/ 	.word	0x00000ef0


	//   ....[11]....
        /*00cc*/ 	.word	0x00000f30


	//   ....[12]....
        /*00d0*/ 	.word	0x00000f40


	//   ....[13]....
        /*00d4*/ 	.word	0x00000f50


	//   ....[14]....
        /*00d8*/ 	.word	0x00000fe0


	//   ....[15]....
        /*00dc*/ 	.word	0x00001030


	//   ....[16]....
        /*00e0*/ 	.word	0x000010c0


	//   ....[17]....
        /*00e4*/ 	.word	0x00001100


	//   ....[18]....
        /*00e8*/ 	.word	0x00002510


	//   ....[19]....
        /*00ec*/ 	.word	0x00002580


	//   ....[20]....
        /*00f0*/ 	.word	0x000025f0


	//   ....[21]....
        /*00f4*/ 	.word	0x00002660


	//   ....[22]....
        /*00f8*/ 	.word	0x000026d0


	//   ....[23]....
        /*00fc*/ 	.word	0x00002c40


	//   ....[24]....
        /*0100*/ 	.word	0x00002cb0


	//   ....[25]....
        /*0104*/ 	.word	0x00002d20


	//   ....[26]....
        /*0108*/ 	.word	0x00002d90


	//   ....[27]....
        /*010c*/ 	.word	0x00002e00


	//----- nvinfo : EIATTR_EXIT_INSTR_OFFSETS
	.align		4
.L_2369:
        /*0110*/ 	.byte	0x04, 0x1c
        /*0112*/ 	.short	(.L_2371 - .L_2370)


	//   ....[0]....
.L_2370:
        /*0114*/ 	.word	0x00000060


	//   ....[1]....
        /*0118*/ 	.word	0x000024b0


	//----- nvinfo : EIATTR_MAX_THREADS
	.align		4
.L_2371:
        /*011c*/ 	.byte	0x04, 0x05
        /*011e*/ 	.short	(.L_2373 - .L_2372)
.L_2372:
        /*0120*/ 	.word	0x00000080
        /*0124*/ 	.word	0x00000001
        /*0128*/ 	.word	0x00000001


	//----- nvinfo : EIATTR_CRS_STACK_SIZE
	.align		4
.L_2373:
        /*012c*/ 	.byte	0x04, 0x1e
        /*012e*/ 	.short	(.L_2375 - .L_2374)
.L_2374:
        /*0130*/ 	.word	0x00000000


	//----- nvinfo : EIATTR_CBANK_PARAM_SIZE
	.align		4
.L_2375:
        /*0134*/ 	.byte	0x03, 0x19
        /*0136*/ 	.short	0x0058


	//----- nvinfo : EIATTR_PARAM_CBANK
	.align		4
        /*0138*/ 	.byte	0x04, 0x0a
        /*013a*/ 	.short	(.L_2377 - .L_2376)
	.align		4
.L_2376:
        /*013c*/ 	.word	index@(.nv.constant0._ZN10layer_norm13ln_fwd_kernelINS_13Kernel_traitsI6__halffS2_fjLj5120ELj1ELj1ELj4ELj16ENS_18Kernel_traits_baseILj5120ES2_fS2_fjLj128EEEEEEEvNS_9FwdParamsE)
        /*0140*/ 	.short	0x0210
        /*0142*/ 	.short	0x0058


	//----- nvinfo : EIATTR_SW_WAR
	.align		4
.L_2377:
        /*0144*/ 	.byte	0x04, 0x36
        /*0146*/ 	.short	(.L_2379 - .L_2378)
.L_2378:
        /*0148*/ 	.word	0x00000008
.L_2379:


//--------------------- .nv.info._ZN10layer_norm13ln_fwd_kernelINS_13Kernel_traitsI6__halfS2_S2_fjLj5120ELj1ELj1ELj4ELj16ENS_18Kernel_traits_baseILj5120ES2_S2_S2_fjLj128EEEEEEEvNS_9FwdParamsE --------------------------
	.section	.nv.info._ZN10layer_norm13ln_fwd_kernelINS_13Kernel_traitsI6__halfS2_S2_fjLj5120ELj1ELj1ELj4ELj16ENS_18Kernel_traits_baseILj5120ES2_S2_S2_fjLj128EEEEEEEvNS_9FwdParamsE,"",@"SHT_CUDA_INFO"
	.sectionflags	@""
	.align	4


	//----- nvinfo : EIATTR_CUDA_API_VERSION
	.align		4
        /*0000*/ 	.byte	0x04, 0x37
        /*0002*/ 	.short	(.L_2381 - .L_2380)
.L_2380:
        /*0004*/ 	.word	0x00000082


	//----- nvinfo : EIATTR_KPARAM_INFO
	.align		4
.L_2381:
        /*0008*/ 	.byte	0x04, 0x17
        /*000a*/ 	.short	(.L_2383 - .L_2382)
.L_2382:
        /*000c*/ 	.word	0x00000000
        /*0010*/ 	.short	0x0000
        /*0012*/ 	.short	0x0000
        /*0014*/ 	.byte	0x00, 0xf0, 0x61, 0x01


	//----- nvinfo : EIATTR_SPARSE_MMA_MASK
	.align		4
.L_2383:
        /*0018*/ 	.byte	0x03, 0x50
        /*001a*/ 	.short	0x0000


	//----- nvinfo : EIATTR_MAXREG_COUNT
	.align		4
        /*001c*/ 	.byte	0x03, 0x1b
        /*001e*/ 	.short	0x00ff


	//----- nvinfo : EIATTR_NUM_BARRIERS
	.align		4
        /*0020*/ 	.byte	0x02, 0x4c
        /*0022*/ 	.byte	0x01
	.zero		1


	//----- nvinfo : EIATTR_MERCURY_ISA_VERSION
	.align		4
        /*0024*/ 	.byte	0x03, 0x5f
        /*0026*/ 	.short	0x0101


	//----- nvinfo : EIATTR_COOP_GROUP_MASK_REGIDS
	.align		4
        /*0028*/ 	.byte	0x04, 0x29
        /*002a*/ 	.short	(.L_2385 - .L_2384)


	//   ....[0]....
.L_2384:
        /*002c*/ 	.word	0xffffffff


	//   ....[1]....
        /*0030*/ 	.word	0xffffffff


	//   ....[2]....
        /*0034*/ 	.word	0xffffffff


	//   ....[3]....
        /*0038*/ 	.word	0xffffffff


	//   ....[4]....
        /*003c*/ 	.word	0xffffffff


	//   ....[5]....
        /*0040*/ 	.word	0xffffffff


	//   ....[6]....
        /*0044*/ 	.word	0xffffffff


	//   ....[7]....
        /*0048*/ 	.word	0xffffffff


	//   ....[8]....
        /*004c*/ 	.word	0xffffffff


	//   ....[9]....
        /*0050*/ 	.word	0xffffffff


	//   ....[10]....
        /*0054*/ 	.word	0xffffffff


	//   ....[11]....
        /*0058*/ 	.word	0xffffffff


	//   ....[12]....
        /*005c*/ 	.word	0xffffffff


	//   ....[13]....
        /*0060*/ 	.word	0xffffffff


	//   ....[14]....
        /*0064*/ 	.word	0xffffffff


	//   ....[15]....
        /*0068*/ 	.word	0xffffffff


	//   ....[16]....
        /*006c*/ 	.word	0xffffffff


	//   ....[17]....
        /*0070*/ 	.word	0xffffffff


	//   ....[18]....
        /*0074*/ 	.word	0x05000036


	//   ....[19]....
        /*0078*/ 	.word	0x05000036


	//   ....[20]....
        /*007c*/ 	.word	0x05000036


	//   ....[21]....
        /*0080*/ 	.word	0x05000036


	//   ....[22]....
        /*0084*/ 	.word	0x05000036


	//   ....[23]....
        /*0088*/ 	.word	0x05000036


	//   ....[24]....
        /*008c*/ 	.word	0x05000036


	//   ....[25]....
        /*0090*/ 	.word	0x05000036


	//   ....[26]....
        /*0094*/ 	.word	0x05000036


	//   ....[27]....
        /*0098*/ 	.word	0x05000036


	//----- nvinfo : EIATTR_COOP_GROUP_INSTR_OFFSETS
	.align		4
.L_2385:
        /*009c*/ 	.byte	0x04, 0x28
        /*009e*/ 	.short	(.L_2387 - .L_2386)


	//   ....[0]....
.L_2386:
        /*00a0*/ 	.word	0x00000850


	//   ....[1]....
        /*00a4*/ 	.word	0x00000870


	//   ....[2]....
        /*00a8*/ 	.word	0x00000890


	//   ....[3]....
        /*00ac*/ 	.word	0x000008b0


	//   ....[4]....
        /*00b0*/ 	.word	0x000008d0


	//   ....[5]....
        /*00b4*/ 	.word	0x00000e00


	//   ....[6]....
        /*00b8*/ 	.word	0x00000e20


	//   ....[7]....
        /*00bc*/ 	.word	0x00000e40


	//   ....[8]....
        /*00c0*/ 	.word	0x00000e60


	//   ....[9]....
        /*00c4*/ 	.word	0x00000e80


	//   ....[10]....
        /*00c8*/ 	.word	0x00000f90


	//   ....[11]....
        /*00cc*/ 	.word	0x00001030


	//   ....[12]....
        /*00d0*/ 	.word	0x00001040


	//   ....[13]....
        /*00d4*/ 	.word	0x00001050


	//   ....[14]....
        /*00d8*/ 	.word	0x000010d0


	//   ....[15]....
        /*00dc*/ 	.word	0x00001110


	//   ....[16]....
        /*00e0*/ 	.word	0x000011d0


	//   ....[17]....
        /*00e4*/ 	.word	0x000011e0


	//   ....[18]....
        /*00e8*/ 	.word	0x00001b30


	//   ....[19]....
        /*00ec*/ 	.word	0x00001ba0


	//   ....[20]....
        /*00f0*/ 	.word	0x00001c10


	//   ....[21]....
        /*00f4*/ 	.word	0x00001c80


	//   ....[22]....
        /*00f8*/ 	.word	0x00001cf0


	//   ....[23]....
        /*00fc*/ 	.word	0x00002270


	//   ....[24]....
        /*0100*/ 	.word	0x000022e0


	//   ....[25]....
        /*0104*/ 	.word	0x00002350


	//   ....[26]....
        /*0108*/ 	.word	0x000023c0


	//   ....[27]....
        /*010c*/ 	.word	0x00002430


	//----- nvinfo : EIATTR_EXIT_INSTR_OFFSETS
	.align		4
.L_2387:
        /*0110*/ 	.byte	0x04, 0x1c
        /*0112*/ 	.short	(.L_2389 - .L_2388)


	//   ....[0]....
.L_2388:
        /*0114*/ 	.word	0x00000060


	//   ....[1]....
        /*0118*/ 	.word	0x00001ad0


	//----- nvinfo : EIATTR_MAX_THREADS
	.align		4
.L_2389:
        /*011c*/ 	.byte	0x04, 0x05
        /*011e*/ 	.short	(.L_2391 - .L_2390)
.L_2390:
        /*0120*/ 	.word	0x00000080
        /*0124*/ 	.word	0x00000001
        /*0128*/ 	.word	0x00000001


	//----- nvinfo : EIATTR_CRS_STACK_SIZE
	.align		4
.L_2391:
        /*012c*/ 	.byte	0x04, 0x1e
        /*012e*/ 	.short	(.L_2393 - .L_2392)
.L_2392:
        /*0130*/ 	.word	0x00000000


	//----- nvinfo : EIATTR_CBANK_PARAM_SIZE
	.align		4
.L_2393:
        /*0134*/ 	.byte	0x03, 0x19
        /*0136*/ 	.short	0x0058


	//----- nvinfo : EIATTR_PARAM_CBANK
	.align		4
        /*0138*/ 	.byte	0x04, 0x0a
        /*013a*/ 	.short	(.L_2395 - .L_2394)
	.align		4
.L_2394:
        /*013c*/ 	.word	index@(.nv.constant0._ZN10layer_norm13ln_fwd_kernelINS_13Kernel_traitsI6__halfS2_S2_fjLj5120ELj1ELj1ELj4ELj16ENS_18Kernel_traits_baseILj5120ES2_S2_S2_fjLj128EEEEEEEvNS_9FwdParamsE)
        /*0140*/ 	.short	0x0210
        /*0142*/ 	.short	0x0058


	//----- nvinfo : EIATTR_SW_WAR
	.align		4
.L_2395:
        /*0144*/ 	.byte	0x04, 0x36
        /*0146*/ 	.short	(.L_2397 - .L_2396)
.L_2396:
        /*0148*/ 	.word	0x00000008
.L_2397:


//--------------------- .nv.info._ZN10layer_norm13ln_fwd_kernelINS_13Kernel_traitsIffffjLj5120ELj1ELj1ELj4ELj16ENS_18Kernel_traits_baseILj5120EffffjLj128EEEEEEEvNS_9FwdParamsE --------------------------
	.section	.nv.info._ZN10layer_norm13ln_fwd_kernelINS_13Kernel_traitsIffffjLj5120ELj1ELj1ELj4ELj16ENS_18Kernel_traits_baseILj5120EffffjLj128EEEEEEEvNS_9FwdParamsE,"",@"SHT_CUDA_INFO"
	.sectionflags	@""
	.align	4


	//----- nvinfo : EIATTR_CUDA_API_VERSION
	.align		4
        /*0000*/ 	.byte	0x04, 0x37
        /*0002*/ 	.short	(.L_2399 - .L_2398)
.L_2398:
        /*0004*/ 	.word	0x00000082


	//----- nvinfo : EIATTR_KPARAM_INFO
	.align		4
.L_2399:
        /*0008*/ 	.byte	0x04, 0x17
        /*000a*/ 	.short	(.L_2401 - .L_2400)
.L_2400:
        /*000c*/ 	.word	0x00000000
        /*0010*/ 	.short	0x0000
        /*0012*/ 	.short	0x0000
        /*0014*/ 	.byte	0x00, 0xf0, 0x61, 0x01


	//----- nvinfo : EIATTR_SPARSE_MMA_MASK
	.align		4
.L_2401:
        /*0018*/ 	.byte	0x03, 0x50
        /*001a*/ 	.short	0x0000


	//----- nvinfo : EIATTR_MAXREG_COUNT
	.align		4
        /*001c*/ 	.byte	0x03, 0x1b
        /*001e*/ 	.short	0x00ff


	//----- nvinfo : EIATTR_NUM_BARRIERS
	.align		4
        /*0020*/ 	.byte	0x02, 0x4c
        /*0022*/ 	.byte	0x01
	.zero		1


	//----- nvinfo : EIATTR_MERCURY_ISA_VERSION
	.align		4
        /*0024*/ 	.byte	0x03, 0x5f
        /*0026*/ 	.short	0x0101


	//----- nvinfo : EIATTR_COOP_GROUP_MASK_REGIDS
	.align		4
        /*0028*/ 	.byte	0x04, 0x29
        /*002a*/ 	.short	(.L_2403 - .L_2402)


	//   ....[0]....
.L_2402:
        /*002c*/ 	.word	0xffffffff


	//   ....[1]....
        /*0030*/ 	.word	0xffffffff


	//   ....[2]....
        /*0034*/ 	.word	0xffffffff


	//   ....[3]....
        /*0038*/ 	.word	0xffffffff


	//   ....[4]....
        /*003c*/ 	.word	0xffffffff


	//   ....[5]....
        /*0040*/ 	.word	0xffffffff


	//   ....[6]....
        /*0044*/ 	.word	0xffffffff


	//   ....[7]....
        /*0048*/ 	.word	0xffffffff


	//   ....[8]....
        /*004c*/ 	.word	0xffffffff


	//   ....[9]....
        /*0050*/ 	.word	0xffffffff


	//   ....[10]....
        /*0054*/ 	.word	0xffffffff


	//   ....[11]....
        /*0058*/ 	.word	0xffffffff


	//   ....[12]....
        /*005c*/ 	.word	0xffffffff


	//   ....[13]....
        /*0060*/ 	.word	0xffffffff


	//   ....[14]....
        /*0064*/ 	.word	0xffffffff


	//   ....[15]....
        /*0068*/ 	.word	0xffffffff


	//   ....[16]....
        /*006c*/ 	.word	0xffffffff


	//   ....[17]....
        /*0070*/ 	.word	0xffffffff


	//   ....[18]....
        /*0074*/ 	.word	0x05000093


	//   ....[19]....
        /*0078*/ 	.word	0x05000093


	//   ....[20]....
        /*007c*/ 	.word	0x05000093


	//   ....[21]....
        /*0080*/ 	.word	0x05000093


	//   ....[22]....
        /*0084*/ 	.word	0x05000093


	//   ....[23]....
        /*0088*/ 	.word	0x05000093


	//   ....[24]....
        /*008c*/ 	.word	0x05000093


	//   ....[25]....
        /*0090*/ 	.word	0x05000093


	//   ....[26]....
        /*0094*/ 	.word	0x05000093


	//   ....[27]....
        /*0098*/ 	.word	0x05000093


	//----- nvinfo : EIATTR_COOP_GROUP_INSTR_OFFSETS
	.align		4
.L_2403:
        /*009c*/ 	.byte	0x04, 0x28
        /*009e*/ 	.short	(.L_2405 - .L_2404)


	//   ....[0]....
.L_2404:
        /*00a0*/ 	.word	0x00000750


	//   ....[1]....
        /*00a4*/ 	.word	0x00000770


	//   ....[2]....
        /*00a8*/ 	.word	0x00000790


	//   ....[3]....
        /*00ac*/ 	.word	0x000007b0


	//   ....[4]....
        /*00b0*/ 	.word	0x000007d0


	//   ....[5]....
        /*00b4*/ 	.word	0x00000d00


	//   ....[6]....
        /*00b8*/ 	.word	0x00000d20


	//   ....[7]....
        /*00bc*/ 	.word	0x00000d40


	//   ....[8]....
        /*00c0*/ 	.word	0x00000d60


	//   ....[9]....
        /*00c4*/ 	.word	0x00000d80


	//   ....[10]....
        /*00c8*/ 	.word	0x00000f10


	//   ....[11]....
        /*00cc*/ 	.word	0x00000f80


	//   ....[12]....
        /*00d0*/ 	.word	0x00000fb0


	//   ....[13]....
        /*00d4*/ 	.word	0x00001010


	//   ....[14]....
        /*00d8*/ 	.word	0x00001040


	//   ....[15]....
        /*00dc*/ 	.word	0x000010a0


	//   ....[16]....
        /*00e0*/ 	.word	0x00001110


	//   ....[17]....
        /*00e4*/ 	.word	0x00001170


	//   ....[18]....
        /*00e8*/ 	.word	0x00001b50


	//   ....[19]....
        /*00ec*/ 	.word	0x00001bc0


	//   ....[20]....
        /*00f0*/ 	.word	0x00001c30


	//   ....[21]....
        /*00f4*/ 	.word	0x00001ca0


	//   ....[22]....
        /*00f8*/ 	.word	0x00001d10


	//   ....[23]....
        /*00fc*/ 	.word	0x00002280


	//   ....[24]....
        /*0100*/ 	.word	0x000022f0


	//   ....[25]....
        /*0104*/ 	.word	0x00002360


	//   ....[26]....
        /*0108*/ 	.word	0x000023d0


	//   ....[27]....
        /*010c*/ 	.word	0x00002440


	//----- nvinfo : EIATTR_EXIT_INSTR_OFFSETS
	.align		4
.L_2405:
        /*0110*/ 	.byte	0x04, 0x1c
        /*0112*/ 	.short	(.L_2407 - .L_2406)


	//   ....[0]....
.L_2406:
        /*0114*/ 	.word	0x00000070


	//   ....[1]....
        /*0118*/ 	.word	0x00001af0


	//----- nvinfo : EIATTR_MAX_THREADS
	.align		4
.L_2407:
        /*011c*/ 	.byte	0x04, 0x05
        /*011e*/ 	.short	(.L_2409 - .L_2408)
.L_2408:
        /*0120*/ 	.word	0x00000080
        /*0124*/ 	.word	0x00000001
        /*0128*/ 	.word	0x00000001


	//----- nvinfo : EIATTR_CRS_STACK_SIZE
	.align		4
.L_2409:
        /*012c*/ 	.byte	0x04, 0x1e
        /*012e*/ 	.short	(.L_2411 - .L_2410)
.L_2410:
        /*0130*/ 	.word	0x00000000


	//----- nvinfo : EIATTR_CBANK_PARAM_SIZE
	.align		4
.L_2411:
        /*0134*/ 	.byte	0x03, 0x19
        /*0136*/ 	.short	0x0058


	//----- nvinfo : EIATTR_PARAM_CBANK
	.align		4
        /*0138*/ 	.byte	0x04, 0x0a
        /*013a*/ 	.short	(.L_2413 - .L_2412)
	.align		4
.L_2412:
        /*013c*/ 	.word	index@(.nv.constant0._ZN10layer_norm13ln_fwd_kernelINS_13Kernel_traitsIffffjLj5120ELj1ELj1ELj4ELj16ENS_18Kernel_traits_baseILj5120EffffjLj128EEEEEEEvNS_9FwdParamsE)
        /*0140*/ 	.short	0x0210
        /*0142*/ 	.short	0x0058


	//----- nvinfo : EIATTR_SW_WAR
	.align		4
.L_2413:
        /*0144*/ 	.byte	0x04, 0x36
        /*0146*/ 	.short	(.L_2415 - .L_2414)
.L_2414:
        /*0148*/ 	.word	0x00000008
.L_2415:


//--------------------- .nv.info._ZN10layer_norm13ln_fwd_kernelINS_13Kernel_traitsI13__nv_bfloat16fS2_fjLj4096ELj1ELj1ELj4ELj16ENS_18Kernel_traits_baseILj4096ES2_fS2_fjLj128EEEEEEEvNS_9FwdParamsE --------------------------
	.section	.nv.info._ZN10layer_norm13ln_fwd_kernelINS_13Kernel_traitsI13__nv_bfloat16fS2_fjLj4096ELj1ELj1ELj4ELj16ENS_18Kernel_traits_baseILj4096ES2_fS2_fjLj128EEEEEEEvNS_9FwdParamsE,"",@"SHT_CUDA_INFO"
	.sectionflags	@""
	.align	4


	//----- nvinfo : EIATTR_CUDA_API_VERSION
	.align		4
        /*0000*/ 	.byte	0x04, 0x37
        /*0002*/ 	.short	(.L_2417 - .L_2416)
.L_2416:
        /*0004*/ 	.word	0x00000082


	//----- nvinfo : EIATTR_KPARAM_INFO
	.align		4
.L_2417:
        /*0008*/ 	.byte	0x04, 0x17
        /*000a*/ 	.short	(.L_2419 - .L_2418)
.L_2418:
        /*000c*/ 	.word	0x00000000
        /*0010*/ 	.short	0x0000
        /*0012*/ 	.short	0x0000
        /*0014*/ 	.byte	0x00, 0xf0, 0x61, 0x01


	//----- nvinfo : EIATTR_SPARSE_MMA_MASK
	.align		4
.L_2419:
        /*0018*/ 	.byte	0x03, 0x50
        /*001a*/ 	.short	0x0000


	//----- nvinfo : EIATTR_MAXREG_COUNT
	.align		4
        /*001c*/ 	.byte	0x03, 0x1b
        /*001e*/ 	.short	0x00ff


	//----- nvinfo : EIATTR_NUM_BARRIERS
	.align		4
        /*0020*/ 	.byte	0x02, 0x4c
        /*0022*/ 	.byte	0x01
	.zero		1


	//----- nvinfo : EIATTR_MERCURY_ISA_VERSION
	.align		4
        /*0024*/ 	.byte	0x03, 0x5f
        /*0026*/ 	.short	0x0101


	//----- nvinfo : EIATTR_COOP_GROUP_MASK_REGIDS
	.align		4
        /*0028*/ 	.byte	0x04, 0x29
        /*002a*/ 	.short	(.L_2421 - .L_2420)


	//   ....[0]....
.L_2420:
        /*002c*/ 	.word	0xffffffff


	//   ....[1]....
        /*0030*/ 	.word	0xffffffff


	//   ....[2]....
        /*0034*/ 	.word	0xffffffff


	//   ....[3]....
        /*0038*/ 	.word	0xffffffff


	//   ....[4]....
        /*003c*/ 	.word	0xffffffff


	//   ....[5]....
        /*0040*/ 	.word	0xffffffff


	//   ....[6]....
        /*0044*/ 	.word	0xffffffff


	//   ....[7]....
        /*0048*/ 	.word	0xffffffff


	//   ....[8]....
        /*004c*/ 	.word	0xffffffff


	//   ....[9]....
        /*0050*/ 	.word	0xffffffff


	//   ....[10]....
        /*0054*/ 	.word	0xffffffff


	//   ....[11]....
        /*0058*/ 	.word	0xffffffff


	//   ....[12]....
        /*005c*/ 	.word	0xffffffff


	//   ....[13]....
        /*0060*/ 	.word	0xffffffff


	//   ....[14]....
        /*0064*/ 	.word	0xffffffff


	//   ....[15]....
        /*0068*/ 	.word	0xffffffff


	//   ....[16]....
        /*006c*/ 	.word	0xffffffff


	//   ....[17]....
        /*0070*/ 	.word	0xffffffff


	//   ....[18]....
        /*0074*/ 	.word	0x05000005


	//   ....[19]....
        /*0078*/ 	.word	0x05000005


	//   ....[20]....
        /*007c*/ 	.word	0x05000005


	//   ....[21]....
        /*0080*/ 	.word	0x05000005


	//   ....[22]....
        /*0084*/ 	.word	0x05000005


	//   ....[23]....
        /*0088*/ 	.word	0x05000005


	//   ....[24]....
        /*008c*/ 	.word	0x05000005


	//   ....[25]....
        /*0090*/ 	.word	0x05000005


	//   ....[26]....
        /*0094*/ 	.word	0x05000005


	//   ....[27]....
        /*0098*/ 	.word	0x05000005


	//----- nvinfo : EIATTR_COOP_GROUP_INSTR_OFFSETS
	.align		4
.L_2421:
        /*009c*/ 	.byte	0x04, 0x28
        /*009e*/ 	.short	(.L_2423 - .L_2422)


	//   ....[0]....
.L_2422:
        /*00a0*/ 	.word	0x00000660


	//   ....[1]....
        /*00a4*/ 	.word	0x00000680


	//   ....[2]....
        /*00a8*/ 	.word	0x000006a0


	//   ....[3]....
        /*00ac*/ 	.word	0x000006c0


	//   ....[4]....
        /*00b0*/ 	.word	0x000006e0


	//   ....[5]....
        /*00b4*/ 	.word	0x00000b10


	//   ....[6]....
        /*00b8*/ 	.word	0x00000b30


	//   ....[7]....
        /*00bc*/ 	.word	0x00000b50


	//   ....[8]....
        /*00c0*/ 	.word	0x00000b70


	//   ....[9]....
        /*00c4*/ 	.word	0x00000b90


	//   ....[10]....
        /*00c8*/ 	.word	0x00000cd0


	//   ....[11]....
        /*00cc*/ 	.word	0x00000d20


	//   ....[12]....
        /*00d0*/ 	.word	0x00000d90


	//   ....[13]....
        /*00d4*/ 	.word	0x00000dc0


	//   ....[14]....
        /*00d8*/ 	.word	0x00000de0


	//   ....[15]....
        /*00dc*/ 	.word	0x00000e10


	//   ....[16]....
        /*00e0*/ 	.word	0x00000f10


	//   ....[17]....
        /*00e4*/ 	.word	0x00000f20


	//   ....[18]....
        /*00e8*/ 	.word	0x00001f90


	//   ....[19]....
        /*00ec*/ 	.word	0x00001ff0


	//   ....[20]....
        /*00f0*/ 	.word	0x00002050


	//   ....[21]....
        /*00f4*/ 	.word	0x000020b0


	//   ....[22]....
        /*00f8*/ 	.word	0x00002110


	//   ....[23]....
        /*00fc*/ 	.word	0x00002580


	//   ....[24]....
        /*0100*/ 	.word	0x000025e0


	//   ....[25]....
        /*0104*/ 	.word	0x00002640


	//   ....[26]....
        /*0108*/ 	.word	0x000026a0


	//   ....[27]....
        /*010c*/ 	.word	0x00002700


	//----- nvinfo : EIATTR_EXIT_INSTR_OFFSETS
	.align		4
.L_2423:
        /*0110*/ 	.byte	0x04, 0x1c
        /*0112*/ 	.short	(.L_2425 - .L_2424)


	//   ....[0]....
.L_2424:
        /*0114*/ 	.word	0x00000060


	//   ....[1]....
        /*0118*/ 	.word	0x00001f40


	//----- nvinfo : EIATTR_MAX_THREADS
	.align		4
.L_2425:
        /*011c*/ 	.byte	0x04, 0x05
        /*011e*/ 	.short	(.L_2427 - .L_2426)
.L_2426:
        /*0120*/ 	.word	0x00000080
        /*0124*/ 	.word	0x00000001
        /*0128*/ 	.word	0x00000001


	//----- nvinfo : EIATTR_CRS_STACK_SIZE
	.align		4
.L_2427:
        /*012c*/ 	.byte	0x04, 0x1e
        /*012e*/ 	.short	(.L_2429 - .L_2428)
.L_2428:
        /*0130*/ 	.word	0x00000000


	//----- nvinfo : EIATTR_CBANK_PARAM_SIZE
	.align		4
.L_2429:
        /*0134*/ 	.byte	0x03, 0x19
        /*0136*/ 	.short	0x0058


	//----- nvinfo : EIATTR_PARAM_CBANK
	.align		4
        /*0138*/ 	.byte	0x04, 0x0a
        /*013a*/ 	.short	(.L_2431 - .L_2430)
	.align		4
.L_2430:
        /*013c*/ 	.word	index@(.nv.constant0._ZN10layer_norm13ln_fwd_kernelINS_13Kernel_traitsI13__nv_bfloat16fS2_fjLj4096ELj1ELj1ELj4ELj16ENS_18Kernel_traits_baseILj4096ES2_fS2_fjLj128EEEEEEEvNS_9FwdParamsE)
        /*0140*/ 	.short	0x0210
        /*0142*/ 	.short	0x0058


	//----- nvinfo : EIATTR_SW_WAR
	.align		4
.L_2431:
        /*0144*/ 	.byte	0x04, 0x36
        /*0146*/ 	.short	(.L_2433 - .L_2432)
.L_2432:
        /*0148*/ 	.word	0x00000008
.L_2433:


//--------------------- .nv.info._ZN10layer_norm13ln_fwd_kernelINS_13Kernel_traitsI13__nv_bfloat16S2_S2_fjLj4096ELj1ELj1ELj4ELj16ENS_18Kernel_traits_baseILj4096ES2_S2_S2_fjLj128EEEEEEEvNS_9FwdParamsE --------------------------
	.section	.nv.info._ZN10layer_norm13ln_fwd_kernelINS_13Kernel_traitsI13__nv_bfloat16S2_S2_fjLj4096ELj1ELj1ELj4ELj16ENS_18Kernel_traits_baseILj4096ES2_S2_S2_fjLj128EEEEEEEvNS_9FwdParamsE,"",@"SHT_CUDA_INFO"
	.sectionflags	@""
	.align	4


	//----- nvinfo : EIATTR_CUDA_API_VERSION
	.align		4
        /*0000*/ 	.byte	0x04, 0x37
        /*0002*/ 	.short	(.L_2435 - .L_2434)
.L_2434:
        /*0004*/ 	.word	0x00000082


	//----- nvinfo : EIATTR_KPARAM_INFO
	.align		4
.L_2435:
        /*0008*/ 	.byte	0x04, 0x17
        /*000a*/ 	.short	(.L_2437 - .L_2436)
.L_2436:
        /*000c*/ 	.word	0x00000000
        /*0010*/ 	.short	0x0000
        /*0012*/ 	.short	0x0000
        /*0014*/ 	.byte	0x00, 0xf0, 0x61, 0x01


	//----- nvinfo : EIATTR_SPARSE_MMA_MASK
	.align		4
.L_2437:
        /*0018*/ 	.byte	0x03, 0x50
        /*001a*/ 	.short	0x0000


	//----- nvinfo : EIATTR_MAXREG_COUNT
	.align		4
        /*001c*/ 	.byte	0x03, 0x1b
        /*001e*/ 	.short	0x00ff


	//----- nvinfo : EIATTR_NUM_BARRIERS
	.align		4
        /*0020*/ 	.byte	0x02, 0x4c
        /*0022*/ 	.byte	0x01
	.zero		1


	//----- nvinfo : EIATTR_MERCURY_ISA_VERSION
	.align		4
        /*0024*/ 	.byte	0x03, 0x5f
        /*0026*/ 	.short	0x0101


	//----- nvinfo : EIATTR_COOP_GROUP_MASK_REGIDS
	.align		4
        /*0028*/ 	.byte	0x04, 0x29
        /*002a*/ 	.short	(.L_2439 - .L_2438)


	//   ....[0]....
.L_2438:
        /*002c*/ 	.word	0xffffffff


	//   ....[1]....
        /*0030*/ 	.word	0xffffffff


	//   ....[2]....
        /*0034*/ 	.word	0xffffffff


	//   ....[3]....
        /*0038*/ 	.word	0xffffffff


	//   ....[4]....
        /*003c*/ 	.word	0xffffffff


	//   ....[5]....
        /*0040*/ 	.word	0xffffffff


	//   ....[6]....
        /*0044*/ 	.word	0xffffffff


	//   ....[7]....
        /*0048*/ 	.word	0xffffffff


	//   ....[8]....
        /*004c*/ 	.word	0xffffffff


	//   ....[9]....
        /*0050*/ 	.word	0xffffffff


	//   ....[10]....
        /*0054*/ 	.word	0xffffffff


	//   ....[11]....
        /*0058*/ 	.word	0xffffffff


	//   ....[12]....
        /*005c*/ 	.word	0xffffffff


	//   ....[13]....
        /*0060*/ 	.word	0xffffffff


	//   ....[14]....
        /*0064*/ 	.word	0xffffffff


	//   ....[15]....
        /*0068*/ 	.word	0xffffffff


	//   ....[16]....
        /*006c*/ 	.word	0xffffffff


	//   ....[17]....
        /*0070*/ 	.word	0xffffffff


	//   ....[18]....
        /*0074*/ 	.word	0x05000042


	//   ....[19]....
        /*0078*/ 	.word	0x05000042


	//   ....[20]....
        /*007c*/ 	.word	0x05000042


	//   ....[21]....
        /*0080*/ 	.word	0x05000042


	//   ....[22]....
        /*0084*/ 	.word	0x05000042


	//   ....[23]....
        /*0088*/ 	.word	0x05000042


	//   ....[24]....
        /*008c*/ 	.word	0x05000042


	//   ....[25]....
        /*0090*/ 	.word	0x05000042


	//   ....[26]....
        /*0094*/ 	.word	0x05000042


	//   ....[27]....
        /*0098*/ 	.word	0x05000042


	//----- nvinfo : EIATTR_COOP_GROUP_INSTR_OFFSETS
	.align		4
.L_2439:
        /*009c*/ 	.byte	0x04, 0x28
        /*009e*/ 	.short	(.L_2441 - .L_2440)


	//   ....[0]....
.L_2440:
        /*00a0*/ 	.word	0x00000810


	//   ....[1]....
        /*00a4*/ 	.word	0x00000830


	//   ....[2]....
        /*00a8*/ 	.word	0x00000850


	//   ....[3]....
        /*00ac*/ 	.word	0x00000870


	//   ....[4]....
        /*00b0*/ 	.word	0x00000890


	//   ....[5]....
        /*00b4*/ 	.word	0x00000cc0


	//   ....[6]....
        /*00b8*/ 	.word	0x00000ce0


	//   ....[7]....
        /*00bc*/ 	.word	0x00000d00


	//   ....[8]....
        /*00c0*/ 	.word	0x00000d20


	//   ....[9]....
        /*00c4*/ 	.word	0x00000d40


	//   ....[10]....
        /*00c8*/ 	.word	0x00000e70


	//   ....[11]....
        /*00cc*/ 	.word	0x00000ec0


	//   ....[12]....
        /*00d0*/ 	.word	0x00000f10


	//   ....[13]....
        /*00d4*/ 	.word	0x00000f60


	//   ....[14]....
        /*00d8*/ 	.word	0x00000f90


	//   ....[15]....
        /*00dc*/ 	.word	0x00000fb0


	//   ....[16]....
        /*00e0*/ 	.word	0x00001090


	//   ....[17]....
        /*00e4*/ 	.word	0x000010a0


	//   ....[18]....
        /*00e8*/ 	.word	0x00001880


	//   ....[19]....
        /*00ec*/ 	.word	0x000018d0


	//   ....[20]....
        /*00f0*/ 	.word	0x00001930


	//   ....[21]....
        /*00f4*/ 	.word	0x00001990


	//   ....[22]....
        /*00f8*/ 	.word	0x000019f0


	//   ....[23]....
        /*00fc*/ 	.word	0x00001e70


	//   ....[24]....
        /*0100*/ 	.word	0x00001ec0


	//   ....[25]....
        /*0104*/ 	.word	0x00001f20


	//   ....[26]....
        /*0108*/ 	.word	0x00001f80


	//   ....[27]....
        /*010c*/ 	.word	0x00001fe0


	//----- nvinfo : EIATTR_EXIT_INSTR_OFFSETS
	.align		4
.L_2441:
        /*0110*/ 	.byte	0x04, 0x1c
        /*0112*/ 	.short	(.L_2443 - .L_2442)


	//   ....[0]....
.L_2442:
        /*0114*/ 	.word	0x00000060


	//   ....[1]....
        /*0118*/ 	.word	0x00001820


	//----- nvinfo : EIATTR_MAX_THREADS
	.align		4
.L_2443:
        /*011c*/ 	.byte	0x04, 0x05
        /*011e*/ 	.short	(.L_2445 - .L_2444)
.L_2444:
        /*0120*/ 	.word	0x00000080
        /*0124*/ 	.word	0x00000001
        /*0128*/ 	.word	0x00000001


	//----- nvinfo : EIATTR_CRS_STACK_SIZE
	.align		4
.L_2445:
        /*012c*/ 	.byte	0x04, 0x1e
        /*012e*/ 	.short	(.L_2447 - .L_2446)
.L_2446:
        /*0130*/ 	.word	0x00000000


	//----- nvinfo : EIATTR_CBANK_PARAM_SIZE
	.align		4
.L_2447:
        /*0134*/ 	.byte	0x03, 0x19
        /*0136*/ 	.short	0x0058


	//----- nvinfo : EIATTR_PARAM_CBANK
	.align		4
        /*0138*/ 	.byte	0x04, 0x0a
        /*013a*/ 	.short	(.L_2449 - .L_2448)
	.align		4
.L_2448:
        /*013c*/ 	.word	index@(.nv.constant0._ZN10layer_norm13ln_fwd_kernelINS_13Kernel_traitsI13__nv_bfloat16S2_S2_fjLj4096ELj1ELj1ELj4ELj16ENS_18Kernel_traits_baseILj4096ES2_S2_S2_fjLj128EEEEEEEvNS_9FwdParamsE)
        /*0140*/ 	.short	0x0210
        /*0142*/ 	.short	0x0058


	//----- nvinfo : EIATTR_SW_WAR
	.align		4
.L_2449:
        /*0144*/ 	.byte	0x04, 0x36
        /*0146*/ 	.short	(.L_2451 - .L_2450)
.L_2450:
        /*0148*/ 	.word	0x00000008
.L_2451:


//--------------------- .nv.info._ZN10layer_norm13ln_fwd_kernelINS_13Kernel_traitsI6__halffS2_fjLj4096ELj1ELj1ELj4ELj16ENS_18Kernel_traits_baseILj4096ES2_fS2_fjLj128EEEEEEEvNS_9FwdParamsE --------------------------
	.section	.nv.info._ZN10layer_norm13ln_fwd_kernelINS_13Kernel_traitsI6__halffS2_fjLj4096ELj1ELj1ELj4ELj16ENS_18Kernel_traits_baseILj4096ES2_fS2_fjLj128EEEEEEEvNS_9FwdParamsE,"",@"SHT_CUDA_INFO"
	.sectionflags	@""
	.align	4


	//----- nvinfo : EIATTR_CUDA_API_VERSION
	.align		4
        /*0000*/ 	.byte	0x04, 0x37
        /*0002*/ 	.short	(.L_2453 - .L_2452)
.L_2452:
        /*0004*/ 	.word	0x00000082


	//----- nvinfo : EIATTR_KPARAM_INFO
	.align		4
.L_2453:
        /*0008*/ 	.byte	0x04, 0x17
        /*000a*/ 	.short	(.L_2455 - .L_2454)
.L_2454:
        /*000c*/ 	.word	0x00000000
        /*0010*/ 	.short	0x0000
        /*0012*/ 	.short	0x0000
        /*0014*/ 	.byte	0x00, 0xf0, 0x61, 0x01


	//----- nvinfo : EIATTR_SPARSE_MMA_MASK
	.align		4
.L_2455:
        /*0018*/ 	.byte	0x03, 0x50
        /*001a*/ 	.short	0x0000


	//----- nvinfo : EIATTR_MAXREG_COUNT
	.align		4
        /*001c*/ 	.byte	0x03, 0x1b
        /*001e*/ 	.short	0x00ff


	//----- nvinfo : EIATTR_NUM_BARRIERS
	.align		4
        /*0020*/ 	.byte	0x02, 0x4c
        /*0022*/ 	.byte	0x01
	.zero		1


	//----- nvinfo : EIATTR_MERCURY_ISA_VERSION
	.align		4
        /*0024*/ 	.byte	0x03, 0x5f
        /*0026*/ 	.short	0x0101


	//----- nvinfo : EIATTR_COOP_GROUP_MASK_REGIDS
	.align		4
        /*0028*/ 	.byte	0x04, 0x29
        /*002a*/ 	.short	(.L_2457 - .L_2456)


	//   ....[0]....
.L_2456:
        /*002c*/ 	.word	0xffffffff


	//   ....[1]....
        /*0030*/ 	.word	0xffffffff


	//   ....[2]....
        /*0034*/ 	.word	0xffffffff


	//   ....[3]....
        /*0038*/ 	.word	0xffffffff


	//   ....[4]....
        /*003c*/ 	.word	0xffffffff


	//   ....[5]....
        /*0040*/ 	.word	0xffffffff


	//   ....[6]....
        /*0044*/ 	.word	0xffffffff


	//   ....[7]....
        /*0048*/ 	.word	0xffffffff


	//   ....[8]....
        /*004c*/ 	.word	0xffffffff


	//   ....[9]....
        /*0050*/ 	.word	0xffffffff


	//   ....[10]....
        /*0054*/ 	.word	0xffffffff


	//   ....[11]....
        /*0058*/ 	.word	0xffffffff


	//   ....[12]....
        /*005c*/ 	.word	0xffffffff


	//   ....[13]....
        /*0060*/ 	.word	0xffffffff


	//   ....[14]....
        /*0064*/ 	.word	0xffffffff


	//   ....[15]....
        /*0068*/ 	.word	0xffffffff


	//   ....[16]....
        /*006c*/ 	.word	0xffffffff


	//   ....[17]....
        /*0070*/ 	.word	0xffffffff


	//   ....[18]....
        /*0074*/ 	.word	0x05000005


	//   ....[19]....
        /*0078*/ 	.word	0x05000005


	//   ....[20]....
        /*007c*/ 	.word	0x05000005


	//   ....[21]....
        /*0080*/ 	.word	0x05000005


	//   ....[22]....
        /*0084*/ 	.word	0x05000005


	//   ....[23]....
        /*0088*/ 	.word	0x05000005


	//   ....[24]....
        /*008c*/ 	.word	0x05000005


	//   ....[25]....
        /*0090*/ 	.word	0x05000005


	//   ....[26]....
        /*0094*/ 	.word	0x05000005


	//   ....[27]....
        /*0098*/ 	.word	0x05000005


	//----- nvinfo : EIATTR_COOP_GROUP_INSTR_OFFSETS
	.align		4
.L_2457:
        /*009c*/ 	.byte	0x04, 0x28
        /*009e*/ 	.short	(.L_2459 - .L_2458)


	//   ....[0]....
.L_2458:
        /*00a0*/ 	.word	0x00000660


	//   ....[1]....
        /*00a4*/ 	.word	0x00000680


	//   ....[2]....
        /*00a8*/ 	.word	0x000006a0


	//   ....[3]....
        /*00ac*/ 	.word	0x000006c0


	//   ....[4]....
        /*00b0*/ 	.word	0x000006e0


	//   ....[5]....
        /*00b4*/ 	.word	0x00000b10


	//   ....[6]....
        /*00b8*/ 	.word	0x00000b30


	//   ....[7]....
        /*00bc*/ 	.word	0x00000b50


	//   ....[8]....
        /*00c0*/ 	.word	0x00000b70


	//   ....[9]....
        /*00c4*/ 	.word	0x00000b90


	//   ....[10]....
        /*00c8*/ 	.word	0x00000cd0


	//   ....[11]....
        /*00cc*/ 	.word	0x00000d20


	//   ....[12]....
        /*00d0*/ 	.word	0x00000d90


	//   ....[13]....
        /*00d4*/ 	.word	0x00000dc0


	//   ....[14]....
        /*00d8*/ 	.word	0x00000de0


	//   ....[15]....
        /*00dc*/ 	.word	0x00000e10


	//   ....[16]....
        /*00e0*/ 	.word	0x00000f10


	//   ....[17]....
        /*00e4*/ 	.word	0x00000f20


	//   ....[18]....
        /*00e8*/ 	.word	0x00001f90


	//   ....[19]....
        /*00ec*/ 	.word	0x00001ff0


	//   ....[20]....
        /*00f0*/ 	.word	0x00002050


	//   ....[21]....
        /*00f4*/ 	.word	0x000020b0


	//   ....[22]....
        /*00f8*/ 	.word	0x00002110


	//   ....[23]....
        /*00fc*/ 	.word	0x00002580


	//   ....[24]....
        /*0100*/ 	.word	0x000025e0


	//   ....[25]....
        /*0104*/ 	.word	0x00002640


	//   ....[26]....
        /*0108*/ 	.word	0x000026a0


	//   ....[27]....
        /*010c*/ 	.word	0x00002700


	//----- nvinfo : EIATTR_EXIT_INSTR_OFFSETS
	.align		4
.L_2459:
        /*0110*/ 	.byte	0x04, 0x1c
        /*0112*/ 	.short	(.L_2461 - .L_2460)


	//   ....[0]....
.L_2460:
        /*0114*/ 	.word	0x00000060


	//   ....[1]....
        /*0118*/ 	.word	0x00001f40


	//----- nvinfo : EIATTR_MAX_THREADS
	.align		4
.L_2461:
        /*011c*/ 	.byte	0x04, 0x05
        /*011e*/ 	.short	(.L_2463 - .L_2462)
.L_2462:
        /*0120*/ 	.word	0x00000080
        /*0124*/ 	.word	0x00000001
        /*0128*/ 	.word	0x00000001


	//----- nvinfo : EIATTR_CRS_STACK_SIZE
	.align		4
.L_2463:
        /*012c*/ 	.byte	0x04, 0x1e
        /*012e*/ 	.short	(.L_2465 - .L_2464)
.L_2464:
        /*0130*/ 	.word	0x00000000


	//----- nvinfo : EIATTR_CBANK_PARAM_SIZE
	.align		4
.L_2465:
        /*0134*/ 	.byte	0x03, 0x19
        /*0136*/ 	.short	0x0058


	//----- nvinfo : EIATTR_PARAM_CBANK
	.align		4
        /*0138*/ 	.byte	0x04, 0x0a
        /*013a*/ 	.short	(.L_2467 - .L_2466)
	.align		4
.L_2466:
        /*013c*/ 	.word	index@(.nv.constant0._ZN10layer_norm13ln_fwd_kernelINS_13Kernel_traitsI6__halffS2_fjLj4096ELj1ELj1ELj4ELj16ENS_18Kernel_traits_baseILj4096ES2_fS2_fjLj128EEEEEEEvNS_9FwdParamsE)
        /*0140*/ 	.short	0x0210
        /*0142*/ 	.short	0x0058


	//----- nvinfo : EIATTR_SW_WAR
	.align		4
.L_2467:
        /*0144*/ 	.byte	0x04, 0x36
        /*0146*/ 	.short	(.L_2469 - .L_2468)
.L_2468:
        /*0148*/ 	.word	0x00000008
.L_2469:


//--------------------- .nv.info._ZN10layer_norm13ln_fwd_kernelINS_13Kernel_traitsI6__halfS2_S2_fjLj4096ELj1ELj1ELj4ELj16ENS_18Kernel_traits_baseILj4096ES2_S2_S2_fjLj128EEEEEEEvNS_9FwdParamsE --------------------------
	.section	.nv.info._ZN10layer_norm13ln_fwd_kernelINS_13Kernel_traitsI6__halfS2_S2_fjLj4096ELj1ELj1ELj4ELj16ENS_18Kernel_traits_baseILj4096ES2_S2_S2_fjLj128EEEEEEEvNS_9FwdParamsE,"",@"SHT_CUDA_INFO"
	.sectionflags	@""
	.align	4


	//----- nvinfo : EIATTR_CUDA_API_VERSION
	.align		4
        /*0000*/ 	.byte	0x04, 0x37
        /*0002*/ 	.short	(.L_2471 - .L_2470)
.L_2470:
        /*0004*/ 	.word	0x00000082


	//----- nvinfo : EIATTR_KPARAM_INFO
	.align		4
.L_2471:
        /*0008*/ 	.byte	0x04, 0x17
        /*000a*/ 	.short	(.L_2473 - .L_2472)
.L_2472:
        /*000c*/ 	.word	0x00000000
        /*0010*/ 	.short	0x0000
        /*0012*/ 	.short	0x0000
        /*0014*/ 	.byte	0x00, 0xf0, 0x61, 0x01


	//----- nvinfo : EIATTR_SPARSE_MMA_MASK
	.align		4
.L_2473:
        /*0018*/ 	.byte	0x03, 0x50
        /*001a*/ 	.short	0x0000


	//----- nvinfo : EIATTR_MAXREG_COUNT
	.align		4
        /*001c*/ 	.byte	0x03, 0x1b
        /*001e*/ 	.short	0x00ff


	//----- nvinfo : EIATTR_NUM_BARRIERS
	.align		4
        /*0020*/ 	.byte	0x02, 0x4c
        /*0022*/ 	.byte	0x01
	.zero		1


	//----- nvinfo : EIATTR_MERCURY_ISA_VERSION
	.align		4
        /*0024*/ 	.byte	0x03, 0x5f
        /*0026*/ 	.short	0x0101


	//----- nvinfo : EIATTR_COOP_GROUP_MASK_REGIDS
	.align		4
        /*0028*/ 	.byte	0x04, 0x29
        /*002a*/ 	.short	(.L_2475 - .L_2474)


	//   ....[0]....
.L_2474:
        /*002c*/ 	.word	0xffffffff


	//   ....[1]....
        /*0030*/ 	.word	0xffffffff


	//   ....[2]....
        /*0034*/ 	.word	0xffffffff


	//   ....[3]....
        /*0038*/ 	.word	0xffffffff


	//   ....[4]....
        /*003c*/ 	.word	0xffffffff


	//   ....[5]....
        /*0040*/ 	.word	0xffffffff


	//   ....[6]....
        /*0044*/ 	.word	0xffffffff


	//   ....[7]....
        /*0048*/ 	.word	0xffffffff


	//   ....[8]....
        /*004c*/ 	.word	0xffffffff


	//   ....[9]....
        /*0050*/ 	.word	0xffffffff


	//   ....[10]....
        /*0054*/ 	.word	0xffffffff


	//   ....[11]....
        /*0058*/ 	.word	0xffffffff


	//   ....[12]....
        /*005c*/ 	.word	0xffffffff


	//   ....[13]....
        /*0060*/ 	.word	0xffffffff


	//   ....[14]....
        /*0064*/ 	.word	0xffffffff


	//   ....[15]....
        /*0068*/ 	.word	0xffffffff


	//   ....[16]....
        /*006c*/ 	.word	0xffffffff


	//   ....[17]....
        /*0070*/ 	.word	0xffffffff


	//   ....[18]....
        /*0074*/ 	.word	0x05000042


	//   ....[19]....
        /*0078*/ 	.word	0x05000042


	//   ....[20]....
        /*007c*/ 	.word	0x05000042


	//   ....[21]....
        /*0080*/ 	.word	0x05000042


	//   ....[22]....
        /*0084*/ 	.word	0x05000042


	//   ....[23]....
        /*0088*/ 	.word	0x05000042


	//   ....[24]....
        /*008c*/ 	.word	0x05000042


	//   ....[25]....
        /*0090*/ 	.word	0x05000042


	//   ....[26]....
        /*0094*/ 	.word	0x05000042


	//   ....[27]....
        /*0098*/ 	.word	0x05000042


	//----- nvinfo : EIATTR_COOP_GROUP_INSTR_OFFSETS
	.align		4
.L_2475:
        /*009c*/ 	.byte	0x04, 0x28
        /*009e*/ 	.short	(.L_2477 - .L_2476)


	//   ....[0]....
.L_2476:
        /*00a0*/ 	.word	0x00000710


	//   ....[1]....
        /*00a4*/ 	.word	0x00000730


	//   ....[2]....
        /*00a8*/ 	.word	0x00000750


	//   ....[3]....
        /*00ac*/ 	.word	0x00000770


	//   ....[4]....
        /*00b0*/ 	.word	0x00000790


	//   ....[5]....
        /*00b4*/ 	.word	0x00000bc0


	//   ....[6]....
        /*00b8*/ 	.word	0x00000be0


	//   ....[7]....
        /*00bc*/ 	.word	0x00000c00


	//   ....[8]....
        /*00c0*/ 	.word	0x00000c20


	//   ....[9]....
        /*00c4*/ 	.word	0x00000c40


	//   ....[10]....
        /*00c8*/ 	.word	0x00000d70


	//   ....[11]....
        /*00cc*/ 	.word	0x00000dc0


	//   ....[12]....
        /*00d0*/ 	.word	0x00000e10


	//   ....[13]....
        /*00d4*/ 	.word	0x00000e60


	//   ....[14]....
        /*00d8*/ 	.word	0x00000e90


	//   ....[15]....
        /*00dc*/ 	.word	0x00000eb0


	//   ....[16]....
        /*00e0*/ 	.word	0x00000f90


	//   ....[17]....
        /*00e4*/ 	.word	0x00000fa0


	//   ....[18]....
        /*00e8*/ 	.word	0x00001780


	//   ....[19]....
        /*00ec*/ 	.word	0x000017d0


	//   ....[20]....
        /*00f0*/ 	.word	0x00001830


	//   ....[21]....
        /*00f4*/ 	.word	0x00001890


	//   ....[22]....
        /*00f8*/ 	.word	0x000018f0


	//   ....[23]....
        /*00fc*/ 	.word	0x00001d70


	//   ....[24]....
        /*0100*/ 	.word	0x00001dc0


	//   ....[25]....
        /*0104*/ 	.word	0x00001e20


	//   ....[26]....
        /*0108*/ 	.word	0x00001e80


	//   ....[27]....
        /*010c*/ 	.word	0x00001ee0


	//----- nvinfo : EIATTR_EXIT_INSTR_OFFSETS
	.align		4
.L_2477:
        /*0110*/ 	.byte	0x04, 0x1c
        /*0112*/ 	.short	(.L_2479 - .L_2478)


	//   ....[0]....
.L_2478:
        /*0114*/ 	.word	0x00000060


	//   ....[1]....
        /*0118*/ 	.word	0x00001720


	//----- nvinfo : EIATTR_MAX_THREADS
	.align		4
.L_2479:
        /*011c*/ 	.byte	0x04, 0x05
        /*011e*/ 	.short	(.L_2481 - .L_2480)
.L_2480:
        /*0120*/ 	.word	0x00000080
        /*0124*/ 	.word	0x00000001
        /*0128*/ 	.word	0x00000001


	//----- nvinfo : EIATTR_CRS_STACK_SIZE
	.align		4
.L_2481:
        /*012c*/ 	.byte	0x04, 0x1e
        /*012e*/ 	.short	(.L_2483 - .L_2482)
.L_2482:
        /*0130*/ 	.word	0x00000000


	//----- nvinfo : EIATTR_CBANK_PARAM_SIZE
	.align		4
.L_2483:
        /*0134*/ 	.byte	0x03, 0x19
        /*0136*/ 	.short	0x0058


	//----- nvinfo : EIATTR_PARAM_CBANK
	.align		4
        /*0138*/ 	.byte	0x04, 0x0a
        /*013a*/ 	.short	(.L_2485 - .L_2484)
	.align		4
.L_2484:
        /*013c*/ 	.word	index@(.nv.constant0._ZN10layer_norm13ln_fwd_kernelINS_13Kernel_traitsI6__halfS2_S2_fjLj4096ELj1ELj1ELj4ELj16ENS_18Kernel_traits_baseILj4096ES2_S2_S2_fjLj128EEEEEEEvNS_9FwdParamsE)
        /*0140*/ 	.short	0x0210
        /*0142*/ 	.short	0x0058


	//----- nvinfo : EIATTR_SW_WAR
	.align		4
.L_2485:
        /*0144*/ 	.byte	0x04, 0x36
        /*0146*/ 	.short	(.L_2487 - .L_2486)
.L_2486:
        /*0148*/ 	.word	0x00000008
.L_2487:


//--------------------- .nv.info._ZN10layer_norm13ln_fwd_kernelINS_13Kernel_traitsIffffjLj4096ELj1ELj1ELj4ELj16ENS_18Kernel_traits_baseILj4096EffffjLj128EEEEEEEvNS_9FwdParamsE --------------------------
	.section	.nv.info._ZN10layer_norm13ln_fwd_kernelINS_13Kernel_traitsIffffjLj4096ELj1ELj1ELj4ELj16ENS_18Kernel_traits_baseILj4096EffffjLj128EEEEEEEvNS_9FwdParamsE,"",@"SHT_CUDA_INFO"
	.sectionflags	@""
	.align	4


	//----- nvinfo : EIATTR_CUDA_API_VERSION
	.align		4
        /*0000*/ 	.byte	0x04, 0x37
        /*0002*/ 	.short	(.L_2489 - .L_2488)
.L_2488:
        /*0004*/ 	.word	0x00000082


	//----- nvinfo : EIATTR_KPARAM_INFO
	.align		4
.L_2489:
        /*0008*/ 	.byte	0x04, 0x17
        /*000a*/ 	.short	(.L_2491 - .L_2490)
.L_2490:
        /*000c*/ 	.word	0x00000000
        /*0010*/ 	.short	0x0000
        /*0012*/ 	.short	0x0000
        /*0014*/ 	.byte	0x00, 0xf0, 0x61, 0x01


	//----- nvinfo : EIATTR_SPARSE_MMA_MASK
	.align		4
.L_2491:
        /*0018*/ 	.byte	0x03, 0x50
        /*001a*/ 	.short	0x0000


	//----- nvinfo : EIATTR_MAXREG_COUNT
	.align		4
        /*001c*/ 	.byte	0x03, 0x1b
        /*001e*/ 	.short	0x00ff


	//----- nvinfo : EIATTR_NUM_BARRIERS
	.align		4
        /*0020*/ 	.byte	0x02, 0x4c
        /*0022*/ 	.byte	0x01
	.zero		1


	//----- nvinfo : EIATTR_MERCURY_ISA_VERSION
	.align		4
        /*0024*/ 	.byte	0x03, 0x5f
        /*0026*/ 	.short	0x0101


	//----- nvinfo : EIATTR_COOP_GROUP_MASK_REGIDS
	.align		4
        /*0028*/ 	.byte	0x04, 0x29
        /*002a*/ 	.short	(.L_2493 - .L_2492)


	//   ....[0]....
.L_2492:
        /*002c*/ 	.word	0xffffffff


	//   ....[1]....
        /*0030*/ 	.word	0xffffffff


	//   ....[2]....
        /*0034*/ 	.word	0xffffffff


	//   ....[3]....
        /*0038*/ 	.word	0xffffffff


	//   ....[4]....
        /*003c*/ 	.word	0xffffffff


	//   ....[5]....
        /*0040*/ 	.word	0xffffffff


	//   ....[6]....
        /*0044*/ 	.word	0xffffffff


	//   ....[7]....
        /*0048*/ 	.word	0xffffffff


	//   ....[8]....
        /*004c*/ 	.word	0xffffffff


	//   ....[9]....
        /*0050*/ 	.word	0xffffffff


	//   ....[10]....
        /*0054*/ 	.word	0xffffffff


	//   ....[11]....
        /*0058*/ 	.word	0xffffffff


	//   ....[12]....
        /*005c*/ 	.word	0xffffffff


	//   ....[13]....
        /*0060*/ 	.word	0xffffffff


	//   ....[14]....
        /*0064*/ 	.word	0xffffffff


	//   ....[15]....
        /*0068*/ 	.word	0xffffffff


	//   ....[16]....
        /*006c*/ 	.word	0xffffffff


	//   ....[17]....
        /*0070*/ 	.word	0xffffffff


	//   ....[18]....
        /*0074*/ 	.word	0x0500006c


	//   ....[19]....
        /*0078*/ 	.word	0x0500006c


	//   ....[20]....
        /*007c*/ 	.word	0x0500006c


	//   ....[21]....
        /*0080*/ 	.word	0x0500006c


	//   ....[22]....
        /*0084*/ 	.word	0x0500006c


	//   ....[23]....
        /*0088*/ 	.word	0x0500006c


	//   ....[24]....
        /*008c*/ 	.word	0x0500006c


	//   ....[25]....
        /*0090*/ 	.word	0x0500006c


	//   ....[26]....
        /*0094*/ 	.word	0x0500006c


	//   ....[27]....
        /*0098*/ 	.word	0x0500006c


	//----- nvinfo : EIATTR_COOP_GROUP_INSTR_OFFSETS
	.align		4
.L_2493:
        /*009c*/ 	.byte	0x04, 0x28
        /*009e*/ 	.short	(.L_2495 - .L_2494)


	//   ....[0]....
.L_2494:
        /*00a0*/ 	.word	0x00000650


	//   ....[1]....
        /*00a4*/ 	.word	0x00000670


	//   ....[2]....
        /*00a8*/ 	.word	0x00000690


	//   ....[3]....
        /*00ac*/ 	.word	0x000006b0


	//   ....[4]....
        /*00b0*/ 	.word	0x000006d0


	//   ....[5]....
        /*00b4*/ 	.word	0x00000b00


	//   ....[6]....
        /*00b8*/ 	.word	0x00000b20


	//   ....[7]....
        /*00bc*/ 	.word	0x00000b40


	//   ....[8]....
        /*00c0*/ 	.word	0x00000b60


	//   ....[9]....
        /*00c4*/ 	.word	0x00000b80


	//   ....[10]....
        /*00c8*/ 	.word	0x00000cf0


	//   ....[11]....
        /*00cc*/ 	.word	0x00000d40


	//   ....[12]....
        /*00d0*/ 	.word	0x00000d50


	//   ....[13]....
        /*00d4*/ 	.word	0x00000d60


	//   ....[14]....
        /*00d8*/ 	.word	0x00000e00


	//   ....[15]....
        /*00dc*/ 	.word	0x00000e50


	//   ....[16]....
        /*00e0*/ 	.word	0x00000ee0


	//   ....[17]....
        /*00e4*/ 	.word	0x00000f20


	//   ....[18]....
        /*00e8*/ 	.word	0x00001780


	//   ....[19]....
        /*00ec*/ 	.word	0x000017f0


	//   ....[20]....
        /*00f0*/ 	.word	0x00001860


	//   ....[21]....
        /*00f4*/ 	.word	0x000018d0


	//   ....[22]....
        /*00f8*/ 	.word	0x00001940


	//   ....[23]....
        /*00fc*/ 	.word	0x00001db0


	//   ....[24]....
        /*0100*/ 	.word	0x00001e20


	//   ....[25]....
        /*0104*/ 	.word	0x00001e90


	//   ....[26]....
        /*0108*/ 	.word	0x00001f00


	//   ....[27]....
        /*010c*/ 	.word	0x00001f70


	//----- nvinfo : EIATTR_EXIT_INSTR_OFFSETS
	.align		4
.L_2495:
        /*0110*/ 	.byte	0x04, 0x1c
        /*0112*/ 	.short	(.L_2497 - .L_2496)


	//   ....[0]....
.L_2496:
        /*0114*/ 	.word	0x00000060


	//   ....[1]....
        /*0118*/ 	.word	0x00001720


	//----- nvinfo : EIATTR_MAX_THREADS
	.align		4
.L_2497:
        /*011c*/ 	.byte	0x04, 0x05
        /*011e*/ 	.short	(.L_2499 - .L_2498)
.L_2498:
        /*0120*/ 	.word	0x00000080
        /*0124*/ 	.word	0x00000001
        /*0128*/ 	.word	0x00000001


	//----- nvinfo : EIATTR_CRS_STACK_SIZE
	.align		4
.L_2499:
        /*012c*/ 	.byte	0x04, 0x1e
        /*012e*/ 	.short	(.L_2501 - .L_2500)
.L_2500:
        /*0130*/ 	.word	0x00000000


	//----- nvinfo : EIATTR_CBANK_PARAM_SIZE
	.align		4
.L_2501:
        /*0134*/ 	.byte	0x03, 0x19
        /*0136*/ 	.short	0x0058


	//----- nvinfo : EIATTR_PARAM_CBANK
	.align		4
        /*0138*/ 	.byte	0x04, 0x0a
        /*013a*/ 	.short	(.L_2503 - .L_2502)
	.align		4
.L_2502:
        /*013c*/ 	.word	index@(.nv.constant0._ZN10layer_norm13ln_fwd_kernelINS_13Kernel_traitsIffffjLj4096ELj1ELj1ELj4ELj16ENS_18Kernel_traits_baseILj4096EffffjLj128EEEEEEEvNS_9FwdParamsE)
        /*0140*/ 	.short	0x0210
        /*0142*/ 	.short	0x0058


	//----- nvinfo : EIATTR_SW_WAR
	.align		4
.L_2503:
        /*0144*/ 	.byte	0x04, 0x36
        /*0146*/ 	.short	(.L_2505 - .L_2504)
.L_2504:
        /*0148*/ 	.word	0x00000008
.L_2505:


//--------------------- .nv.info._ZN10layer_norm13ln_fwd_kernelINS_13Kernel_traitsI13__nv_bfloat16fS2_fjLj3840ELj1ELj1ELj4ELj4ENS_18Kernel_traits_baseILj3840ES2_fS2_fjLj128EEEEEEEvNS_9FwdParamsE --------------------------
	.section	.nv.info._ZN10layer_norm13ln_fwd_kernelINS_13Kernel_traitsI13__nv_bfloat16fS2_fjLj3840ELj1ELj1ELj4ELj4ENS_18Kernel_traits_baseILj3840ES2_fS2_fjLj128EEEEEEEvNS_9FwdParamsE,"",@"SHT_CUDA_INFO"
	.sectionflags	@""
	.align	4


	//----- nvinfo : EIATTR_CUDA_API_VERSION
	.align		4
        /*0000*/ 	.byte	0x04, 0x37
        /*0002*/ 	.short	(.L_2507 - .L_2506)
.L_2506:
        /*0004*/ 	.word	0x00000082


	//----- nvinfo : EIATTR_KPARAM_INFO
	.align		4
.L_2507:
        /*0008*/ 	.byte	0x04, 0x17
        /*000a*/ 	.short	(.L_2509 - .L_2508)
.L_2508:
        /*000c*/ 	.word	0x00000000
        /*0010*/ 	.short	0x0000
        /*0012*/ 	.short	0x0000
        /*0014*/ 	.byte	0x00, 0xf0, 0x61, 0x01


	//----- nvinfo : EIATTR_SPARSE_MMA_MASK
	.align		4
.L_2509:
        /*0018*/ 	.byte	0x03, 0x50
        /*001a*/ 	.short	0x0000


	//----- nvinfo : EIATTR_MAXREG_COUNT
	.align		4
        /*001c*/ 	.byte	0x03, 0x1b
        /*001e*/ 	.short	0x00ff


	//----- nvinfo : EIATTR_NUM_BARRIERS
	.align		4
        /*0020*/ 	.byte	0x02, 0x4c
        /*0022*/ 	.byte	0x01
	.zero		1


	//----- nvinfo : EIATTR_MERCURY_ISA_VERSION
	.align		4
        /*0024*/ 	.byte	0x03, 0x5f
        /*0026*/ 	.short	0x0101


	//----- nvinfo : EIATTR_COOP_GROUP_MASK_REGIDS
	.align		4
        /*0028*/ 	.byte	0x04, 0x29
        /*002a*/ 	.short	(.L_2511 - .L_2510)


	//   ....[0]....
.L_2510:
        /*002c*/ 	.word	0xffffffff


	//   ....[1]....
        /*0030*/ 	.word	0xffffffff


	//   ....[2]....
        /*0034*/ 	.word	0xffffffff


	//   ....[3]....
        /*0038*/ 	.word	0xffffffff


	//   ....[4]....
        /*003c*/ 	.word	0xffffffff


	//   ....[5]....
        /*0040*/ 	.word	0xffffffff


	//   ....[6]....
        /*0044*/ 	.word	0xffffffff


	//   ....[7]....
        /*0048*/ 	.word	0xffffffff


	//   ....[8]....
        /*004c*/ 	.word	0xffffffff


	//   ....[9]....
        /*0050*/ 	.word	0xffffffff


	//   ....[10]....
        /*0054*/ 	.word	0xffffffff


	//   ....[11]....
        /*0058*/ 	.word	0xffffffff


	//   ....[12]....
        /*005c*/ 	.word	0xffffffff


	//   ....[13]....
        /*0060*/ 	.word	0xffffffff


	//   ....[14]....
        /*0064*/ 	.word	0xffffffff


	//   ....[15]....
        /*0068*/ 	.word	0xffffffff


	//   ....[16]....
        /*006c*/ 	.word	0xffffffff


	//   ....[17]....
        /*0070*/ 	.word	0xffffffff


	//   ....[18]....
        /*0074*/ 	.word	0x05000028


	//   ....[19]....
        /*0078*/ 	.word	0x05000028


	//   ....[20]....
        /*007c*/ 	.word	0x05000028


	//   ....[21]....
        /*0080*/ 	.word	0x05000028


	//   ....[22]....
        /*0084*/ 	.word	0x05000028


	//   ....[23]....
        /*0088*/ 	.word	0x05000028


	//   ....[24]....
        /*008c*/ 	.word	0x05000028


	//   ....[25]....
        /*0090*/ 	.word	0x05000028


	//   ....[26]....
        /*0094*/ 	.word	0x05000028


	//   ....[27]....
        /*0098*/ 	.word	0x05000028


	//----- nvinfo : EIATTR_COOP_GROUP_INSTR_OFFSETS
	.align		4
.L_2511:
        /*009c*/ 	.byte	0x04, 0x28
        /*009e*/ 	.short	(.L_2513 - .L_2512)


	//   ....[0]....
.L_2512:
        /*00a0*/ 	.word	0x00000d00


	//   ....[1]....
        /*00a4*/ 	.word	0x00000d20


	//   ....[2]....
        /*00a8*/ 	.word	0x00000d40


	//   ....[3]....
        /*00ac*/ 	.word	0x00000d60


	//   ....[4]....
        /*00b0*/ 	.word	0x00000d80


	//   ....[5]....
        /*00b4*/ 	.word	0x00001170


	//   ....[6]....
        /*00b8*/ 	.word	0x00001190


	//   ....[7]....
        /*00bc*/ 	.word	0x000011b0


	//   ....[8]....
        /*00c0*/ 	.word	0x000011d0


	//   ....[9]....
        /*00c4*/ 	.word	0x000011f0


	//   ....[10]....
        /*00c8*/ 	.word	0x00001360


	//   ....[11]....
        /*00cc*/ 	.word	0x000013a0


	//   ....[12]....
        /*00d0*/ 	.word	0x000013b0


	//   ....[13]....
        /*00d4*/ 	.word	0x000013c0


	//   ....[14]....
        /*00d8*/ 	.word	0x00001440


	//   ....[15]....
        /*00dc*/ 	.word	0x00001480


	//   ....[16]....
        /*00e0*/ 	.word	0x00001540


	//   ....[17]....
        /*00e4*/ 	.word	0x00001550


	//   ....[18]....
        /*00e8*/ 	.word	0x000021c0


	//   ....[19]....
        /*00ec*/ 	.word	0x00002230


	//   ....[20]....
        /*00f0*/ 	.word	0x000022a0


	//   ....[21]....
        /*00f4*/ 	.word	0x00002310


	//   ....[22]....
        /*00f8*/ 	.word	0x00002380


	//   ....[23]....
        /*00fc*/ 	.word	0x000027c0


	//   ....[24]....
        /*0100*/ 	.word	0x00002830


	//   ....[25]....
        /*0104*/ 	.word	0x000028a0


	//   ....[26]....
        /*0108*/ 	.word	0x00002910


	//   ....[27]....
        /*010c*/ 	.word	0x00002980


	//----- nvinfo : EIATTR_EXIT_INSTR_OFFSETS
	.align		4
.L_2513:
        /*0110*/ 	.byte	0x04, 0x1c
        /*0112*/ 	.short	(.L_2515 - .L_2514)


	//   ....[0]....
.L_2514:
        /*0114*/ 	.word	0x00000060


	//   ....[1]....
        /*0118*/ 	.word	0x00002160


	//----- nvinfo : EIATTR_MAX_THREADS
	.align		4
.L_2515:
        /*011c*/ 	.byte	0x04, 0x05
        /*011e*/ 	.short	(.L_2517 - .L_2516)
.L_2516:
        /*0120*/ 	.word	0x00000080
        /*0124*/ 	.word	0x00000001
        /*0128*/ 	.word	0x00000001


	//----- nvinfo : EIATTR_CRS_STACK_SIZE
	.align		4
.L_2517:
        /*012c*/ 	.byte	0x04, 0x1e
        /*012e*/ 	.short	(.L_2519 - .L_2518)
.L_2518:
        /*0130*/ 	.word	0x00000000


	//----- nvinfo : EIATTR_CBANK_PARAM_SIZE
	.align		4
.L_2519:
        /*0134*/ 	.byte	0x03, 0x19
        /*0136*/ 	.short	0x0058


	//----- nvinfo : EIATTR_PARAM_CBANK
	.align		4
        /*0138*/ 	.byte	0x04, 0x0a
        /*013a*/ 	.short	(.L_2521 - .L_2520)
	.align		4
.L_2520:
        /*013c*/ 	.word	index@(.nv.constant0._ZN10layer_norm13ln_fwd_kernelINS_13Kernel_traitsI13__nv_bfloat16fS2_fjLj3840ELj1ELj1ELj4ELj4ENS_18Kernel_traits_baseILj3840ES2_fS2_fjLj128EEEEEEEvNS_9FwdParamsE)
        /*0140*/ 	.short	0x0210
        /*0142*/ 	.short	0x0058


	//----- nvinfo : EIATTR_SW_WAR
	.align		4
.L_2521:
        /*0144*/ 	.byte	0x04, 0x36
        /*0146*/ 	.short	(.L_2523 - .L_2522)
.L_2522:
        /*0148*/ 	.word	0x00000008
.L_2523:


//--------------------- .nv.info._ZN10layer_norm13ln_fwd_kernelINS_13Kernel_traitsI13__nv_bfloat16S2_S2_fjLj3840ELj1ELj1ELj4ELj4ENS_18Kernel_traits_baseILj3840ES2_S2_S2_fjLj128EEEEEEEvNS_9FwdParamsE --------------------------
	.section	.nv.info._ZN10layer_norm13ln_fwd_kernelINS_13Kernel_traitsI13__nv_bfloat16S2_S2_fjLj3840ELj1ELj1ELj4ELj4ENS_18Kernel_traits_baseILj3840ES2_S2_S2_fjLj128EEEEEEEvNS_9FwdParamsE,"",@"SHT_CUDA_INFO"
	.sectionflags	@""
	.align	4


	//----- nvinfo : EIATTR_CUDA_API_VERSION
	.align		4
        /*0000*/ 	.byte	0x04, 0x37
        /*0002*/ 	.short	(.L_2525 - .L_2524)
.L_2524:
        /*0004*/ 	.word	0x00000082


	//----- nvinfo : EIATTR_KPARAM_INFO
	.align		4
.L_2525:
        /*0008*/ 	.byte	0x04, 0x17
        /*000a*/ 	.short	(.L_2527 - .L_2526)
.L_2526:
        /*000c*/ 	.word	0x00000000
        /*0010*/ 	.short	0x0000
        /*0012*/ 	.short	0x0000
        /*0014*/ 	.byte	0x00, 0xf0, 0x61, 0x01


	//----- nvinfo : EIATTR_SPARSE_MMA_MASK
	.align		4
.L_2527:
        /*0018*/ 	.byte	0x03, 0x50
        /*001a*/ 	.short	0x0000


	//----- nvinfo : EIATTR_MAXREG_COUNT
	.align		4
        /*001c*/ 	.byte	0x03, 0x1b
        /*001e*/ 	.short	0x00ff


	//----- nvinfo : EIATTR_NUM_BARRIERS
	.align		4
        /*0020*/ 	.byte	0x02, 0x4c
        /*0022*/ 	.byte	0x01
	.zero		1


	//----- nvinfo : EIATTR_MERCURY_ISA_VERSION
	.align		4
        /*0024*/ 	.byte	0x03, 0x5f
        /*0026*/ 	.short	0x0101


	//----- nvinfo : EIATTR_COOP_GROUP_MASK_REGIDS
	.align		4
        /*0028*/ 	.byte	0x04, 0x29
        /*002a*/ 	.short	(.L_2529 - .L_2528)


	//   ....[0]....
.L_2528:
        /*002c*/ 	.word	0xffffffff


	//   ....[1]....
        /*0030*/ 	.word	0xffffffff


	//   ....[2]....
        /*0034*/ 	.word	0xffffffff


	//   ....[3]....
        /*0038*/ 	.word	0xffffffff


	//   ....[4]....
        /*003c*/ 	.word	0xffffffff


	//   ....[5]....
        /*0040*/ 	.word	0xffffffff


	//   ....[6]....
        /*0044*/ 	.word	0xffffffff


	//   ....[7]....
        /*0048*/ 	.word	0xffffffff


	//   ....[8]....
        /*004c*/ 	.word	0xffffffff


	//   ....[9]....
        /*0050*/ 	.word	0xffffffff


	//   ....[10]....
        /*0054*/ 	.word	0xffffffff


	//   ....[11]....
        /*0058*/ 	.word	0xffffffff


	//   ....[12]....
        /*005c*/ 	.word	0xffffffff


	//   ....[13]....
        /*0060*/ 	.word	0xffffffff


	//   ....[14]....
        /*0064*/ 	.word	0xffffffff


	//   ....[15]....
        /*0068*/ 	.word	0xffffffff


	//   ....[16]....
        /*006c*/ 	.word	0xffffffff


	//   ....[17]....
        /*0070*/ 	.word	0xffffffff


	//   ....[18]....
        /*0074*/ 	.word	0x05000007


	//   ....[19]....
        /*0078*/ 	.word	0x05000007


	//   ....[20]....
        /*007c*/ 	.word	0x05000007


	//   ....[21]....
        /*0080*/ 	.word	0x05000007


	//   ....[22]....
        /*0084*/ 	.word	0x05000007


	//   ....[23]....
        /*0088*/ 	.word	0x05000007


	//   ....[24]....
        /*008c*/ 	.word	0x05000007


	//   ....[25]....
        /*0090*/ 	.word	0x05000007


	//   ....[26]....
        /*0094*/ 	.word	0x05000007


	//   ....[27]....
        /*0098*/ 	.word	0x05000007


	//----- nvinfo : EIATTR_COOP_GROUP_INSTR_OFFSETS
	.align		4
.L_2529:
        /*009c*/ 	.byte	0x04, 0x28
        /*009e*/ 	.short	(.L_2531 - .L_2530)


	//   ....[0]....
.L_2530:
        /*00a0*/ 	.word	0x00000b20


	//   ....[1]....
        /*00a4*/ 	.word	0x00000b40


	//   ....[2]....
        /*00a8*/ 	.word	0x00000b60


	//   ....[3]....
        /*00ac*/ 	.word	0x00000b80


	//   ....[4]....
        /*00b0*/ 	.word	0x00000ba0


	//   ....[5]....
        /*00b4*/ 	.word	0x00000f90


	//   ....[6]....
        /*00b8*/ 	.word	0x00000fb0


	//   ....[7]....
        /*00bc*/ 	.word	0x00000fd0


	//   ....[8]....
        /*00c0*/ 	.word	0x00000ff0


	//   ....[9]....
        /*00c4*/ 	.word	0x00001010


	//   ....[10]....
        /*00c8*/ 	.word	0x00001170


	//   ....[11]....
        /*00cc*/ 	.word	0x000011c0


	//   ....[12]....
        /*00d0*/ 	.word	0x000011d0


	//   ....[13]....
        /*00d4*/ 	.word	0x00001240


	//   ....[14]....
        /*00d8*/ 	.word	0x00001280


	//   ....[15]....
        /*00dc*/ 	.word	0x00001290


	//   ....[16]....
        /*00e0*/ 	.word	0x00001360


	//   ....[17]....
        /*00e4*/ 	.word	0x00001370


	//   ....[18]....
        /*00e8*/ 	.word	0x00001c10


	//   ....[19]....
        /*00ec*/ 	.word	0x00001c80


	//   ....[20]....
        /*00f0*/ 	.word	0x00001cf0


	//   ....[21]....
        /*00f4*/ 	.word	0x00001d60


	//   ....[22]....
        /*00f8*/ 	.word	0x00001dd0


	//   ....[23]....
        /*00fc*/ 	.word	0x00002200


	//   ....[24]....
        /*0100*/ 	.word	0x00002270


	//   ....[25]....
        /*0104*/ 	.word	0x000022e0


	//   ....[26]....
        /*0108*/ 	.word	0x00002350


	//   ....[27]....
        /*010c*/ 	.word	0x000023c0


	//----- nvinfo : EIATTR_EXIT_INSTR_OFFSETS
	.align		4
.L_2531:
        /*0110*/ 	.byte	0x04, 0x1c
        /*0112*/ 	.short	(.L_2533 - .L_2532)


	//   ....[0]....
.L_2532:
        /*0114*/ 	.word	0x00000060


	//   ....[1]....
        /*0118*/ 	.word	0x00001bc0


	//----- nvinfo : EIATTR_MAX_THREADS
	.align		4
.L_2533:
        /*011c*/ 	.byte	0x04, 0x05
        /*011e*/ 	.short	(.L_2535 - .L_2534)
.L_2534:
        /*0120*/ 	.word	0x00000080
        /*0124*/ 	.word	0x00000001
        /*0128*/ 	.word	0x00000001


	//----- nvinfo : EIATTR_CRS_STACK_SIZE
	.align		4
.L_2535:
        /*012c*/ 	.byte	0x04, 0x1e
        /*012e*/ 	.short	(.L_2537 - .L_2536)
.L_2536:
        /*0130*/ 	.word	0x00000000


	//----- nvinfo : EIATTR_CBANK_PARAM_SIZE
	.align		4
.L_2537:
        /*0134*/ 	.byte	0x03, 0x19
        /*0136*/ 	.short	0x0058


	//----- nvinfo : EIATTR_PARAM_CBANK
	.align		4
        /*0138*/ 	.byte	0x04, 0x0a
        /*013a*/ 	.short	(.L_2539 - .L_2538)
	.align		4
.L_2538:
        /*013c*/ 	.word	index@(.nv.constant0._ZN10layer_norm13ln_fwd_kernelINS_13Kernel_traitsI13__nv_bfloat16S2_S2_fjLj3840ELj1ELj1ELj4ELj4ENS_18Kernel_traits_baseILj3840ES2_S2_S2_fjLj128EEEEEEEvNS_9FwdParamsE)
        /*0140*/ 	.short	0x0210
        /*0142*/ 	.short	0x0058


	//----- nvinfo : EIATTR_SW_WAR
	.align		4
.L_2539:
        /*0144*/ 	.byte	0x04, 0x36
        /*0146*/ 	.short	(.L_2541 - .L_2540)
.L_2540:
        /*0148*/ 	.word	0x00000008
.L_2541:


//--------------------- .nv.info._ZN10layer_norm13ln_fwd_kernelINS_13Kernel_traitsI6__halffS2_fjLj3840ELj1ELj1ELj4ELj4ENS_18Kernel_traits_baseILj3840ES2_fS2_fjLj128EEEEEEEvNS_9FwdParamsE --------------------------
	.section	.nv.info._ZN10layer_norm13ln_fwd_kernelINS_13Kernel_traitsI6__halffS2_fjLj3840ELj1ELj1ELj4ELj4ENS_18Kernel_traits_baseILj3840ES2_fS2_fjLj128EEEEEEEvNS_9FwdParamsE,"",@"SHT_CUDA_INFO"
	.sectionflags	@""
	.align	4


	//----- nvinfo : EIATTR_CUDA_API_VERSION
	.align		4
        /*0000*/ 	.byte	0x04, 0x37
        /*0002*/ 	.short	(.L_2543 - .L_2542)
.L_2542:
        /*0004*/ 	.word	0x00000082


	//----- nvinfo : EIATTR_KPARAM_INFO
	.align		4
.L_2543:
        /*0008*/ 	.byte	0x04, 0x17
        /*000a*/ 	.short	(.L_2545 - .L_2544)
.L_2544:
        /*000c*/ 	.word	0x00000000
        /*0010*/ 	.short	0x0000
        /*0012*/ 	.short	0x0000
        /*0014*/ 	.byte	0x00, 0xf0, 0x61, 0x01


	//----- nvinfo : EIATTR_SPARSE_MMA_MASK
	.align		4
.L_2545:
        /*0018*/ 	.byte	0x03, 0x50
        /*001a*/ 	.short	0x0000


	//----- nvinfo : EIATTR_MAXREG_COUNT
	.align		4
        /*001c*/ 	.byte	0x03, 0x1b
        /*001e*/ 	.short	0x00ff


	//----- nvinfo : EIATTR_NUM_BARRIERS
	.align		4
        /*0020*/ 	.byte	0x02, 0x4c
        /*0022*/ 	.byte	0x01
	.zero		1


	//----- nvinfo : EIATTR_MERCURY_ISA_VERSION
	.align		4
        /*0024*/ 	.byte	0x03, 0x5f
        /*0026*/ 	.short	0x0101


	//----- nvinfo : EIATTR_COOP_GROUP_MASK_REGIDS
	.align		4
        /*0028*/ 	.byte	0x04, 0x29
        /*002a*/ 	.short	(.L_2547 - .L_2546)


	//   ....[0]....
.L_2546:
        /*002c*/ 	.word	0xffffffff


	//   ....[1]....
        /*0030*/ 	.word	0xffffffff


	//   ....[2]....
        /*0034*/ 	.word	0xffffffff


	//   ....[3]....
        /*0038*/ 	.word	0xffffffff


	//   ....[4]....
        /*003c*/ 	.word	0xffffffff


	//   ....[5]....
        /*0040*/ 	.word	0xffffffff


	//   ....[6]....
        /*0044*/ 	.word	0xffffffff


	//   ....[7]....
        /*0048*/ 	.word	0xffffffff


	//   ....[8]....
        /*004c*/ 	.word	0xffffffff


	//   ....[9]....
        /*0050*/ 	.word	0xffffffff


	//   ....[10]....
        /*0054*/ 	.word	0xffffffff


	//   ....[11]....
        /*0058*/ 	.word	0xffffffff


	//   ....[12]....
        /*005c*/ 	.word	0xffffffff


	//   ....[13]....
        /*0060*/ 	.word	0xffffffff


	//   ....[14]....
        /*0064*/ 	.word	0xffffffff


	//   ....[15]....
        /*0068*/ 	.word	0xffffffff


	//   ....[16]....
        /*006c*/ 	.word	0xffffffff


	//   ....[17]....
        /*0070*/ 	.word	0xffffffff


	//   ....[18]....
        /*0074*/ 	.word	0x05000028


	//   ....[19]....
        /*0078*/ 	.word	0x05000028


	//   ....[20]....
        /*007c*/ 	.word	0x05000028


	//   ....[21]....
        /*0080*/ 	.word	0x05000028


	//   ....[22]....
        /*0084*/ 	.word	0x05000028


	//   ....[23]....
        /*0088*/ 	.word	0x05000028


	//   ....[24]....
        /*008c*/ 	.word	0x05000028


	//   ....[25]....
        /*0090*/ 	.word	0x05000028


	//   ....[26]....
        /*0094*/ 	.word	0x05000028


	//   ....[27]....
        /*0098*/ 	.word	0x05000028


	//----- nvinfo : EIATTR_COOP_GROUP_INSTR_OFFSETS
	.align		4
.L_2547:
        /*009c*/ 	.byte	0x04, 0x28
        /*009e*/ 	.short	(.L_2549 - .L_2548)


	//   ....[0]....
.L_2548:
        /*00a0*/ 	.word	0x00000d00


	//   ....[1]....
        /*00a4*/ 	.word	0x00000d20


	//   ....[2]....
        /*00a8*/ 	.word	0x00000d40


	//   ....[3]....
        /*00ac*/ 	.word	0x00000d60


	//   ....[4]....
        /*00b0*/ 	.word	0x00000d80


	//   ....[5]....
        /*00b4*/ 	.word	0x00001170


	//   ....[6]....
        /*00b8*/ 	.word	0x00001190


	//   ....[7]....
        /*00bc*/ 	.word	0x000011b0


	//   ....[8]....
        /*00c0*/ 	.word	0x000011d0


	//   ....[9]....
        /*00c4*/ 	.word	0x000011f0


	//   ....[10]....
        /*00c8*/ 	.word	0x00001360


	//   ....[11]....
        /*00cc*/ 	.word	0x000013a0


	//   ....[12]....
        /*00d0*/ 	.word	0x000013b0


	//   ....[13]....
        /*00d4*/ 	.word	0x000013c0


	//   ....[14]....
        /*00d8*/ 	.word	0x00001440


	//   ....[15]....
        /*00dc*/ 	.word	0x00001480


	//   ....[16]....
        /*00e0*/ 	.word	0x00001540


	//   ....[17]....
        /*00e4*/ 	.word	0x00001550


	//   ....[18]....
        /*00e8*/ 	.word	0x000021c0


	//   ....[19]....
        /*00ec*/ 	.word	0x00002230


	//   ....[20]....
        /*00f0*/ 	.word	0x000022a0


	//   ....[21]....
        /*00f4*/ 	.word	0x00002310


	//   ....[22]....
        /*00f8*/ 	.word	0x00002380


	//   ....[23]....
        /*00fc*/ 	.word	0x000027c0


	//   ....[24]....
        /*0100*/ 	.word	0x00002830


	//   ....[25]....
        /*0104*/ 	.word	0x000028a0


	//   ....[26]....
        /*0108*/ 	.word	0x00002910


	//   ....[27]....
        /*010c*/ 	.word	0x00002980


	//----- nvinfo : EIATTR_EXIT_INSTR_OFFSETS
	.align		4
.L_2549:
        /*0110*/ 	.byte	0x04, 0x1c
        /*0112*/ 	.short	(.L_2551 - .L_2550)


	//   ....[0]....
.L_2550:
        /*0114*/ 	.word	0x00000060


	//   ....[1]....
        /*0118*/ 	.word	0x00002160


	//----- nvinfo : EIATTR_MAX_THREADS
	.align		4
.L_2551:
        /*011c*/ 	.byte	0x04, 0x05
        /*011e*/ 	.short	(.L_2553 - .L_2552)
.L_2552:
        /*0120*/ 	.word	0x00000080
        /*0124*/ 	.word	0x00000001
        /*0128*/ 	.word	0x00000001


	//----- nvinfo : EIATTR_CRS_STACK_SIZE
	.align		4
.L_2553:
        /*012c*/ 	.byte	0x04, 0x1e
        /*012e*/ 	.short	(.L_2555 - .L_2554)
.L_2554:
        /*0130*/ 	.word	0x00000000


	//----- nvinfo : EIATTR_CBANK_PARAM_SIZE
	.align		4
.L_2555:
        /*0134*/ 	.byte	0x03, 0x19
        /*0136*/ 	.short	0x0058


	//----- nvinfo : EIATTR_PARAM_CBANK
	.align		4
        /*0138*/ 	.byte	0x04, 0x0a
        /*013a*/ 	.short	(.L_2557 - .L_2556)
	.align		4
.L_2556:
        /*013c*/ 	.word	index@(.nv.constant0._ZN10layer_norm13ln_fwd_kernelINS_13Kernel_traitsI6__halffS2_fjLj3840ELj1ELj1ELj4ELj4ENS_18Kernel_traits_baseILj3840ES2_fS2_fjLj128EEEEEEEvNS_9FwdParamsE)
        /*0140*/ 	.short	0x0210
        /*0142*/ 	.short	0x0058


	//----- nvinfo : EIATTR_SW_WAR
	.align		4
.L_2557:
        /*0144*/ 	.byte	0x04, 0x36
        /*0146*/ 	.short	(.L_2559 - .L_2558)
.L_2558:
        /*0148*/ 	.word	0x00000008
.L_2559:


//--------------------- .nv.info._ZN10layer_norm13ln_fwd_kernelINS_13Kernel_traitsI6__halfS2_S2_fjLj3840ELj1ELj1ELj4ELj4ENS_18Kernel_traits_baseILj3840ES2_S2_S2_fjLj128EEEEEEEvNS_9FwdParamsE --------------------------
	.section	.nv.info._ZN10layer_norm13ln_fwd_kernelINS_13Kernel_traitsI6__halfS2_S2_fjLj3840ELj1ELj1ELj4ELj4ENS_18Kernel_traits_baseILj3840ES2_S2_S2_fjLj128EEEEEEEvNS_9FwdParamsE,"",@"SHT_CUDA_INFO"
	.sectionflags	@""
	.align	4


	//----- nvinfo : EIATTR_CUDA_API_VERSION
	.align		4
        /*0000*/ 	.byte	0x04, 0x37
        /*0002*/ 	.short	(.L_2561 - .L_2560)
.L_2560:
        /*0004*/ 	.word	0x00000082


	//----- nvinfo : EIATTR_KPARAM_INFO
	.align		4
.L_2561:
        /*0008*/ 	.byte	0x04, 0x17
        /*000a*/ 	.short	(.L_2563 - .L_2562)
.L_2562:
        /*000c*/ 	.word	0x00000000
        /*0010*/ 	.short	0x0000
        /*0012*/ 	.short	0x0000
        /*0014*/ 	.byte	0x00, 0xf0, 0x61, 0x01


	//----- nvinfo : EIATTR_SPARSE_MMA_MASK
	.align		4
.L_2563:
        /*0018*/ 	.byte	0x03, 0x50
        /*001a*/ 	.short	0x0000


	//----- nvinfo : EIATTR_MAXREG_COUNT
	.align		4
        /*001c*/ 	.byte	0x03, 0x1b
        /*001e*/ 	.short	0x00ff


	//----- nvinfo : EIATTR_NUM_BARRIERS
	.align		4
        /*0020*/ 	.byte	0x02, 0x4c
        /*0022*/ 	.byte	0x01
	.zero		1


	//----- nvinfo : EIATTR_MERCURY_ISA_VERSION
	.align		4
        /*0024*/ 	.byte	0x03, 0x5f
        /*0026*/ 	.short	0x0101


	//----- nvinfo : EIATTR_COOP_GROUP_MASK_REGIDS
	.align		4
        /*0028*/ 	.byte	0x04, 0x29
        /*002a*/ 	.short	(.L_2565 - .L_2564)


	//   ....[0]....
.L_2564:
        /*002c*/ 	.word	0xffffffff


	//   ....[1]....
        /*0030*/ 	.word	0xffffffff


	//   ....[2]....
        /*0034*/ 	.word	0xffffffff


	//   ....[3]....
        /*0038*/ 	.word	0xffffffff


	//   ....[4]....
        /*003c*/ 	.word	0xffffffff


	//   ....[5]....
        /*0040*/ 	.word	0xffffffff


	//   ....[6]....
        /*0044*/ 	.word	0xffffffff


	//   ....[7]....
        /*0048*/ 	.word	0xffffffff


	//   ....[8]....
        /*004c*/ 	.word	0xffffffff


	//   ....[9]....
        /*0050*/ 	.word	0xffffffff


	//   ....[10]....
        /*0054*/ 	.word	0xffffffff


	//   ....[11]....
        /*0058*/ 	.word	0xffffffff


	//   ....[12]....
        /*005c*/ 	.word	0xffffffff


	//   ....[13]....
        /*0060*/ 	.word	0xffffffff


	//   ....[14]....
        /*0064*/ 	.word	0xffffffff


	//   ....[15]....
        /*0068*/ 	.word	0xffffffff


	//   ....[16]....
        /*006c*/ 	.word	0xffffffff


	//   ....[17]....
        /*0070*/ 	.word	0xffffffff


	//   ....[18]....
        /*0074*/ 	.word	0x05000010


	//   ....[19]....
        /*0078*/ 	.word	0x05000010


	//   ....[20]....
        /*007c*/ 	.word	0x05000010


	//   ....[21]....
        /*0080*/ 	.word	0x05000010


	//   ....[22]....
        /*0084*/ 	.word	0x05000010


	//   ....[23]....
        /*0088*/ 	.word	0x05000010


	//   ....[24]....
        /*008c*/ 	.word	0x05000010


	//   ....[25]....
        /*0090*/ 	.word	0x05000010


	//   ....[26]....
        /*0094*/ 	.word	0x05000010


	//   ....[27]....
        /*0098*/ 	.word	0x05000010


	//----- nvinfo : EIATTR_COOP_GROUP_INSTR_OFFSETS
	.align		4
.L_2565:
        /*009c*/ 	.byte	0x04, 0x28
        /*009e*/ 	.short	(.L_2567 - .L_2566)


	//   ....[0]....
.L_2566:
        /*00a0*/ 	.word	0x00000a30


	//   ....[1]....
        /*00a4*/ 	.word	0x00000a50


	//   ....[2]....
        /*00a8*/ 	.word	0x00000a70


	//   ....[3]....
        /*00ac*/ 	.word	0x00000a90


	//   ....[4]....
        /*00b0*/ 	.word	0x00000ab0


	//   ....[5]....
        /*00b4*/ 	.word	0x00000ea0


	//   ....[6]....
        /*00b8*/ 	.word	0x00000ec0


	//   ....[7]....
        /*00bc*/ 	.word	0x00000ee0


	//   ....[8]....
        /*00c0*/ 	.word	0x00000f00


	//   ....[9]....
        /*00c4*/ 	.word	0x00000f20


	//   ....[10]....
        /*00c8*/ 	.word	0x00001080


	//   ....[11]....
        /*00cc*/ 	.word	0x000010d0


	//   ....[12]....
        /*00d0*/ 	.word	0x000010e0


	//   ....[13]....
        /*00d4*/ 	.word	0x00001150


	//   ....[14]....
        /*00d8*/ 	.word	0x00001190


	//   ....[15]....
        /*00dc*/ 	.word	0x000011a0


	//   ....[16]....
        /*00e0*/ 	.word	0x00001270


	//   ....[17]....
        /*00e4*/ 	.word	0x00001280


	//   ....[18]....
        /*00e8*/ 	.word	0x00001b30


	//   ....[19]....
        /*00ec*/ 	.word	0x00001ba0


	//   ....[20]....
        /*00f0*/ 	.word	0x00001c10


	//   ....[21]....
        /*00f4*/ 	.word	0x00001c80


	//   ....[22]....
        /*00f8*/ 	.word	0x00001cf0


	//   ....[23]....
        /*00fc*/ 	.word	0x00002130


	//   ....[24]....
        /*0100*/ 	.word	0x000021a0


	//   ....[25]....
        /*0104*/ 	.word	0x00002210


	//   ....[26]....
        /*0108*/ 	.word	0x00002280


	//   ....[27]....
        /*010c*/ 	.word	0x000022f0


	//----- nvinfo : EIATTR_EXIT_INSTR_OFFSETS
	.align		4
.L_2567:
        /*0110*/ 	.byte	0x04, 0x1c
        /*0112*/ 	.short	(.L_2569 - .L_2568)


	//   ....[0]....
.L_2568:
        /*0114*/ 	.word	0x00000060


	//   ....[1]....
        /*0118*/ 	.word	0x00001ad0


	//----- nvinfo : EIATTR_MAX_THREADS
	.align		4
.L_2569:
        /*011c*/ 	.byte	0x04, 0x05
        /*011e*/ 	.short	(.L_2571 - .L_2570)
.L_2570:
        /*0120*/ 	.word	0x00000080
        /*0124*/ 	.word	0x00000001
        /*0128*/ 	.word	0x00000001


	//----- nvinfo : EIATTR_CRS_STACK_SIZE
	.align		4
.L_2571:
        /*012c*/ 	.byte	0x04, 0x1e
        /*012e*/ 	.short	(.L_2573 - .L_2572)
.L_2572:
        /*0130*/ 	.word	0x00000000


	//----- nvinfo : EIATTR_CBANK_PARAM_SIZE
	.align		4
.L_2573:
        /*0134*/ 	.byte	0x03, 0x19
        /*0136*/ 	.short	0x0058


	//----- nvinfo : EIATTR_PARAM_CBANK
	.align		4
        /*0138*/ 	.byte	0x04, 0x0a
        /*013a*/ 	.short	(.L_2575 - .L_2574)
	.align		4
.L_2574:
        /*013c*/ 	.word	index@(.nv.constant0._ZN10layer_norm13ln_fwd_kernelINS_13Kernel_traitsI6__halfS2_S2_fjLj3840ELj1ELj1ELj4ELj4ENS_18Kernel_traits_baseILj3840ES2_S2_S2_fjLj128EEEEEEEvNS_9FwdParamsE)
        /*0140*/ 	.short	0x0210
        /*0142*/ 	.short	0x0058


	//----- nvinfo : EIATTR_SW_WAR
	.align		4
.L_2575:
        /*0144*/ 	.byte	0x04, 0x36
        /*0146*/ 	.short	(.L_2577 - .L_2576)
.L_2576:
        /*0148*/ 	.word	0x00000008
.L_2577:


//--------------------- .nv.info._ZN10layer_norm13ln_fwd_kernelINS_13Kernel_traitsIffffjLj3840ELj1ELj1ELj4ELj4ENS_18Kernel_traits_baseILj3840EffffjLj128EEEEEEEvNS_9FwdParamsE --------------------------
	.section	.nv.info._ZN10layer_norm13ln_fwd_kernelINS_13Kernel_traitsIffffjLj3840ELj1ELj1ELj4ELj4ENS_18Kernel_traits_baseILj3840EffffjLj128EEEEEEEvNS_9FwdParamsE,"",@"SHT_CUDA_INFO"
	.sectionflags	@""
	.align	4


	//----- nvinfo : EIATTR_CUDA_API_VERSION
	.align		4
        /*0000*/ 	.byte	0x04, 0x37
        /*0002*/ 	.short	(.L_2579 - .L_2578)
.L_2578:
        /*0004*/ 	.word	0x00000082


	//----- nvinfo : EIATTR_KPARAM_INFO
	.align		4
.L_2579:
        /*0008*/ 	.byte	0x04, 0x17
        /*000a*/ 	.short	(.L_2581 - .L_2580)
.L_2580:
        /*000c*/ 	.word	0x00000000
        /*0010*/ 	.short	0x0000
        /*0012*/ 	.short	0x0000
        /*0014*/ 	.byte	0x00, 0xf0, 0x61, 0x01


	//----- nvinfo : EIATTR_SPARSE_MMA_MASK
	.align		4
.L_2581:
        /*0018*/ 	.byte	0x03, 0x50
        /*001a*/ 	.short	0x0000


	//----- nvinfo : EIATTR_MAXREG_COUNT
	.align		4
        /*001c*/ 	.byte	0x03, 0x1b
        /*001e*/ 	.short	0x00ff


	//----- nvinfo : EIATTR_NUM_BARRIERS
	.align		4
        /*0020*/ 	.byte	0x02, 0x4c
        /*0022*/ 	.byte	0x01
	.zero		1


	//----- nvinfo : EIATTR_MERCURY_ISA_VERSION
	.align		4
        /*0024*/ 	.byte	0x03, 0x5f
        /*0026*/ 	.short	0x0101


	//----- nvinfo : EIATTR_COOP_GROUP_MASK_REGIDS
	.align		4
        /*0028*/ 	.byte	0x04, 0x29
        /*002a*/ 	.short	(.L_2583 - .L_2582)


	//   ....[0]....
.L_2582:
        /*002c*/ 	.word	0xffffffff


	//   ....[1]....
        /*0030*/ 	.word	0xffffffff


	//   ....[2]....
        /*0034*/ 	.word	0xffffffff


	//   ....[3]....
        /*0038*/ 	.word	0xffffffff


	//   ....[4]....
        /*003c*/ 	.word	0xffffffff


	//   ....[5]....
        /*0040*/ 	.word	0xffffffff


	//   ....[6]....
        /*0044*/ 	.word	0xffffffff


	//   ....[7]....
        /*0048*/ 	.word	0xffffffff


	//   ....[8]....
        /*004c*/ 	.word	0xffffffff


	//   ....[9]....
        /*0050*/ 	.word	0xffffffff


	//   ....[10]....
        /*0054*/ 	.word	0xffffffff


	//   ....[11]....
        /*0058*/ 	.word	0xffffffff


	//   ....[12]....
        /*005c*/ 	.word	0xffffffff


	//   ....[13]....
        /*0060*/ 	.word	0xffffffff


	//   ....[14]....
        /*0064*/ 	.word	0xffffffff


	//   ....[15]....
        /*0068*/ 	.word	0xffffffff


	//   ....[16]....
        /*006c*/ 	.word	0xffffffff


	//   ....[17]....
        /*0070*/ 	.word	0xffffffff


	//   ....[18]....
        /*0074*/ 	.word	0x05000016


	//   ....[19]....
        /*0078*/ 	.word	0x05000016


	//   ....[20]....
        /*007c*/ 	.word	0x05000016


	//   ....[21]....
        /*0080*/ 	.word	0x05000016


	//   ....[22]....
        /*0084*/ 	.word	0x05000016


	//   ....[23]....
        /*0088*/ 	.word	0x05000016


	//   ....[24]....
        /*008c*/ 	.word	0x05000016


	//   ....[25]....
        /*0090*/ 	.word	0x05000016


	//   ....[26]....
        /*0094*/ 	.word	0x05000016


	//   ....[27]....
        /*0098*/ 	.word	0x05000016


	//----- nvinfo : EIATTR_COOP_GROUP_INSTR_OFFSETS
	.align		4
.L_2583:
        /*009c*/ 	.byte	0x04, 0x28
        /*009e*/ 	.short	(.L_2585 - .L_2584)


	//   ....[0]....
.L_2584:
        /*00a0*/ 	.word	0x00000d00


	//   ....[1]....
        /*00a4*/ 	.word	0x00000d20


	//   ....[2]....
        /*00a8*/ 	.word	0x00000d40


	//   ....[3]....
        /*00ac*/ 	.word	0x00000d60


	//   ....[4]....
        /*00b0*/ 	.word	0x00000d80


	//   ....[5]....
        /*00b4*/ 	.word	0x00001170


	//   ....[6]....
        /*00b8*/ 	.word	0x00001190


	//   ....[7]....
        /*00bc*/ 	.word	0x000011b0


	//   ....[8]....
        /*00c0*/ 	.word	0x000011d0


	//   ....[9]....
        /*00c4*/ 	.word	0x000011f0


	//   ....[10]....
        /*00c8*/ 	.word	0x00001350


	//   ....[11]....
        /*00cc*/ 	.word	0x00001390


	//   ....[12]....
        /*00d0*/ 	.word	0x000013a0


	//   ....[13]....
        /*00d4*/ 	.word	0x000013b0


	//   ....[14]....
        /*00d8*/ 	.word	0x00001440


	//   ....[15]....
        /*00dc*/ 	.word	0x00001490


	//   ....[16]....
        /*00e0*/ 	.word	0x00001550


	//   ....[17]....
        /*00e4*/ 	.word	0x00001570


	//   ....[18]....
        /*00e8*/ 	.word	0x00001ff0


	//   ....[19]....
        /*00ec*/ 	.word	0x00002060


	//   ....[20]....
        /*00f0*/ 	.word	0x000020d0


	//   ....[21]....
        /*00f4*/ 	.word	0x00002140


	//   ....[22]....
        /*00f8*/ 	.word	0x000021b0


	//   ....[23]....
        /*00fc*/ 	.word	0x000025f0


	//   ....[24]....
        /*0100*/ 	.word	0x00002660


	//   ....[25]....
        /*0104*/ 	.word	0x000026d0


	//   ....[26]....
        /*0108*/ 	.word	0x00002740


	//   ....[27]....
        /*010c*/ 	.word	0x000027b0


	//----- nvinfo : EIATTR_EXIT_INSTR_OFFSETS
	.align		4
.L_2585:
        /*0110*/ 	.byte	0x04, 0x1c
        /*0112*/ 	.short	(.L_2587 - .L_2586)


	//   ....[0]....
.L_2586:
        /*0114*/ 	.word	0x00000060


	//   ....[1]....
        /*0118*/ 	.word	0x00001f90


	//----- nvinfo : EIATTR_MAX_THREADS
	.align		4
.L_2587:
        /*011c*/ 	.byte	0x04, 0x05
        /*011e*/ 	.short	(.L_2589 - .L_2588)
.L_2588:
        /*0120*/ 	.word	0x00000080
        /*0124*/ 	.word	0x00000001
        /*0128*/ 	.word	0x00000001


	//----- nvinfo : EIATTR_CRS_STACK_SIZE
	.align		4
.L_2589:
        /*012c*/ 	.byte	0x04, 0x1e
        /*012e*/ 	.short	(.L_2591 - .L_2590)
.L_2590:
        /*0130*/ 	.word	0x00000000


	//----- nvinfo : EIATTR_CBANK_PARAM_SIZE
	.align		4
.L_2591:
        /*0134*/ 	.byte	0x03, 0x19
        /*0136*/ 	.short	0x0058


	//----- nvinfo : EIATTR_PARAM_CBANK
	.align		4
        /*0138*/ 	.byte	0x04, 0x0a
        /*013a*/ 	.short	(.L_2593 - .L_2592)
	.align		4
.L_2592:
        /*013c*/ 	.word	index@(.nv.constant0._ZN10layer_norm13ln_fwd_kernelINS_13Kernel_traitsIffffjLj3840ELj1ELj1ELj4ELj4ENS_18Kernel_traits_baseILj3840EffffjLj128EEEEEEEvNS_9FwdParamsE)
        /*0140*/ 	.short	0x0210
        /*0142*/ 	.short	0x0058


	//----- nvinfo : EIATTR_SW_WAR
	.align		4
.L_2593:
        /*0144*/ 	.byte	0x04, 0x36
        /*0146*/ 	.short	(.L_2595 - .L_2594)
.L_2594:
        /*0148*/ 	.word	0x00000008
.L_2595:


//--------------------- .nv.info._ZN10layer_norm13ln_fwd_kernelINS_13Kernel_traitsI13__nv_bfloat16fS2_fjLj3072ELj1ELj1ELj4ELj16ENS_18Kernel_traits_baseILj3072ES2_fS2_fjLj128EEEEEEEvNS_9FwdParamsE --------------------------
	.section	.nv.info._ZN10layer_norm13ln_fwd_kernelINS_13Kernel_traitsI13__nv_bfloat16fS2_fjLj3072ELj1ELj1ELj4ELj16ENS_18Kernel_traits_baseILj3072ES2_fS2_fjLj128EEEEEEEvNS_9FwdParamsE,"",@"SHT_CUDA_INFO"
	.sectionflags	@""
	.align	4


	//----- nvinfo : EIATTR_CUDA_API_VERSION
	.align		4
        /*0000*/ 	.byte	0x04, 0x37
        /*0002*/ 	.short	(.L_2597 - .L_2596)
.L_2596:
        /*0004*/ 	.word	0x00000082


	//----- nvinfo : EIATTR_KPARAM_INFO
	.align		4
.L_2597:
        /*0008*/ 	.byte	0x04, 0x17
        /*000a*/ 	.short	(.L_2599 - .L_2598)
.L_2598:
        /*000c*/ 	.word	0x00000000
        /*0010*/ 	.short	0x0000
        /*0012*/ 	.short	0x0000
        /*0014*/ 	.byte	0x00, 0xf0, 0x61, 0x01


	//----- nvinfo : EIATTR_SPARSE_MMA_MASK
	.align		4
.L_2599:
        /*0018*/ 	.byte	0x03, 0x50
        /*001a*/ 	.short	0x0000


	//----- nvinfo : EIATTR_MAXREG_COUNT
	.align		4
        /*001c*/ 	.byte	0x03, 0x1b
        /*001e*/ 	.short	0x00ff


	//----- nvinfo : EIATTR_NUM_BARRIERS
	.align		4
        /*0020*/ 	.byte	0x02, 0x4c
        /*0022*/ 	.byte	0x01
	.zero		1


	//----- nvinfo : EIATTR_MERCURY_ISA_VERSION
	.align		4
        /*0024*/ 	.byte	0x03, 0x5f
        /*0026*/ 	.short	0x0101


	//----- nvinfo : EIATTR_COOP_GROUP_MASK_REGIDS
	.align		4
        /*0028*/ 	.byte	0x04, 0x29
        /*002a*/ 	.short	(.L_2601 - .L_2600)


	//   ....[0]....
.L_2600:
        /*002c*/ 	.word	0xffffffff


	//   ....[1]....
        /*0030*/ 	.word	0xffffffff


	//   ....[2]....
        /*0034*/ 	.word	0xffffffff


	//   ....[3]....
        /*0038*/ 	.word	0xffffffff


	//   ....[4]....
        /*003c*/ 	.word	0xffffffff


	//   ....[5]....
        /*0040*/ 	.word	0xffffffff


	//   ....[6]....
        /*0044*/ 	.word	0xffffffff


	//   ....[7]....
        /*0048*/ 	.word	0xffffffff


	//   ....[8]....
        /*004c*/ 	.word	0xffffffff


	//   ....[9]....
        /*0050*/ 	.word	0xffffffff


	//   ....[10]....
        /*0054*/ 	.word	0xffffffff


	//   ....[11]....
        /*0058*/ 	.word	0xffffffff


	//   ....[12]....
        /*005c*/ 	.word	0xffffffff


	//   ....[13]....
        /*0060*/ 	.word	0xffffffff


	//   ....[14]....
        /*0064*/ 	.word	0xffffffff


	//   ....[15]....
        /*0068*/ 	.word	0xffffffff


	//   ....[16]....
        /*006c*/ 	.word	0xffffffff


	//   ....[17]....
        /*0070*/ 	.word	0xffffffff


	//   ....[18]....
        /*0074*/ 	.word	0x05000040


	//   ....[19]....
        /*0078*/ 	.word	0x05000040


	//   ....[20]....
        /*007c*/ 	.word	0x05000040


	//   ....[21]....
        /*0080*/ 	.word	0x05000040


	//   ....[22]....
        /*0084*/ 	.word	0x05000040


	//   ....[23]....
        /*0088*/ 	.word	0x05000040


	//   ....[24]....
        /*008c*/ 	.word	0x05000040


	//   ....[25]....
        /*0090*/ 	.word	0x05000040


	//   ....[26]....
        /*0094*/ 	.word	0x05000040


	//   ....[27]....
        /*0098*/ 	.word	0x05000040


	//----- nvinfo : EIATTR_COOP_GROUP_INSTR_OFFSETS
	.align		4
.L_2601:
        /*009c*/ 	.byte	0x04, 0x28
        /*009e*/ 	.short	(.L_2603 - .L_2602)


	//   ....[0]....
.L_2602:
        /*00a0*/ 	.word	0x000007e0


	//   ....[1]....
        /*00a4*/ 	.word	0x00000800


	//   ....[2]....
        /*00a8*/ 	.word	0x00000820


	//   ....[3]....
        /*00ac*/ 	.word	0x00000840


	//   ....[4]....
        /*00b0*/ 	.word	0x00000860


	//   ....[5]....
        /*00b4*/ 	.word	0x00000b90


	//   ....[6]....
        /*00b8*/ 	.word	0x00000bb0


	//   ....[7]....
        /*00bc*/ 	.word	0x00000bd0


	//   ....[8]....
        /*00c0*/ 	.word	0x00000bf0


	//   ....[9]....
        /*00c4*/ 	.word	0x00000c10


	//   ....[10]....
        /*00c8*/ 	.word	0x00000d90


	//   ....[11]....
        /*00cc*/ 	.word	0x00000db0


	//   ....[12]....
        /*00d0*/ 	.word	0x00000dd0


	//   ....[13]....
        /*00d4*/ 	.word	0x00000de0


	//   ....[14]....
        /*00d8*/ 	.word	0x00000e70


	//   ....[15]....
        /*00dc*/ 	.word	0x00000ec0


	//   ....[16]....
        /*00e0*/ 	.word	0x00000f50


	//   ....[17]....
        /*00e4*/ 	.word	0x00000fb0


	//   ....[18]....
        /*00e8*/ 	.word	0x00001c60


	//   ....[19]....
        /*00ec*/ 	.word	0x00001cc0


	//   ....[20]....
        /*00f0*/ 	.word	0x00001d20


	//   ....[21]....
        /*00f4*/ 	.word	0x00001d80


	//   ....[22]....
        /*00f8*/ 	.word	0x00001de0


	//   ....[23]....
        /*00fc*/ 	.word	0x00002160


	//   ....[24]....
        /*0100*/ 	.word	0x000021c0


	//   ....[25]....
        /*0104*/ 	.word	0x00002220


	//   ....[26]....
        /*0108*/ 	.word	0x00002280


	//   ....[27]....
        /*010c*/ 	.word	0x000022e0


	//----- nvinfo : EIATTR_EXIT_INSTR_OFFSETS
	.align		4
.L_2603:
        /*0110*/ 	.byte	0x04, 0x1c
        /*0112*/ 	.short	(.L_2605 - .L_2604)


	//   ....[0]....
.L_2604:
        /*0114*/ 	.word	0x00000060


	//   ....[1]....
        /*0118*/ 	.word	0x00001c00


	//----- nvinfo : EIATTR_MAX_THREADS
	.align		4
.L_2605:
        /*011c*/ 	.byte	0x04, 0x05
        /*011e*/ 	.short	(.L_2607 - .L_2606)
.L_2606:
        /*0120*/ 	.word	0x00000080
        /*0124*/ 	.word	0x00000001
        /*0128*/ 	.word	0x00000001


	//----- nvinfo : EIATTR_CRS_STACK_SIZE
	.align		4
.L_2607:
        /*012c*/ 	.byte	0x04, 0x1e
        /*012e*/ 	.short	(.L_2609 - .L_2608)
.L_2608:
        /*0130*/ 	.word	0x00000000


	//----- nvinfo : EIATTR_CBANK_PARAM_SIZE
	.align		4
.L_2609:
        /*0134*/ 	.byte	0x03, 0x19
        /*0136*/ 	.short	0x0058


	//----- nvinfo : EIATTR_PARAM_CBANK
	.align		4
        /*0138*/ 	.byte	0x04, 0x0a
        /*013a*/ 	.short	(.L_2611 - .L_2610)
	.align		4
.L_2610:
        /*013c*/ 	.word	index@(.nv.constant0._ZN10layer_norm13ln_fwd_kernelINS_13Kernel_traitsI13__nv_bfloat16fS2_fjLj3072ELj1ELj1ELj4ELj16ENS_18Kernel_traits_baseILj3072ES2_fS2_fjLj128EEEEEEEvNS_9FwdParamsE)
        /*0140*/ 	.short	0x0210
        /*0142*/ 	.short	0x0058


	//----- nvinfo : EIATTR_SW_WAR
	.align		4
.L_2611:
        /*0144*/ 	.byte	0x04, 0x36
        /*0146*/ 	.short	(.L_2613 - .L_2612)
.L_2612:
        /*0148*/ 	.word	0x00000008
.L_2613:


//--------------------- .nv.info._ZN10layer_norm13ln_fwd_kernelINS_13Kernel_traitsI13__nv_bfloat16S2_S2_fjLj3072ELj1ELj1ELj4ELj16ENS_18Kernel_traits_baseILj3072ES2_S2_S2_fjLj128EEEEEEEvNS_9FwdParamsE --------------------------
	.section	.nv.info._ZN10layer_norm13ln_fwd_kernelINS_13Kernel_traitsI13__nv_bfloat16S2_S2_fjLj3072ELj1ELj1ELj4ELj16ENS_18Kernel_traits_baseILj3072ES2_S2_S2_fjLj128EEEEEEEvNS_9FwdParamsE,"",@"SHT_CUDA_INFO"
	.sectionflags	@""
	.align	4


	//----- nvinfo : EIATTR_CUDA_API_VERSION
	.align		4
        /*0000*/ 	.byte	0x04, 0x37
        /*0002*/ 	.short	(.L_2615 - .L_2614)
.L_2614:
        /*0004*/ 	.word	0x00000082


	//----- nvinfo : EIATTR_KPARAM_INFO
	.align		4
.L_2615:
        /*0008*/ 	.byte	0x04, 0x17
        /*000a*/ 	.short	(.L_2617 - .L_2616)
.L_2616:
        /*000c*/ 	.word	0x00000000
        /*0010*/ 	.short	0x0000
        /*0012*/ 	.short	0x0000
        /*0014*/ 	.byte	0x00, 0xf0, 0x61, 0x01


	//----- nvinfo : EIATTR_SPARSE_MMA_MASK
	.align		4
.L_2617:
        /*0018*/ 	.byte	0x03, 0x50
        /*001a*/ 	.short	0x0000


	//----- nvinfo : EIATTR_MAXREG_COUNT
	.align		4
        /*001c*/ 	.byte	0x03, 0x1b
        /*001e*/ 	.short	0x00ff


	//----- nvinfo : EIATTR_NUM_BARRIERS
	.align		4
        /*0020*/ 	.byte	0x02, 0x4c
        /*0022*/ 	.byte	0x01
	.zero		1


	//----- nvinfo : EIATTR_MERCURY_ISA_VERSION
	.align		4
        /*0024*/ 	.byte	0x03, 0x5f
        /*0026*/ 	.short	0x0101


	//----- nvinfo : EIATTR_COOP_GROUP_MASK_REGIDS
	.align		4
        /*0028*/ 	.byte	0x04, 0x29
        /*002a*/ 	.short	(.L_2619 - .L_2618)


	//   ....[0]....
.L_2618:
        /*002c*/ 	.word	0xffffffff


	//   ....[1]....
        /*0030*/ 	.word	0xffffffff


	//   ....[2]....
        /*0034*/ 	.word	0xffffffff


	//   ....[3]....
        /*0038*/ 	.word	0xffffffff


	//   ....[4]....
        /*003c*/ 	.word	0xffffffff


	//   ....[5]....
        /*0040*/ 	.word	0xffffffff


	//   ....[6]....
        /*0044*/ 	.word	0xffffffff


	//   ....[7]....
        /*0048*/ 	.word	0xffffffff


	//   ....[8]....
        /*004c*/ 	.word	0xffffffff


	//   ....[9]....
        /*0050*/ 	.word	0xffffffff


	//   ....[10]....
        /*0054*/ 	.word	0xffffffff


	//   ....[11]....
        /*0058*/ 	.word	0xffffffff


	//   ....[12]....
        /*005c*/ 	.word	0xffffffff


	//   ....[13]....
        /*0060*/ 	.word	0xffffffff


	//   ....[14]....
        /*0064*/ 	.word	0xffffffff


	//   ....[15]....
        /*0068*/ 	.word	0xffffffff


	//   ....[16]....
        /*006c*/ 	.word	0xffffffff


	//   ....[17]....
        /*0070*/ 	.word	0xffffffff


	//   ....[18]....
        /*0074*/ 	.word	0x0500001d


	//   ....[19]....
        /*0078*/ 	.word	0x0500001d


	//   ....[20]....
        /*007c*/ 	.word	0x0500001d


	//   ....[21]....
        /*0080*/ 	.word	0x0500001d


	//   ....[22]....
        /*0084*/ 	.word	0x0500001d


	//   ....[23]....
        /*0088*/ 	.word	0x0500001d


	//   ....[24]....
        /*008c*/ 	.word	0x0500001d


	//   ....[25]....
        /*0090*/ 	.word	0x0500001d


	//   ....[26]....
        /*0094*/ 	.word	0x0500001d


	//   ....[27]....
        /*0098*/ 	.word	0x0500001d


	//----- nvinfo : EIATTR_COOP_GROUP_INSTR_OFFSETS
	.align		4
.L_2619:
        /*009c*/ 	.byte	0x04, 0x28
        /*009e*/ 	.short	(.L_2621 - .L_2620)


	//   ....[0]....
.L_2620:
        /*00a0*/ 	.word	0x00000670


	//   ....[1]....
        /*00a4*/ 	.word	0x00000690


	//   ....[2]....
        /*00a8*/ 	.word	0x000006b0


	//   ....[3]....
        /*00ac*/ 	.word	0x000006d0


	//   ....[4]....
        /*00b0*/ 	.word	0x000006f0


	//   ....[5]....
        /*00b4*/ 	.word	0x00000a20


	//   ....[6]....
        /*00b8*/ 	.word	0x00000a40


	//   ....[7]....
        /*00bc*/ 	.word	0x00000a60


	//   ....[8]....
        /*00c0*/ 	.word	0x00000a80


	//   ....[9]....
        /*00c4*/ 	.word	0x00000aa0


	//   ....[10]....
        /*00c8*/ 	.word	0x00000c00


	//   ....[11]....
        /*00cc*/ 	.word	0x00000c40


	//   ....[12]....
        /*00d0*/ 	.word	0x00000c50


	//   ....[13]....
        /*00d4*/ 	.word	0x00000ce0


	//   ....[14]....
        /*00d8*/ 	.word	0x00000d00


	//   ....[15]....
        /*00dc*/ 	.word	0x00000d10


	//   ....[16]....
        /*00e0*/ 	.word	0x00000de0


	//   ....[17]....
        /*00e4*/ 	.word	0x00000df0


	//   ....[18]....
        /*00e8*/ 	.word	0x00001410


	//   ....[19]....
        /*00ec*/ 	.word	0x00001480


	//   ....[20]....
        /*00f0*/ 	.word	0x000014f0


	//   ....[21]....
        /*00f4*/ 	.word	0x00001560


	//   ....[22]....
        /*00f8*/ 	.word	0x000015d0


	//   ....[23]....
        /*00fc*/ 	.word	0x00001950


	//   ....[24]....
        /*0100*/ 	.word	0x000019c0


	//   ....[25]....
        /*0104*/ 	.word	0x00001a30


	//   ....[26]....
        /*0108*/ 	.word	0x00001aa0


	//   ....[27]....
        /*010c*/ 	.word	0x00001b10


	//----- nvinfo : EIATTR_EXIT_INSTR_OFFSETS
	.align		4
.L_2621:
        /*0110*/ 	.byte	0x04, 0x1c
        /*0112*/ 	.short	(.L_2623 - .L_2622)


	//   ....[0]....
.L_2622:
        /*0114*/ 	.word	0x00000060


	//   ....[1]....
        /*0118*/ 	.word	0x000013b0


	//----- nvinfo : EIATTR_MAX_THREADS
	.align		4
.L_2623:
        /*011c*/ 	.byte	0x04, 0x05
        /*011e*/ 	.short	(.L_2625 - .L_2624)
.L_2624:
        /*0120*/ 	.word	0x00000080
        /*0124*/ 	.word	0x00000001
        /*0128*/ 	.word	0x00000001


	//----- nvinfo : EIATTR_CRS_STACK_SIZE
	.align		4
.L_2625:
        /*012c*/ 	.byte	0x04, 0x1e
        /*012e*/ 	.short	(.L_2627 - .L_2626)
.L_2626:
        /*0130*/ 	.word	0x00000000


	//----- nvinfo : EIATTR_CBANK_PARAM_SIZE
	.align		4
.L_2627:
        /*0134*/ 	.byte	0x03, 0x19
        /*0136*/ 	.short	0x0058


	//----- nvinfo : EIATTR_PARAM_CBANK
	.align		4
        /*0138*/ 	.byte	0x04, 0x0a
        /*013a*/ 	.short	(.L_2629 - .L_2628)
	.align		4
.L_2628:
        /*013c*/ 	.word	index@(.nv.constant0._ZN10layer_norm13ln_fwd_kernelINS_13Kernel_traitsI13__nv_bfloat16S2_S2_fjLj3072ELj1ELj1ELj4ELj16ENS_18Kernel_traits_baseILj3072ES2_S2_S2_fjLj128EEEEEEEvNS_9FwdParamsE)
        /*0140*/ 	.short	0x0210
        /*0142*/ 	.short	0x0058


	//----- nvinfo : EIATTR_SW_WAR
	.align		4
.L_2629:
        /*0144*/ 	.byte	0x04, 0x36
        /*0146*/ 	.short	(.L_2631 - .L_2630)
.L_2630:
        /*0148*/ 	.word	0x00000008
.L_2631:


//--------------------- .nv.info._ZN10layer_norm13ln_fwd_kernelINS_13Kernel_traitsI6__halffS2_fjLj3072ELj1ELj1ELj4ELj16ENS_18Kernel_traits_baseILj3072ES2_fS2_fjLj128EEEEEEEvNS_9FwdParamsE --------------------------
	.section	.nv.info._ZN10layer_norm13ln_fwd_kernelINS_13Kernel_traitsI6__halffS2_fjLj3072ELj1ELj1ELj4ELj16ENS_18Kernel_traits_baseILj3072ES2_fS2_fjLj128EEEEEEEvNS_9FwdParamsE,"",@"SHT_CUDA_INFO"
	.sectionflags	@""
	.align	4


	//----- nvinfo : EIATTR_CUDA_API_VERSION
	.align		4
        /*0000*/ 	.byte	0x04, 0x37
        /*0002*/ 	.short	(.L_2633 - .L_2632)
.L_2632:
        /*0004*/ 	.word	0x00000082


	//----- nvinfo : EIATTR_KPARAM_INFO
	.align		4
.L_2633:
        /*0008*/ 	.byte	0x04, 0x17
        /*000a*/ 	.short	(.L_2635 - .L_2634)
.L_2634:
        /*000c*/ 	.word	0x00000000
        /*0010*/ 	.short	0x0000
        /*0012*/ 	.short	0x0000
        /*0014*/ 	.byte	0x00, 0xf0, 0x61, 0x01


	//----- nvinfo : EIATTR_SPARSE_MMA_MASK
	.align		4
.L_2635:
        /*0018*/ 	.byte	0x03, 0x50
        /*001a*/ 	.short	0x0000


	//----- nvinfo : EIATTR_MAXREG_COUNT
	.align		4
        /*001c*/ 	.byte	0x03, 0x1b
        /*001e*/ 	.short	0x00ff


	//----- nvinfo : EIATTR_NUM_BARRIERS
	.align		4
        /*0020*/ 	.byte	0x02, 0x4c
        /*0022*/ 	.byte	0x01
	.zero		1


	//----- nvinfo : EIATTR_MERCURY_ISA_VERSION
	.align		4
        /*0024*/ 	.byte	0x03, 0x5f
        /*0026*/ 	.short	0x0101


	//----- nvinfo : EIATTR_COOP_GROUP_MASK_REGIDS
	.align		4
        /*0028*/ 	.byte	0x04, 0x29
        /*002a*/ 	.short	(.L_2637 - .L_2636)


	//   ....[0]....
.L_2636:
        /*002c*/ 	.word	0xffffffff


	//   ....[1]....
        /*0030*/ 	.word	0xffffffff


	//   ....[2]....
        /*0034*/ 	.word	0xffffffff


	//   ....[3]....
        /*0038*/ 	.word	0xffffffff


	//   ....[4]....
        /*003c*/ 	.word	0xffffffff


	//   ....[5]....
        /*0040*/ 	.word	0xffffffff


	//   ....[6]....
        /*0044*/ 	.word	0xffffffff


	//   ....[7]....
        /*0048*/ 	.word	0xffffffff


	//   ....[8]....
        /*004c*/ 	.word	0xffffffff


	//   ....[9]....
        /*0050*/ 	.word	0xffffffff


	//   ....[10]....
        /*0054*/ 	.word	0xffffffff


	//   ....[11]....
        /*0058*/ 	.word	0xffffffff


	//   ....[12]....
        /*005c*/ 	.word	0xffffffff


	//   ....[13]....
        /*0060*/ 	.word	0xffffffff


	//   ....[14]....
        /*0064*/ 	.word	0xffffffff


	//   ....[15]....
        /*0068*/ 	.word	0xffffffff


	//   ....[16]....
        /*006c*/ 	.word	0xffffffff


	//   ....[17]....
        /*0070*/ 	.word	0xffffffff


	//   ....[18]....
        /*0074*/ 	.word	0x05000040


	//   ....[19]....
        /*0078*/ 	.word	0x05000040


	//   ....[20]....
        /*007c*/ 	.word	0x05000040


	//   ....[21]....
        /*0080*/ 	.word	0x05000040


	//   ....[22]....
        /*0084*/ 	.word	0x05000040


	//   ....[23]....
        /*0088*/ 	.word	0x05000040


	//   ....[24]....
        /*008c*/ 	.word	0x05000040


	//   ....[25]....
        /*0090*/ 	.word	0x05000040


	//   ....[26]....
        /*0094*/ 	.word	0x05000040


	//   ....[27]....
        /*0098*/ 	.word	0x05000040


	//----- nvinfo : EIATTR_COOP_GROUP_INSTR_OFFSETS
	.align		4
.L_2637:
        /*009c*/ 	.byte	0x04, 0x28
        /*009e*/ 	.short	(.L_2639 - .L_2638)


	//   ....[0]....
.L_2638:
        /*00a0*/ 	.word	0x000007e0


	//   ....[1]....
        /*00a4*/ 	.word	0x00000800


	//   ....[2]....
        /*00a8*/ 	.word	0x00000820


	//   ....[3]....
        /*00ac*/ 	.word	0x00000840


	//   ....[4]....
        /*00b0*/ 	.word	0x00000860


	//   ....[5]....
        /*00b4*/ 	.word	0x00000b90


	//   ....[6]....
        /*00b8*/ 	.word	0x00000bb0


	//   ....[7]....
        /*00bc*/ 	.word	0x00000bd0


	//   ....[8]....
        /*00c0*/ 	.word	0x00000bf0


	//   ....[9]....
        /*00c4*/ 	.word	0x00000c10


	//   ....[10]....
        /*00c8*/ 	.word	0x00000d90


	//   ....[11]....
        /*00cc*/ 	.word	0x00000db0


	//   ....[12]....
        /*00d0*/ 	.word	0x00000dd0


	//   ....[13]....
        /*00d4*/ 	.word	0x00000de0


	//   ....[14]....
        /*00d8*/ 	.word	0x00000e70


	//   ....[15]....
        /*00dc*/ 	.word	0x00000ec0


	//   ....[16]....
        /*00e0*/ 	.word	0x00000f50


	//   ....[17]....
        /*00e4*/ 	.word	0x00000fb0


	//   ....[18]....
        /*00e8*/ 	.word	0x00001c60


	//   ....[19]....
        /*00ec*/ 	.word	0x00001cc0


	//   ....[20]....
        /*00f0*/ 	.word	0x00001d20


	//   ....[21]....
        /*00f4*/ 	.word	0x00001d80


	//   ....[22]....
        /*00f8*/ 	.word	0x00001de0


	//   ....[23]....
        /*00fc*/ 	.word	0x00002160


	//   ....[24]....
        /*0100*/ 	.word	0x000021c0


	//   ....[25]....
        /*0104*/ 	.word	0x00002220


	//   ....[26]....
        /*0108*/ 	.word	0x00002280


	//   ....[27]....
        /*010c*/ 	.word	0x000022e0


	//----- nvinfo : EIATTR_EXIT_INSTR_OFFSETS
	.align		4
.L_2639:
        /*0110*/ 	.byte	0x04, 0x1c
        /*0112*/ 	.short	(.L_2641 - .L_2640)


	//   ....[0]....
.L_2640:
        /*0114*/ 	.word	0x00000060


	//   ....[1]....
        /*0118*/ 	.word	0x00001c00


	//----- nvinfo : EIATTR_MAX_THREADS
	.align		4
.L_2641:
        /*011c*/ 	.byte	0x04, 0x05
        /*011e*/ 	.short	(.L_2643 - .L_2642)
.L_2642:
        /*0120*/ 	.word	0x00000080
        /*0124*/ 	.word	0x00000001
        /*0128*/ 	.word	0x00000001


	//----- nvinfo : EIATTR_CRS_STACK_SIZE
	.align		4
.L_2643:
        /*012c*/ 	.byte	0x04, 0x1e
        /*012e*/ 	.short	(.L_2645 - .L_2644)
.L_2644:
        /*0130*/ 	.word	0x00000000


	//----- nvinfo : EIATTR_CBANK_PARAM_SIZE
	.align		4
.L_2645:
        /*0134*/ 	.byte	0x03, 0x19
        /*0136*/ 	.short	0x0058


	//----- nvinfo : EIATTR_PARAM_CBANK
	.align		4
        /*0138*/ 	.byte	0x04, 0x0a
        /*013a*/ 	.short	(.L_2647 - .L_2646)
	.align		4
.L_2646:
        /*013c*/ 	.word	index@(.nv.constant0._ZN10layer_norm13ln_fwd_kernelINS_13Kernel_traitsI6__halffS2_fjLj3072ELj1ELj1ELj4ELj16ENS_18Kernel_traits_baseILj3072ES2_fS2_fjLj128EEEEEEEvNS_9FwdParamsE)
        /*0140*/ 	.short	0x0210
        /*0142*/ 	.short	0x0058


	//----- nvinfo : EIATTR_SW_WAR
	.align		4
.L_2647:
        /*0144*/ 	.byte	0x04, 0x36
        /*0146*/ 	.short	(.L_2649 - .L_2648)
.L_2648:
        /*0148*/ 	.word	0x00000008
.L_2649:


//--------------------- .nv.info._ZN10layer_norm13ln_fwd_kernelINS_13Kernel_traitsI6__halfS2_S2_fjLj3072ELj1ELj1ELj4ELj16ENS_18Kernel_traits_baseILj3072ES2_S2_S2_fjLj128EEEEEEEvNS_9FwdParamsE --------------------------
	.section	.nv.info._ZN10layer_norm13ln_fwd_kernelINS_13Kernel_traitsI6__halfS2_S2_fjLj3072ELj1ELj1ELj4ELj16ENS_18Kernel_traits_baseILj3072ES2_S2_S2_fjLj128EEEEEEEvNS_9FwdParamsE,"",@"SHT_CUDA_INFO"
	.sectionflags	@""
	.align	4


	//----- nvinfo : EIATTR_CUDA_API_VERSION
	.align		4
        /*0000*/ 	.byte	0x04, 0x37
        /*0002*/ 	.short	(.L_2651 - .L_2650)
.L_2650:
        /*0004*/ 	.word	0x00000082


	//----- nvinfo : EIATTR_KPARAM_INFO
	.align		4
.L_2651:
        /*0008*/ 	.byte	0x04, 0x17
        /*000a*/ 	.short	(.L_2653 - .L_2652)
.L_2652:
        /*000c*/ 	.word	0x00000000
        /*0010*/ 	.short	0x0000
        /*0012*/ 	.short	0x0000
        /*0014*/ 	.byte	0x00, 0xf0, 0x61, 0x01


	//----- nvinfo : EIATTR_SPARSE_MMA_MASK
	.align		4
.L_2653:
        /*0018*/ 	.byte	0x03, 0x50
        /*001a*/ 	.short	0x0000


	//----- nvinfo : EIATTR_MAXREG_COUNT
	.align		4
        /*001c*/ 	.byte	0x03, 0x1b
        /*001e*/ 	.short	0x00ff


	//----- nvinfo : EIATTR_NUM_BARRIERS
	.align		4
        /*0020*/ 	.byte	0x02, 0x4c
        /*0022*/ 	.byte	0x01
	.zero		1


	//----- nvinfo : EIATTR_MERCURY_ISA_VERSION
	.align		4
        /*0024*/ 	.byte	0x03, 0x5f
        /*0026*/ 	.short	0x0101


	//----- nvinfo : EIATTR_COOP_GROUP_MASK_REGIDS
	.align		4
        /*0028*/ 	.byte	0x04, 0x29
        /*002a*/ 	.short	(.L_2655 - .L_2654)


	//   ....[0]....
.L_2654:
        /*002c*/ 	.word	0xffffffff


	//   ....[1]....
        /*0030*/ 	.word	0xffffffff


	//   ....[2]....
        /*0034*/ 	.word	0xffffffff


	//   ....[3]....
        /*0038*/ 	.word	0xffffffff


	//   ....[4]....
        /*003c*/ 	.word	0xffffffff


	//   ....[5]....
        /*0040*/ 	.word	0xffffffff


	//   ....[6]....
        /*0044*/ 	.word	0xffffffff


	//   ....[7]....
        /*0048*/ 	.word	0xffffffff


	//   ....[8]....
        /*004c*/ 	.word	0xffffffff


	//   ....[9]....
        /*0050*/ 	.word	0xffffffff


	//   ....[10]....
        /*0054*/ 	.word	0xffffffff


	//   ....[11]....
        /*0058*/ 	.word	0xffffffff


	//   ....[12]....
        /*005c*/ 	.word	0xffffffff


	//   ....[13]....
        /*0060*/ 	.word	0xffffffff


	//   ....[14]....
        /*0064*/ 	.word	0xffffffff


	//   ....[15]....
        /*0068*/ 	.word	0xffffffff


	//   ....[16]....
        /*006c*/ 	.word	0xffffffff


	//   ....[17]....
        /*0070*/ 	.word	0xffffffff


	//   ....[18]....
        /*0074*/ 	.word	0x05000007


	//   ....[19]....
        /*0078*/ 	.word	0x05000007


	//   ....[20]....
        /*007c*/ 	.word	0x05000007


	//   ....[21]....
        /*0080*/ 	.word	0x05000007


	//   ....[22]....
        /*0084*/ 	.word	0x05000007


	//   ....[23]....
        /*0088*/ 	.word	0x05000007


	//   ....[24]....
        /*008c*/ 	.word	0x05000007


	//   ....[25]....
        /*0090*/ 	.word	0x05000007


	//   ....[26]....
        /*0094*/ 	.word	0x05000007


	//   ....[27]....
        /*0098*/ 	.word	0x05000007


	//----- nvinfo : EIATTR_COOP_GROUP_INSTR_OFFSETS
	.align		4
.L_2655:
        /*009c*/ 	.byte	0x04, 0x28
        /*009e*/ 	.short	(.L_2657 - .L_2656)


	//   ....[0]....
.L_2656:
        /*00a0*/ 	.word	0x000005b0


	//   ....[1]....
        /*00a4*/ 	.word	0x000005d0


	//   ....[2]....
        /*00a8*/ 	.word	0x000005f0


	//   ....[3]....
        /*00ac*/ 	.word	0x00000610


	//   ....[4]....
        /*00b0*/ 	.word	0x00000630


	//   ....[5]....
        /*00b4*/ 	.word	0x00000960


	//   ....[6]....
        /*00b8*/ 	.word	0x00000980


	//   ....[7]....
        /*00bc*/ 	.word	0x000009a0


	//   ....[8]....
        /*00c0*/ 	.word	0x000009c0


	//   ....[9]....
        /*00c4*/ 	.word	0x000009e0


	//   ....[10]....
        /*00c8*/ 	.word	0x00000b50


	//   ....[11]....
        /*00cc*/ 	.word	0x00000b70


	//   ....[12]....
        /*00d0*/ 	.word	0x00000b80


	//   ....[13]....
        /*00d4*/ 	.word	0x00000c10


	//   ....[14]....
        /*00d8*/ 	.word	0x00000c50


	//   ....[15]....
        /*00dc*/ 	.word	0x00000c60


	//   ....[16]....
        /*00e0*/ 	.word	0x00000d30


	//   ....[17]....
        /*00e4*/ 	.word	0x00000d60


	//   ....[18]....
        /*00e8*/ 	.word	0x00001380


	//   ....[19]....
        /*00ec*/ 	.word	0x000013f0


	//   ....[20]....
        /*00f0*/ 	.word	0x00001460


	//   ....[21]....
        /*00f4*/ 	.word	0x000014d0


	//   ....[22]....
        /*00f8*/ 	.word	0x00001540


	//   ....[23]....
        /*00fc*/ 	.word	0x000018d0


	//   ....[24]....
        /*0100*/ 	.word	0x00001940


	//   ....[25]....
        /*0104*/ 	.word	0x000019b0


	//   ....[26]....
        /*0108*/ 	.word	0x00001a20


	//   ....[27]....
        /*010c*/ 	.word	0x00001a90


	//----- nvinfo : EIATTR_EXIT_INSTR_OFFSETS
	.align		4
.L_2657:
        /*0110*/ 	.byte	0x04, 0x1c
        /*0112*/ 	.short	(.L_2659 - .L_2658)


	//   ....[0]....
.L_2658:
        /*0114*/ 	.word	0x00000060


	//   ....[1]....
        /*0118*/ 	.word	0x00001320


	//----- nvinfo : EIATTR_MAX_THREADS
	.align		4
.L_2659:
        /*011c*/ 	.byte	0x04, 0x05
        /*011e*/ 	.short	(.L_2661 - .L_2660)
.L_2660:
        /*0120*/ 	.word	0x00000080
        /*0124*/ 	.word	0x00000001
        /*0128*/ 	.word	0x00000001


	//----- nvinfo : EIATTR_CRS_STACK_SIZE
	.align		4
.L_2661:
        /*012c*/ 	.byte	0x04, 0x1e
        /*012e*/ 	.short	(.L_2663 - .L_2662)
.L_2662:
        /*0130*/ 	.word	0x00000000


	//----- nvinfo : EIATTR_CBANK_PARAM_SIZE
	.align		4
.L_2663:
        /*0134*/ 	.byte	0x03, 0x19
        /*0136*/ 	.short	0x0058


	//----- nvinfo : EIATTR_PARAM_CBANK
	.align		4
        /*0138*/ 	.byte	0x04, 0x0a
        /*013a*/ 	.short	(.L_2665 - .L_2664)
	.align		4
.L_2664:
        /*013c*/ 	.word	index@(.nv.constant0._ZN10layer_norm13ln_fwd_kernelINS_13Kernel_traitsI6__halfS2_S2_fjLj3072ELj1ELj1ELj4ELj16ENS_18Kernel_traits_baseILj3072ES2_S2_S2_fjLj128EEEEEEEvNS_9FwdParamsE)
        /*0140*/ 	.short	0x0210
        /*0142*/ 	.short	0x0058


	//----- nvinfo : EIATTR_SW_WAR
	.align		4
.L_2665:
        /*0144*/ 	.byte	0x04, 0x36
        /*0146*/ 	.short	(.L_2667 - .L_2666)
.L_2666:
        /*0148*/ 	.word	0x00000008
.L_2667:


//--------------------- .nv.info._ZN10layer_norm13ln_fwd_kernelINS_13Kernel_traitsIffffjLj3072ELj1ELj1ELj4ELj16ENS_18Kernel_traits_baseILj3072EffffjLj128EEEEEEEvNS_9FwdParamsE --------------------------
	.section	.nv.info._ZN10layer_norm13ln_fwd_kernelINS_13Kernel_traitsIffffjLj3072ELj1ELj1ELj4ELj16ENS_18Kernel_traits_baseILj3072EffffjLj128EEEEEEEvNS_9FwdParamsE,"",@"SHT_CUDA_INFO"
	.sectionflags	@""
	.align	4


	//----- nvinfo : EIATTR_CUDA_API_VERSION
	.align		4
        /*0000*/ 	.byte	0x04, 0x37
        /*0002*/ 	.short	(.L_2669 - .L_2668)
.L_2668:
        /*0004*/ 	.word	0x00000082


	//----- nvinfo : EIATTR_KPARAM_INFO
	.align		4
.L_2669:
        /*0008*/ 	.byte	0x04, 0x17
        /*000a*/ 	.short	(.L_2671 - .L_2670)
.L_2670:
        /*000c*/ 	.word	0x00000000
        /*0010*/ 	.short	0x0000
        /*0012*/ 	.short	0x0000
        /*0014*/ 	.byte	0x00, 0xf0, 0x61, 0x01


	//----- nvinfo : EIATTR_SPARSE_MMA_MASK
	.align		4
.L_2671:
        /*0018*/ 	.byte	0x03, 0x50
        /*001a*/ 	.short	0x0000


	//----- nvinfo : EIATTR_MAXREG_COUNT
	.align		4
        /*001c*/ 	.byte	0x03, 0x1b
        /*001e*/ 	.short	0x00ff


	//----- nvinfo : EIATTR_NUM_BARRIERS
	.align		4
        /*0020*/ 	.byte	0x02, 0x4c
        /*0022*/ 	.byte	0x01
	.zero		1


	//----- nvinfo : EIATTR_MERCURY_ISA_VERSION
	.align		4
        /*0024*/ 	.byte	0x03, 0x5f
        /*0026*/ 	.short	0x0101


	//----- nvinfo : EIATTR_COOP_GROUP_MASK_REGIDS
	.align		4
        /*0028*/ 	.byte	0x04, 0x29
        /*002a*/ 	.short	(.L_2673 - .L_2672)


	//   ....[0]....
.L_2672:
        /*002c*/ 	.word	0xffffffff


	//   ....[1]....
        /*0030*/ 	.word	0xffffffff


	//   ....[2]....
        /*0034*/ 	.word	0xffffffff


	//   ....[3]....
        /*0038*/ 	.word	0xffffffff


	//   ....[4]....
        /*003c*/ 	.word	0xffffffff


	//   ....[5]....
        /*0040*/ 	.word	0xffffffff


	//   ....[6]....
        /*0044*/ 	.word	0xffffffff


	//   ....[7]....
        /*0048*/ 	.word	0xffffffff


	//   ....[8]....
        /*004c*/ 	.word	0xffffffff


	//   ....[9]....
        /*0050*/ 	.word	0xffffffff


	//   ....[10]....
        /*0054*/ 	.word	0xffffffff


	//   ....[11]....
        /*0058*/ 	.word	0xffffffff


	//   ....[12]....
        /*005c*/ 	.word	0xffffffff


	//   ....[13]....
        /*0060*/ 	.word	0xffffffff


	//   ....[14]....
        /*0064*/ 	.word	0xffffffff


	//   ....[15]....
        /*0068*/ 	.word	0xffffffff


	//   ....[16]....
        /*006c*/ 	.word	0xffffffff


	//   ....[17]....
        /*0070*/ 	.word	0xffffffff


	//   ....[18]....
        /*0074*/ 	.word	0x05000055


	//   ....[19]....
        /*0078*/ 	.word	0x05000055


	//   ....[20]....
        /*007c*/ 	.word	0x05000055


	//   ....[21]....
        /*0080*/ 	.word	0x05000055


	//   ....[22]....
        /*0084*/ 	.word	0x05000055


	//   ....[23]....
        /*0088*/ 	.word	0x05000055


	//   ....[24]....
        /*008c*/ 	.word	0x05000055


	//   ....[25]....
        /*0090*/ 	.word	0x05000055


	//   ....[26]....
        /*0094*/ 	.word	0x05000055


	//   ....[27]....
        /*0098*/ 	.word	0x05000055


	//----- nvinfo : EIATTR_COOP_GROUP_INSTR_OFFSETS
	.align		4
.L_2673:
        /*009c*/ 	.byte	0x04, 0x28
        /*009e*/ 	.short	(.L_2675 - .L_2674)


	//   ....[0]....
.L_2674:
        /*00a0*/ 	.word	0x00000550


	//   ....[1]....
        /*00a4*/ 	.word	0x00000570


	//   ....[2]....
        /*00a8*/ 	.word	0x00000590


	//   ....[3]....
        /*00ac*/ 	.word	0x000005b0


	//   ....[4]....
        /*00b0*/ 	.word	0x000005d0


	//   ....[5]....
        /*00b4*/ 	.word	0x00000900


	//   ....[6]....
        /*00b8*/ 	.word	0x00000920


	//   ....[7]....
        /*00bc*/ 	.word	0x00000940


	//   ....[8]....
        /*00c0*/ 	.word	0x00000960


	//   ....[9]....
        /*00c4*/ 	.word	0x00000980


	//   ....[10]....
        /*00c8*/ 	.word	0x00000ac0


	//   ....[11]....
        /*00cc*/ 	.word	0x00000af0


	//   ....[12]....
        /*00d0*/ 	.word	0x00000b00


	//   ....[13]....
        /*00d4*/ 	.word	0x00000b90


	//   ....[14]....
        /*00d8*/ 	.word	0x00000bd0


	//   ....[15]....
        /*00dc*/ 	.word	0x00000be0


	//   ....[16]....
        /*00e0*/ 	.word	0x00000cc0


	//   ....[17]....
        /*00e4*/ 	.word	0x00000ce0


	//   ....[18]....
        /*00e8*/ 	.word	0x00001390


	//   ....[19]....
        /*00ec*/ 	.word	0x000013e0


	//   ....[20]....
        /*00f0*/ 	.word	0x00001440


	//   ....[21]....
        /*00f4*/ 	.word	0x000014a0


	//   ....[22]....
        /*00f8*/ 	.word	0x00001500


	//   ....[23]....
        /*00fc*/ 	.word	0x00001880


	//   ....[24]....
        /*0100*/ 	.word	0x000018d0


	//   ....[25]....
        /*0104*/ 	.word	0x00001930


	//   ....[26]....
        /*0108*/ 	.word	0x00001990


	//   ....[27]....
        /*010c*/ 	.word	0x000019f0


	//----- nvinfo : EIATTR_EXIT_INSTR_OFFSETS
	.align		4
.L_2675:
        /*0110*/ 	.byte	0x04, 0x1c
        /*0112*/ 	.short	(.L_2677 - .L_2676)


	//   ....[0]....
.L_2676:
        /*0114*/ 	.word	0x00000070


	//   ....[1]....
        /*0118*/ 	.word	0x00001330


	//----- nvinfo : EIATTR_MAX_THREADS
	.align		4
.L_2677:
        /*011c*/ 	.byte	0x04, 0x05
        /*011e*/ 	.short	(.L_2679 - .L_2678)
.L_2678:
        /*0120*/ 	.word	0x00000080
        /*0124*/ 	.word	0x00000001
        /*0128*/ 	.word	0x00000001


	//----- nvinfo : EIATTR_CRS_STACK_SIZE
	.align		4
.L_2679:
        /*012c*/ 	.byte	0x04, 0x1e
        /*012e*/ 	.short	(.L_2681 - .L_2680)
.L_2680:
        /*0130*/ 	.word	0x00000000


	//----- nvinfo : EIATTR_CBANK_PARAM_SIZE
	.align		4
.L_2681:
        /*0134*/ 	.byte	0x03, 0x19
        /*0136*/ 	.short	0x0058


	//----- nvinfo : EIATTR_PARAM_CBANK
	.align		4
        /*0138*/ 	.byte	0x04, 0x0a
        /*013a*/ 	.short	(.L_2683 - .L_2682)
	.align		4
.L_2682:
        /*013c*/ 	.word	index@(.nv.constant0._ZN10layer_norm13ln_fwd_kernelINS_13Kernel_traitsIffffjLj3072ELj1ELj1ELj4ELj16ENS_18Kernel_traits_baseILj3072EffffjLj128EEEEEEEvNS_9FwdParamsE)
        /*0140*/ 	.short	0x0210
        /*0142*/ 	.short	0x0058


	//----- nvinfo : EIATTR_SW_WAR
	.align		4
.L_2683:
        /*0144*/ 	.byte	0x04, 0x36
        /*0146*/ 	.short	(.L_2685 - .L_2684)
.L_2684:
        /*0148*/ 	.word	0x00000008
.L_2685:


//--------------------- .nv.info._ZN10layer_norm13ln_fwd_kernelINS_13Kernel_traitsI13__nv_bfloat16fS2_fjLj2304ELj1ELj4ELj1ELj16ENS_18Kernel_traits_baseILj2304ES2_fS2_fjLj128EEEEEEEvNS_9FwdParamsE --------------------------
	.section	.nv.info._ZN10layer_norm13ln_fwd_kernelINS_13Kernel_traitsI13__nv_bfloat16fS2_fjLj2304ELj1ELj4ELj1ELj16ENS_18Kernel_traits_baseILj2304ES2_fS2_fjLj128EEEEEEEvNS_9FwdParamsE,"",@"SHT_CUDA_INFO"
	.sectionflags	@""
	.align	4


	//----- nvinfo : EIATTR_CUDA_API_VERSION
	.align		4
        /*0000*/ 	.byte	0x04, 0x37
        /*0002*/ 	.short	(.L_2687 - .L_2686)
.L_2686:
        /*0004*/ 	.word	0x00000082


	//----- nvinfo : EIATTR_KPARAM_INFO
	.align		4
.L_2687:
        /*0008*/ 	.byte	0x04, 0x17
        /*000a*/ 	.short	(.L_2689 - .L_2688)
.L_2688:
        /*000c*/ 	.word	0x00000000
        /*0010*/ 	.short	0x0000
        /*0012*/ 	.short	0x0000
        /*0014*/ 	.byte	0x00, 0xf0, 0x61, 0x01


	//----- nvinfo : EIATTR_SPARSE_MMA_MASK
	.align		4
.L_2689:
        /*0018*/ 	.byte	0x03, 0x50
        /*001a*/ 	.short	0x0000


	//----- nvinfo : EIATTR_MAXREG_COUNT
	.align		4
        /*001c*/ 	.byte	0x03, 0x1b
        /*001e*/ 	.short	0x00ff


	//----- nvinfo : EIATTR_MERCURY_ISA_VERSION
	.align		4
        /*0020*/ 	.byte	0x03, 0x5f
        /*0022*/ 	.short	0x0101


	//----- nvinfo : EIATTR_COOP_GROUP_MASK_REGIDS
	.align		4
        /*0024*/ 	.byte	0x04, 0x29
        /*0026*/ 	.short	(.L_2691 - .L_2690)


	//   ....[0]....
.L_2690:
        /*0028*/ 	.word	0xffffffff


	//   ....[1]....
        /*002c*/ 	.word	0xffffffff


	//   ....[2]....
        /*0030*/ 	.word	0xffffffff


	//   ....[3]....
        /*0034*/ 	.word	0xffffffff


	//   ....[4]....
        /*0038*/ 	.word	0xffffffff


	//   ....[5]....
        /*003c*/ 	.word	0xffffffff


	//   ....[6]....
        /*0040*/ 	.word	0xffffffff


	//   ....[7]....
        /*0044*/ 	.word	0xffffffff


	//   ....[8]....
        /*0048*/ 	.word	0xffffffff


	//   ....[9]....
        /*004c*/ 	.word	0xffffffff


	//   ....[10]....
        /*0050*/ 	.word	0x05000005


	//   ....[11]....
        /*0054*/ 	.word	0x05000005


	//   ....[12]....
        /*0058*/ 	.word	0x05000005


	//   ....[13]....
        /*005c*/ 	.word	0x05000005


	//   ....[14]....
        /*0060*/ 	.word	0x05000005


	//   ....[15]....
        /*0064*/ 	.word	0x05000005


	//   ....[16]....
        /*0068*/ 	.word	0x05000005


	//   ....[17]....
        /*006c*/ 	.word	0x05000005


	//   ....[18]....
        /*0070*/ 	.word	0x05000005


	//   ....[19]....
        /*0074*/ 	.word	0x05000005


	//----- nvinfo : EIATTR_COOP_GROUP_INSTR_OFFSETS
	.align		4
.L_2691:
        /*0078*/ 	.byte	0x04, 0x28
        /*007a*/ 	.short	(.L_2693 - .L_2692)


	//   ....[0]....
.L_2692:
        /*007c*/ 	.word	0x00000b80


	//   ....[1]....
        /*0080*/ 	.word	0x00000ba0


	//   ....[2]....
        /*0084*/ 	.word	0x00000bc0


	//   ....[3]....
        /*0088*/ 	.word	0x00000be0


	//   ....[4]....
        /*008c*/ 	.word	0x00000c00


	//   ....[5]....
        /*0090*/ 	.word	0x00001530


	//   ....[6]....
        /*0094*/ 	.word	0x00001550


	//   ....[7]....
        /*0098*/ 	.word	0x00001570


	//   ....[8]....
        /*009c*/ 	.word	0x00001590


	//   ....[9]....
        /*00a0*/ 	.word	0x000015b0


	//   ....[10]....
        /*00a4*/ 	.word	0x00003610


	//   ....[11]....
        /*00a8*/ 	.word	0x00003690


	//   ....[12]....
        /*00ac*/ 	.word	0x000036f0


	//   ....[13]....
        /*00b0*/ 	.word	0x00003750


	//   ....[14]....
        /*00b4*/ 	.word	0x000037b0


	//   ....[15]....
        /*00b8*/ 	.word	0x00004130


	//   ....[16]....
        /*00bc*/ 	.word	0x00004190


	//   ....[17]....
        /*00c0*/ 	.word	0x000041f0


	//   ....[18]....
        /*00c4*/ 	.word	0x00004250


	//   ....[19]....
        /*00c8*/ 	.word	0x000042b0


	//----- nvinfo : EIATTR_EXIT_INSTR_OFFSETS
	.align		4
.L_2693:
        /*00cc*/ 	.byte	0x04, 0x1c
        /*00ce*/ 	.short	(.L_2695 - .L_2694)


	//   ....[0]....
.L_2694:
        /*00d0*/ 	.word	0x00000070


	//   ....[1]....
        /*00d4*/ 	.word	0x000035b0


	//----- nvinfo : EIATTR_MAX_THREADS
	.align		4
.L_2695:
        /*00d8*/ 	.byte	0x04, 0x05
        /*00da*/ 	.short	(.L_2697 - .L_2696)
.L_2696:
        /*00dc*/ 	.word	0x00000080
        /*00e0*/ 	.word	0x00000001
        /*00e4*/ 	.word	0x00000001


	//----- nvinfo : EIATTR_CRS_STACK_SIZE
	.align		4
.L_2697:
        /*00e8*/ 	.byte	0x04, 0x1e
        /*00ea*/ 	.short	(.L_2699 - .L_2698)
.L_2698:
        /*00ec*/ 	.word	0x00000000


	//----- nvinfo : EIATTR_CBANK_PARAM_SIZE
	.align		4
.L_2699:
        /*00f0*/ 	.byte	0x03, 0x19
        /*00f2*/ 	.short	0x0058


	//----- nvinfo : EIATTR_PARAM_CBANK
	.align		4
        /*00f4*/ 	.byte	0x04, 0x0a
        /*00f6*/ 	.short	(.L_2701 - .L_2700)
	.align		4
.L_2700:
        /*00f8*/ 	.word	index@(.nv.constant0._ZN10layer_norm13ln_fwd_kernelINS_13Kernel_traitsI13__nv_bfloat16fS2_fjLj2304ELj1ELj4ELj1ELj16ENS_18Kernel_traits_baseILj2304ES2_fS2_fjLj128EEEEEEEvNS_9FwdParamsE)
        /*00fc*/ 	.short	0x0210
        /*00fe*/ 	.short	0x0058


	//----- nvinfo : EIATTR_SW_WAR
	.align		4
.L_2701:
        /*0100*/ 	.byte	0x04, 0x36
        /*0102*/ 	.short	(.L_2703 - .L_2702)
.L_2702:
        /*0104*/ 	.word	0x00000008
.L_2703:


//--------------------- .nv.info._ZN10layer_norm13ln_fwd_kernelINS_13Kernel_traitsI13__nv_bfloat16S2_S2_fjLj2304ELj1ELj4ELj1ELj16ENS_18Kernel_traits_baseILj2304ES2_S2_S2_fjLj128EEEEEEEvNS_9FwdParamsE --------------------------
	.section	.nv.info._ZN10layer_norm13ln_fwd_kernelINS_13Kernel_traitsI13__nv_bfloat16S2_S2_fjLj2304ELj1ELj4ELj1ELj16ENS_18Kernel_traits_baseILj2304ES2_S2_S2_fjLj128EEEEEEEvNS_9FwdParamsE,"",@"SHT_CUDA_INFO"
	.sectionflags	@""
	.align	4


	//----- nvinfo : EIATTR_CUDA_API_VERSION
	.align		4
        /*0000*/ 	.byte	0x04, 0x37
        /*0002*/ 	.short	(.L_2705 - .L_2704)
.L_2704:
        /*0004*/ 	.word	0x00000082


	//----- nvinfo : EIATTR_KPARAM_INFO
	.align		4
.L_2705:
        /*0008*/ 	.byte	0x04, 0x17
        /*000a*/ 	.short	(.L_2707 - .L_2706)
.L_2706:
        /*000c*/ 	.word	0x00000000
        /*0010*/ 	.short	0x0000
        /*0012*/ 	.short	0x0000
        /*0014*/ 	.byte	0x00, 0xf0, 0x61, 0x01


	//----- nvinfo : EIATTR_SPARSE_MMA_MASK
	.align		4
.L_2707:
        /*0018*/ 	.byte	0x03, 0x50
        /*001a*/ 	.short	0x0000


	//----- nvinfo : EIATTR_MAXREG_COUNT
	.align		4
        /*001c*/ 	.byte	0x03, 0x1b
        /*001e*/ 	.short	0x00ff


	//----- nvinfo : EIATTR_MERCURY_ISA_VERSION
	.align		4
        /*0020*/ 	.byte	0x03, 0x5f
        /*0022*/ 	.short	0x0101


	//----- nvinfo : EIATTR_COOP_GROUP_MASK_REGIDS
	.align		4
        /*0024*/ 	.byte	0x04, 0x29
        /*0026*/ 	.short	(.L_2709 - .L_2708)


	//   ....[0]....
.L_2708:
        /*0028*/ 	.word	0xffffffff


	//   ....[1]....
        /*002c*/ 	.word	0xffffffff


	//   ....[2]....
        /*0030*/ 	.word	0xffffffff


	//   ....[3]....
        /*0034*/ 	.word	0xffffffff


	//   ....[4]....
        /*0038*/ 	.word	0xffffffff


	//   ....[5]....
        /*003c*/ 	.word	0xffffffff


	//   ....[6]....
        /*0040*/ 	.word	0xffffffff


	//   ....[7]....
        /*0044*/ 	.word	0xffffffff


	//   ....[8]....
        /*0048*/ 	.word	0xffffffff


	//   ....[9]....
        /*004c*/ 	.word	0xffffffff


	//   ....[10]....
        /*0050*/ 	.word	0x0500009b


	//   ....[11]....
        /*0054*/ 	.word	0x0500009b


	//   ....[12]....
        /*0058*/ 	.word	0x0500009b


	//   ....[13]....
        /*005c*/ 	.word	0x0500009b


	//   ....[14]....
        /*0060*/ 	.word	0x0500009b


	//   ....[15]....
        /*0064*/ 	.word	0x0500009b


	//   ....[16]....
        /*0068*/ 	.word	0x0500009b


	//   ....[17]....
        /*006c*/ 	.word	0x0500009b


	//   ....[18]....
        /*0070*/ 	.word	0x0500009b


	//   ....[19]....
        /*0074*/ 	.word	0x0500009b


	//----- nvinfo : EIATTR_COOP_GROUP_INSTR_OFFSETS
	.align		4
.L_2709:
        /*0078*/ 	.byte	0x04, 0x28
        /*007a*/ 	.short	(.L_2711 - .L_2710)


	//   ....[0]....
.L_2710:
        /*007c*/ 	.word	0x00000f70


	//   ....[1]....
        /*0080*/ 	.word	0x00000f90


	//   ....[2]....
        /*0084*/ 	.word	0x00000fb0


	//   ....[3]....
        /*0088*/ 	.word	0x00000fd0


	//   ....[4]....
        /*008c*/ 	.word	0x00000ff0


	//   ....[5]....
        /*0090*/ 	.word	0x00001920


	//   ....[6]....
        /*0094*/ 	.word	0x00001940


	//   ....[7]....
        /*0098*/ 	.word	0x00001960


	//   ....[8]....
        /*009c*/ 	.word	0x00001980


	//   ....[9]....
        /*00a0*/ 	.word	0x000019a0


	//   ....[10]....
        /*00a4*/ 	.word	0x00002520


	//   ....[11]....
        /*00a8*/ 	.word	0x000025a0


	//   ....[12]....
        /*00ac*/ 	.word	0x00002600


	//   ....[13]....
        /*00b0*/ 	.word	0x00002660


	//   ....[14]....
        /*00b4*/ 	.word	0x000026c0


	//   ....[15]....
        /*00b8*/ 	.word	0x00003040


	//   ....[16]....
        /*00bc*/ 	.word	0x000030a0


	//   ....[17]....
        /*00c0*/ 	.word	0x00003100


	//   ....[18]....
        /*00c4*/ 	.word	0x00003160


	//   ....[19]....
        /*00c8*/ 	.word	0x000031c0


	//----- nvinfo : EIATTR_EXIT_INSTR_OFFSETS
	.align		4
.L_2711:
        /*00cc*/ 	.byte	0x04, 0x1c
        /*00ce*/ 	.short	(.L_2713 - .L_2712)


	//   ....[0]....
.L_2712:
        /*00d0*/ 	.word	0x00000070


	//   ....[1]....
        /*00d4*/ 	.word	0x000024c0


	//----- nvinfo : EIATTR_MAX_THREADS
	.align		4
.L_2713:
        /*00d8*/ 	.byte	0x04, 0x05
        /*00da*/ 	.short	(.L_2715 - .L_2714)
.L_2714:
        /*00dc*/ 	.word	0x00000080
        /*00e0*/ 	.word	0x00000001
        /*00e4*/ 	.word	0x00000001


	//----- nvinfo : EIATTR_CRS_STACK_SIZE
	.align		4
.L_2715:
        /*00e8*/ 	.byte	0x04, 0x1e
        /*00ea*/ 	.short	(.L_2717 - .L_2716)
.L_2716:
        /*00ec*/ 	.word	0x00000000


	//----- nvinfo : EIATTR_CBANK_PARAM_SIZE
	.align		4
.L_2717:
        /*00f0*/ 	.byte	0x03, 0x19
        /*00f2*/ 	.short	0x0058


	//----- nvinfo : EIATTR_PARAM_CBANK
	.align		4
        /*00f4*/ 	.byte	0x04, 0x0a
        /*00f6*/ 	.short	(.L_2719 - .L_2718)
	.align		4
.L_2718:
        /*00f8*/ 	.word	index@(.nv.constant0._ZN10layer_norm13ln_fwd_kernelINS_13Kernel_traitsI13__nv_bfloat16S2_S2_fjLj2304ELj1ELj4ELj1ELj16ENS_18Kernel_traits_baseILj2304ES2_S2_S2_fjLj128EEEEEEEvNS_9FwdParamsE)
        /*00fc*/ 	.short	0x0210
        /*00fe*/ 	.short	0x0058


	//----- nvinfo : EIATTR_SW_WAR
	.align		4
.L_2719:
        /*0100*/ 	.byte	0x04, 0x36
        /*0102*/ 	.short	(.L_2721 - .L_2720)
.L_2720:
        /*0104*/ 	.word	0x00000008
.L_2721:


//--------------------- .nv.info._ZN10layer_norm13ln_fwd_kernelINS_13Kernel_traitsI6__halffS2_fjLj2304ELj1ELj4ELj1ELj16ENS_18Kernel_traits_baseILj2304ES2_fS2_fjLj128EEEEEEEvNS_9FwdParamsE --------------------------
	.section	.nv.info._ZN10layer_norm13ln_fwd_kernelINS_13Kernel_traitsI6__halffS2_fjLj2304ELj1ELj4ELj1ELj16ENS_18Kernel_traits_baseILj2304ES2_fS2_fjLj128EEEEEEEvNS_9FwdParamsE,"",@"SHT_CUDA_INFO"
	.sectionflags	@""
	.align	4


	//----- nvinfo : EIATTR_CUDA_API_VERSION
	.align		4
        /*0000*/ 	.byte	0x04, 0x37
        /*0002*/ 	.short	(.L_2723 - .L_2722)
.L_2722:
        /*0004*/ 	.word	0x00000082


	//----- nvinfo : EIATTR_KPARAM_INFO
	.align		4
.L_2723:
        /*0008*/ 	.byte	0x04, 0x17
        /*000a*/ 	.short	(.L_2725 - .L_2724)
.L_2724:
        /*000c*/ 	.word	0x00000000
        /*0010*/ 	.short	0x0000
        /*0012*/ 	.short	0x0000
        /*0014*/ 	.byte	0x00, 0xf0, 0x61, 0x01


	//----- nvinfo : EIATTR_SPARSE_MMA_MASK
	.align		4
.L_2725:
        /*0018*/ 	.byte	0x03, 0x50
        /*001a*/ 	.short	0x0000


	//----- nvinfo : EIATTR_MAXREG_COUNT
	.align		4
        /*001c*/ 	.byte	0x03, 0x1b
        /*001e*/ 	.short	0x00ff


	//----- nvinfo : EIATTR_MERCURY_ISA_VERSION
	.align		4
        /*0020*/ 	.byte	0x03, 0x5f
        /*0022*/ 	.short	0x0101


	//----- nvinfo : EIATTR_COOP_GROUP_MASK_REGIDS
	.align		4
        /*0024*/ 	.byte	0x04, 0x29
        /*0026*/ 	.short	(.L_2727 - .L_2726)


	//   ....[0]....
.L_2726:
        /*0028*/ 	.word	0xffffffff


	//   ....[1]....
        /*002c*/ 	.word	0xffffffff


	//   ....[2]....
        /*0030*/ 	.word	0xffffffff


	//   ....[3]....
        /*0034*/ 	.word	0xffffffff


	//   ....[4]....
        /*0038*/ 	.word	0xffffffff


	//   ....[5]....
        /*003c*/ 	.word	0xffffffff


	//   ....[6]....
        /*0040*/ 	.word	0xffffffff


	//   ....[7]....
        /*0044*/ 	.word	0xffffffff


	//   ....[8]....
        /*0048*/ 	.word	0xffffffff


	//   ....[9]....
        /*004c*/ 	.word	0xffffffff


	//   ....[10]....
        /*0050*/ 	.word	0x05000005


	//   ....[11]....
        /*0054*/ 	.word	0x05000005


	//   ....[12]....
        /*0058*/ 	.word	0x05000005


	//   ....[13]....
        /*005c*/ 	.word	0x05000005


	//   ....[14]....
        /*0060*/ 	.word	0x05000005


	//   ....[15]....
        /*0064*/ 	.word	0x05000005


	//   ....[16]....
        /*0068*/ 	.word	0x05000005


	//   ....[17]....
        /*006c*/ 	.word	0x05000005


	//   ....[18]....
        /*0070*/ 	.word	0x05000005


	//   ....[19]....
        /*0074*/ 	.word	0x05000005


	//----- nvinfo : EIATTR_COOP_GROUP_INSTR_OFFSETS
	.align		4
.L_2727:
        /*0078*/ 	.byte	0x04, 0x28
        /*007a*/ 	.short	(.L_2729 - .L_2728)


	//   ....[0]....
.L_2728:
        /*007c*/ 	.word	0x00000b80


	//   ....[1]....
        /*0080*/ 	.word	0x00000ba0


	//   ....[2]....
        /*0084*/ 	.word	0x00000bc0


	//   ....[3]....
        /*0088*/ 	.word	0x00000be0


	//   ....[4]....
        /*008c*/ 	.word	0x00000c00


	//   ....[5]....
        /*0090*/ 	.word	0x00001530


	//   ....[6]....
        /*0094*/ 	.word	0x00001550


	//   ....[7]....
        /*0098*/ 	.word	0x00001570


	//   ....[8]....
        /*009c*/ 	.word	0x00001590


	//   ....[9]....
        /*00a0*/ 	.word	0x000015b0


	//   ....[10]....
        /*00a4*/ 	.word	0x00003610


	//   ....[11]....
        /*00a8*/ 	.word	0x00003690


	//   ....[12]....
        /*00ac*/ 	.word	0x000036f0


	//   ....[13]....
        /*00b0*/ 	.word	0x00003750


	//   ....[14]....
        /*00b4*/ 	.word	0x000037b0


	//   ....[15]....
        /*00b8*/ 	.word	0x00004130


	//   ....[16]....
        /*00bc*/ 	.word	0x00004190


	//   ....[17]....
        /*00c0*/ 	.word	0x000041f0


	//   ....[18]....
        /*00c4*/ 	.word	0x00004250


	//   ....[19]....
        /*00c8*/ 	.word	0x000042b0


	//----- nvinfo : EIATTR_EXIT_INSTR_OFFSETS
	.align		4
.L_2729:
        /*00cc*/ 	.byte	0x04, 0x1c
        /*00ce*/ 	.short	(.L_2731 - .L_2730)


	//   ....[0]....
.L_2730:
        /*00d0*/ 	.word	0x00000070


	//   ....[1]....
        /*00d4*/ 	.word	0x000035b0


	//----- nvinfo : EIATTR_MAX_THREADS
	.align		4
.L_2731:
        /*00d8*/ 	.byte	0x04, 0x05
        /*00da*/ 	.short	(.L_2733 - .L_2732)
.L_2732:
        /*00dc*/ 	.word	0x00000080
        /*00e0*/ 	.word	0x00000001
        /*00e4*/ 	.word	0x00000001


	//----- nvinfo : EIATTR_CRS_STACK_SIZE
	.align		4
.L_2733:
        /*00e8*/ 	.byte	0x04, 0x1e
        /*00ea*/ 	.short	(.L_2735 - .L_2734)
.L_2734:
        /*00ec*/ 	.word	0x00000000


	//----- nvinfo : EIATTR_CBANK_PARAM_SIZE
	.align		4
.L_2735:
        /*00f0*/ 	.byte	0x03, 0x19
        /*00f2*/ 	.short	0x0058


	//----- nvinfo : EIATTR_PARAM_CBANK
	.align		4
        /*00f4*/ 	.byte	0x04, 0x0a
        /*00f6*/ 	.short	(.L_2737 - .L_2736)
	.align		4
.L_2736:
        /*00f8*/ 	.word	index@(.nv.constant0._ZN10layer_norm13ln_fwd_kernelINS_13Kernel_traitsI6__halffS2_fjLj2304ELj1ELj4ELj1ELj16ENS_18Kernel_traits_baseILj2304ES2_fS2_fjLj128EEEEEEEvNS_9FwdParamsE)
        /*00fc*/ 	.short	0x0210
        /*00fe*/ 	.short	0x0058


	//----- nvinfo : EIATTR_SW_WAR
	.align		4
.L_2737:
        /*0100*/ 	.byte	0x04, 0x36
        /*0102*/ 	.short	(.L_2739 - .L_2738)
.L_2738:
        /*0104*/ 	.word	0x00000008
.L_2739:


//--------------------- .nv.info._ZN10layer_norm13ln_fwd_kernelINS_13Kernel_traitsI6__halfS2_S2_fjLj2304ELj1ELj4ELj1ELj16ENS_18Kernel_traits_baseILj2304ES2_S2_S2_fjLj128EEEEEEEvNS_9FwdParamsE --------------------------
	.section	.nv.info._ZN10layer_norm13ln_fwd_kernelINS_13Kernel_traitsI6__halfS2_S2_fjLj2304ELj1ELj4ELj1ELj16ENS_18Kernel_traits_baseILj2304ES2_S2_S2_fjLj128EEEEEEEvNS_9FwdParamsE,"",@"SHT_CUDA_INFO"
	.sectionflags	@""
	.align	4


	//----- nvinfo : EIATTR_CUDA_API_VERSION
	.align		4
        /*0000*/ 	.byte	0x04, 0x37
        /*0002*/ 	.short	(.L_2741 - .L_2740)
.L_2740:
        /*0004*/ 	.word	0x00000082


	//----- nvinfo : EIATTR_KPARAM_INFO
	.align		4
.L_2741:
        /*0008*/ 	.byte	0x04, 0x17
        /*000a*/ 	.short	(.L_2743 - .L_2742)
.L_2742:
        /*000c*/ 	.word	0x00000000
        /*0010*/ 	.short	0x0000
        /*0012*/ 	.short	0x0000
        /*0014*/ 	.byte	0x00, 0xf0, 0x61, 0x01


	//----- nvinfo : EIATTR_SPARSE_MMA_MASK
	.align		4
.L_2743:
        /*0018*/ 	.byte	0x03, 0x50
        /*001a*/ 	.short	0x0000


	//----- nvinfo : EIATTR_MAXREG_COUNT
	.align		4
        /*001c*/ 	.byte	0x03, 0x1b
        /*001e*/ 	.short	0x00ff


	//----- nvinfo : EIATTR_MERCURY_ISA_VERSION
	.align		4
        /*0020*/ 	.byte	0x03, 0x5f
        /*0022*/ 	.short	0x0101


	//----- nvinfo : EIATTR_COOP_GROUP_MASK_REGIDS
	.align		4
        /*0024*/ 	.byte	0x04, 0x29
        /*0026*/ 	.short	(.L_2745 - .L_2744)


	//   ....[0]....
.L_2744:
        /*0028*/ 	.word	0xffffffff


	//   ....[1]....
        /*002c*/ 	.word	0xffffffff


	//   ....[2]....
        /*0030*/ 	.word	0xffffffff


	//   ....[3]....
        /*0034*/ 	.word	0xffffffff


	//   ....[4]....
        /*0038*/ 	.word	0xffffffff


	//   ....[5]....
        /*003c*/ 	.word	0xffffffff


	//   ....[6]....
        /*0040*/ 	.word	0xffffffff


	//   ....[7]....
        /*0044*/ 	.word	0xffffffff


	//   ....[8]....
        /*0048*/ 	.word	0xffffffff


	//   ....[9]....
        /*004c*/ 	.word	0xffffffff


	//   ....[10]....
        /*0050*/ 	.word	0x0500009b


	//   ....[11]....
        /*0054*/ 	.word	0x0500009b


	//   ....[12]....
        /*0058*/ 	.word	0x0500009b


	//   ....[13]....
        /*005c*/ 	.word	0x0500009b


	//   ....[14]....
        /*0060*/ 	.word	0x0500009b


	//   ....[15]....
        /*0064*/ 	.word	0x0500009b


	//   ....[16]....
        /*0068*/ 	.word	0x0500009b


	//   ....[17]....
        /*006c*/ 	.word	0x0500009b


	//   ....[18]....
        /*0070*/ 	.word	0x0500009b


	//   ....[19]....
        /*0074*/ 	.word	0x0500009b


	//----- nvinfo : EIATTR_COOP_GROUP_INSTR_OFFSETS
	.align		4
.L_2745:
        /*0078*/ 	.byte	0x04, 0x28
        /*007a*/ 	.short	(.L_2747 - .L_2746)


	//   ....[0]....
.L_2746:
        /*007c*/ 	.word	0x00000d30


	//   ....[1]....
        /*0080*/ 	.word	0x00000d50


	//   ....[2]....
        /*0084*/ 	.word	0x00000d70


	//   ....[3]....
        /*0088*/ 	.word	0x00000d90


	//   ....[4]....
        /*008c*/ 	.word	0x00000db0


	//   ....[5]....
        /*0090*/ 	.word	0x000016e0


	//   ....[6]....
        /*0094*/ 	.word	0x00001700


	//   ....[7]....
        /*0098*/ 	.word	0x00001720


	//   ....[8]....
        /*009c*/ 	.word	0x00001740


	//   ....[9]....
        /*00a0*/ 	.word	0x00001760


	//   ....[10]....
        /*00a4*/ 	.word	0x000022e0


	//   ....[11]....
        /*00a8*/ 	.word	0x00002360


	//   ....[12]....
        /*00ac*/ 	.word	0x000023c0


	//   ....[13]....
        /*00b0*/ 	.word	0x00002420


	//   ....[14]....
        /*00b4*/ 	.word	0x00002480


	//   ....[15]....
        /*00b8*/ 	.word	0x00002e00


	//   ....[16]....
        /*00bc*/ 	.word	0x00002e60


	//   ....[17]....
        /*00c0*/ 	.word	0x00002ec0


	//   ....[18]....
        /*00c4*/ 	.word	0x00002f20


	//   ....[19]....
        /*00c8*/ 	.word	0x00002f80


	//----- nvinfo : EIATTR_EXIT_INSTR_OFFSETS
	.align		4
.L_2747:
        /*00cc*/ 	.byte	0x04, 0x1c
        /*00ce*/ 	.short	(.L_2749 - .L_2748)


	//   ....[0]....
.L_2748:
        /*00d0*/ 	.word	0x00000070


	//   ....[1]....
        /*00d4*/ 	.word	0x00002280


	//----- nvinfo : EIATTR_MAX_THREADS
	.align		4
.L_2749:
        /*00d8*/ 	.byte	0x04, 0x05
        /*00da*/ 	.short	(.L_2751 - .L_2750)
.L_2750:
        /*00dc*/ 	.word	0x00000080
        /*00e0*/ 	.word	0x00000001
        /*00e4*/ 	.word	0x00000001


	//----- nvinfo : EIATTR_CRS_STACK_SIZE
	.align		4
.L_2751:
        /*00e8*/ 	.byte	0x04, 0x1e
        /*00ea*/ 	.short	(.L_2753 - .L_2752)
.L_2752:
        /*00ec*/ 	.word	0x00000000


	//----- nvinfo : EIATTR_CBANK_PARAM_SIZE
	.align		4
.L_2753:
        /*00f0*/ 	.byte	0x03, 0x19
        /*00f2*/ 	.short	0x0058


	//----- nvinfo : EIATTR_PARAM_CBANK
	.align		4
        /*00f4*/ 	.byte	0x04, 0x0a
        /*00f6*/ 	.short	(.L_2755 - .L_2754)
	.align		4
.L_2754:
        /*00f8*/ 	.word	index@(.nv.constant0._ZN10layer_norm13ln_fwd_kernelINS_13Kernel_traitsI6__halfS2_S2_fjLj2304ELj1ELj4ELj1ELj16ENS_18Kernel_traits_baseILj2304ES2_S2_S2_fjLj128EEEEEEEvNS_9FwdParamsE)
        /*00fc*/ 	.short	0x0210
        /*00fe*/ 	.short	0x0058


	//----- nvinfo : EIATTR_SW_WAR
	.align		4
.L_2755:
        /*0100*/ 	.byte	0x04, 0x36
        /*0102*/ 	.short	(.L_2757 - .L_2756)
.L_2756:
        /*0104*/ 	.word	0x00000008
.L_2757:


//--------------------- .nv.info._ZN10layer_norm13ln_fwd_kernelINS_13Kernel_traitsIffffjLj2304ELj1ELj4ELj1ELj16ENS_18Kernel_traits_baseILj2304EffffjLj128EEEEEEEvNS_9FwdParamsE --------------------------
	.section	.nv.info._ZN10layer_norm13ln_fwd_kernelINS_13Kernel_traitsIffffjLj2304ELj1ELj4ELj1ELj16ENS_18Kernel_traits_baseILj2304EffffjLj128EEEEEEEvNS_9FwdParamsE,"",@"SHT_CUDA_INFO"
	.sectionflags	@""
	.align	4


	//----- nvinfo : EIATTR_CUDA_API_VERSION
	.align		4
        /*0000*/ 	.byte	0x04, 0x37
        /*0002*/ 	.short	(.L_2759 - .L_2758)
.L_2758:
        /*0004*/ 	.word	0x00000082


	//----- nvinfo : EIATTR_KPARAM_INFO
	.align		4
.L_2759:
        /*0008*/ 	.byte	0x04, 0x17
        /*000a*/ 	.short	(.L_2761 - .L_2760)
.L_2760:
        /*000c*/ 	.word	0x00000000
        /*0010*/ 	.short	0x0000
        /*0012*/ 	.short	0x0000
        /*0014*/ 	.byte	0x00, 0xf0, 0x61, 0x01


	//----- nvinfo : EIATTR_SPARSE_MMA_MASK
	.align		4
.L_2761:
        /*0018*/ 	.byte	0x03, 0x50
        /*001a*/ 	.short	0x0000


	//----- nvinfo : EIATTR_MAXREG_COUNT
	.align		4
        /*001c*/ 	.byte	0x03, 0x1b
        /*001e*/ 	.short	0x00ff


	//----- nvinfo : EIATTR_MERCURY_ISA_VERSION
	.align		4
        /*0020*/ 	.byte	0x03, 0x5f
        /*0022*/ 	.short	0x0101


	//----- nvinfo : EIATTR_COOP_GROUP_MASK_REGIDS
	.align		4
        /*0024*/ 	.byte	0x04, 0x29
        /*0026*/ 	.short	(.L_2763 - .L_2762)


	//   ....[0]....
.L_2762:
        /*0028*/ 	.word	0xffffffff


	//   ....[1]....
        /*002c*/ 	.word	0xffffffff


	//   ....[2]....
        /*0030*/ 	.word	0xffffffff


	//   ....[3]....
        /*0034*/ 	.word	0xffffffff


	//   ....[4]....
        /*0038*/ 	.word	0xffffffff


	//   ....[5]....
        /*003c*/ 	.word	0xffffffff


	//   ....[6]....
        /*0040*/ 	.word	0xffffffff


	//   ....[7]....
        /*0044*/ 	.word	0xffffffff


	//   ....[8]....
        /*0048*/ 	.word	0xffffffff


	//   ....[9]....
        /*004c*/ 	.word	0xffffffff


	//   ....[10]....
        /*0050*/ 	.word	0x050000ee


	//   ....[11]....
        /*0054*/ 	.word	0x050000ee


	//   ....[12]....
        /*0058*/ 	.word	0x050000ee


	//   ....[13]....
        /*005c*/ 	.word	0x050000ee


	//   ....[14]....
        /*0060*/ 	.word	0x050000ee


	//   ....[15]....
        /*0064*/ 	.word	0x050000ee


	//   ....[16]....
        /*0068*/ 	.word	0x050000ee


	//   ....[17]....
        /*006c*/ 	.word	0x050000ee


	//   ....[18]....
        /*0070*/ 	.word	0x050000ee


	//   ....[19]....
        /*0074*/ 	.word	0x050000ee


	//----- nvinfo : EIATTR_COOP_GROUP_INSTR_OFFSETS
	.align		4
.L_2763:
        /*0078*/ 	.byte	0x04, 0x28
        /*007a*/ 	.short	(.L_2765 - .L_2764)


	//   ....[0]....
.L_2764:
        /*007c*/ 	.word	0x00000b90


	//   ....[1]....
        /*0080*/ 	.word	0x00000bb0


	//   ....[2]....
        /*0084*/ 	.word	0x00000bd0


	//   ....[3]....
        /*0088*/ 	.word	0x00000bf0


	//   ....[4]....
        /*008c*/ 	.word	0x00000c10


	//   ....[5]....
        /*0090*/ 	.word	0x00001540


	//   ....[6]....
        /*0094*/ 	.word	0x00001560


	//   ....[7]....
        /*0098*/ 	.word	0x00001580


	//   ....[8]....
        /*009c*/ 	.word	0x000015a0


	//   ....[9]....
        /*00a0*/ 	.word	0x000015c0


	//   ....[10]....
        /*00a4*/ 	.word	0x00002370


	//   ....[11]....
        /*00a8*/ 	.word	0x000023f0


	//   ....[12]....
        /*00ac*/ 	.word	0x00002450


	//   ....[13]....
        /*00b0*/ 	.word	0x000024b0


	//   ....[14]....
        /*00b4*/ 	.word	0x00002510


	//   ....[15]....
        /*00b8*/ 	.word	0x00002e90


	//   ....[16]....
        /*00bc*/ 	.word	0x00002ef0


	//   ....[17]....
        /*00c0*/ 	.word	0x00002f50


	//   ....[18]....
        /*00c4*/ 	.word	0x00002fb0


	//   ....[19]....
        /*00c8*/ 	.word	0x00003010


	//----- nvinfo : EIATTR_EXIT_INSTR_OFFSETS
	.align		4
.L_2765:
        /*00cc*/ 	.byte	0x04, 0x1c
        /*00ce*/ 	.short	(.L_2767 - .L_2766)


	//   ....[0]....
.L_2766:
        /*00d0*/ 	.word	0x00000070


	//   ....[1]....
        /*00d4*/ 	.word	0x00002310


	//----- nvinfo : EIATTR_MAX_THREADS
	.align		4
.L_2767:
        /*00d8*/ 	.byte	0x04, 0x05
        /*00da*/ 	.short	(.L_2769 - .L_2768)
.L_2768:
        /*00dc*/ 	.word	0x00000080
        /*00e0*/ 	.word	0x00000001
        /*00e4*/ 	.word	0x00000001


	//----- nvinfo : EIATTR_CRS_STACK_SIZE
	.align		4
.L_2769:
        /*00e8*/ 	.byte	0x04, 0x1e
        /*00ea*/ 	.short	(.L_2771 - .L_2770)
.L_2770:
        /*00ec*/ 	.word	0x00000000


	//----- nvinfo : EIATTR_CBANK_PARAM_SIZE
	.align		4
.L_2771:
        /*00f0*/ 	.byte	0x03, 0x19
        /*00f2*/ 	.short	0x0058


	//----- nvinfo : EIATTR_PARAM_CBANK
	.align		4
        /*00f4*/ 	.byte	0x04, 0x0a
        /*00f6*/ 	.short	(.L_2773 - .L_2772)
	.align		4
.L_2772:
        /*00f8*/ 	.word	index@(.nv.constant0._ZN10layer_norm13ln_fwd_kernelINS_13Kernel_traitsIffffjLj2304ELj1ELj4ELj1ELj16ENS_18Kernel_traits_baseILj2304EffffjLj128EEEEEEEvNS_9FwdParamsE)
        /*00fc*/ 	.short	0x0210
        /*00fe*/ 	.short	0x0058


	//----- nvinfo : EIATTR_SW_WAR
	.align		4
.L_2773:
        /*0100*/ 	.byte	0x04, 0x36
        /*0102*/ 	.short	(.L_2775 - .L_2774)
.L_2774:
        /*0104*/ 	.word	0x00000008
.L_2775:


//--------------------- .nv.info._ZN10layer_norm13ln_fwd_kernelINS_13Kernel_traitsI13__nv_bfloat16fS2_fjLj2048ELj1ELj4ELj1ELj16ENS_18Kernel_traits_baseILj2048ES2_fS2_fjLj128EEEEEEEvNS_9FwdParamsE --------------------------
	.section	.nv.info._ZN10layer_norm13ln_fwd_kernelINS_13Kernel_traitsI13__nv_bfloat16fS2_fjLj2048ELj1ELj4ELj1ELj16ENS_18Kernel_traits_baseILj2048ES2_fS2_fjLj128EEEEEEEvNS_9FwdParamsE,"",@"SHT_CUDA_INFO"
	.sectionflags	@""
	.align	4


	//----- nvinfo : EIATTR_CUDA_API_VERSION
	.align		4
        /*0000*/ 	.byte	0x04, 0x37
        /*0002*/ 	.short	(.L_2777 - .L_2776)
.L_2776:
        /*0004*/ 	.word	0x00000082


	//----- nvinfo : EIATTR_KPARAM_INFO
	.align		4
.L_2777:
        /*0008*/ 	.byte	0x04, 0x17
        /*000a*/ 	.short	(.L_2779 - .L_2778)
.L_2778:
        /*000c*/ 	.word	0x00000000
        /*0010*/ 	.short	0x0000
        /*0012*/ 	.short	0x0000
        /*0014*/ 	.byte	0x00, 0xf0, 0x61, 0x01


	//----- nvinfo : EIATTR_SPARSE_MMA_MASK
	.align		4
.L_2779:
        /*0018*/ 	.byte	0x03, 0x50
        /*001a*/ 	.short	0x0000


	//----- nvinfo : EIATTR_MAXREG_COUNT
	.align		4
        /*001c*/ 	.byte	0x03, 0x1b
        /*001e*/ 	.short	0x00ff


	//----- nvinfo : EIATTR_MERCURY_ISA_VERSION
	.align		4
        /*0020*/ 	.byte	0x03, 0x5f
        /*0022*/ 	.short	0x0101


	//----- nvinfo : EIATTR_COOP_GROUP_MASK_REGIDS
	.align		4
        /*0024*/ 	.byte	0x04, 0x29
        /*0026*/ 	.short	(.L_2781 - .L_2780)


	//   ....[0]....
.L_2780:
        /*0028*/ 	.word	0xffffffff


	//   ....[1]....
        /*002c*/ 	.word	0xffffffff


	//   ....[2]....
        /*0030*/ 	.word	0xffffffff


	//   ....[3]....
        /*0034*/ 	.word	0xffffffff


	//   ....[4]....
        /*0038*/ 	.word	0xffffffff


	//   ....[5]....
        /*003c*/ 	.word	0xffffffff


	//   ....[6]....
        /*0040*/ 	.word	0xffffffff


	//   ....[7]....
        /*0044*/ 	.word	0xffffffff


	//   ....[8]....
        /*0048*/ 	.word	0xffffffff


	//   ....[9]....
        /*004c*/ 	.word	0xffffffff


	//   ....[10]....
        /*0050*/ 	.word	0x05000085


	//   ....[11]....
        /*0054*/ 	.word	0x05000085


	//   ....[12]....
        /*0058*/ 	.word	0x05000085


	//   ....[13]....
        /*005c*/ 	.word	0x05000085


	//   ....[14]....
        /*0060*/ 	.word	0x05000085


	//   ....[15]....
        /*0064*/ 	.word	0x05000085


	//   ....[16]....
        /*0068*/ 	.word	0x05000085


	//   ....[17]....
        /*006c*/ 	.word	0x05000085


	//   ....[18]....
        /*0070*/ 	.word	0x05000085


	//   ....[19]....
        /*0074*/ 	.word	0x05000085


	//----- nvinfo : EIATTR_COOP_GROUP_INSTR_OFFSETS
	.align		4
.L_2781:
        /*0078*/ 	.byte	0x04, 0x28
        /*007a*/ 	.short	(.L_2783 - .L_2782)


	//   ....[0]....
.L_2782:
        /*007c*/ 	.word	0x00000a70


	//   ....[1]....
        /*0080*/ 	.word	0x00000a90


	//   ....[2]....
        /*0084*/ 	.word	0x00000ab0


	//   ....[3]....
        /*0088*/ 	.word	0x00000ad0


	//   ....[4]....
        /*008c*/ 	.word	0x00000af0


	//   ....[5]....
        /*0090*/ 	.word	0x00001320


	//   ....[6]....
        /*0094*/ 	.word	0x00001340


	//   ....[7]....
        /*0098*/ 	.word	0x00001360


	//   ....[8]....
        /*009c*/ 	.word	0x00001380


	//   ....[9]....
        /*00a0*/ 	.word	0x000013a0


	//   ....[10]....
        /*00a4*/ 	.word	0x00003090


	//   ....[11]....
        /*00a8*/ 	.word	0x00003110


	//   ....[12]....
        /*00ac*/ 	.word	0x00003170


	//   ....[13]....
        /*00b0*/ 	.word	0x000031d0


	//   ....[14]....
        /*00b4*/ 	.word	0x00003230


	//   ....[15]....
        /*00b8*/ 	.word	0x00003ab0


	//   ....[16]....
        /*00bc*/ 	.word	0x00003b10


	//   ....[17]....
        /*00c0*/ 	.word	0x00003b70


	//   ....[18]....
        /*00c4*/ 	.word	0x00003bd0


	//   ....[19]....
        /*00c8*/ 	.word	0x00003c30


	//----- nvinfo : EIATTR_EXIT_INSTR_OFFSETS
	.align		4
.L_2783:
        /*00cc*/ 	.byte	0x04, 0x1c
        /*00ce*/ 	.short	(.L_2785 - .L_2784)


	//   ....[0]....
.L_2784:
        /*00d0*/ 	.word	0x00000070


	//   ....[1]....
        /*00d4*/ 	.word	0x00003030


	//----- nvinfo : EIATTR_MAX_THREADS
	.align		4
.L_2785:
        /*00d8*/ 	.byte	0x04, 0x05
        /*00da*/ 	.short	(.L_2787 - .L_2786)
.L_2786:
        /*00dc*/ 	.word	0x00000080
        /*00e0*/ 	.word	0x00000001
        /*00e4*/ 	.word	0x00000001


	//----- nvinfo : EIATTR_CRS_STACK_SIZE
	.align		4
.L_2787:
        /*00e8*/ 	.byte	0x04, 0x1e
        /*00ea*/ 	.short	(.L_2789 - .L_2788)
.L_2788:
        /*00ec*/ 	.word	0x00000000


	//----- nvinfo : EIATTR_CBANK_PARAM_SIZE
	.align		4
.L_2789:
        /*00f0*/ 	.byte	0x03, 0x19
        /*00f2*/ 	.short	0x0058


	//----- nvinfo : EIATTR_PARAM_CBANK
	.align		4
        /*00f4*/ 	.byte	0x04, 0x0a
        /*00f6*/ 	.short	(.L_2791 - .L_2790)
	.align		4
.L_2790:
        /*00f8*/ 	.word	index@(.nv.constant0._ZN10layer_norm13ln_fwd_kernelINS_13Kernel_traitsI13__nv_bfloat16fS2_fjLj2048ELj1ELj4ELj1ELj16ENS_18Kernel_traits_baseILj2048ES2_fS2_fjLj128EEEEEEEvNS_9FwdParamsE)
        /*00fc*/ 	.short	0x0210
        /*00fe*/ 	.short	0x0058


	//----- nvinfo : EIATTR_SW_WAR
	.align		4
.L_2791:
        /*0100*/ 	.byte	0x04, 0x36
        /*0102*/ 	.short	(.L_2793 - .L_2792)
.L_2792:
        /*0104*/ 	.word	0x00000008
.L_2793:


//--------------------- .nv.info._ZN10layer_norm13ln_fwd_kernelINS_13Kernel_traitsI13__nv_bfloat16S2_S2_fjLj2048ELj1ELj4ELj1ELj16ENS_18Kernel_traits_baseILj2048ES2_S2_S2_fjLj128EEEEEEEvNS_9FwdParamsE --------------------------
	.section	.nv.info._ZN10layer_norm13ln_fwd_kernelINS_13Kernel_traitsI13__nv_bfloat16S2_S2_fjLj2048ELj1ELj4ELj1ELj16ENS_18Kernel_traits_baseILj2048ES2_S2_S2_fjLj128EEEEEEEvNS_9FwdParamsE,"",@"SHT_CUDA_INFO"
	.sectionflags	@""
	.align	4


	//----- nvinfo : EIATTR_CUDA_API_VERSION
	.align		4
        /*0000*/ 	.byte	0x04, 0x37
        /*0002*/ 	.short	(.L_2795 - .L_2794)
.L_2794:
        /*0004*/ 	.word	0x00000082


	//----- nvinfo : EIATTR_KPARAM_INFO
	.align		4
.L_2795:
        /*0008*/ 	.byte	0x04, 0x17
        /*000a*/ 	.short	(.L_2797 - .L_2796)
.L_2796:
        /*000c*/ 	.word	0x00000000
        /*0010*/ 	.short	0x0000
        /*0012*/ 	.short	0x0000
        /*0014*/ 	.byte	0x00, 0xf0, 0x61, 0x01


	//----- nvinfo : EIATTR_SPARSE_MMA_MASK
	.align		4
.L_2797:
        /*0018*/ 	.byte	0x03, 0x50
        /*001a*/ 	.short	0x0000


	//----- nvinfo : EIATTR_MAXREG_COUNT
	.align		4
        /*001c*/ 	.byte	0x03, 0x1b
        /*001e*/ 	.short	0x00ff


	//----- nvinfo : EIATTR_MERCURY_ISA_VERSION
	.align		4
        /*0020*/ 	.byte	0x03, 0x5f
        /*0022*/ 	.short	0x0101


	//----- nvinfo : EIATTR_COOP_GROUP_MASK_REGIDS
	.align		4
        /*0024*/ 	.byte	0x04, 0x29
        /*0026*/ 	.short	(.L_2799 - .L_2798)


	//   ....[0]....
.L_2798:
        /*0028*/ 	.word	0xffffffff


	//   ....[1]....
        /*002c*/ 	.word	0xffffffff


	//   ....[2]....
        /*0030*/ 	.word	0xffffffff


	//   ....[3]....
        /*0034*/ 	.word	0xffffffff


	//   ....[4]....
        /*0038*/ 	.word	0xffffffff


	//   ....[5]....
        /*003c*/ 	.word	0xffffffff


	//   ....[6]....
        /*0040*/ 	.word	0xffffffff


	//   ....[7]....
        /*0044*/ 	.word	0xffffffff


	//   ....[8]....
        /*0048*/ 	.word	0xffffffff


	//   ....[9]....
        /*004c*/ 	.word	0xffffffff


	//   ....[10]....
        /*0050*/ 	.word	0x05000046


	//   ....[11]....
        /*0054*/ 	.word	0x05000046


	//   ....[12]....
        /*0058*/ 	.word	0x05000046


	//   ....[13]....
        /*005c*/ 	.word	0x05000046


	//   ....[14]....
        /*0060*/ 	.word	0x05000046


	//   ....[15]....
        /*0064*/ 	.word	0x05000046


	//   ....[16]....
        /*0068*/ 	.word	0x05000046


	//   ....[17]....
        /*006c*/ 	.word	0x05000046


	//   ....[18]....
        /*0070*/ 	.word	0x05000046


	//   ....[19]....
        /*0074*/ 	.word	0x05000046


	//----- nvinfo : EIATTR_COOP_GROUP_INSTR_OFFSETS
	.align		4
.L_2799:
        /*0078*/ 	.byte	0x04, 0x28
        /*007a*/ 	.short	(.L_2801 - .L_2800)


	//   ....[0]....
.L_2800:
        /*007c*/ 	.word	0x00000df0


	//   ....[1]....
        /*0080*/ 	.word	0x00000e10


	//   ....[2]....
        /*0084*/ 	.word	0x00000e30


	//   ....[3]....
        /*0088*/ 	.word	0x00000e50


	//   ....[4]....
        /*008c*/ 	.word	0x00000e70


	//   ....[5]....
        /*0090*/ 	.word	0x000016a0


	//   ....[6]....
        /*0094*/ 	.word	0x000016c0


	//   ....[7]....
        /*0098*/ 	.word	0x000016e0


	//   ....[8]....
        /*009c*/ 	.word	0x00001700


	//   ....[9]....
        /*00a0*/ 	.word	0x00001720


	//   ....[10]....
        /*00a4*/ 	.word	0x00002200


	//   ....[11]....
        /*00a8*/ 	.word	0x00002280


	//   ....[12]....
        /*00ac*/ 	.word	0x000022e0


	//   ....[13]....
        /*00b0*/ 	.word	0x00002340


	//   ....[14]....
        /*00b4*/ 	.word	0x000023a0


	//   ....[15]....
        /*00b8*/ 	.word	0x00002c00


	//   ....[16]....
        /*00bc*/ 	.word	0x00002c60


	//   ....[17]....
        /*00c0*/ 	.word	0x00002cc0


	//   ....[18]....
        /*00c4*/ 	.word	0x00002d20


	//   ....[19]....
        /*00c8*/ 	.word	0x00002d80


	//----- nvinfo : EIATTR_EXIT_INSTR_OFFSETS
	.align		4
.L_2801:
        /*00cc*/ 	.byte	0x04, 0x1c
        /*00ce*/ 	.short	(.L_2803 - .L_2802)


	//   ....[0]....
.L_2802:
        /*00d0*/ 	.word	0x00000070


	//   ....[1]....
        /*00d4*/ 	.word	0x000021a0


	//----- nvinfo : EIATTR_MAX_THREADS
	.align		4
.L_2803:
        /*00d8*/ 	.byte	0x04, 0x05
        /*00da*/ 	.short	(.L_2805 - .L_2804)
.L_2804:
        /*00dc*/ 	.word	0x00000080
        /*00e0*/ 	.word	0x00000001
        /*00e4*/ 	.word	0x00000001


	//----- nvinfo : EIATTR_CRS_STACK_SIZE
	.align		4
.L_2805:
        /*00e8*/ 	.byte	0x04, 0x1e
        /*00ea*/ 	.short	(.L_2807 - .L_2806)
.L_2806:
        /*00ec*/ 	.word	0x00000000


	//----- nvinfo : EIATTR_CBANK_PARAM_SIZE
	.align		4
.L_2807:
        /*00f0*/ 	.byte	0x03, 0x19
        /*00f2*/ 	.short	0x0058


	//----- nvinfo : EIATTR_PARAM_CBANK
	.align		4
        /*00f4*/ 	.byte	0x04, 0x0a
        /*00f6*/ 	.short	(.L_2809 - .L_2808)
	.align		4
.L_2808:
        /*00f8*/ 	.word	index@(.nv.constant0._ZN10layer_norm13ln_fwd_kernelINS_13Kernel_traitsI13__nv_bfloat16S2_S2_fjLj2048ELj1ELj4ELj1ELj16ENS_18Kernel_traits_baseILj2048ES2_S2_S2_fjLj128EEEEEEEvNS_9FwdParamsE)
        /*00fc*/ 	.short	0x0210
        /*00fe*/ 	.short	0x0058


	//----- nvinfo : EIATTR_SW_WAR
	.align		4
.L_2809:
        /*0100*/ 	.byte	0x04, 0x36
        /*0102*/ 	.short	(.L_2811 - .L_2810)
.L_2810:
        /*0104*/ 	.word	0x00000008
.L_2811:


//--------------------- .nv.info._ZN10layer_norm13ln_fwd_kernelINS_13Kernel_traitsI6__halffS2_fjLj2048ELj1ELj4ELj1ELj16ENS_18Kernel_traits_baseILj2048ES2_fS2_fjLj128EEEEEEEvNS_9FwdParamsE --------------------------
	.section	.nv.info._ZN10layer_norm13ln_fwd_kernelINS_13Kernel_traitsI6__halffS2_fjLj2048ELj1ELj4ELj1ELj16ENS_18Kernel_traits_baseILj2048ES2_fS2_fjLj128EEEEEEEvNS_9FwdParamsE,"",@"SHT_CUDA_INFO"
	.sectionflags	@""
	.align	4


	//----- nvinfo : EIATTR_CUDA_API_VERSION
	.align		4
        /*0000*/ 	.byte	0x04, 0x37
        /*0002*/ 	.short	(.L_2813 - .L_2812)
.L_2812:
        /*0004*/ 	.word	0x00000082


	//----- nvinfo : EIATTR_KPARAM_INFO
	.align		4
.L_2813:
        /*0008*/ 	.byte	0x04, 0x17
        /*000a*/ 	.short	(.L_2815 - .L_2814)
.L_2814:
        /*000c*/ 	.word	0x00000000
        /*0010*/ 	.short	0x0000
        /*0012*/ 	.short	0x0000
        /*0014*/ 	.byte	0x00, 0xf0, 0x61, 0x01


	//----- nvinfo : EIATTR_SPARSE_MMA_MASK
	.align		4
.L_2815:
        /*0018*/ 	.byte	0x03, 0x50
        /*001a*/ 	.short	0x0000


	//----- nvinfo : EIATTR_MAXREG_COUNT
	.align		4
        /*001c*/ 	.byte	0x03, 0x1b
        /*001e*/ 	.short	0x00ff


	//----- nvinfo : EIATTR_MERCURY_ISA_VERSION
	.align		4
        /*0020*/ 	.byte	0x03, 0x5f
        /*0022*/ 	.short	0x0101


	//----- nvinfo : EIATTR_COOP_GROUP_MASK_REGIDS
	.align		4
        /*0024*/ 	.byte	0x04, 0x29
        /*0026*/ 	.short	(.L_2817 - .L_2816)


	//   ....[0]....
.L_2816:
        /*0028*/ 	.word	0xffffffff


	//   ....[1]....
        /*002c*/ 	.word	0xffffffff


	//   ....[2]....
        /*0030*/ 	.word	0xffffffff


	//   ....[3]....
        /*0034*/ 	.word	0xffffffff


	//   ....[4]....
        /*0038*/ 	.word	0xffffffff


	//   ....[5]....
        /*003c*/ 	.word	0xffffffff


	//   ....[6]....
        /*0040*/ 	.word	0xffffffff


	//   ....[7]....
        /*0044*/ 	.word	0xffffffff


	//   ....[8]....
        /*0048*/ 	.word	0xffffffff


	//   ....[9]....
        /*004c*/ 	.word	0xffffffff


	//   ....[10]....
        /*0050*/ 	.word	0x05000085


	//   ....[11]....
        /*0054*/ 	.word	0x05000085


	//   ....[12]....
        /*0058*/ 	.word	0x05000085


	//   ....[13]....
        /*005c*/ 	.word	0x05000085


	//   ....[14]....
        /*0060*/ 	.word	0x05000085


	//   ....[15]....
        /*0064*/ 	.word	0x05000085


	//   ....[16]....
        /*0068*/ 	.word	0x05000085


	//   ....[17]....
        /*006c*/ 	.word	0x05000085


	//   ....[18]....
        /*0070*/ 	.word	0x05000085


	//   ....[19]....
        /*0074*/ 	.word	0x05000085


	//----- nvinfo : EIATTR_COOP_GROUP_INSTR_OFFSETS
	.align		4
.L_2817:
        /*0078*/ 	.byte	0x04, 0x28
        /*007a*/ 	.short	(.L_2819 - .L_2818)


	//   ....[0]....
.L_2818:
        /*007c*/ 	.word	0x00000a70


	//   ....[1]....
        /*0080*/ 	.word	0x00000a90


	//   ....[2]....
        /*0084*/ 	.word	0x00000ab0


	//   ....[3]....
        /*0088*/ 	.word	0x00000ad0


	//   ....[4]....
        /*008c*/ 	.word	0x00000af0


	//   ....[5]....
        /*0090*/ 	.word	0x00001320


	//   ....[6]....
        /*0094*/ 	.word	0x00001340


	//   ....[7]....
        /*0098*/ 	.word	0x00001360


	//   ....[8]....
        /*009c*/ 	.word	0x00001380


	//   ....[9]....
        /*00a0*/ 	.word	0x000013a0


	//   ....[10]....
        /*00a4*/ 	.word	0x00003090


	//   ....[11]....
        /*00a8*/ 	.word	0x00003110


	//   ....[12]....
        /*00ac*/ 	.word	0x00003170


	//   ....[13]....
        /*00b0*/ 	.word	0x000031d0


	//   ....[14]....
        /*00b4*/ 	.word	0x00003230


	//   ....[15]....
        /*00b8*/ 	.word	0x00003ab0


	//   ....[16]....
        /*00bc*/ 	.word	0x00003b10


	//   ....[17]....
        /*00c0*/ 	.word	0x00003b70


	//   ....[18]....
        /*00c4*/ 	.word	0x00003bd0


	//   ....[19]....
        /*00c8*/ 	.word	0x00003c30


	//----- nvinfo : EIATTR_EXIT_INSTR_OFFSETS
	.align		4
.L_2819:
        /*00cc*/ 	.byte	0x04, 0x1c
        /*00ce*/ 	.short	(.L_2821 - .L_2820)


	//   ....[0]....
.L_2820:
        /*00d0*/ 	.word	0x00000070


	//   ....[1]....
        /*00d4*/ 	.word	0x00003030


	//----- nvinfo : EIATTR_MAX_THREADS
	.align		4
.L_2821:
        /*00d8*/ 	.byte	0x04, 0x05
        /*00da*/ 	.short	(.L_2823 - .L_2822)
.L_2822:
        /*00dc*/ 	.word	0x00000080
        /*00e0*/ 	.word	0x00000001
        /*00e4*/ 	.word	0x00000001


	//----- nvinfo : EIATTR_CRS_STACK_SIZE
	.align		4
.L_2823:
        /*00e8*/ 	.byte	0x04, 0x1e
        /*00ea*/ 	.short	(.L_2825 - .L_2824)
.L_2824:
        /*00ec*/ 	.word	0x00000000


	//----- nvinfo : EIATTR_CBANK_PARAM_SIZE
	.align		4
.L_2825:
        /*00f0*/ 	.byte	0x03, 0x19
        /*00f2*/ 	.short	0x0058


	//----- nvinfo : EIATTR_PARAM_CBANK
	.align		4
        /*00f4*/ 	.byte	0x04, 0x0a
        /*00f6*/ 	.short	(.L_2827 - .L_2826)
	.align		4
.L_2826:
        /*00f8*/ 	.word	index@(.nv.constant0._ZN10layer_norm13ln_fwd_kernelINS_13Kernel_traitsI6__halffS2_fjLj2048ELj1ELj4ELj1ELj16ENS_18Kernel_traits_baseILj2048ES2_fS2_fjLj128EEEEEEEvNS_9FwdParamsE)
        /*00fc*/ 	.short	0x0210
        /*00fe*/ 	.short	0x0058


	//----- nvinfo : EIATTR_SW_WAR
	.align		4
.L_2827:
        /*0100*/ 	.byte	0x04, 0x36
        /*0102*/ 	.short	(.L_2829 - .L_2828)
.L_2828:
        /*0104*/ 	.word	0x00000008
.L_2829:


//--------------------- .nv.info._ZN10layer_norm13ln_fwd_kernelINS_13Kernel_traitsI6__halfS2_S2_fjLj2048ELj1ELj4ELj1ELj16ENS_18Kernel_traits_baseILj2048ES2_S2_S2_fjLj128EEEEEEEvNS_9FwdParamsE --------------------------
	.section	.nv.info._ZN10layer_norm13ln_fwd_kernelINS_13Kernel_traitsI6__halfS2_S2_fjLj2048ELj1ELj4ELj1ELj16ENS_18Kernel_traits_baseILj2048ES2_S2_S2_fjLj128EEEEEEEvNS_9FwdParamsE,"",@"SHT_CUDA_INFO"
	.sectionflags	@""
	.align	4


	//----- nvinfo : EIATTR_CUDA_API_VERSION
	.align		4
        /*0000*/ 	.byte	0x04, 0x37
        /*0002*/ 	.short	(.L_2831 - .L_2830)
.L_2830:
        /*0004*/ 	.word	0x00000082


	//----- nvinfo : EIATTR_KPARAM_INFO
	.align		4
.L_2831:
        /*0008*/ 	.byte	0x04, 0x17
        /*000a*/ 	.short	(.L_2833 - .L_2832)
.L_2832:
        /*000c*/ 	.word	0x00000000
        /*0010*/ 	.short	0x0000
        /*0012*/ 	.short	0x0000
        /*0014*/ 	.byte	0x00, 0xf0, 0x61, 0x01


	//----- nvinfo : EIATTR_SPARSE_MMA_MASK
	.align		4
.L_2833:
        /*0018*/ 	.byte	0x03, 0x50
        /*001a*/ 	.short	0x0000


	//----- nvinfo : EIATTR_MAXREG_COUNT
	.align		4
        /*001c*/ 	.byte	0x03, 0x1b
        /*001e*/ 	.short	0x00ff


	//----- nvinfo : EIATTR_MERCURY_ISA_VERSION
	.align		4
        /*0020*/ 	.byte	0x03, 0x5f
        /*0022*/ 	.short	0x0101


	//----- nvinfo : EIATTR_COOP_GROUP_MASK_REGIDS
	.align		4
        /*0024*/ 	.byte	0x04, 0x29
        /*0026*/ 	.short	(.L_2835 - .L_2834)


	//   ....[0]....
.L_2834:
        /*0028*/ 	.word	0xffffffff


	//   ....[1]....
        /*002c*/ 	.word	0xffffffff


	//   ....[2]....
        /*0030*/ 	.word	0xffffffff


	//   ....[3]....
        /*0034*/ 	.word	0xffffffff


	//   ....[4]....
        /*0038*/ 	.word	0xffffffff


	//   ....[5]....
        /*003c*/ 	.word	0xffffffff


	//   ....[6]....
        /*0040*/ 	.word	0xffffffff


	//   ....[7]....
        /*0044*/ 	.word	0xffffffff


	//   ....[8]....
        /*0048*/ 	.word	0xffffffff


	//   ....[9]....
        /*004c*/ 	.word	0xffffffff


	//   ....[10]....
        /*0050*/ 	.word	0x05000076


	//   ....[11]....
        /*0054*/ 	.word	0x05000076


	//   ....[12]....
        /*0058*/ 	.word	0x05000076


	//   ....[13]....
        /*005c*/ 	.word	0x05000076


	//   ....[14]....
        /*0060*/ 	.word	0x05000076


	//   ....[15]....
        /*0064*/ 	.word	0x05000076


	//   ....[16]....
        /*0068*/ 	.word	0x05000076


	//   ....[17]....
        /*006c*/ 	.word	0x05000076


	//   ....[18]....
        /*0070*/ 	.word	0x05000076


	//   ....[19]....
        /*0074*/ 	.word	0x05000076


	//----- nvinfo : EIATTR_COOP_GROUP_INSTR_OFFSETS
	.align		4
.L_2835:
        /*0078*/ 	.byte	0x04, 0x28
        /*007a*/ 	.short	(.L_2837 - .L_2836)


	//   ....[0]....
.L_2836:
        /*007c*/ 	.word	0x00000bf0


	//   ....[1]....
        /*0080*/ 	.word	0x00000c10


	//   ....[2]....
        /*0084*/ 	.word	0x00000c30


	//   ....[3]....
        /*0088*/ 	.word	0x00000c50


	//   ....[4]....
        /*008c*/ 	.word	0x00000c70


	//   ....[5]....
        /*0090*/ 	.word	0x000014a0


	//   ....[6]....
        /*0094*/ 	.word	0x000014c0


	//   ....[7]....
        /*0098*/ 	.word	0x000014e0


	//   ....[8]....
        /*009c*/ 	.word	0x00001500


	//   ....[9]....
        /*00a0*/ 	.word	0x00001520


	//   ....[10]....
        /*00a4*/ 	.word	0x00002000


	//   ....[11]....
        /*00a8*/ 	.word	0x00002080


	//   ....[12]....
        /*00ac*/ 	.word	0x000020e0


	//   ....[13]....
        /*00b0*/ 	.word	0x00002140


	//   ....[14]....
        /*00b4*/ 	.word	0x000021a0


	//   ....[15]....
        /*00b8*/ 	.word	0x00002a00


	//   ....[16]....
        /*00bc*/ 	.word	0x00002a60


	//   ....[17]....
        /*00c0*/ 	.word	0x00002ac0


	//   ....[18]....
        /*00c4*/ 	.word	0x00002b20


	//   ....[19]....
        /*00c8*/ 	.word	0x00002b80


	//----- nvinfo : EIATTR_EXIT_INSTR_OFFSETS
	.align		4
.L_2837:
        /*00cc*/ 	.byte	0x04, 0x1c
        /*00ce*/ 	.short	(.L_2839 - .L_2838)


	//   ....[0]....
.L_2838:
        /*00d0*/ 	.word	0x00000070


	//   ....[1]....
        /*00d4*/ 	.word	0x00001fa0


	//----- nvinfo : EIATTR_MAX_THREADS
	.align		4
.L_2839:
        /*00d8*/ 	.byte	0x04, 0x05
        /*00da*/ 	.short	(.L_2841 - .L_2840)
.L_2840:
        /*00dc*/ 	.word	0x00000080
        /*00e0*/ 	.word	0x00000001
        /*00e4*/ 	.word	0x00000001


	//----- nvinfo : EIATTR_CRS_STACK_SIZE
	.align		4
.L_2841:
        /*00e8*/ 	.byte	0x04, 0x1e
        /*00ea*/ 	.short	(.L_2843 - .L_2842)
.L_2842:
        /*00ec*/ 	.word	0x00000000


	//----- nvinfo : EIATTR_CBANK_PARAM_SIZE
	.align		4
.L_2843:
        /*00f0*/ 	.byte	0x03, 0x19
        /*00f2*/ 	.short	0x0058


	//----- nvinfo : EIATTR_PARAM_CBANK
	.align		4
        /*00f4*/ 	.byte	0x04, 0x0a
        /*00f6*/ 	.short	(.L_2845 - .L_2844)
	.align		4
.L_2844:
        /*00f8*/ 	.word	index@(.nv.constant0._ZN10layer_norm13ln_fwd_kernelINS_13Kernel_traitsI6__halfS2_S2_fjLj2048ELj1ELj4ELj1ELj16ENS_18Kernel_traits_baseILj2048ES2_S2_S2_fjLj128EEEEEEEvNS_9FwdParamsE)
        /*00fc*/ 	.short	0x0210
        /*00fe*/ 	.short	0x0058


	//----- nvinfo : EIATTR_SW_WAR
	.align		4
.L_2845:
        /*0100*/ 	.byte	0x04, 0x36
        /*0102*/ 	.short	(.L_2847 - .L_2846)
.L_2846:
        /*0104*/ 	.word	0x00000008
.L_2847:


//--------------------- .nv.info._ZN10layer_norm13ln_fwd_kernelINS_13Kernel_traitsIffffjLj2048ELj1ELj4ELj1ELj16ENS_18Kernel_traits_baseILj2048EffffjLj128EEEEEEEvNS_9FwdParamsE --------------------------
	.section	.nv.info._ZN10layer_norm13ln_fwd_kernelINS_13Kernel_traitsIffffjLj2048ELj1ELj4ELj1ELj16ENS_18Kernel_traits_baseILj2048EffffjLj128EEEEEEEvNS_9FwdParamsE,"",@"SHT_CUDA_INFO"
	.sectionflags	@""
	.align	4


	//----- nvinfo : EIATTR_CUDA_API_VERSION
	.align		4
        /*0000*/ 	.byte	0x04, 0x37
        /*0002*/ 	.short	(.L_2849 - .L_2848)
.L_2848:
        /*0004*/ 	.word	0x00000082


	//----- nvinfo : EIATTR_KPARAM_INFO
	.align		4
.L_2849:
        /*0008*/ 	.byte	0x04, 0x17
        /*000a*/ 	.short	(.L_2851 - .L_2850)
.L_2850:
        /*000c*/ 	.word	0x00000000
        /*0010*/ 	.short	0x0000
        /*0012*/ 	.short	0x0000
        /*0014*/ 	.byte	0x00, 0xf0, 0x61, 0x01


	//----- nvinfo : EIATTR_SPARSE_MMA_MASK
	.align		4
.L_2851:
        /*0018*/ 	.byte	0x03, 0x50
        /*001a*/ 	.short	0x0000


	//----- nvinfo : EIATTR_MAXREG_COUNT
	.align		4
        /*001c*/ 	.byte	0x03, 0x1b
        /*001e*/ 	.short	0x00ff


	//----- nvinfo : EIATTR_MERCURY_ISA_VERSION
	.align		4
        /*0020*/ 	.byte	0x03, 0x5f
        /*0022*/ 	.short	0x0101


	//----- nvinfo : EIATTR_COOP_GROUP_MASK_REGIDS
	.align		4
        /*0024*/ 	.byte	0x04, 0x29
        /*0026*/ 	.short	(.L_2853 - .L_2852)


	//   ....[0]....
.L_2852:
        /*0028*/ 	.word	0xffffffff


	//   ....[1]....
        /*002c*/ 	.word	0xffffffff


	//   ....[2]....
        /*0030*/ 	.word	0xffffffff


	//   ....[3]....
        /*0034*/ 	.word	0xffffffff


	//   ....[4]....
        /*0038*/ 	.word	0xffffffff


	//   ....[5]....
        /*003c*/ 	.word	0xffffffff


	//   ....[6]....
        /*0040*/ 	.word	0xffffffff


	//   ....[7]....
        /*0044*/ 	.word	0xffffffff


	//   ....[8]....
        /*0048*/ 	.word	0xffffffff


	//   ....[9]....
        /*004c*/ 	.word	0xffffffff


	//   ....[10]....
        /*0050*/ 	.word	0x050000d5


	//   ....[11]....
        /*0054*/ 	.word	0x050000d5


	//   ....[12]....
        /*0058*/ 	.word	0x050000d5


	//   ....[13]....
        /*005c*/ 	.word	0x050000d5


	//   ....[14]....
        /*0060*/ 	.word	0x050000d5


	//   ....[15]....
        /*0064*/ 	.word	0x050000d5


	//   ....[16]....
        /*0068*/ 	.word	0x050000d5


	//   ....[17]....
        /*006c*/ 	.word	0x050000d5


	//   ....[18]....
        /*0070*/ 	.word	0x050000d5


	//   ....[19]....
        /*0074*/ 	.word	0x050000d5


	//----- nvinfo : EIATTR_COOP_GROUP_INSTR_OFFSETS
	.align		4
.L_2853:
        /*0078*/ 	.byte	0x04, 0x28
        /*007a*/ 	.short	(.L_2855 - .L_2854)


	//   ....[0]....
.L_2854:
        /*007c*/ 	.word	0x00000a20


	//   ....[1]....
        /*0080*/ 	.word	0x00000a40


	//   ....[2]....
        /*0084*/ 	.word	0x00000a60


	//   ....[3]....
        /*0088*/ 	.word	0x00000a80


	//   ....[4]....
        /*008c*/ 	.word	0x00000aa0


	//   ....[5]....
        /*0090*/ 	.word	0x000012d0


	//   ....[6]....
        /*0094*/ 	.word	0x000012f0


	//   ....[7]....
        /*0098*/ 	.word	0x00001310


	//   ....[8]....
        /*009c*/ 	.word	0x00001330


	//   ....[9]....
        /*00a0*/ 	.word	0x00001350


	//   ....[10]....
        /*00a4*/ 	.word	0x00001fb0


	//   ....[11]....
        /*00a8*/ 	.word	0x00002030


	//   ....[12]....
        /*00ac*/ 	.word	0x00002090


	//   ....[13]....
        /*00b0*/ 	.word	0x000020f0


	//   ....[14]....
        /*00b4*/ 	.word	0x00002150


	//   ....[15]....
        /*00b8*/ 	.word	0x000029c0


	//   ....[16]....
        /*00bc*/ 	.word	0x00002a20


	//   ....[17]....
        /*00c0*/ 	.word	0x00002a80


	//   ....[18]....
        /*00c4*/ 	.word	0x00002ae0


	//   ....[19]....
        /*00c8*/ 	.word	0x00002b40


	//----- nvinfo : EIATTR_EXIT_INSTR_OFFSETS
	.align		4
.L_2855:
        /*00cc*/ 	.byte	0x04, 0x1c
        /*00ce*/ 	.short	(.L_2857 - .L_2856)


	//   ....[0]....
.L_2856:
        /*00d0*/ 	.word	0x00000070


	//   ....[1]....
        /*00d4*/ 	.word	0x00001f50


	//----- nvinfo : EIATTR_MAX_THREADS
	.align		4
.L_2857:
        /*00d8*/ 	.byte	0x04, 0x05
        /*00da*/ 	.short	(.L_2859 - .L_2858)
.L_2858:
        /*00dc*/ 	.word	0x00000080
        /*00e0*/ 	.word	0x00000001
        /*00e4*/ 	.word	0x00000001


	//----- nvinfo : EIATTR_CRS_STACK_SIZE
	.align		4
.L_2859:
        /*00e8*/ 	.byte	0x04, 0x1e
        /*00ea*/ 	.short	(.L_2861 - .L_2860)
.L_2860:
        /*00ec*/ 	.word	0x00000000


	//----- nvinfo : EIATTR_CBANK_PARAM_SIZE
	.align		4
.L_2861:
        /*00f0*/ 	.byte	0x03, 0x19
        /*00f2*/ 	.short	0x0058


	//----- nvinfo : EIATTR_PARAM_CBANK
	.align		4
        /*00f4*/ 	.byte	0x04, 0x0a
        /*00f6*/ 	.short	(.L_2863 - .L_2862)
	.align		4
.L_2862:
        /*00f8*/ 	.word	index@(.nv.constant0._ZN10layer_norm13ln_fwd_kernelINS_13Kernel_traitsIffffjLj2048ELj1ELj4ELj1ELj16ENS_18Kernel_traits_baseILj2048EffffjLj128EEEEEEEvNS_9FwdParamsE)
        /*00fc*/ 	.short	0x0210
        /*00fe*/ 	.short	0x0058


	//----- nvinfo : EIATTR_SW_WAR
	.align		4
.L_2863:
        /*0100*/ 	.byte	0x04, 0x36
        /*0102*/ 	.short	(.L_2865 - .L_2864)
.L_2864:
        /*0104*/ 	.word	0x00000008
.L_2865:


//--------------------- .nv.info._ZN10layer_norm13ln_fwd_kernelINS_13Kernel_traitsI13__nv_bfloat16fS2_fjLj1536ELj1ELj4ELj1ELj16ENS_18Kernel_traits_baseILj1536ES2_fS2_fjLj128EEEEEEEvNS_9FwdParamsE --------------------------
	.section	.nv.info._ZN10layer_norm13ln_fwd_kernelINS_13Kernel_traitsI13__nv_bfloat16fS2_fjLj1536ELj1ELj4ELj1ELj16ENS_18Kernel_traits_baseILj1536ES2_fS2_fjLj128EEEEEEEvNS_9FwdParamsE,"",@"SHT_CUDA_INFO"
	.sectionflags	@""
	.align	4


	//----- nvinfo : EIATTR_CUDA_API_VERSION
	.align		4
        /*0000*/ 	.byte	0x04, 0x37
        /*0002*/ 	.short	(.L_2867 - .L_2866)
.L_2866:
        /*0004*/ 	.word	0x00000082


	//----- nvinfo : EIATTR_KPARAM_INFO
	.align		4
.L_2867:
        /*0008*/ 	.byte	0x04, 0x17
        /*000a*/ 	.short	(.L_2869 - .L_2868)
.L_2868:
        /*000c*/ 	.word	0x00000000
        /*0010*/ 	.short	0x0000
        /*0012*/ 	.short	0x0000
        /*0014*/ 	.byte	0x00, 0xf0, 0x61, 0x01


	//----- nvinfo : EIATTR_SPARSE_MMA_MASK
	.align		4
.L_2869:
        /*0018*/ 	.byte	0x03, 0x50
        /*001a*/ 	.short	0x0000


	//----- nvinfo : EIATTR_MAXREG_COUNT
	.align		4
        /*001c*/ 	.byte	0x03, 0x1b
        /*001e*/ 	.short	0x00ff


	//----- nvinfo : EIATTR_MERCURY_ISA_VERSION
	.align		4
        /*0020*/ 	.byte	0x03, 0x5f
        /*0022*/ 	.short	0x0101


	//----- nvinfo : EIATTR_COOP_GROUP_MASK_REGIDS
	.align		4
        /*0024*/ 	.byte	0x04, 0x29
        /*0026*/ 	.short	(.L_2871 - .L_2870)


	//   ....[0]....
.L_2870:
        /*0028*/ 	.word	0xffffffff


	//   ....[1]....
        /*002c*/ 	.word	0xffffffff


	//   ....[2]....
        /*0030*/ 	.word	0xffffffff


	//   ....[3]....
        /*0034*/ 	.word	0xffffffff


	//   ....[4]....
        /*0038*/ 	.word	0xffffffff


	//   ....[5]....
        /*003c*/ 	.word	0xffffffff


	//   ....[6]....
        /*0040*/ 	.word	0xffffffff


	//   ....[7]....
        /*0044*/ 	.word	0xffffffff


	//   ....[8]....
        /*0048*/ 	.word	0xffffffff


	//   ....[9]....
        /*004c*/ 	.word	0xffffffff


	//   ....[10]....
        /*0050*/ 	.word	0x05000065


	//   ....[11]....
        /*0054*/ 	.word	0x05000065


	//   ....[12]....
        /*0058*/ 	.word	0x05000065


	//   ....[13]....
        /*005c*/ 	.word	0x05000065


	//   ....[14]....
        /*0060*/ 	.word	0x05000065


	//   ....[15]....
        /*0064*/ 	.word	0x05000065


	//   ....[16]....
        /*0068*/ 	.word	0x05000065


	//   ....[17]....
        /*006c*/ 	.word	0x05000065


	//   ....[18]....
        /*0070*/ 	.word	0x05000065


	//   ....[19]....
        /*0074*/ 	.word	0x05000065


	//----- nvinfo : EIATTR_COOP_GROUP_INSTR_OFFSETS
	.align		4
.L_2871:
        /*0078*/ 	.byte	0x04, 0x28
        /*007a*/ 	.short	(.L_2873 - .L_2872)


	//   ....[0]....
.L_2872:
        /*007c*/ 	.word	0x00000810


	//   ....[1]....
        /*0080*/ 	.word	0x00000830


	//   ....[2]....
        /*0084*/ 	.word	0x00000850


	//   ....[3]....
        /*0088*/ 	.word	0x00000870


	//   ....[4]....
        /*008c*/ 	.word	0x00000890


	//   ....[5]....
        /*0090*/ 	.word	0x00000ec0


	//   ....[6]....
        /*0094*/ 	.word	0x00000ee0


	//   ....[7]....
        /*0098*/ 	.word	0x00000f00


	//   ....[8]....
        /*009c*/ 	.word	0x00000f20


	//   ....[9]....
        /*00a0*/ 	.word	0x00000f40


	//   ....[10]....
        /*00a4*/ 	.word	0x00002570


	//   ....[11]....
        /*00a8*/ 	.word	0x000025f0


	//   ....[12]....
        /*00ac*/ 	.word	0x00002650


	//   ....[13]....
        /*00b0*/ 	.word	0x000026b0


	//   ....[14]....
        /*00b4*/ 	.word	0x00002710


	//   ....[15]....
        /*00b8*/ 	.word	0x00002d90


	//   ....[16]....
        /*00bc*/ 	.word	0x00002df0


	//   ....[17]....
        /*00c0*/ 	.word	0x00002e50


	//   ....[18]....
        /*00c4*/ 	.word	0x00002eb0


	//   ....[19]....
        /*00c8*/ 	.word	0x00002f10


	//----- nvinfo : EIATTR_EXIT_INSTR_OFFSETS
	.align		4
.L_2873:
        /*00cc*/ 	.byte	0x04, 0x1c
        /*00ce*/ 	.short	(.L_2875 - .L_2874)


	//   ....[0]....
.L_2874:
        /*00d0*/ 	.word	0x00000070


	//   ....[1]....
        /*00d4*/ 	.word	0x00002510


	//----- nvinfo : EIATTR_MAX_THREADS
	.align		4
.L_2875:
        /*00d8*/ 	.byte	0x04, 0x05
        /*00da*/ 	.short	(.L_2877 - .L_2876)
.L_2876:
        /*00dc*/ 	.word	0x00000080
        /*00e0*/ 	.word	0x00000001
        /*00e4*/ 	.word	0x00000001


	//----- nvinfo : EIATTR_CRS_STACK_SIZE
	.align		4
.L_2877:
        /*00e8*/ 	.byte	0x04, 0x1e
        /*00ea*/ 	.short	(.L_2879 - .L_2878)
.L_2878:
        /*00ec*/ 	.word	0x00000000


	//----- nvinfo : EIATTR_CBANK_PARAM_SIZE
	.align		4
.L_2879:
        /*00f0*/ 	.byte	0x03, 0x19
        /*00f2*/ 	.short	0x0058


	//----- nvinfo : EIATTR_PARAM_CBANK
	.align		4
        /*00f4*/ 	.byte	0x04, 0x0a
        /*00f6*/ 	.short	(.L_2881 - .L_2880)
	.align		4
.L_2880:
        /*00f8*/ 	.word	index@(.nv.constant0._ZN10layer_norm13ln_fwd_kernelINS_13Kernel_traitsI13__nv_bfloat16fS2_fjLj1536ELj1ELj4ELj1ELj16ENS_18Kernel_traits_baseILj1536ES2_fS2_fjLj128EEEEEEEvNS_9FwdParamsE)
        /*00fc*/ 	.short	0x0210
        /*00fe*/ 	.short	0x0058


	//----- nvinfo : EIATTR_SW_WAR
	.align		4
.L_2881:
        /*0100*/ 	.byte	0x04, 0x36
        /*0102*/ 	.short	(.L_2883 - .L_2882)
.L_2882:
        /*0104*/ 	.word	0x00000008
.L_2883:


//--------------------- .nv.info._ZN10layer_norm13ln_fwd_kernelINS_13Kernel_traitsI13__nv_bfloat16S2_S2_fjLj1536ELj1ELj4ELj1ELj16ENS_18Kernel_traits_baseILj1536ES2_S2_S2_fjLj128EEEEEEEvNS_9FwdParamsE --------------------------
	.section	.nv.info._ZN10layer_norm13ln_fwd_kernelINS_13Kernel_traitsI13__nv_bfloat16S2_S2_fjLj1536ELj1ELj4ELj1ELj16ENS_18Kernel_traits_baseILj1536ES2_S2_S2_fjLj128EEEEEEEvNS_9FwdParamsE,"",@"SHT_CUDA_INFO"
	.sectionflags	@""
	.align	4


	//----- nvinfo : EIATTR_CUDA_API_VERSION
	.align		4
        /*0000*/ 	.byte	0x04, 0x37
        /*0002*/ 	.short	(.L_2885 - .L_2884)
.L_2884:
        /*0004*/ 	.word	0x00000082


	//----- nvinfo : EIATTR_KPARAM_INFO
	.align		4
.L_2885:
        /*0008*/ 	.byte	0x04, 0x17
        /*000a*/ 	.short	(.L_2887 - .L_2886)
.L_2886:
        /*000c*/ 	.word	0x00000000
        /*0010*/ 	.short	0x0000
        /*0012*/ 	.short	0x0000
        /*0014*/ 	.byte	0x00, 0xf0, 0x61, 0x01


	//----- nvinfo : EIATTR_SPARSE_MMA_MASK
	.align		4
.L_2887:
        /*0018*/ 	.byte	0x03, 0x50
        /*001a*/ 	.short	0x0000


	//----- nvinfo : EIATTR_MAXREG_COUNT
	.align		4
        /*001c*/ 	.byte	0x03, 0x1b
        /*001e*/ 	.short	0x00ff


	//----- nvinfo : EIATTR_MERCURY_ISA_VERSION
	.align		4
        /*0020*/ 	.byte	0x03, 0x5f
        /*0022*/ 	.short	0x0101


	//----- nvinfo : EIATTR_COOP_GROUP_MASK_REGIDS
	.align		4
        /*0024*/ 	.byte	0x04, 0x29
        /*0026*/ 	.short	(.L_2889 - .L_2888)


	//   ....[0]....
.L_2888:
        /*0028*/ 	.word	0xffffffff


	//   ....[1]....
        /*002c*/ 	.word	0xffffffff


	//   ....[2]....
        /*0030*/ 	.word	0xffffffff


	//   ....[3]....
        /*0034*/ 	.word	0xffffffff


	//   ....[4]....
        /*0038*/ 	.word	0xffffffff


	//   ....[5]....
        /*003c*/ 	.word	0xffffffff


	//   ....[6]....
        /*0040*/ 	.word	0xffffffff


	//   ....[7]....
        /*0044*/ 	.word	0xffffffff


	//   ....[8]....
        /*0048*/ 	.word	0xffffffff


	//   ....[9]....
        /*004c*/ 	.word	0xffffffff


	//   ....[10]....
        /*0050*/ 	.word	0x05000067


	//   ....[11]....
        /*0054*/ 	.word	0x05000067


	//   ....[12]....
        /*0058*/ 	.word	0x05000067


	//   ....[13]....
        /*005c*/ 	.word	0x05000067


	//   ....[14]....
        /*0060*/ 	.word	0x05000067


	//   ....[15]....
        /*0064*/ 	.word	0x05000067


	//   ....[16]....
        /*0068*/ 	.word	0x05000067


	//   ....[17]....
        /*006c*/ 	.word	0x05000067


	//   ....[18]....
        /*0070*/ 	.word	0x05000067


	//   ....[19]....
        /*0074*/ 	.word	0x05000067


	//----- nvinfo : EIATTR_COOP_GROUP_INSTR_OFFSETS
	.align		4
.L_2889:
        /*0078*/ 	.byte	0x04, 0x28
        /*007a*/ 	.short	(.L_2891 - .L_2890)


	//   ....[0]....
.L_2890:
        /*007c*/ 	.word	0x00000ad0


	//   ....[1]....
        /*0080*/ 	.word	0x00000af0


	//   ....[2]....
        /*0084*/ 	.word	0x00000b10


	//   ....[3]....
        /*0088*/ 	.word	0x00000b30


	//   ....[4]....
        /*008c*/ 	.word	0x00000b50


	//   ....[5]....
        /*0090*/ 	.word	0x00001180


	//   ....[6]....
        /*0094*/ 	.word	0x000011a0


	//   ....[7]....
        /*0098*/ 	.word	0x000011c0


	//   ....[8]....
        /*009c*/ 	.word	0x000011e0


	//   ....[9]....
        /*00a0*/ 	.word	0x00001200


	//   ....[10]....
        /*00a4*/ 	.word	0x00001a40


	//   ....[11]....
        /*00a8*/ 	.word	0x00001ac0


	//   ....[12]....
        /*00ac*/ 	.word	0x00001b20


	//   ....[13]....
        /*00b0*/ 	.word	0x00001b80


	//   ....[14]....
        /*00b4*/ 	.word	0x00001be0


	//   ....[15]....
        /*00b8*/ 	.word	0x00002260


	//   ....[16]....
        /*00bc*/ 	.word	0x000022c0


	//   ....[17]....
        /*00c0*/ 	.word	0x00002320


	//   ....[18]....
        /*00c4*/ 	.word	0x00002380


	//   ....[19]....
        /*00c8*/ 	.word	0x000023e0


	//----- nvinfo : EIATTR_EXIT_INSTR_OFFSETS
	.align		4
.L_2891:
        /*00cc*/ 	.byte	0x04, 0x1c
        /*00ce*/ 	.short	(.L_2893 - .L_2892)


	//   ....[0]....
.L_2892:
        /*00d0*/ 	.word	0x00000070


	//   ....[1]....
        /*00d4*/ 	.word	0x000019e0


	//----- nvinfo : EIATTR_MAX_THREADS
	.align		4
.L_2893:
        /*00d8*/ 	.byte	0x04, 0x05
        /*00da*/ 	.short	(.L_2895 - .L_2894)
.L_2894:
        /*00dc*/ 	.word	0x00000080
        /*00e0*/ 	.word	0x00000001
        /*00e4*/ 	.word	0x00000001


	//----- nvinfo : EIATTR_CRS_STACK_SIZE
	.align		4
.L_2895:
        /*00e8*/ 	.byte	0x04, 0x1e
        /*00ea*/ 	.short	(.L_2897 - .L_2896)
.L_2896:
        /*00ec*/ 	.word	0x00000000


	//----- nvinfo : EIATTR_CBANK_PARAM_SIZE
	.align		4
.L_2897:
        /*00f0*/ 	.byte	0x03, 0x19
        /*00f2*/ 	.short	0x0058


	//----- nvinfo : EIATTR_PARAM_CBANK
	.align		4
        /*00f4*/ 	.byte	0x04, 0x0a
        /*00f6*/ 	.short	(.L_2899 - .L_2898)
	.align		4
.L_2898:
        /*00f8*/ 	.word	index@(.nv.constant0._ZN10layer_norm13ln_fwd_kernelINS_13Kernel_traitsI13__nv_bfloat16S2_S2_fjLj1536ELj1ELj4ELj1ELj16ENS_18Kernel_traits_baseILj1536ES2_S2_S2_fjLj128EEEEEEEvNS_9FwdParamsE)
        /*00fc*/ 	.short	0x0210
        /*00fe*/ 	.short	0x0058


	//----- nvinfo : EIATTR_SW_WAR
	.align		4
.L_2899:
        /*0100*/ 	.byte	0x04, 0x36
        /*0102*/ 	.short	(.L_2901 - .L_2900)
.L_2900:
        /*0104*/ 	.word	0x00000008
.L_2901:


//--------------------- .nv.info._ZN10layer_norm13ln_fwd_kernelINS_13Kernel_traitsI6__halffS2_fjLj1536ELj1ELj4ELj1ELj16ENS_18Kernel_traits_baseILj1536ES2_fS2_fjLj128EEEEEEEvNS_9FwdParamsE --------------------------
	.section	.nv.info._ZN10layer_norm13ln_fwd_kernelINS_13Kernel_traitsI6__halffS2_fjLj1536ELj1ELj4ELj1ELj16ENS_18Kernel_traits_baseILj1536ES2_fS2_fjLj128EEEEEEEvNS_9FwdParamsE,"",@"SHT_CUDA_INFO"
	.sectionflags	@""
	.align	4


	//----- nvinfo : EIATTR_CUDA_API_VERSION
	.align		4
        /*0000*/ 	.byte	0x04, 0x37
        /*0002*/ 	.short	(.L_2903 - .L_2902)
.L_2902:
        /*0004*/ 	.word	0x00000082


	//----- nvinfo : EIATTR_KPARAM_INFO
	.align		4
.L_2903:
        /*0008*/ 	.byte	0x04, 0x17
        /*000a*/ 	.short	(.L_2905 - .L_2904)
.L_2904:
        /*000c*/ 	.word	0x00000000
        /*0010*/ 	.short	0x0000
        /*0012*/ 	.short	0x0000
        /*0014*/ 	.byte	0x00, 0xf0, 0x61, 0x01


	//----- nvinfo : EIATTR_SPARSE_MMA_MASK
	.align		4
.L_2905:
        /*0018*/ 	.byte	0x03, 0x50
        /*001a*/ 	.short	0x0000


	//----- nvinfo : EIATTR_MAXREG_COUNT
	.align		4
        /*001c*/ 	.byte	0x03, 0x1b
        /*001e*/ 	.short	0x00ff


	//----- nvinfo : EIATTR_MERCURY_ISA_VERSION
	.align		4
        /*0020*/ 	.byte	0x03, 0x5f
        /*0022*/ 	.short	0x0101


	//----- nvinfo : EIATTR_COOP_GROUP_MASK_REGIDS
	.align		4
        /*0024*/ 	.byte	0x04, 0x29
        /*0026*/ 	.short	(.L_2907 - .L_2906)


	//   ....[0]....
.L_2906:
        /*0028*/ 	.word	0xffffffff


	//   ....[1]....
        /*002c*/ 	.word	0xffffffff


	//   ....[2]....
        /*0030*/ 	.word	0xffffffff


	//   ....[3]....
        /*0034*/ 	.word	0xffffffff


	//   ....[4]....
        /*0038*/ 	.word	0xffffffff


	//   ....[5]....
        /*003c*/ 	.word	0xffffffff


	//   ....[6]....
        /*0040*/ 	.word	0xffffffff


	//   ....[7]....
        /*0044*/ 	.word	0xffffffff


	//   ....[8]....
        /*0048*/ 	.word	0xffffffff


	//   ....[9]....
        /*004c*/ 	.word	0xffffffff


	//   ....[10]....
        /*0050*/ 	.word	0x05000065


	//   ....[11]....
        /*0054*/ 	.word	0x05000065


	//   ....[12]....
        /*0058*/ 	.word	0x05000065


	//   ....[13]....
        /*005c*/ 	.word	0x05000065


	//   ....[14]....
        /*0060*/ 	.word	0x05000065


	//   ....[15]....
        /*0064*/ 	.word	0x05000065


	//   ....[16]....
        /*0068*/ 	.word	0x05000065


	//   ....[17]....
        /*006c*/ 	.word	0x05000065


	//   ....[18]....
        /*0070*/ 	.word	0x05000065


	//   ....[19]....
        /*0074*/ 	.word	0x05000065


	//----- nvinfo : EIATTR_COOP_GROUP_INSTR_OFFSETS
	.align		4
.L_2907:
        /*0078*/ 	.byte	0x04, 0x28
        /*007a*/ 	.short	(.L_2909 - .L_2908)


	//   ....[0]....
.L_2908:
        /*007c*/ 	.word	0x00000810


	//   ....[1]....
        /*0080*/ 	.word	0x00000830


	//   ....[2]....
        /*0084*/ 	.word	0x00000850


	//   ....[3]....
        /*0088*/ 	.word	0x00000870


	//   ....[4]....
        /*008c*/ 	.word	0x00000890


	//   ....[5]....
        /*0090*/ 	.word	0x00000ec0


	//   ....[6]....
        /*0094*/ 	.word	0x00000ee0


	//   ....[7]....
        /*0098*/ 	.word	0x00000f00


	//   ....[8]....
        /*009c*/ 	.word	0x00000f20


	//   ....[9]....
        /*00a0*/ 	.word	0x00000f40


	//   ....[10]....
        /*00a4*/ 	.word	0x00002570


	//   ....[11]....
        /*00a8*/ 	.word	0x000025f0


	//   ....[12]....
        /*00ac*/ 	.word	0x00002650


	//   ....[13]....
        /*00b0*/ 	.word	0x000026b0


	//   ....[14]....
        /*00b4*/ 	.word	0x00002710


	//   ....[15]....
        /*00b8*/ 	.word	0x00002d90


	//   ....[16]....
        /*00bc*/ 	.word	0x00002df0


	//   ....[17]....
        /*00c0*/ 	.word	0x00002e50


	//   ....[18]....
        /*00c4*/ 	.word	0x00002eb0


	//   ....[19]....
        /*00c8*/ 	.word	0x00002f10


	//----- nvinfo : EIATTR_EXIT_INSTR_OFFSETS
	.align		4
.L_2909:
        /*00cc*/ 	.byte	0x04, 0x1c
        /*00ce*/ 	.short	(.L_2911 - .L_2910)


	//   ....[0]....
.L_2910:
        /*00d0*/ 	.word	0x00000070


	//   ....[1]....
        /*00d4*/ 	.word	0x00002510


	//----- nvinfo : EIATTR_MAX_THREADS
	.align		4
.L_2911:
        /*00d8*/ 	.byte	0x04, 0x05
        /*00da*/ 	.short	(.L_2913 - .L_2912)
.L_2912:
        /*00dc*/ 	.word	0x00000080
        /*00e0*/ 	.word	0x00000001
        /*00e4*/ 	.word	0x00000001


	//----- nvinfo : EIATTR_CRS_STACK_SIZE
	.align		4
.L_2913:
        /*00e8*/ 	.byte	0x04, 0x1e
        /*00ea*/ 	.short	(.L_2915 - .L_2914)
.L_2914:
        /*00ec*/ 	.word	0x00000000


	//----- nvinfo : EIATTR_CBANK_PARAM_SIZE
	.align		4
.L_2915:
        /*00f0*/ 	.byte	0x03, 0x19
        /*00f2*/ 	.short	0x0058


	//----- nvinfo : EIATTR_PARAM_CBANK
	.align		4
        /*00f4*/ 	.byte	0x04, 0x0a
        /*00f6*/ 	.short	(.L_2917 - .L_2916)
	.align		4
.L_2916:
        /*00f8*/ 	.word	index@(.nv.constant0._ZN10layer_norm13ln_fwd_kernelINS_13Kernel_traitsI6__halffS2_fjLj1536ELj1ELj4ELj1ELj16ENS_18Kernel_traits_baseILj1536ES2_fS2_fjLj128EEEEEEEvNS_9FwdParamsE)
        /*00fc*/ 	.short	0x0210
        /*00fe*/ 	.short	0x0058


	//----- nvinfo : EIATTR_SW_WAR
	.align		4
.L_2917:
        /*0100*/ 	.byte	0x04, 0x36
        /*0102*/ 	.short	(.L_2919 - .L_2918)
.L_2918:
        /*0104*/ 	.word	0x00000008
.L_2919:


//--------------------- .nv.info._ZN10layer_norm13ln_fwd_kernelINS_13Kernel_traitsI6__halfS2_S2_fjLj1536ELj1ELj4ELj1ELj16ENS_18Kernel_traits_baseILj1536ES2_S2_S2_fjLj128EEEEEEEvNS_9FwdParamsE --------------------------
	.section	.nv.info._ZN10layer_norm13ln_fwd_kernelINS_13Kernel_traitsI6__halfS2_S2_fjLj1536ELj1ELj4ELj1ELj16ENS_18Kernel_traits_baseILj1536ES2_S2_S2_fjLj128EEEEEEEvNS_9FwdParamsE,"",@"SHT_CUDA_INFO"
	.sectionflags	@""
	.align	4


	//----- nvinfo : EIATTR_CUDA_API_VERSION
	.align		4
        /*0000*/ 	.byte	0x04, 0x37
        /*0002*/ 	.short	(.L_2921 - .L_2920)
.L_2920:
        /*0004*/ 	.word	0x00000082


	//----- nvinfo : EIATTR_KPARAM_INFO
	.align		4
.L_2921:
        /*0008*/ 	.byte	0x04, 0x17
        /*000a*/ 	.short	(.L_2923 - .L_2922)
.L_2922:
        /*000c*/ 	.word	0x00000000
        /*0010*/ 	.short	0x0000
        /*0012*/ 	.short	0x0000
        /*0014*/ 	.byte	0x00, 0xf0, 0x61, 0x01


	//----- nvinfo : EIATTR_SPARSE_MMA_MASK
	.align		4
.L_2923:
        /*0018*/ 	.byte	0x03, 0x50
        /*001a*/ 	.short	0x0000


	//----- nvinfo : EIATTR_MAXREG_COUNT
	.align		4
        /*001c*/ 	.byte	0x03, 0x1b
        /*001e*/ 	.short	0x00ff


	//----- nvinfo : EIATTR_MERCURY_ISA_VERSION
	.align		4
        /*0020*/ 	.byte	0x03, 0x5f
        /*0022*/ 	.short	0x0101


	//----- nvinfo : EIATTR_COOP_GROUP_MASK_REGIDS
	.align		4
        /*0024*/ 	.byte	0x04, 0x29
        /*0026*/ 	.short	(.L_2925 - .L_2924)


	//   ....[0]....
.L_2924:
        /*0028*/ 	.word	0xffffffff


	//   ....[1]....
        /*002c*/ 	.word	0xffffffff


	//   ....[2]....
        /*0030*/ 	.word	0xffffffff


	//   ....[3]....
        /*0034*/ 	.word	0xffffffff


	//   ....[4]....
        /*0038*/ 	.word	0xffffffff


	//   ....[5]....
        /*003c*/ 	.word	0xffffffff


	//   ....[6]....
        /*0040*/ 	.word	0xffffffff


	//   ....[7]....
        /*0044*/ 	.word	0xffffffff


	//   ....[8]....
        /*0048*/ 	.word	0xffffffff


	//   ....[9]....
        /*004c*/ 	.word	0xffffffff


	//   ....[10]....
        /*0050*/ 	.word	0x05000069


	//   ....[11]....
        /*0054*/ 	.word	0x05000069


	//   ....[12]....
        /*0058*/ 	.word	0x05000069


	//   ....[13]....
        /*005c*/ 	.word	0x05000069


	//   ....[14]....
        /*0060*/ 	.word	0x05000069


	//   ....[15]....
        /*0064*/ 	.word	0x05000069


	//   ....[16]....
        /*0068*/ 	.word	0x05000069


	//   ....[17]....
        /*006c*/ 	.word	0x05000069


	//   ....[18]....
        /*0070*/ 	.word	0x05000069


	//   ....[19]....
        /*0074*/ 	.word	0x05000069


	//----- nvinfo : EIATTR_COOP_GROUP_INSTR_OFFSETS
	.align		4
.L_2925:
        /*0078*/ 	.byte	0x04, 0x28
        /*007a*/ 	.short	(.L_2927 - .L_2926)


	//   ....[0]....
.L_2926:
        /*007c*/ 	.word	0x00000950


	//   ....[1]....
        /*0080*/ 	.word	0x00000970


	//   ....[2]....
        /*0084*/ 	.word	0x00000990


	//   ....[3]....
        /*0088*/ 	.word	0x000009b0


	//   ....[4]....
        /*008c*/ 	.word	0x000009d0


	//   ....[5]....
        /*0090*/ 	.word	0x00001000


	//   ....[6]....
        /*0094*/ 	.word	0x00001020


	//   ....[7]....
        /*0098*/ 	.word	0x00001040


	//   ....[8]....
        /*009c*/ 	.word	0x00001060


	//   ....[9]....
        /*00a0*/ 	.word	0x00001080


	//   ....[10]....
        /*00a4*/ 	.word	0x000018c0


	//   ....[11]....
        /*00a8*/ 	.word	0x00001940


	//   ....[12]....
        /*00ac*/ 	.word	0x000019a0


	//   ....[13]....
        /*00b0*/ 	.word	0x00001a00


	//   ....[14]....
        /*00b4*/ 	.word	0x00001a60


	//   ....[15]....
        /*00b8*/ 	.word	0x000020e0


	//   ....[16]....
        /*00bc*/ 	.word	0x00002140


	//   ....[17]....
        /*00c0*/ 	.word	0x000021a0


	//   ....[18]....
        /*00c4*/ 	.word	0x00002200


	//   ....[19]....
        /*00c8*/ 	.word	0x00002260


	//----- nvinfo : EIATTR_EXIT_INSTR_OFFSETS
	.align		4
.L_2927:
        /*00cc*/ 	.byte	0x04, 0x1c
        /*00ce*/ 	.short	(.L_2929 - .L_2928)


	//   ....[0]....
.L_2928:
        /*00d0*/ 	.word	0x00000070


	//   ....[1]....
        /*00d4*/ 	.word	0x00001860


	//----- nvinfo : EIATTR_MAX_THREADS
	.align		4
.L_2929:
        /*00d8*/ 	.byte	0x04, 0x05
        /*00da*/ 	.short	(.L_2931 - .L_2930)
.L_2930:
        /*00dc*/ 	.word	0x00000080
        /*00e0*/ 	.word	0x00000001
        /*00e4*/ 	.word	0x00000001


	//----- nvinfo : EIATTR_CRS_STACK_SIZE
	.align		4
.L_2931:
        /*00e8*/ 	.byte	0x04, 0x1e
        /*00ea*/ 	.short	(.L_2933 - .L_2932)
.L_2932:
        /*00ec*/ 	.word	0x00000000


	//----- nvinfo : EIATTR_CBANK_PARAM_SIZE
	.align		4
.L_2933:
        /*00f0*/ 	.byte	0x03, 0x19
        /*00f2*/ 	.short	0x0058


	//----- nvinfo : EIATTR_PARAM_CBANK
	.align		4
        /*00f4*/ 	.byte	0x04, 0x0a
        /*00f6*/ 	.short	(.L_2935 - .L_2934)
	.align		4
.L_2934:
        /*00f8*/ 	.word	index@(.nv.constant0._ZN10layer_norm13ln_fwd_kernelINS_13Kernel_traitsI6__halfS2_S2_fjLj1536ELj1ELj4ELj1ELj16ENS_18Kernel_traits_baseILj1536ES2_S2_S2_fjLj128EEEEEEEvNS_9FwdParamsE)
        /*00fc*/ 	.short	0x0210
        /*00fe*/ 	.short	0x0058


	//----- nvinfo : EIATTR_SW_WAR
	.align		4
.L_2935:
        /*0100*/ 	.byte	0x04, 0x36
        /*0102*/ 	.short	(.L_2937 - .L_2936)
.L_2936:
        /*0104*/ 	.word	0x00000008
.L_2937:


//--------------------- .nv.info._ZN10layer_norm13ln_fwd_kernelINS_13Kernel_traitsIffffjLj1536ELj1ELj4ELj1ELj16ENS_18Kernel_traits_baseILj1536EffffjLj128EEEEEEEvNS_9FwdParamsE --------------------------
	.section	.nv.info._ZN10layer_norm13ln_fwd_kernelINS_13Kernel_traitsIffffjLj1536ELj1ELj4ELj1ELj16ENS_18Kernel_traits_baseILj1536EffffjLj128EEEEEEEvNS_9FwdParamsE,"",@"SHT_CUDA_INFO"
	.sectionflags	@""
	.align	4


	//----- nvinfo : EIATTR_CUDA_API_VERSION
	.align		4
        /*0000*/ 	.byte	0x04, 0x37
        /*0002*/ 	.short	(.L_2939 - .L_2938)
.L_2938:
        /*0004*/ 	.word	0x00000082


	//----- nvinfo : EIATTR_KPARAM_INFO
	.align		4
.L_2939:
        /*0008*/ 	.byte	0x04, 0x17
        /*000a*/ 	.short	(.L_2941 - .L_2940)
.L_2940:
        /*000c*/ 	.word	0x00000000
        /*0010*/ 	.short	0x0000
        /*0012*/ 	.short	0x0000
        /*0014*/ 	.byte	0x00, 0xf0, 0x61, 0x01


	//----- nvinfo : EIATTR_SPARSE_MMA_MASK
	.align		4
.L_2941:
        /*0018*/ 	.byte	0x03, 0x50
        /*001a*/ 	.short	0x0000


	//----- nvinfo : EIATTR_MAXREG_COUNT
	.align		4
        /*001c*/ 	.byte	0x03, 0x1b
        /*001e*/ 	.short	0x00ff


	//----- nvinfo : EIATTR_MERCURY_ISA_VERSION
	.align		4
        /*0020*/ 	.byte	0x03, 0x5f
        /*0022*/ 	.short	0x0101


	//----- nvinfo : EIATTR_COOP_GROUP_MASK_REGIDS
	.align		4
        /*0024*/ 	.byte	0x04, 0x29
        /*0026*/ 	.short	(.L_2943 - .L_2942)


	//   ....[0]....
.L_2942:
        /*0028*/ 	.word	0xffffffff


	//   ....[1]....
        /*002c*/ 	.word	0xffffffff


	//   ....[2]....
        /*0030*/ 	.word	0xffffffff


	//   ....[3]....
        /*0034*/ 	.word	0xffffffff


	//   ....[4]....
        /*0038*/ 	.word	0xffffffff


	//   ....[5]....
        /*003c*/ 	.word	0xffffffff


	//   ....[6]....
        /*0040*/ 	.word	0xffffffff


	//   ....[7]....
        /*0044*/ 	.word	0xffffffff


	//   ....[8]....
        /*0048*/ 	.word	0xffffffff


	//   ....[9]....
        /*004c*/ 	.word	0xffffffff


	//   ....[10]....
        /*0050*/ 	.word	0x0500009f


	//   ....[11]....
        /*0054*/ 	.word	0x0500009f


	//   ....[12]....
        /*0058*/ 	.word	0x0500009f


	//   ....[13]....
        /*005c*/ 	.word	0x0500009f


	//   ....[14]....
        /*0060*/ 	.word	0x0500009f


	//   ....[15]....
        /*0064*/ 	.word	0x0500009f


	//   ....[16]....
        /*0068*/ 	.word	0x0500009f


	//   ....[17]....
        /*006c*/ 	.word	0x0500009f


	//   ....[18]....
        /*0070*/ 	.word	0x0500009f


	//   ....[19]....
        /*0074*/ 	.word	0x0500009f


	//----- nvinfo : EIATTR_COOP_GROUP_INSTR_OFFSETS
	.align		4
.L_2943:
        /*0078*/ 	.byte	0x04, 0x28
        /*007a*/ 	.short	(.L_2945 - .L_2944)


	//   ....[0]....
.L_2944:
        /*007c*/ 	.word	0x00000820


	//   ....[1]....
        /*0080*/ 	.word	0x00000840


	//   ....[2]....
        /*0084*/ 	.word	0x00000860


	//   ....[3]....
        /*0088*/ 	.word	0x00000880


	//   ....[4]....
        /*008c*/ 	.word	0x000008a0


	//   ....[5]....
        /*0090*/ 	.word	0x00000ed0


	//   ....[6]....
        /*0094*/ 	.word	0x00000ef0


	//   ....[7]....
        /*0098*/ 	.word	0x00000f10


	//   ....[8]....
        /*009c*/ 	.word	0x00000f30


	//   ....[9]....
        /*00a0*/ 	.word	0x00000f50


	//   ....[10]....
        /*00a4*/ 	.word	0x00001870


	//   ....[11]....
        /*00a8*/ 	.word	0x000018f0


	//   ....[12]....
        /*00ac*/ 	.word	0x00001970


	//   ....[13]....
        /*00b0*/ 	.word	0x000019f0


	//   ....[14]....
        /*00b4*/ 	.word	0x00001a70


	//   ....[15]....
        /*00b8*/ 	.word	0x00002100


	//   ....[16]....
        /*00bc*/ 	.word	0x00002180


	//   ....[17]....
        /*00c0*/ 	.word	0x00002200


	//   ....[18]....
        /*00c4*/ 	.word	0x00002280


	//   ....[19]....
        /*00c8*/ 	.word	0x00002300


	//----- nvinfo : EIATTR_EXIT_INSTR_OFFSETS
	.align		4
.L_2945:
        /*00cc*/ 	.byte	0x04, 0x1c
        /*00ce*/ 	.short	(.L_2947 - .L_2946)


	//   ....[0]....
.L_2946:
        /*00d0*/ 	.word	0x00000070


	//   ....[1]....
        /*00d4*/ 	.word	0x00001810


	//----- nvinfo : EIATTR_MAX_THREADS
	.align		4
.L_2947:
        /*00d8*/ 	.byte	0x04, 0x05
        /*00da*/ 	.short	(.L_2949 - .L_2948)
.L_2948:
        /*00dc*/ 	.word	0x00000080
        /*00e0*/ 	.word	0x00000001
        /*00e4*/ 	.word	0x00000001


	//----- nvinfo : EIATTR_CRS_STACK_SIZE
	.align		4
.L_2949:
        /*00e8*/ 	.byte	0x04, 0x1e
        /*00ea*/ 	.short	(.L_2951 - .L_2950)
.L_2950:
        /*00ec*/ 	.word	0x00000000


	//----- nvinfo : EIATTR_CBANK_PARAM_SIZE
	.align		4
.L_2951:
        /*00f0*/ 	.byte	0x03, 0x19
        /*00f2*/ 	.short	0x0058


	//----- nvinfo : EIATTR_PARAM_CBANK
	.align		4
        /*00f4*/ 	.byte	0x04, 0x0a
        /*00f6*/ 	.short	(.L_2953 - .L_2952)
	.align		4
.L_2952:
        /*00f8*/ 	.word	index@(.nv.constant0._ZN10layer_norm13ln_fwd_kernelINS_13Kernel_traitsIffffjLj1536ELj1ELj4ELj1ELj16ENS_18Kernel_traits_baseILj1536EffffjLj128EEEEEEEvNS_9FwdParamsE)
        /*00fc*/ 	.short	0x0210
        /*00fe*/ 	.short	0x0058


	//----- nvinfo : EIATTR_SW_WAR
	.align		4
.L_2953:
        /*0100*/ 	.byte	0x04, 0x36
        /*0102*/ 	.short	(.L_2955 - .L_2954)
.L_2954:
        /*0104*/ 	.word	0x00000008
.L_2955:


//--------------------- .nv.info._ZN10layer_norm13ln_fwd_kernelINS_13Kernel_traitsI13__nv_bfloat16fS2_fjLj1024ELj1ELj4ELj1ELj16ENS_18Kernel_traits_baseILj1024ES2_fS2_fjLj128EEEEEEEvNS_9FwdParamsE --------------------------
	.section	.nv.info._ZN10layer_norm13ln_fwd_kernelINS_13Kernel_traitsI13__nv_bfloat16fS2_fjLj1024ELj1ELj4ELj1ELj16ENS_18Kernel_traits_baseILj1024ES2_fS2_fjLj128EEEEEEEvNS_9FwdParamsE,"",@"SHT_CUDA_INFO"
	.sectionflags	@""
	.align	4


	//----- nvinfo : EIATTR_CUDA_API_VERSION
	.align		4
        /*0000*/ 	.byte	0x04, 0x37
        /*0002*/ 	.short	(.L_2957 - .L_2956)
.L_2956:
        /*0004*/ 	.word	0x00000082


	//----- nvinfo : EIATTR_KPARAM_INFO
	.align		4
.L_2957:
        /*0008*/ 	.byte	0x04, 0x17
        /*000a*/ 	.short	(.L_2959 - .L_2958)
.L_2958:
        /*000c*/ 	.word	0x00000000
        /*0010*/ 	.short	0x0000
        /*0012*/ 	.short	0x0000
        /*0014*/ 	.byte	0x00, 0xf0, 0x61, 0x01


	//----- nvinfo : EIATTR_SPARSE_MMA_MASK
	.align		4
.L_2959:
        /*0018*/ 	.byte	0x03, 0x50
        /*001a*/ 	.short	0x0000


	//----- nvinfo : EIATTR_MAXREG_COUNT
	.align		4
        /*001c*/ 	.byte	0x03, 0x1b
        /*001e*/ 	.short	0x00ff


	//----- nvinfo : EIATTR_MERCURY_ISA_VERSION
	.align		4
        /*0020*/ 	.byte	0x03, 0x5f
        /*0022*/ 	.short	0x0101


	//----- nvinfo : EIATTR_COOP_GROUP_MASK_REGIDS
	.align		4
        /*0024*/ 	.byte	0x04, 0x29
        /*0026*/ 	.short	(.L_2961 - .L_2960)


	//   ....[0]....
.L_2960:
        /*0028*/ 	.word	0xffffffff


	//   ....[1]....
        /*002c*/ 	.word	0xffffffff


	//   ....[2]....
        /*0030*/ 	.word	0xffffffff


	//   ....[3]....
        /*0034*/ 	.word	0xffffffff


	//   ....[4]....
        /*0038*/ 	.word	0xffffffff


	//   ....[5]....
        /*003c*/ 	.word	0xffffffff


	//   ....[6]....
        /*0040*/ 	.word	0xffffffff


	//   ....[7]....
        /*0044*/ 	.word	0xffffffff


	//   ....[8]....
        /*0048*/ 	.word	0xffffffff


	//   ....[9]....
        /*004c*/ 	.word	0xffffffff


	//   ....[10]....
        /*0050*/ 	.word	0x05000045


	//   ....[11]....
        /*0054*/ 	.word	0x05000045


	//   ....[12]....
        /*0058*/ 	.word	0x05000045


	//   ....[13]....
        /*005c*/ 	.word	0x05000045


	//   ....[14]....
        /*0060*/ 	.word	0x05000045


	//   ....[15]....
        /*0064*/ 	.word	0x05000045


	//   ....[16]....
        /*0068*/ 	.word	0x05000045


	//   ....[17]....
        /*006c*/ 	.word	0x05000045


	//   ....[18]....
        /*0070*/ 	.word	0x05000045


	//   ....[19]....
        /*0074*/ 	.word	0x05000045


	//----- nvinfo : EIATTR_COOP_GROUP_INSTR_OFFSETS
	.align		4
.L_2961:
        /*0078*/ 	.byte	0x04, 0x28
        /*007a*/ 	.short	(.L_2963 - .L_2962)


	//   ....[0]....
.L_2962:
        /*007c*/ 	.word	0x000005d0


	//   ....[1]....
        /*0080*/ 	.word	0x000005f0


	//   ....[2]....
        /*0084*/ 	.word	0x00000610


	//   ....[3]....
        /*0088*/ 	.word	0x00000630


	//   ....[4]....
        /*008c*/ 	.word	0x00000650


	//   ....[5]....
        /*0090*/ 	.word	0x00000a80


	//   ....[6]....
        /*0094*/ 	.word	0x00000aa0


	//   ....[7]....
        /*0098*/ 	.word	0x00000ac0


	//   ....[8]....
        /*009c*/ 	.word	0x00000ae0


	//   ....[9]....
        /*00a0*/ 	.word	0x00000b00


	//   ....[10]....
        /*00a4*/ 	.word	0x00001a20


	//   ....[11]....
        /*00a8*/ 	.word	0x00001aa0


	//   ....[12]....
        /*00ac*/ 	.word	0x00001b00


	//   ....[13]....
        /*00b0*/ 	.word	0x00001b60


	//   ....[14]....
        /*00b4*/ 	.word	0x00001bc0


	//   ....[15]....
        /*00b8*/ 	.word	0x00002040


	//   ....[16]....
        /*00bc*/ 	.word	0x000020a0


	//   ....[17]....
        /*00c0*/ 	.word	0x00002100


	//   ....[18]....
        /*00c4*/ 	.word	0x00002160


	//   ....[19]....
        /*00c8*/ 	.word	0x000021c0


	//----- nvinfo : EIATTR_EXIT_INSTR_OFFSETS
	.align		4
.L_2963:
        /*00cc*/ 	.byte	0x04, 0x1c
        /*00ce*/ 	.short	(.L_2965 - .L_2964)


	//   ....[0]....
.L_2964:
        /*00d0*/ 	.word	0x00000070


	//   ....[1]....
        /*00d4*/ 	.word	0x000019c0


	//----- nvinfo : EIATTR_MAX_THREADS
	.align		4
.L_2965:
        /*00d8*/ 	.byte	0x04, 0x05
        /*00da*/ 	.short	(.L_2967 - .L_2966)
.L_2966:
        /*00dc*/ 	.word	0x00000080
        /*00e0*/ 	.word	0x00000001
        /*00e4*/ 	.word	0x00000001


	//----- nvinfo : EIATTR_CRS_STACK_SIZE
	.align		4
.L_2967:
        /*00e8*/ 	.byte	0x04, 0x1e
        /*00ea*/ 	.short	(.L_2969 - .L_2968)
.L_2968:
        /*00ec*/ 	.word	0x00000000


	//----- nvinfo : EIATTR_CBANK_PARAM_SIZE
	.align		4
.L_2969:
        /*00f0*/ 	.byte	0x03, 0x19
        /*00f2*/ 	.short	0x0058


	//----- nvinfo : EIATTR_PARAM_CBANK
	.align		4
        /*00f4*/ 	.byte	0x04, 0x0a
        /*00f6*/ 	.short	(.L_2971 - .L_2970)
	.align		4
.L_2970:
        /*00f8*/ 	.word	index@(.nv.constant0._ZN10layer_norm13ln_fwd_kernelINS_13Kernel_traitsI13__nv_bfloat16fS2_fjLj1024ELj1ELj4ELj1ELj16ENS_18Kernel_traits_baseILj1024ES2_fS2_fjLj128EEEEEEEvNS_9FwdParamsE)
        /*00fc*/ 	.short	0x0210
        /*00fe*/ 	.short	0x0058


	//----- nvinfo : EIATTR_SW_WAR
	.align		4
.L_2971:
        /*0100*/ 	.byte	0x04, 0x36
        /*0102*/ 	.short	(.L_2973 - .L_2972)
.L_2972:
        /*0104*/ 	.word	0x00000008
.L_2973:


//--------------------- .nv.info._ZN10layer_norm13ln_fwd_kernelINS_13Kernel_traitsI13__nv_bfloat16S2_S2_fjLj1024ELj1ELj4ELj1ELj16ENS_18Kernel_traits_baseILj1024ES2_S2_S2_fjLj128EEEEEEEvNS_9FwdParamsE --------------------------
	.section	.nv.info._ZN10layer_norm13ln_fwd_kernelINS_13Kernel_traitsI13__nv_bfloat16S2_S2_fjLj1024ELj1ELj4ELj1ELj16ENS_18Kernel_traits_baseILj1024ES2_S2_S2_fjLj128EEEEEEEvNS_9FwdParamsE,"",@"SHT_CUDA_INFO"
	.sectionflags	@""
	.align	4


	//----- nvinfo : EIATTR_CUDA_API_VERSION
	.align		4
        /*0000*/ 	.byte	0x04, 0x37
        /*0002*/ 	.short	(.L_2975 - .L_2974)
.L_2974:
        /*0004*/ 	.word	0x00000082


	//----- nvinfo : EIATTR_KPARAM_INFO
	.align		4
.L_2975:
        /*0008*/ 	.byte	0x04, 0x17
        /*000a*/ 	.short	(.L_2977 - .L_2976)
.L_2976:
        /*000c*/ 	.word	0x00000000
        /*0010*/ 	.short	0x0000
        /*0012*/ 	.short	0x0000
        /*0014*/ 	.byte	0x00, 0xf0, 0x61, 0x01


	//----- nvinfo : EIATTR_SPARSE_MMA_MASK
	.align		4
.L_2977:
        /*0018*/ 	.byte	0x03, 0x50
        /*001a*/ 	.short	0x0000


	//----- nvinfo : EIATTR_MAXREG_COUNT
	.align		4
        /*001c*/ 	.byte	0x03, 0x1b
        /*001e*/ 	.short	0x00ff


	//----- nvinfo : EIATTR_MERCURY_ISA_VERSION
	.align		4
        /*0020*/ 	.byte	0x03, 0x5f
        /*0022*/ 	.short	0x0101


	//----- nvinfo : EIATTR_COOP_GROUP_MASK_REGIDS
	.align		4
        /*0024*/ 	.byte	0x04, 0x29
        /*0026*/ 	.short	(.L_2979 - .L_2978)


	//   ....[0]....
.L_2978:
        /*0028*/ 	.word	0xffffffff


	//   ....[1]....
        /*002c*/ 	.word	0xffffffff


	//   ....[2]....
        /*0030*/ 	.word	0xffffffff


	//   ....[3]....
        /*0034*/ 	.word	0xffffffff


	//   ....[4]....
        /*0038*/ 	.word	0xffffffff


	//   ....[5]....
        /*003c*/ 	.word	0xffffffff


	//   ....[6]....
        /*0040*/ 	.word	0xffffffff


	//   ....[7]....
        /*0044*/ 	.word	0xffffffff


	//   ....[8]....
        /*0048*/ 	.word	0xffffffff


	//   ....[9]....
        /*004c*/ 	.word	0xffffffff


	//   ....[10]....
        /*0050*/ 	.word	0x05000043


	//   ....[11]....
        /*0054*/ 	.word	0x05000043


	//   ....[12]....
        /*0058*/ 	.word	0x05000043


	//   ....[13]....
        /*005c*/ 	.word	0x05000043


	//   ....[14]....
        /*0060*/ 	.word	0x05000043


	//   ....[15]....
        /*0064*/ 	.word	0x05000043


	//   ....[16]....
        /*0068*/ 	.word	0x05000043


	//   ....[17]....
        /*006c*/ 	.word	0x05000043


	//   ....[18]....
        /*0070*/ 	.word	0x05000043


	//   ....[19]....
        /*0074*/ 	.word	0x05000043


	//----- nvinfo : EIATTR_COOP_GROUP_INSTR_OFFSETS
	.align		4
.L_2979:
        /*0078*/ 	.byte	0x04, 0x28
        /*007a*/ 	.short	(.L_2981 - .L_2980)


	//   ....[0]....
.L_2980:
        /*007c*/ 	.word	0x000007b0


	//   ....[1]....
        /*0080*/ 	.word	0x000007d0


	//   ....[2]....
        /*0084*/ 	.word	0x000007f0


	//   ....[3]....
        /*0088*/ 	.word	0x00000810


	//   ....[4]....
        /*008c*/ 	.word	0x00000830


	//   ....[5]....
        /*0090*/ 	.word	0x00000c60


	//   ....[6]....
        /*0094*/ 	.word	0x00000c80


	//   ....[7]....
        /*0098*/ 	.word	0x00000ca0


	//   ....[8]....
        /*009c*/ 	.word	0x00000cc0


	//   ....[9]....
        /*00a0*/ 	.word	0x00000ce0


	//   ....[10]....
        /*00a4*/ 	.word	0x00001310


	//   ....[11]....
        /*00a8*/ 	.word	0x00001390


	//   ....[12]....
        /*00ac*/ 	.word	0x000013f0


	//   ....[13]....
        /*00b0*/ 	.word	0x00001450


	//   ....[14]....
        /*00b4*/ 	.word	0x000014b0


	//   ....[15]....
        /*00b8*/ 	.word	0x00001930


	//   ....[16]....
        /*00bc*/ 	.word	0x00001990


	//   ....[17]....
        /*00c0*/ 	.word	0x000019f0


	//   ....[18]....
        /*00c4*/ 	.word	0x00001a50


	//   ....[19]....
        /*00c8*/ 	.word	0x00001ab0


	//----- nvinfo : EIATTR_EXIT_INSTR_OFFSETS
	.align		4
.L_2981:
        /*00cc*/ 	.byte	0x04, 0x1c
        /*00ce*/ 	.short	(.L_2983 - .L_2982)


	//   ....[0]....
.L_2982:
        /*00d0*/ 	.word	0x00000070


	//   ....[1]....
        /*00d4*/ 	.word	0x000012b0


	//----- nvinfo : EIATTR_MAX_THREADS
	.align		4
.L_2983:
        /*00d8*/ 	.byte	0x04, 0x05
        /*00da*/ 	.short	(.L_2985 - .L_2984)
.L_2984:
        /*00dc*/ 	.word	0x00000080
        /*00e0*/ 	.word	0x00000001
        /*00e4*/ 	.word	0x00000001


	//----- nvinfo : EIATTR_CRS_STACK_SIZE
	.align		4
.L_2985:
        /*00e8*/ 	.byte	0x04, 0x1e
        /*00ea*/ 	.short	(.L_2987 - .L_2986)
.L_2986:
        /*00ec*/ 	.word	0x00000000


	//----- nvinfo : EIATTR_CBANK_PARAM_SIZE
	.align		4
.L_2987:
        /*00f0*/ 	.byte	0x03, 0x19
        /*00f2*/ 	.short	0x0058


	//----- nvinfo : EIATTR_PARAM_CBANK
	.align		4
        /*00f4*/ 	.byte	0x04, 0x0a
        /*00f6*/ 	.short	(.L_2989 - .L_2988)
	.align		4
.L_2988:
        /*00f8*/ 	.word	index@(.nv.constant0._ZN10layer_norm13ln_fwd_kernelINS_13Kernel_traitsI13__nv_bfloat16S2_S2_fjLj1024ELj1ELj4ELj1ELj16ENS_18Kernel_traits_baseILj1024ES2_S2_S2_fjLj128EEEEEEEvNS_9FwdParamsE)
        /*00fc*/ 	.short	0x0210
        /*00fe*/ 	.short	0x0058


	//----- nvinfo : EIATTR_SW_WAR
	.align		4
.L_2989:
        /*0100*/ 	.byte	0x04, 0x36
        /*0102*/ 	.short	(.L_2991 - .L_2990)
.L_2990:
        /*0104*/ 	.word	0x00000008
.L_2991:


//--------------------- .nv.info._ZN10layer_norm13ln_fwd_kernelINS_13Kernel_traitsI6__halffS2_fjLj1024ELj1ELj4ELj1ELj16ENS_18Kernel_traits_baseILj1024ES2_fS2_fjLj128EEEEEEEvNS_9FwdParamsE --------------------------
	.section	.nv.info._ZN10layer_norm13ln_fwd_kernelINS_13Kernel_traitsI6__halffS2_fjLj1024ELj1ELj4ELj1ELj16ENS_18Kernel_traits_baseILj1024ES2_fS2_fjLj128EEEEEEEvNS_9FwdParamsE,"",@"SHT_CUDA_INFO"
	.sectionflags	@""
	.align	4


	//----- nvinfo : EIATTR_CUDA_API_VERSION
	.align		4
        /*0000*/ 	.byte	0x04, 0x37
        /*0002*/ 	.short	(.L_2993 - .L_2992)
.L_2992:
        /*0004*/ 	.word	0x00000082


	//----- nvinfo : EIATTR_KPARAM_INFO
	.align		4
.L_2993:
        /*0008*/ 	.byte	0x04, 0x17
        /*000a*/ 	.short	(.L_2995 - .L_2994)
.L_2994:
        /*000c*/ 	.word	0x00000000
        /*0010*/ 	.short	0x0000
        /*0012*/ 	.short	0x0000
        /*0014*/ 	.byte	0x00, 0xf0, 0x61, 0x01


	//----- nvinfo : EIATTR_SPARSE_MMA_MASK
	.align		4
.L_2995:
        /*0018*/ 	.byte	0x03, 0x50
        /*001a*/ 	.short	0x0000


	//----- nvinfo : EIATTR_MAXREG_COUNT
	.align		4
        /*001c*/ 	.byte	0x03, 0x1b
        /*001e*/ 	.short	0x00ff


	//----- nvinfo : EIATTR_MERCURY_ISA_VERSION
	.align		4
        /*0020*/ 	.byte	0x03, 0x5f
        /*0022*/ 	.short	0x0101


	//----- nvinfo : EIATTR_COOP_GROUP_MASK_REGIDS
	.align		4
        /*0024*/ 	.byte	0x04, 0x29
        /*0026*/ 	.short	(.L_2997 - .L_2996)


	//   ....[0]....
.L_2996:
        /*0028*/ 	.word	0xffffffff


	//   ....[1]....
        /*002c*/ 	.word	0xffffffff


	//   ....[2]....
        /*0030*/ 	.word	0xffffffff


	//   ....[3]....
        /*0034*/ 	.word	0xffffffff


	//   ....[4]....
        /*0038*/ 	.word	0xffffffff


	//   ....[5]....
        /*003c*/ 	.word	0xffffffff


	//   ....[6]....
        /*0040*/ 	.word	0xffffffff


	//   ....[7]....
        /*0044*/ 	.word	0xffffffff


	//   ....[8]....
        /*0048*/ 	.word	0xffffffff


	//   ....[9]....
        /*004c*/ 	.word	0xffffffff


	//   ....[10]....
        /*0050*/ 	.word	0x05000045


	//   ....[11]....
        /*0054*/ 	.word	0x05000045


	//   ....[12]....
        /*0058*/ 	.word	0x05000045


	//   ....[13]....
        /*005c*/ 	.word	0x05000045


	//   ....[14]....
        /*0060*/ 	.word	0x05000045


	//   ....[15]....
        /*0064*/ 	.word	0x05000045


	//   ....[16]....
        /*0068*/ 	.word	0x05000045


	//   ....[17]....
        /*006c*/ 	.word	0x05000045


	//   ....[18]....
        /*0070*/ 	.word	0x05000045


	//   ....[19]....
        /*0074*/ 	.word	0x05000045


	//----- nvinfo : EIATTR_COOP_GROUP_INSTR_OFFSETS
	.align		4
.L_2997:
        /*0078*/ 	.byte	0x04, 0x28
        /*007a*/ 	.short	(.L_2999 - .L_2998)


	//   ....[0]....
.L_2998:
        /*007c*/ 	.word	0x000005d0


	//   ....[1]....
        /*0080*/ 	.word	0x000005f0


	//   ....[2]....
        /*0084*/ 	.word	0x00000610


	//   ....[3]....
        /*0088*/ 	.word	0x00000630


	//   ....[4]....
        /*008c*/ 	.word	0x00000650


	//   ....[5]....
        /*0090*/ 	.word	0x00000a80


	//   ....[6]....
        /*0094*/ 	.word	0x00000aa0


	//   ....[7]....
        /*0098*/ 	.word	0x00000ac0


	//   ....[8]....
        /*009c*/ 	.word	0x00000ae0


	//   ....[9]....
        /*00a0*/ 	.word	0x00000b00


	//   ....[10]....
        /*00a4*/ 	.word	0x00001a20


	//   ....[11]....
        /*00a8*/ 	.word	0x00001aa0


	//   ....[12]....
        /*00ac*/ 	.word	0x00001b00


	//   ....[13]....
        /*00b0*/ 	.word	0x00001b60


	//   ....[14]....
        /*00b4*/ 	.word	0x00001bc0


	//   ....[15]....
        /*00b8*/ 	.word	0x00002040


	//   ....[16]....
        /*00bc*/ 	.word	0x000020a0


	//   ....[17]....
        /*00c0*/ 	.word	0x00002100


	//   ....[18]....
        /*00c4*/ 	.word	0x00002160


	//   ....[19]....
        /*00c8*/ 	.word	0x000021c0


	//----- nvinfo : EIATTR_EXIT_INSTR_OFFSETS
	.align		4
.L_2999:
        /*00cc*/ 	.byte	0x04, 0x1c
        /*00ce*/ 	.short	(.L_3001 - .L_3000)


	//   ....[0]....
.L_3000:
        /*00d0*/ 	.word	0x00000070


	//   ....[1]....
        /*00d4*/ 	.word	0x000019c0


	//----- nvinfo : EIATTR_MAX_THREADS
	.align		4
.L_3001:
        /*00d8*/ 	.byte	0x04, 0x05
        /*00da*/ 	.short	(.L_3003 - .L_3002)
.L_3002:
        /*00dc*/ 	.word	0x00000080
        /*00e0*/ 	.word	0x00000001
        /*00e4*/ 	.word	0x00000001


	//----- nvinfo : EIATTR_CRS_STACK_SIZE
	.align		4
.L_3003:
        /*00e8*/ 	.byte	0x04, 0x1e
        /*00ea*/ 	.short	(.L_3005 - .L_3004)
.L_3004:
        /*00ec*/ 	.word	0x00000000


	//----- nvinfo : EIATTR_CBANK_PARAM_SIZE
	.align		4
.L_3005:
        /*00f0*/ 	.byte	0x03, 0x19
        /*00f2*/ 	.short	0x0058


	//----- nvinfo : EIATTR_PARAM_CBANK
	.align		4
        /*00f4*/ 	.byte	0x04, 0x0a
        /*00f6*/ 	.short	(.L_3007 - .L_3006)
	.align		4
.L_3006:
        /*00f8*/ 	.word	index@(.nv.constant0._ZN10layer_norm13ln_fwd_kernelINS_13Kernel_traitsI6__halffS2_fjLj1024ELj1ELj4ELj1ELj16ENS_18Kernel_traits_baseILj1024ES2_fS2_fjLj128EEEEEEEvNS_9FwdParamsE)
        /*00fc*/ 	.short	0x0210
        /*00fe*/ 	.short	0x0058


	//----- nvinfo : EIATTR_SW_WAR
	.align		4
.L_3007:
        /*0100*/ 	.byte	0x04, 0x36
        /*0102*/ 	.short	(.L_3009 - .L_3008)
.L_3008:
        /*0104*/ 	.word	0x00000008
.L_3009:


//--------------------- .nv.info._ZN10layer_norm13ln_fwd_kernelINS_13Kernel_traitsI6__halfS2_S2_fjLj1024ELj1ELj4ELj1ELj16ENS_18Kernel_traits_baseILj1024ES2_S2_S2_fjLj128EEEEEEEvNS_9FwdParamsE --------------------------
	.section	.nv.info._ZN10layer_norm13ln_fwd_kernelINS_13Kernel_traitsI6__halfS2_S2_fjLj1024ELj1ELj4ELj1ELj16ENS_18Kernel_traits_baseILj1024ES2_S2_S2_fjLj128EEEEEEEvNS_9FwdParamsE,"",@"SHT_CUDA_INFO"
	.sectionflags	@""
	.align	4


	//----- nvinfo : EIATTR_CUDA_API_VERSION
	.align		4
        /*0000*/ 	.byte	0x04, 0x37
        /*0002*/ 	.short	(.L_3011 - .L_3010)
.L_3010:
        /*0004*/ 	.word	0x00000082


	//----- nvinfo : EIATTR_KPARAM_INFO
	.align		4
.L_3011:
        /*0008*/ 	.byte	0x04, 0x17
        /*000a*/ 	.short	(.L_3013 - .L_3012)
.L_3012:
        /*000c*/ 	.word	0x00000000
        /*0010*/ 	.short	0x0000
        /*0012*/ 	.short	0x0000
        /*0014*/ 	.byte	0x00, 0xf0, 0x61, 0x01


	//----- nvinfo : EIATTR_SPARSE_MMA_MASK
	.align		4
.L_3013:
        /*0018*/ 	.byte	0x03, 0x50
        /*001a*/ 	.short	0x0000


	//----- nvinfo : EIATTR_MAXREG_COUNT
	.align		4
        /*001c*/ 	.byte	0x03, 0x1b
        /*001e*/ 	.short	0x00ff


	//----- nvinfo : EIATTR_MERCURY_ISA_VERSION
	.align		4
        /*0020*/ 	.byte	0x03, 0x5f
        /*0022*/ 	.short	0x0101


	//----- nvinfo : EIATTR_COOP_GROUP_MASK_REGIDS
	.align		4
        /*0024*/ 	.byte	0x04, 0x29
        /*0026*/ 	.short	(.L_3015 - .L_3014)


	//   ....[0]....
.L_3014:
        /*0028*/ 	.word	0xffffffff


	//   ....[1]....
        /*002c*/ 	.word	0xffffffff


	//   ....[2]....
        /*0030*/ 	.word	0xffffffff


	//   ....[3]....
        /*0034*/ 	.word	0xffffffff


	//   ....[4]....
        /*0038*/ 	.word	0xffffffff


	//   ....[5]....
        /*003c*/ 	.word	0xffffffff


	//   ....[6]....
        /*0040*/ 	.word	0xffffffff


	//   ....[7]....
        /*0044*/ 	.word	0xffffffff


	//   ....[8]....
        /*0048*/ 	.word	0xffffffff


	//   ....[9]....
        /*004c*/ 	.word	0xffffffff


	//   ....[10]....
        /*0050*/ 	.word	0x05000045


	//   ....[11]....
        /*0054*/ 	.word	0x05000045


	//   ....[12]....
        /*0058*/ 	.word	0x05000045


	//   ....[13]....
        /*005c*/ 	.word	0x05000045


	//   ....[14]....
        /*0060*/ 	.word	0x05000045


	//   ....[15]....
        /*0064*/ 	.word	0x05000045


	//   ....[16]....
        /*0068*/ 	.word	0x05000045


	//   ....[17]....
        /*006c*/ 	.word	0x05000045


	//   ....[18]....
        /*0070*/ 	.word	0x05000045


	//   ....[19]....
        /*0074*/ 	.word	0x05000045


	//----- nvinfo : EIATTR_COOP_GROUP_INSTR_OFFSETS
	.align		4
.L_3015:
        /*0078*/ 	.byte	0x04, 0x28
        /*007a*/ 	.short	(.L_3017 - .L_3016)


	//   ....[0]....
.L_3016:
        /*007c*/ 	.word	0x000006b0


	//   ....[1]....
        /*0080*/ 	.word	0x000006d0


	//   ....[2]....
        /*0084*/ 	.word	0x000006f0


	//   ....[3]....
        /*0088*/ 	.word	0x00000710


	//   ....[4]....
        /*008c*/ 	.word	0x00000730


	//   ....[5]....
        /*0090*/ 	.word	0x00000b60


	//   ....[6]....
        /*0094*/ 	.word	0x00000b80


	//   ....[7]....
        /*0098*/ 	.word	0x00000ba0


	//   ....[8]....
        /*009c*/ 	.word	0x00000bc0


	//   ....[9]....
        /*00a0*/ 	.word	0x00000be0


	//   ....[10]....
        /*00a4*/ 	.word	0x00001210


	//   ....[11]....
        /*00a8*/ 	.word	0x00001290


	//   ....[12]....
        /*00ac*/ 	.word	0x000012f0


	//   ....[13]....
        /*00b0*/ 	.word	0x00001350


	//   ....[14]....
        /*00b4*/ 	.word	0x000013b0


	//   ....[15]....
        /*00b8*/ 	.word	0x00001830


	//   ....[16]....
        /*00bc*/ 	.word	0x00001890


	//   ....[17]....
        /*00c0*/ 	.word	0x000018f0


	//   ....[18]....
        /*00c4*/ 	.word	0x00001950


	//   ....[19]....
        /*00c8*/ 	.word	0x000019b0


	//----- nvinfo : EIATTR_EXIT_INSTR_OFFSETS
	.align		4
.L_3017:
        /*00cc*/ 	.byte	0x04, 0x1c
        /*00ce*/ 	.short	(.L_3019 - .L_3018)


	//   ....[0]....
.L_3018:
        /*00d0*/ 	.word	0x00000070


	//   ....[1]....
        /*00d4*/ 	.word	0x000011b0


	//----- nvinfo : EIATTR_MAX_THREADS
	.align		4
.L_3019:
        /*00d8*/ 	.byte	0x04, 0x05
        /*00da*/ 	.short	(.L_3021 - .L_3020)
.L_3020:
        /*00dc*/ 	.word	0x00000080
        /*00e0*/ 	.word	0x00000001
        /*00e4*/ 	.word	0x00000001


	//----- nvinfo : EIATTR_CRS_STACK_SIZE
	.align		4
.L_3021:
        /*00e8*/ 	.byte	0x04, 0x1e
        /*00ea*/ 	.short	(.L_3023 - .L_3022)
.L_3022:
        /*00ec*/ 	.word	0x00000000


	//----- nvinfo : EIATTR_CBANK_PARAM_SIZE
	.align		4
.L_3023:
        /*00f0*/ 	.byte	0x03, 0x19
        /*00f2*/ 	.short	0x0058


	//----- nvinfo : EIATTR_PARAM_CBANK
	.align		4
        /*00f4*/ 	.byte	0x04, 0x0a
        /*00f6*/ 	.short	(.L_3025 - .L_3024)
	.align		4
.L_3024:
        /*00f8*/ 	.word	index@(.nv.constant0._ZN10layer_norm13ln_fwd_kernelINS_13Kernel_traitsI6__halfS2_S2_fjLj1024ELj1ELj4ELj1ELj16ENS_18Kernel_traits_baseILj1024ES2_S2_S2_fjLj128EEEEEEEvNS_9FwdParamsE)
        /*00fc*/ 	.short	0x0210
        /*00fe*/ 	.short	0x0058


	//----- nvinfo : EIATTR_SW_WAR
	.align		4
.L_3025:
        /*0100*/ 	.byte	0x04, 0x36
        /*0102*/ 	.short	(.L_3027 - .L_3026)
.L_3026:
        /*0104*/ 	.word	0x00000008
.L_3027:


//--------------------- .nv.info._ZN10layer_norm13ln_fwd_kernelINS_13Kernel_traitsIffffjLj1024ELj1ELj4ELj1ELj16ENS_18Kernel_traits_baseILj1024EffffjLj128EEEEEEEvNS_9FwdParamsE --------------------------
	.section	.nv.info._ZN10layer_norm13ln_fwd_kernelINS_13Kernel_traitsIffffjLj1024ELj1ELj4ELj1ELj16ENS_18Kernel_traits_baseILj1024EffffjLj128EEEEEEEvNS_9FwdParamsE,"",@"SHT_CUDA_INFO"
	.sectionflags	@""
	.align	4


	//----- nvinfo : EIATTR_CUDA_API_VERSION
	.align		4
        /*0000*/ 	.byte	0x04, 0x37
        /*0002*/ 	.short	(.L_3029 - .L_3028)
.L_3028:
        /*0004*/ 	.word	0x00000082


	//----- nvinfo : EIATTR_KPARAM_INFO
	.align		4
.L_3029:
        /*0008*/ 	.byte	0x04, 0x17
        /*000a*/ 	.short	(.L_3031 - .L_3030)
.L_3030:
        /*000c*/ 	.word	0x00000000
        /*0010*/ 	.short	0x0000
        /*0012*/ 	.short	0x0000
        /*0014*/ 	.byte	0x00, 0xf0, 0x61, 0x01


	//----- nvinfo : EIATTR_SPARSE_MMA_MASK
	.align		4
.L_3031:
        /*0018*/ 	.byte	0x03, 0x50
        /*001a*/ 	.short	0x0000


	//----- nvinfo : EIATTR_MAXREG_COUNT
	.align		4
        /*001c*/ 	.byte	0x03, 0x1b
        /*001e*/ 	.short	0x00ff


	//----- nvinfo : EIATTR_MERCURY_ISA_VERSION
	.align		4
        /*0020*/ 	.byte	0x03, 0x5f
        /*0022*/ 	.short	0x0101


	//----- nvinfo : EIATTR_COOP_GROUP_MASK_REGIDS
	.align		4
        /*0024*/ 	.byte	0x04, 0x29
        /*0026*/ 	.short	(.L_3033 - .L_3032)


	//   ....[0]....
.L_3032:
        /*0028*/ 	.word	0xffffffff


	//   ....[1]....
        /*002c*/ 	.word	0xffffffff


	//   ....[2]....
        /*0030*/ 	.word	0xffffffff


	//   ....[3]....
        /*0034*/ 	.word	0xffffffff


	//   ....[4]....
        /*0038*/ 	.word	0xffffffff


	//   ....[5]....
        /*003c*/ 	.word	0xffffffff


	//   ....[6]....
        /*0040*/ 	.word	0xffffffff


	//   ....[7]....
        /*0044*/ 	.word	0xffffffff


	//   ....[8]....
        /*0048*/ 	.word	0xffffffff


	//   ....[9]....
        /*004c*/ 	.word	0xffffffff


	//   ....[10]....
        /*0050*/ 	.word	0x0500006d


	//   ....[11]....
        /*0054*/ 	.word	0x0500006d


	//   ....[12]....
        /*0058*/ 	.word	0x0500006d


	//   ....[13]....
        /*005c*/ 	.word	0x0500006d


	//   ....[14]....
        /*0060*/ 	.word	0x0500006d


	//   ....[15]....
        /*0064*/ 	.word	0x0500006d


	//   ....[16]....
        /*0068*/ 	.word	0x0500006d


	//   ....[17]....
        /*006c*/ 	.word	0x0500006d


	//   ....[18]....
        /*0070*/ 	.word	0x0500006d


	//   ....[19]....
        /*0074*/ 	.word	0x0500006d


	//----- nvinfo : EIATTR_COOP_GROUP_INSTR_OFFSETS
	.align		4
.L_3033:
        /*0078*/ 	.byte	0x04, 0x28
        /*007a*/ 	.short	(.L_3035 - .L_3034)


	//   ....[0]....
.L_3034:
        /*007c*/ 	.word	0x000005a0


	//   ....[1]....
        /*0080*/ 	.word	0x000005c0


	//   ....[2]....
        /*0084*/ 	.word	0x000005e0


	//   ....[3]....
        /*0088*/ 	.word	0x00000600


	//   ....[4]....
        /*008c*/ 	.word	0x00000620


	//   ....[5]....
        /*0090*/ 	.word	0x00000a50


	//   ....[6]....
        /*0094*/ 	.word	0x00000a70


	//   ....[7]....
        /*0098*/ 	.word	0x00000a90


	//   ....[8]....
        /*009c*/ 	.word	0x00000ab0


	//   ....[9]....
        /*00a0*/ 	.word	0x00000ad0


	//   ....[10]....
        /*00a4*/ 	.word	0x000011b0


	//   ....[11]....
        /*00a8*/ 	.word	0x00001230


	//   ....[12]....
        /*00ac*/ 	.word	0x00001290


	//   ....[13]....
        /*00b0*/ 	.word	0x000012f0


	//   ....[14]....
        /*00b4*/ 	.word	0x00001350


	//   ....[15]....
        /*00b8*/ 	.word	0x000017c0


	//   ....[16]....
        /*00bc*/ 	.word	0x00001820


	//   ....[17]....
        /*00c0*/ 	.word	0x00001880


	//   ....[18]....
        /*00c4*/ 	.word	0x000018e0


	//   ....[19]....
        /*00c8*/ 	.word	0x00001940


	//----- nvinfo : EIATTR_EXIT_INSTR_OFFSETS
	.align		4
.L_3035:
        /*00cc*/ 	.byte	0x04, 0x1c
        /*00ce*/ 	.short	(.L_3037 - .L_3036)


	//   ....[0]....
.L_3036:
        /*00d0*/ 	.word	0x00000070


	//   ....[1]....
        /*00d4*/ 	.word	0x00001150


	//----- nvinfo : EIATTR_MAX_THREADS
	.align		4
.L_3037:
        /*00d8*/ 	.byte	0x04, 0x05
        /*00da*/ 	.short	(.L_3039 - .L_3038)
.L_3038:
        /*00dc*/ 	.word	0x00000080
        /*00e0*/ 	.word	0x00000001
        /*00e4*/ 	.word	0x00000001


	//----- nvinfo : EIATTR_CRS_STACK_SIZE
	.align		4
.L_3039:
        /*00e8*/ 	.byte	0x04, 0x1e
        /*00ea*/ 	.short	(.L_3041 - .L_3040)
.L_3040:
        /*00ec*/ 	.word	0x00000000


	//----- nvinfo : EIATTR_CBANK_PARAM_SIZE
	.align		4
.L_3041:
        /*00f0*/ 	.byte	0x03, 0x19
        /*00f2*/ 	.short	0x0058


	//----- nvinfo : EIATTR_PARAM_CBANK
	.align		4
        /*00f4*/ 	.byte	0x04, 0x0a
        /*00f6*/ 	.short	(.L_3043 - .L_3042)
	.align		4
.L_3042:
        /*00f8*/ 	.word	index@(.nv.constant0._ZN10layer_norm13ln_fwd_kernelINS_13Kernel_traitsIffffjLj1024ELj1ELj4ELj1ELj16ENS_18Kernel_traits_baseILj1024EffffjLj128EEEEEEEvNS_9FwdParamsE)
        /*00fc*/ 	.short	0x0210
        /*00fe*/ 	.short	0x0058


	//----- nvinfo : EIATTR_SW_WAR
	.align		4
.L_3043:
        /*0100*/ 	.byte	0x04, 0x36
        /*0102*/ 	.short	(.L_3045 - .L_3044)
.L_3044:
        /*0104*/ 	.word	0x00000008
.L_3045:


//--------------------- .nv.info._ZN10layer_norm13ln_fwd_kernelINS_13Kernel_traitsI13__nv_bfloat16fS2_fjLj768ELj1ELj4ELj1ELj16ENS_18Kernel_traits_baseILj768ES2_fS2_fjLj128EEEEEEEvNS_9FwdParamsE --------------------------
	.section	.nv.info._ZN10layer_norm13ln_fwd_kernelINS_13Kernel_traitsI13__nv_bfloat16fS2_fjLj768ELj1ELj4ELj1ELj16ENS_18Kernel_traits_baseILj768ES2_fS2_fjLj128EEEEEEEvNS_9FwdParamsE,"",@"SHT_CUDA_INFO"
	.sectionflags	@""
	.align	4


	//----- nvinfo : EIATTR_CUDA_API_VERSION
	.align		4
        /*0000*/ 	.byte	0x04, 0x37
        /*0002*/ 	.short	(.L_3047 - .L_3046)
.L_3046:
        /*0004*/ 	.word	0x00000082


	//----- nvinfo : EIATTR_KPARAM_INFO
	.align		4
.L_3047:
        /*0008*/ 	.byte	0x04, 0x17
        /*000a*/ 	.short	(.L_3049 - .L_3048)
.L_3048:
        /*000c*/ 	.word	0x00000000
        /*0010*/ 	.short	0x0000
        /*0012*/ 	.short	0x0000
        /*0014*/ 	.byte	0x00, 0xf0, 0x61, 0x01


	//----- nvinfo : EIATTR_SPARSE_MMA_MASK
	.align		4
.L_3049:
        /*0018*/ 	.byte	0x03, 0x50
        /*001a*/ 	.short	0x0000


	//----- nvinfo : EIATTR_MAXREG_COUNT
	.align		4
        /*001c*/ 	.byte	0x03, 0x1b
        /*001e*/ 	.short	0x00ff


	//----- nvinfo : EIATTR_MERCURY_ISA_VERSION
	.align		4
        /*0020*/ 	.byte	0x03, 0x5f
        /*0022*/ 	.short	0x0101


	//----- nvinfo : EIATTR_COOP_GROUP_MASK_REGIDS
	.align		4
        /*0024*/ 	.byte	0x04, 0x29
        /*0026*/ 	.short	(.L_3051 - .L_3050)


	//   ....[0]....
.L_3050:
        /*0028*/ 	.word	0xffffffff


	//   ....[1]....
        /*002c*/ 	.word	0xffffffff


	//   ....[2]....
        /*0030*/ 	.word	0xffffffff


	//   ....[3]....
        /*0034*/ 	.word	0xffffffff


	//   ....[4]....
        /*0038*/ 	.word	0xffffffff


	//   ....[5]....
        /*003c*/ 	.word	0xffffffff


	//   ....[6]....
        /*0040*/ 	.word	0xffffffff


	//   ....[7]....
        /*0044*/ 	.word	0xffffffff


	//   ....[8]....
        /*0048*/ 	.word	0xffffffff


	//   ....[9]....
        /*004c*/ 	.word	0xffffffff


	//   ....[10]....
        /*0050*/ 	.word	0x05000033


	//   ....[11]....
        /*0054*/ 	.word	0x05000033


	//   ....[12]....
        /*0058*/ 	.word	0x05000033


	//   ....[13]....
        /*005c*/ 	.word	0x05000033


	//   ....[14]....
        /*0060*/ 	.word	0x05000033


	//   ....[15]....
        /*0064*/ 	.word	0x05000033


	//   ....[16]....
        /*0068*/ 	.word	0x05000033


	//   ....[17]....
        /*006c*/ 	.word	0x05000033


	//   ....[18]....
        /*0070*/ 	.word	0x05000033


	//   ....[19]....
        /*0074*/ 	.word	0x05000033


	//----- nvinfo : EIATTR_COOP_GROUP_INSTR_OFFSETS
	.align		4
.L_3051:
        /*0078*/ 	.byte	0x04, 0x28
        /*007a*/ 	.short	(.L_3053 - .L_3052)


	//   ....[0]....
.L_3052:
        /*007c*/ 	.word	0x00000770


	//   ....[1]....
        /*0080*/ 	.word	0x00000790


	//   ....[2]....
        /*0084*/ 	.word	0x000007b0


	//   ....[3]....
        /*0088*/ 	.word	0x000007d0


	//   ....[4]....
        /*008c*/ 	.word	0x000007f0


	//   ....[5]....
        /*0090*/ 	.word	0x00000b20


	//   ....[6]....
        /*0094*/ 	.word	0x00000b40


	//   ....[7]....
        /*0098*/ 	.word	0x00000b60


	//   ....[8]....
        /*009c*/ 	.word	0x00000b80


	//   ....[9]....
        /*00a0*/ 	.word	0x00000ba0


	//   ....[10]....
        /*00a4*/ 	.word	0x00001760


	//   ....[11]....
        /*00a8*/ 	.word	0x000017f0


	//   ....[12]....
        /*00ac*/ 	.word	0x00001860


	//   ....[13]....
        /*00b0*/ 	.word	0x000018d0


	//   ....[14]....
        /*00b4*/ 	.word	0x00001940


	//   ....[15]....
        /*00b8*/ 	.word	0x00001cc0


	//   ....[16]....
        /*00bc*/ 	.word	0x00001d30


	//   ....[17]....
        /*00c0*/ 	.word	0x00001da0


	//   ....[18]....
        /*00c4*/ 	.word	0x00001e10


	//   ....[19]....
        /*00c8*/ 	.word	0x00001e80


	//----- nvinfo : EIATTR_EXIT_INSTR_OFFSETS
	.align		4
.L_3053:
        /*00cc*/ 	.byte	0x04, 0x1c
        /*00ce*/ 	.short	(.L_3055 - .L_3054)


	//   ....[0]....
.L_3054:
        /*00d0*/ 	.word	0x00000070


	//   ....[1]....
        /*00d4*/ 	.word	0x000016f0


	//----- nvinfo : EIATTR_MAX_THREADS
	.align		4
.L_3055:
        /*00d8*/ 	.byte	0x04, 0x05
        /*00da*/ 	.short	(.L_3057 - .L_3056)
.L_3056:
        /*00dc*/ 	.word	0x00000080
        /*00e0*/ 	.word	0x00000001
        /*00e4*/ 	.word	0x00000001


	//----- nvinfo : EIATTR_CRS_STACK_SIZE
	.align		4
.L_3057:
        /*00e8*/ 	.byte	0x04, 0x1e
        /*00ea*/ 	.short	(.L_3059 - .L_3058)
.L_3058:
        /*00ec*/ 	.word	0x00000000


	//----- nvinfo : EIATTR_CBANK_PARAM_SIZE
	.align		4
.L_3059:
        /*00f0*/ 	.byte	0x03, 0x19
        /*00f2*/ 	.short	0x0058


	//----- nvinfo : EIATTR_PARAM_CBANK
	.align		4
        /*00f4*/ 	.byte	0x04, 0x0a
        /*00f6*/ 	.short	(.L_3061 - .L_3060)
	.align		4
.L_3060:
        /*00f8*/ 	.word	index@(.nv.constant0._ZN10layer_norm13ln_fwd_kernelINS_13Kernel_traitsI13__nv_bfloat16fS2_fjLj768ELj1ELj4ELj1ELj16ENS_18Kernel_traits_baseILj768ES2_fS2_fjLj128EEEEEEEvNS_9FwdParamsE)
        /*00fc*/ 	.short	0x0210
        /*00fe*/ 	.short	0x0058


	//----- nvinfo : EIATTR_SW_WAR
	.align		4
.L_3061:
        /*0100*/ 	.byte	0x04, 0x36
        /*0102*/ 	.short	(.L_3063 - .L_3062)
.L_3062:
        /*0104*/ 	.word	0x00000008
.L_3063:


//--------------------- .nv.info._ZN10layer_norm13ln_fwd_kernelINS_13Kernel_traitsI13__nv_bfloat16S2_S2_fjLj768ELj1ELj4ELj1ELj16ENS_18Kernel_traits_baseILj768ES2_S2_S2_fjLj128EEEEEEEvNS_9FwdParamsE --------------------------
	.section	.nv.info._ZN10layer_norm13ln_fwd_kernelINS_13Kernel_traitsI13__nv_bfloat16S2_S2_fjLj768ELj1ELj4ELj1ELj16ENS_18Kernel_traits_baseILj768ES2_S2_S2_fjLj128EEEEEEEvNS_9FwdParamsE,"",@"SHT_CUDA_INFO"
	.sectionflags	@""
	.align	4


	//----- nvinfo : EIATTR_CUDA_API_VERSION
	.align		4
        /*0000*/ 	.byte	0x04, 0x37
        /*0002*/ 	.short	(.L_3065 - .L_3064)
.L_3064:
        /*0004*/ 	.word	0x00000082


	//----- nvinfo : EIATTR_KPARAM_INFO
	.align		4
.L_3065:
        /*0008*/ 	.byte	0x04, 0x17
        /*000a*/ 	.short	(.L_3067 - .L_3066)
.L_3066:
        /*000c*/ 	.word	0x00000000
        /*0010*/ 	.short	0x0000
        /*0012*/ 	.short	0x0000
        /*0014*/ 	.byte	0x00, 0xf0, 0x61, 0x01


	//----- nvinfo : EIATTR_SPARSE_MMA_MASK
	.align		4
.L_3067:
        /*0018*/ 	.byte	0x03, 0x50
        /*001a*/ 	.short	0x0000


	//----- nvinfo : EIATTR_MAXREG_COUNT
	.align		4
        /*001c*/ 	.byte	0x03, 0x1b
        /*001e*/ 	.short	0x00ff


	//----- nvinfo : EIATTR_MERCURY_ISA_VERSION
	.align		4
        /*0020*/ 	.byte	0x03, 0x5f
        /*0022*/ 	.short	0x0101


	//----- nvinfo : EIATTR_COOP_GROUP_MASK_REGIDS
	.align		4
        /*0024*/ 	.byte	0x04, 0x29
        /*0026*/ 	.short	(.L_3069 - .L_3068)


	//   ....[0]....
.L_3068:
        /*0028*/ 	.word	0xffffffff


	//   ....[1]....
        /*002c*/ 	.word	0xffffffff


	//   ....[2]....
        /*0030*/ 	.word	0xffffffff


	//   ....[3]....
        /*0034*/ 	.word	0xffffffff


	//   ....[4]....
        /*0038*/ 	.word	0xffffffff


	//   ....[5]....
        /*003c*/ 	.word	0xffffffff


	//   ....[6]....
        /*0040*/ 	.word	0xffffffff


	//   ....[7]....
        /*0044*/ 	.word	0xffffffff


	//   ....[8]....
        /*0048*/ 	.word	0xffffffff


	//   ....[9]....
        /*004c*/ 	.word	0xffffffff


	//   ....[10]....
        /*0050*/ 	.word	0x05000035


	//   ....[11]....
        /*0054*/ 	.word	0x05000035


	//   ....[12]....
        /*0058*/ 	.word	0x05000035


	//   ....[13]....
        /*005c*/ 	.word	0x05000035


	//   ....[14]....
        /*0060*/ 	.word	0x05000035


	//   ....[15]....
        /*0064*/ 	.word	0x05000035


	//   ....[16]....
        /*0068*/ 	.word	0x05000035


	//   ....[17]....
        /*006c*/ 	.word	0x05000035


	//   ....[18]....
        /*0070*/ 	.word	0x05000035


	//   ....[19]....
        /*0074*/ 	.word	0x05000035


	//----- nvinfo : EIATTR_COOP_GROUP_INSTR_OFFSETS
	.align		4
.L_3069:
        /*0078*/ 	.byte	0x04, 0x28
        /*007a*/ 	.short	(.L_3071 - .L_3070)


	//   ....[0]....
.L_3070:
        /*007c*/ 	.word	0x00000600


	//   ....[1]....
        /*0080*/ 	.word	0x00000620


	//   ....[2]....
        /*0084*/ 	.word	0x00000640


	//   ....[3]....
        /*0088*/ 	.word	0x00000660


	//   ....[4]....
        /*008c*/ 	.word	0x00000680


	//   ....[5]....
        /*0090*/ 	.word	0x000009b0


	//   ....[6]....
        /*0094*/ 	.word	0x000009d0


	//   ....[7]....
        /*0098*/ 	.word	0x000009f0


	//   ....[8]....
        /*009c*/ 	.word	0x00000a10


	//   ....[9]....
        /*00a0*/ 	.word	0x00000a30


	//   ....[10]....
        /*00a4*/ 	.word	0x00000ef0


	//   ....[11]....
        /*00a8*/ 	.word	0x00000f70


	//   ....[12]....
        /*00ac*/ 	.word	0x00000fd0


	//   ....[13]....
        /*00b0*/ 	.word	0x00001030


	//   ....[14]....
        /*00b4*/ 	.word	0x00001090


	//   ....[15]....
        /*00b8*/ 	.word	0x00001410


	//   ....[16]....
        /*00bc*/ 	.word	0x00001470


	//   ....[17]....
        /*00c0*/ 	.word	0x000014d0


	//   ....[18]....
        /*00c4*/ 	.word	0x00001530


	//   ....[19]....
        /*00c8*/ 	.word	0x00001590


	//----- nvinfo : EIATTR_EXIT_INSTR_OFFSETS
	.align		4
.L_3071:
        /*00cc*/ 	.byte	0x04, 0x1c
        /*00ce*/ 	.short	(.L_3073 - .L_3072)


	//   ....[0]....
.L_3072:
        /*00d0*/ 	.word	0x00000070


	//   ....[1]....
        /*00d4*/ 	.word	0x00000e90


	//----- nvinfo : EIATTR_MAX_THREADS
	.align		4
.L_3073:
        /*00d8*/ 	.byte	0x04, 0x05
        /*00da*/ 	.short	(.L_3075 - .L_3074)
.L_3074:
        /*00dc*/ 	.word	0x00000080
        /*00e0*/ 	.word	0x00000001
        /*00e4*/ 	.word	0x00000001


	//----- nvinfo : EIATTR_CRS_STACK_SIZE
	.align		4
.L_3075:
        /*00e8*/ 	.byte	0x04, 0x1e
        /*00ea*/ 	.short	(.L_3077 - .L_3076)
.L_3076:
        /*00ec*/ 	.word	0x00000000


	//----- nvinfo : EIATTR_CBANK_PARAM_SIZE
	.align		4
.L_3077:
        /*00f0*/ 	.byte	0x03, 0x19
        /*00f2*/ 	.short	0x0058


	//----- nvinfo : EIATTR_PARAM_CBANK
	.align		4
        /*00f4*/ 	.byte	0x04, 0x0a
        /*00f6*/ 	.short	(.L_3079 - .L_3078)
	.align		4
.L_3078:
        /*00f8*/ 	.word	index@(.nv.constant0._ZN10layer_norm13ln_fwd_kernelINS_13Kernel_traitsI13__nv_bfloat16S2_S2_fjLj768ELj1ELj4ELj1ELj16ENS_18Kernel_traits_baseILj768ES2_S2_S2_fjLj128EEEEEEEvNS_9FwdParamsE)
        /*00fc*/ 	.short	0x0210
        /*00fe*/ 	.short	0x0058


	//----- nvinfo : EIATTR_SW_WAR
	.align		4
.L_3079:
        /*0100*/ 	.byte	0x04, 0x36
        /*0102*/ 	.short	(.L_3081 - .L_3080)
.L_3080:
        /*0104*/ 	.word	0x00000008
.L_3081:


//--------------------- .nv.info._ZN10layer_norm13ln_fwd_kernelINS_13Kernel_traitsI6__halffS2_fjLj768ELj1ELj4ELj1ELj16ENS_18Kernel_traits_baseILj768ES2_fS2_fjLj128EEEEEEEvNS_9FwdParamsE --------------------------
	.section	.nv.info._ZN10layer_norm13ln_fwd_kernelINS_13Kernel_traitsI6__halffS2_fjLj768ELj1ELj4ELj1ELj16ENS_18Kernel_traits_baseILj768ES2_fS2_fjLj128EEEEEEEvNS_9FwdParamsE,"",@"SHT_CUDA_INFO"
	.sectionflags	@""
	.align	4


	//----- nvinfo : EIATTR_CUDA_API_VERSION
	.align		4
        /*0000*/ 	.byte	0x04, 0x37
        /*0002*/ 	.short	(.L_3083 - .L_3082)
.L_3082:
        /*0004*/ 	.word	0x00000082


	//----- nvinfo : EIATTR_KPARAM_INFO
	.align		4
.L_3083:
        /*0008*/ 	.byte	0x04, 0x17
        /*000a*/ 	.short	(.L_3085 - .L_3084)
.L_3084:
        /*000c*/ 	.word	0x00000000
        /*0010*/ 	.short	0x0000
        /*0012*/ 	.short	0x0000
        /*0014*/ 	.byte	0x00, 0xf0, 0x61, 0x01


	//----- nvinfo : EIATTR_SPARSE_MMA_MASK
	.align		4
.L_3085:
        /*0018*/ 	.byte	0x03, 0x50
        /*001a*/ 	.short	0x0000


	//----- nvinfo : EIATTR_MAXREG_COUNT
	.align		4
        /*001c*/ 	.byte	0x03, 0x1b
        /*001e*/ 	.short	0x00ff


	//----- nvinfo : EIATTR_MERCURY_ISA_VERSION
	.align		4
        /*0020*/ 	.byte	0x03, 0x5f
        /*0022*/ 	.short	0x0101


	//----- nvinfo : EIATTR_COOP_GROUP_MASK_REGIDS
	.align		4
        /*0024*/ 	.byte	0x04, 0x29
        /*0026*/ 	.short	(.L_3087 - .L_3086)


	//   ....[0]....
.L_3086:
        /*0028*/ 	.word	0xffffffff


	//   ....[1]....
        /*002c*/ 	.word	0xffffffff


	//   ....[2]....
        /*0030*/ 	.word	0xffffffff


	//   ....[3]....
        /*0034*/ 	.word	0xffffffff


	//   ....[4]....
        /*0038*/ 	.word	0xffffffff


	//   ....[5]....
        /*003c*/ 	.word	0xffffffff


	//   ....[6]....
        /*0040*/ 	.word	0xffffffff


	//   ....[7]....
        /*0044*/ 	.word	0xffffffff


	//   ....[8]....
        /*0048*/ 	.word	0xffffffff


	//   ....[9]....
        /*004c*/ 	.word	0xffffffff


	//   ....[10]....
        /*0050*/ 	.word	0x05000033


	//   ....[11]....
        /*0054*/ 	.word	0x05000033


	//   ....[12]....
        /*0058*/ 	.word	0x05000033


	//   ....[13]....
        /*005c*/ 	.word	0x05000033


	//   ....[14]....
        /*0060*/ 	.word	0x05000033


	//   ....[15]....
        /*0064*/ 	.word	0x05000033


	//   ....[16]....
        /*0068*/ 	.word	0x05000033


	//   ....[17]....
        /*006c*/ 	.word	0x05000033


	//   ....[18]....
        /*0070*/ 	.word	0x05000033


	//   ....[19]....
        /*0074*/ 	.word	0x05000033


	//----- nvinfo : EIATTR_COOP_GROUP_INSTR_OFFSETS
	.align		4
.L_3087:
        /*0078*/ 	.byte	0x04, 0x28
        /*007a*/ 	.short	(.L_3089 - .L_3088)


	//   ....[0]....
.L_3088:
        /*007c*/ 	.word	0x00000770


	//   ....[1]....
        /*0080*/ 	.word	0x00000790


	//   ....[2]....
        /*0084*/ 	.word	0x000007b0


	//   ....[3]....
        /*0088*/ 	.word	0x000007d0


	//   ....[4]....
        /*008c*/ 	.word	0x000007f0


	//   ....[5]....
        /*0090*/ 	.word	0x00000b20


	//   ....[6]....
        /*0094*/ 	.word	0x00000b40


	//   ....[7]....
        /*0098*/ 	.word	0x00000b60


	//   ....[8]....
        /*009c*/ 	.word	0x00000b80


	//   ....[9]....
        /*00a0*/ 	.word	0x00000ba0


	//   ....[10]....
        /*00a4*/ 	.word	0x00001760


	//   ....[11]....
        /*00a8*/ 	.word	0x000017f0


	//   ....[12]....
        /*00ac*/ 	.word	0x00001860


	//   ....[13]....
        /*00b0*/ 	.word	0x000018d0


	//   ....[14]....
        /*00b4*/ 	.word	0x00001940


	//   ....[15]....
        /*00b8*/ 	.word	0x00001cc0


	//   ....[16]....
        /*00bc*/ 	.word	0x00001d30


	//   ....[17]....
        /*00c0*/ 	.word	0x00001da0


	//   ....[18]....
        /*00c4*/ 	.word	0x00001e10


	//   ....[19]....
        /*00c8*/ 	.word	0x00001e80


	//----- nvinfo : EIATTR_EXIT_INSTR_OFFSETS
	.align		4
.L_3089:
        /*00cc*/ 	.byte	0x04, 0x1c
        /*00ce*/ 	.short	(.L_3091 - .L_3090)


	//   ....[0]....
.L_3090:
        /*00d0*/ 	.word	0x00000070


	//   ....[1]....
        /*00d4*/ 	.word	0x000016f0


	//----- nvinfo : EIATTR_MAX_THREADS
	.align		4
.L_3091:
        /*00d8*/ 	.byte	0x04, 0x05
        /*00da*/ 	.short	(.L_3093 - .L_3092)
.L_3092:
        /*00dc*/ 	.word	0x00000080
        /*00e0*/ 	.word	0x00000001
        /*00e4*/ 	.word	0x00000001


	//----- nvinfo : EIATTR_CRS_STACK_SIZE
	.align		4
.L_3093:
        /*00e8*/ 	.byte	0x04, 0x1e
        /*00ea*/ 	.short	(.L_3095 - .L_3094)
.L_3094:
        /*00ec*/ 	.word	0x00000000


	//----- nvinfo : EIATTR_CBANK_PARAM_SIZE
	.align		4
.L_3095:
        /*00f0*/ 	.byte	0x03, 0x19
        /*00f2*/ 	.short	0x0058


	//----- nvinfo : EIATTR_PARAM_CBANK
	.align		4
        /*00f4*/ 	.byte	0x04, 0x0a
        /*00f6*/ 	.short	(.L_3097 - .L_3096)
	.align		4
.L_3096:
        /*00f8*/ 	.word	index@(.nv.constant0._ZN10layer_norm13ln_fwd_kernelINS_13Kernel_traitsI6__halffS2_fjLj768ELj1ELj4ELj1ELj16ENS_18Kernel_traits_baseILj768ES2_fS2_fjLj128EEEEEEEvNS_9FwdParamsE)
        /*00fc*/ 	.short	0x0210
        /*00fe*/ 	.short	0x0058


	//----- nvinfo : EIATTR_SW_WAR
	.align		4
.L_3097:
        /*0100*/ 	.byte	0x04, 0x36
        /*0102*/ 	.short	(.L_3099 - .L_3098)
.L_3098:
        /*0104*/ 	.word	0x00000008
.L_3099:


//--------------------- .nv.info._ZN10layer_norm13ln_fwd_kernelINS_13Kernel_traitsI6__halfS2_S2_fjLj768ELj1ELj4ELj1ELj16ENS_18Kernel_traits_baseILj768ES2_S2_S2_fjLj128EEEEEEEvNS_9FwdParamsE --------------------------
	.section	.nv.info._ZN10layer_norm13ln_fwd_kernelINS_13Kernel_traitsI6__halfS2_S2_fjLj768ELj1ELj4ELj1ELj16ENS_18Kernel_traits_baseILj768ES2_S2_S2_fjLj128EEEEEEEvNS_9FwdParamsE,"",@"SHT_CUDA_INFO"
	.sectionflags	@""
	.align	4


	//----- nvinfo : EIATTR_CUDA_API_VERSION
	.align		4
        /*0000*/ 	.byte	0x04, 0x37
        /*0002*/ 	.short	(.L_3101 - .L_3100)
.L_3100:
        /*0004*/ 	.word	0x00000082


	//----- nvinfo : EIATTR_KPARAM_INFO
	.align		4
.L_3101:
        /*0008*/ 	.byte	0x04, 0x17
        /*000a*/ 	.short	(.L_3103 - .L_3102)
.L_3102:
        /*000c*/ 	.word	0x00000000
        /*0010*/ 	.short	0x0000
        /*0012*/ 	.short	0x0000
        /*0014*/ 	.byte	0x00, 0xf0, 0x61, 0x01


	//----- nvinfo : EIATTR_SPARSE_MMA_MASK
	.align		4
.L_3103:
        /*0018*/ 	.byte	0x03, 0x50
        /*001a*/ 	.short	0x0000


	//----- nvinfo : EIATTR_MAXREG_COUNT
	.align		4
        /*001c*/ 	.byte	0x03, 0x1b
        /*001e*/ 	.short	0x00ff


	//----- nvinfo : EIATTR_ANNOTATIONS
	.align		4
        /*0020*/ 	.byte	0x04, 0x55
        /*0022*/ 	.short	(.L_3105 - .L_3104)


	//   ....[0]....
.L_3104:
        /*0024*/ 	.word	0x00000001
        /*0028*/ 	.byte	0xb0, 0x09, 0x00, 0x00, 0x01, 0x00, 0x00, 0x00, 0x50, 0x0a, 0x00, 0x00


	//----- nvinfo : EIATTR_MERCURY_ISA_VERSION
	.align		4
.L_3105:
        /*0034*/ 	.byte	0x03, 0x5f
        /*0036*/ 	.short	0x0101


	//----- nvinfo : EIATTR_COOP_GROUP_MASK_REGIDS
	.align		4
        /*0038*/ 	.byte	0x04, 0x29
        /*003a*/ 	.short	(.L_3107 - .L_3106)


	//   ....[0]....
.L_3106:
        /*003c*/ 	.word	0xffffffff


	//   ....[1]....
        /*0040*/ 	.word	0xffffffff


	//   ....[2]....
        /*0044*/ 	.word	0xffffffff


	//   ....[3]....
        /*0048*/ 	.word	0xffffffff


	//   ....[4]....
        /*004c*/ 	.word	0xffffffff


	//   ....[5]....
        /*0050*/ 	.word	0xffffffff


	//   ....[6]....
        /*0054*/ 	.word	0xffffffff


	//   ....[7]....
        /*0058*/ 	.word	0xffffffff


	//   ....[8]....
        /*005c*/ 	.word	0xffffffff


	//   ....[9]....
        /*0060*/ 	.word	0xffffffff


	//   ....[10]....
        /*0064*/ 	.word	0x05000032


	//   ....[11]....
        /*0068*/ 	.word	0x05000032


	//   ....[12]....
        /*006c*/ 	.word	0x05000032


	//   ....[13]....
        /*0070*/ 	.word	0x05000032


	//   ....[14]....
        /*0074*/ 	.word	0x05000032


	//   ....[15]....
        /*0078*/ 	.word	0x05000032


	//   ....[16]....
        /*007c*/ 	.word	0x05000032


	//   ....[17]....
        /*0080*/ 	.word	0x05000032


	//   ....[18]....
        /*0084*/ 	.word	0x05000032


	//   ....[19]....
        /*0088*/ 	.word	0x05000032


	//----- nvinfo : EIATTR_COOP_GROUP_INSTR_OFFSETS
	.align		4
.L_3107:
        /*008c*/ 	.byte	0x04, 0x28
        /*008e*/ 	.short	(.L_3109 - .L_3108)


	//   ....[0]....
.L_3108:
        /*0090*/ 	.word	0x00000550


	//   ....[1]....
        /*0094*/ 	.word	0x00000570


	//   ....[2]....
        /*0098*/ 	.word	0x00000590


	//   ....[3]....
        /*009c*/ 	.word	0x000005b0


	//   ....[4]....
        /*00a0*/ 	.word	0x000005d0


	//   ....[5]....
        /*00a4*/ 	.word	0x00000900


	//   ....[6]....
        /*00a8*/ 	.word	0x00000920


	//   ....[7]....
        /*00ac*/ 	.word	0x00000940


	//   ....[8]....
        /*00b0*/ 	.word	0x00000960


	//   ....[9]....
        /*00b4*/ 	.word	0x00000980


	//   ....[10]....
        /*00b8*/ 	.word	0x00000e60


	//   ....[11]....
        /*00bc*/ 	.word	0x00000ee0


	//   ....[12]....
        /*00c0*/ 	.word	0x00000f60


	//   ....[13]....
        /*00c4*/ 	.word	0x00000fe0


	//   ....[14]....
        /*00c8*/ 	.word	0x00001060


	//   ....[15]....
        /*00cc*/ 	.word	0x000013f0


	//   ....[16]....
        /*00d0*/ 	.word	0x00001470


	//   ....[17]....
        /*00d4*/ 	.word	0x000014f0


	//   ....[18]....
        /*00d8*/ 	.word	0x00001570


	//   ....[19]....
        /*00dc*/ 	.word	0x000015f0


	//----- nvinfo : EIATTR_EXIT_INSTR_OFFSETS
	.align		4
.L_3109:
        /*00e0*/ 	.byte	0x04, 0x1c
        /*00e2*/ 	.short	(.L_3111 - .L_3110)


	//   ....[0]....
.L_3110:
        /*00e4*/ 	.word	0x00000080


	//   ....[1]....
        /*00e8*/ 	.word	0x00000e00


	//----- nvinfo : EIATTR_MAX_THREADS
	.align		4
.L_3111:
        /*00ec*/ 	.byte	0x04, 0x05
        /*00ee*/ 	.short	(.L_3113 - .L_3112)
.L_3112:
        /*00f0*/ 	.word	0x00000080
        /*00f4*/ 	.word	0x00000001
        /*00f8*/ 	.word	0x00000001


	//----- nvinfo : EIATTR_CRS_STACK_SIZE
	.align		4
.L_3113:
        /*00fc*/ 	.byte	0x04, 0x1e
        /*00fe*/ 	.short	(.L_3115 - .L_3114)
.L_3114:
        /*0100*/ 	.word	0x00000000


	//----- nvinfo : EIATTR_CBANK_PARAM_SIZE
	.align		4
.L_3115:
        /*0104*/ 	.byte	0x03, 0x19
        /*0106*/ 	.short	0x0058


	//----- nvinfo : EIATTR_PARAM_CBANK
	.align		4
        /*0108*/ 	.byte	0x04, 0x0a
        /*010a*/ 	.short	(.L_3117 - .L_3116)
	.align		4
.L_3116:
        /*010c*/ 	.word	index@(.nv.constant0._ZN10layer_norm13ln_fwd_kernelINS_13Kernel_traitsI6__halfS2_S2_fjLj768ELj1ELj4ELj1ELj16ENS_18Kernel_traits_baseILj768ES2_S2_S2_fjLj128EEEEEEEvNS_9FwdParamsE)
        /*0110*/ 	.short	0x0210
        /*0112*/ 	.short	0x0058


	//----- nvinfo : EIATTR_SW_WAR
	.align		4
.L_3117:
        /*0114*/ 	.byte	0x04, 0x36
        /*0116*/ 	.short	(.L_3119 - .L_3118)
.L_3118:
        /*0118*/ 	.word	0x00000008
.L_3119:


//--------------------- .nv.info._ZN10layer_norm13ln_fwd_kernelINS_13Kernel_traitsIffffjLj768ELj1ELj4ELj1ELj16ENS_18Kernel_traits_baseILj768EffffjLj128EEEEEEEvNS_9FwdParamsE --------------------------
	.section	.nv.info._ZN10layer_norm13ln_fwd_kernelINS_13Kernel_traitsIffffjLj768ELj1ELj4ELj1ELj16ENS_18Kernel_traits_baseILj768EffffjLj128EEEEEEEvNS_9FwdParamsE,"",@"SHT_CUDA_INFO"
	.sectionflags	@""
	.align	4


	//----- nvinfo : EIATTR_CUDA_API_VERSION
	.align		4
        /*0000*/ 	.byte	0x04, 0x37
        /*0002*/ 	.short	(.L_3121 - .L_3120)
.L_3120:
        /*0004*/ 	.word	0x00000082


	//----- nvinfo : EIATTR_KPARAM_INFO
	.align		4
.L_3121:
        /*0008*/ 	.byte	0x04, 0x17
        /*000a*/ 	.short	(.L_3123 - .L_3122)
.L_3122:
        /*000c*/ 	.word	0x00000000
        /*0010*/ 	.short	0x0000
        /*0012*/ 	.short	0x0000
        /*0014*/ 	.byte	0x00, 0xf0, 0x61, 0x01


	//----- nvinfo : EIATTR_SPARSE_MMA_MASK
	.align		4
.L_3123:
        /*0018*/ 	.byte	0x03, 0x50
        /*001a*/ 	.short	0x0000


	//----- nvinfo : EIATTR_MAXREG_COUNT
	.align		4
        /*001c*/ 	.byte	0x03, 0x1b
        /*001e*/ 	.short	0x00ff


	//----- nvinfo : EIATTR_MERCURY_ISA_VERSION
	.align		4
        /*0020*/ 	.byte	0x03, 0x5f
        /*0022*/ 	.short	0x0101


	//----- nvinfo : EIATTR_COOP_GROUP_MASK_REGIDS
	.align		4
        /*0024*/ 	.byte	0x04, 0x29
        /*0026*/ 	.short	(.L_3125 - .L_3124)


	//   ....[0]....
.L_3124:
        /*0028*/ 	.word	0xffffffff


	//   ....[1]....
        /*002c*/ 	.word	0xffffffff


	//   ....[2]....
        /*0030*/ 	.word	0xffffffff


	//   ....[3]....
        /*0034*/ 	.word	0xffffffff


	//   ....[4]....
        /*0038*/ 	.word	0xffffffff


	//   ....[5]....
        /*003c*/ 	.word	0xffffffff


	//   ....[6]....
        /*0040*/ 	.word	0xffffffff


	//   ....[7]....
        /*0044*/ 	.word	0xffffffff


	//   ....[8]....
        /*0048*/ 	.word	0xffffffff


	//   ....[9]....
        /*004c*/ 	.word	0xffffffff


	//   ....[10]....
        /*0050*/ 	.word	0x05000053


	//   ....[11]....
        /*0054*/ 	.word	0x05000053


	//   ....[12]....
        /*0058*/ 	.word	0x05000053


	//   ....[13]....
        /*005c*/ 	.word	0x05000053


	//   ....[14]....
        /*0060*/ 	.word	0x05000053


	//   ....[15]....
        /*0064*/ 	.word	0x05000053


	//   ....[16]....
        /*0068*/ 	.word	0x05000053


	//   ....[17]....
        /*006c*/ 	.word	0x05000053


	//   ....[18]....
        /*0070*/ 	.word	0x05000053


	//   ....[19]....
        /*0074*/ 	.word	0x05000053


	//----- nvinfo : EIATTR_COOP_GROUP_INSTR_OFFSETS
	.align		4
.L_3125:
        /*0078*/ 	.byte	0x04, 0x28
        /*007a*/ 	.short	(.L_3127 - .L_3126)


	//   ....[0]....
.L_3126:
        /*007c*/ 	.word	0x000004c0


	//   ....[1]....
        /*0080*/ 	.word	0x000004e0


	//   ....[2]....
        /*0084*/ 	.word	0x00000500


	//   ....[3]....
        /*0088*/ 	.word	0x00000520


	//   ....[4]....
        /*008c*/ 	.word	0x00000540


	//   ....[5]....
        /*0090*/ 	.word	0x00000870


	//   ....[6]....
        /*0094*/ 	.word	0x00000890


	//   ....[7]....
        /*0098*/ 	.word	0x000008b0


	//   ....[8]....
        /*009c*/ 	.word	0x000008d0


	//   ....[9]....
        /*00a0*/ 	.word	0x000008f0


	//   ....[10]....
        /*00a4*/ 	.word	0x00000e30


	//   ....[11]....
        /*00a8*/ 	.word	0x00000eb0


	//   ....[12]....
        /*00ac*/ 	.word	0x00000f30


	//   ....[13]....
        /*00b0*/ 	.word	0x00000fb0


	//   ....[14]....
        /*00b4*/ 	.word	0x00001030


	//   ....[15]....
        /*00b8*/ 	.word	0x000013b0


	//   ....[16]....
        /*00bc*/ 	.word	0x00001430


	//   ....[17]....
        /*00c0*/ 	.word	0x000014b0


	//   ....[18]....
        /*00c4*/ 	.word	0x00001530


	//   ....[19]....
        /*00c8*/ 	.word	0x000015b0


	//----- nvinfo : EIATTR_EXIT_INSTR_OFFSETS
	.align		4
.L_3127:
        /*00cc*/ 	.byte	0x04, 0x1c
        /*00ce*/ 	.short	(.L_3129 - .L_3128)


	//   ....[0]....
.L_3128:
        /*00d0*/ 	.word	0x00000070


	//   ....[1]....
        /*00d4*/ 	.word	0x00000dd0


	//----- nvinfo : EIATTR_MAX_THREADS
	.align		4
.L_3129:
        /*00d8*/ 	.byte	0x04, 0x05
        /*00da*/ 	.short	(.L_3131 - .L_3130)
.L_3130:
        /*00dc*/ 	.word	0x00000080
        /*00e0*/ 	.word	0x00000001
        /*00e4*/ 	.word	0x00000001


	//----- nvinfo : EIATTR_CRS_STACK_SIZE
	.align		4
.L_3131:
        /*00e8*/ 	.byte	0x04, 0x1e
        /*00ea*/ 	.short	(.L_3133 - .L_3132)
.L_3132:
        /*00ec*/ 	.word	0x00000000


	//----- nvinfo : EIATTR_CBANK_PARAM_SIZE
	.align		4
.L_3133:
        /*00f0*/ 	.byte	0x03, 0x19
        /*00f2*/ 	.short	0x0058


	//----- nvinfo : EIATTR_PARAM_CBANK
	.align		4
        /*00f4*/ 	.byte	0x04, 0x0a
        /*00f6*/ 	.short	(.L_3135 - .L_3134)
	.align		4
.L_3134:
        /*00f8*/ 	.word	index@(.nv.constant0._ZN10layer_norm13ln_fwd_kernelINS_13Kernel_traitsIffffjLj768ELj1ELj4ELj1ELj16ENS_18Kernel_traits_baseILj768EffffjLj128EEEEEEEvNS_9FwdParamsE)
        /*00fc*/ 	.short	0x0210
        /*00fe*/ 	.short	0x0058


	//----- nvinfo : EIATTR_SW_WAR
	.align		4
.L_3135:
        /*0100*/ 	.byte	0x04, 0x36
        /*0102*/ 	.short	(.L_3137 - .L_3136)
.L_3136:
        /*0104*/ 	.word	0x00000008
.L_3137:


//--------------------- .nv.callgraph             --------------------------
	.section	.nv.callgraph,"",@"SHT_CUDA_CALLGRAPH"
	.align	4
	.sectionentsize	8
	.align		4
        /*0000*/ 	.word	0x00000000
	.align		4
        /*0004*/ 	.word	0xffffffff
	.align		4
        /*0008*/ 	.word	0x00000000
	.align		4
        /*000c*/ 	.word	0xfffffffe
	.align		4
        /*0010*/ 	.word	0x00000000
	.align		4
        /*0014*/ 	.word	0xfffffffd
	.align		4
        /*0018*/ 	.word	0x00000000
	.align		4
        /*001c*/ 	.word	0xfffffffc


//--------------------- .text._ZN10layer_norm13ln_fwd_kernelINS_13Kernel_traitsI13__nv_bfloat16fS2_fjLj65536ELj8ELj1ELj4ELj16ENS_18Kernel_traits_baseILj65536ES2_fS2_fjLj128EEEEEEEvNS_9FwdParamsE --------------------------
	.section	.text._ZN10layer_norm13ln_fwd_kernelINS_13Kernel_traitsI13__nv_bfloat16fS2_fjLj65536ELj8ELj1ELj4ELj16ENS_18Kernel_traits_baseILj65536ES2_fS2_fjLj128EEEEEEEvNS_9FwdParamsE,"ax",@progbits
	.align	128
        .global         _ZN10layer_norm13ln_fwd_kernelINS_13Kernel_traitsI13__nv_bfloat16fS2_fjLj65536ELj8ELj1ELj4ELj16ENS_18Kernel_traits_baseILj65536ES2_fS2_fjLj128EEEEEEEvNS_9FwdParamsE
        .type           _ZN10layer_norm13ln_fwd_kernelINS_13Kernel_traitsI13__nv_bfloat16fS2_fjLj65536ELj8ELj1ELj4ELj16ENS_18Kernel_traits_baseILj65536ES2_fS2_fjLj128EEEEEEEvNS_9FwdParamsE,@function
        .size           _ZN10layer_norm13ln_fwd_kernelINS_13Kernel_traitsI13__nv_bfloat16fS2_fjLj65536ELj8ELj1ELj4ELj16ENS_18Kernel_traits_baseILj65536ES2_fS2_fjLj128EEEEEEEvNS_9FwdParamsE,(.L_x_1987 - _ZN10layer_norm13ln_fwd_kernelINS_13Kernel_traitsI13__nv_bfloat16fS2_fjLj65536ELj8ELj1ELj4ELj16ENS_18Kernel_traits_baseILj65536ES2_fS2_fjLj128EEEEEEEvNS_9FwdParamsE)
        .other          _ZN10layer_norm13ln_fwd_kernelINS_13Kernel_traitsI13__nv_bfloat16fS2_fjLj65536ELj8ELj1ELj4ELj16ENS_18Kernel_traits_baseILj65536ES2_fS2_fjLj128EEEEEEEvNS_9FwdParamsE,@"STO_CUDA_ENTRY STV_DEFAULT"
_ZN10layer_norm13ln_fwd_kernelINS_13Kernel_traitsI13__nv_bfloat16fS2_fjLj65536ELj8ELj1ELj4ELj16ENS_18Kernel_traits_baseILj65536ES2_fS2_fjLj128EEEEEEEvNS_9FwdParamsE:
.text._ZN10layer_norm13ln_fwd_kernelINS_13Kernel_traitsI13__nv_bfloat16fS2_fjLj65536ELj8ELj1ELj4ELj16ENS_18Kernel_traits_baseILj65536ES2_fS2_fjLj128EEEEEEEvNS_9FwdParamsE:
[----:B------:R-:W-:Y:S01]  /*0000*/  LDC R1, c[0x0][0x28] ;  /* 0x00000a00ff017b82 */ /* 0x000fe20000000800 */
[----:B------:R-:W0:Y:S01]  /*0010*/  S2R R0, SR_CTAID.X ;  /* 0x0000000000007919 */ /* 0x000e220000002500 */
[----:B------:R-:W-:Y:S01]  /*0020*/  ULDC UR4, c[0x0][0x214] ;  /* 0x0000850000047ab9 */ /* 0x000fe20000000800 */
[----:B------:R-:W1:Y:S01]  /*0030*/  S2R R2, SR_TID.X ;  /* 0x0000000000027919 */ /* 0x000e620000002100 */
[----:B0-----:R-:W-:-:S04]  /*0040*/  SHF.R.U32.HI R3, RZ, 0x3, R0 ;  /* 0x00000003ff037819 */ /* 0x001fc80000011600 */
[----:B-1----:R-:W-:-:S04]  /*0050*/  LEA.HI R3, R2, R3, RZ, 0x19 ;  /* 0x0000000302037211 */ /* 0x002fc800078fc8ff */
[----:B------:R-:W-:-:S13]  /*0060*/  ISETP.GE.AND P0, PT, R3, UR4, PT ;  /* 0x0000000403007c0c */ /* 0x000fda000bf06270 */
[----:B------:R-:W-:Y:S05]  /*0070*/  @P0 EXIT ;  /* 0x000000000000094d */ /* 0x000fea0003800000 */
[----:B------:R-:W0:Y:S01]  /*0080*/  LDC.64 R6, c[0x0][0x248] ;  /* 0x00009200ff067b82 */ /* 0x000e220000000a00 */
[----:B------:R-:W-:Y:S01]  /*0090*/  LOP3.LUT R8, R0, 0x7, RZ, 0xc0, !PT ;  /* 0x0000000700087812 */ /* 0x000fe200078ec0ff */
[----:B------:R-:W-:Y:S01]  /*00a0*/  ULDC.64 UR6, c[0x0][0x208] ;  /* 0x0000820000067ab9 */ /* 0x000fe20000000a00 */
[----:B------:R-:W-:Y:S02]  /*00b0*/  LOP3.LUT R9, R2, 0x1f, RZ, 0xc0, !PT ;  /* 0x0000001f02097812 */ /* 0x000fe400078ec0ff */
[----:B------:R-:W-:-:S03]  /*00c0*/  SHF.L.U32 R8, R8, 0x7, RZ ;  /* 0x0000000708087819 */ /* 0x000fc600000006ff */
[----:B------:R-:W1:Y:S01]  /*00d0*/  LDC.64 R4, c[0x0][0x240] ;  /* 0x00009000ff047b82 */ /* 0x000e620000000a00 */
[----:B------:R-:W-:-:S04]  /*00e0*/  LOP3.LUT R9, R8, 0x380, R9, 0xe2, !PT ;  /* 0x0000038008097812 */ /* 0x000fc800078ee209 */
[----:B------:R-:W-:-:S05]  /*00f0*/  LOP3.LUT R9, R9, 0x60, R2, 0xf8, !PT ;  /* 0x0000006009097812 */ /* 0x000fca00078ef802 */
[----:B0-----:R-:W-:-:S05]  /*0100*/  IMAD.WIDE.U32 R6, R9, 0x8, R6 ;  /* 0x0000000809067825 */ /* 0x001fca00078e0006 */
[----:B------:R-:W5:Y:S01]  /*0110*/  LDG.E.64 R112, desc[UR6][R6.64] ;  /* 0x0000000606707981 */ /* 0x000f62000c1e1b00 */
[----:B-1----:R-:W-:-:S03]  /*0120*/  IMAD.WIDE.U32 R4, R9, 0x8, R4 ;  /* 0x0000000809047825 */ /* 0x002fc600078e0004 */
[----:B------:R-:W5:Y:S04]  /*0130*/  LDG.E.64 R114, desc[UR6][R6.64+0x2000] ;  /* 0x0020000606727981 */ /* 0x000f68000c1e1b00 */
        /* <DEDUP_REMOVED lines=13> */
[----:B------:R-:W5:Y:S01]  /*0210*/  LDG.E.64 R142, desc[UR6][R6.64+0x1e000] ;  /* 0x01e00006068e7981 */ /* 0x000f62000c1e1b00 */
[----:B------:R-:W-:-:S03]  /*0220*/  HFMA2.MMA R13, -RZ, RZ, 0, 5.9604644775390625e-08 ;  /* 0x00000001ff0d7435 */ /* 0x000fc600000001ff */
        /* <DEDUP_REMOVED lines=15> */
[----:B------:R0:W5:Y:S02]  /*0320*/  LDG.E.64 R110, desc[UR6][R4.64+0x1e000] ;  /* 0x01e00006046e7981 */ /* 0x000164000c1e1b00 */
[----:B0-----:R-:W-:Y:S01]  /*0330*/  MOV R4, R3 ;  /* 0x0000000300047202 */ /* 0x001fe20000000f00 */
[----:B------:R-:W-:-:S11]  /*0340*/  HFMA2.MMA R3, -RZ, RZ, 0, 0 ;  /* 0x00000000ff037435 */ /* 0x000fd600000001ff */
.L_x_3:
[----:B-1----:R-:W0:Y:S01]  /*0350*/  LDC.64 R14, c[0x0][0x220] ;  /* 0x00008800ff0e7b82 */ /* 0x002e220000000a00 */
[----:B------:R-:W-:Y:S02]  /*0360*/  LOP3.LUT R148, R0, 0x7, RZ, 0xc0, !PT ;  /* 0x0000000700947812 */ /* 0x000fe400078ec0ff */
[----:B------:R-:W-:Y:S02]  /*0370*/  LOP3.LUT R147, R2, 0x1f, RZ, 0xc0, !PT ;  /* 0x0000001f02937812 */ /* 0x000fe400078ec0ff */
[----:B------:R-:W-:Y:S02]  /*0380*/  SHF.L.U32 R6, R148, 0x7, RZ ;  /* 0x0000000794067819 */ /* 0x000fe400000006ff */
[----:B------:R-:W-:Y:S02]  /*0390*/  SHF.L.U32 R8, R4, 0xe, RZ ;  /* 0x0000000e04087819 */ /* 0x000fe400000006ff */
[----:B------:R-:W-:-:S04]  /*03a0*/  LOP3.LUT R5, R6, 0x380, R147, 0xe2, !PT ;  /* 0x0000038006057812 */ /* 0x000fc800078ee293 */
[----:B------:R-:W-:-:S04]  /*03b0*/  LOP3.LUT R5, R5, 0x60, R2, 0xf8, !PT ;  /* 0x0000006005057812 */ /* 0x000fc800078ef802 */
[----:B------:R-:W-:-:S05]  /*03c0*/  LOP3.LUT R8, R8, R5, RZ, 0xfc, !PT ;  /* 0x0000000508087212 */ /* 0x000fca00078efcff */
[C---:B0-----:R-:W-:Y:S01]  /*03d0*/  IMAD.WIDE.U32 R16, R8.reuse, 0x10, R14 ;  /* 0x0000001008107825 */ /* 0x041fe200078e000e */
[----:B------:R-:W-:-:S05]  /*03e0*/  IADD3 R5, R8, 0x400, RZ ;  /* 0x0000040008057810 */ /* 0x000fca0007ffe0ff */
[----:B------:R-:W2:Y:S01]  /*03f0*/  LDG.E.128 R16, desc[UR6][R16.64] ;  /* 0x0000000610107981 */ /* 0x000ea2000c1e1d00 */
[----:B------:R-:W-:Y:S01]  /*0400*/  IMAD.WIDE.U32 R36, R5, 0x10, R14 ;  /* 0x0000001005247825 */ /* 0x000fe200078e000e */
[----:B------:R-:W-:-:S05]  /*0410*/  IADD3 R10, R8, 0x800, RZ ;  /* 0x00000800080a7810 */ /* 0x000fca0007ffe0ff */
[----:B------:R-:W3:Y:S01]  /*0420*/  LDG.E.128 R36, desc[UR6][R36.64] ;  /* 0x0000000624247981 */ /* 0x000ee2000c1e1d00 */
[----:B------:R-:W-:Y:S01]  /*0430*/  IMAD.WIDE.U32 R40, R10, 0x10, R14 ;  /* 0x000000100a287825 */ /* 0x000fe200078e000e */
[----:B------:R-:W-:-:S05]  /*0440*/  IADD3 R11, R8, 0xc00, RZ ;  /* 0x00000c00080b7810 */ /* 0x000fca0007ffe0ff */
[----:B------:R-:W4:Y:S01]  /*0450*/  LDG.E.128 R40, desc[UR6][R40.64] ;  /* 0x0000000628287981 */ /* 0x000f22000c1e1d00 */
[----:B------:R-:W-:Y:S01]  /*0460*/  IMAD.WIDE.U32 R44, R11, 0x10, R14 ;  /* 0x000000100b2c7825 */ /* 0x000fe200078e000e */
[----:B------:R-:W-:-:S05]  /*0470*/  LOP3.LUT R49, R8, 0x1000, RZ, 0xfc, !PT ;  /* 0x0000100008317812 */ /* 0x000fca00078efcff */
[----:B------:R-:W4:Y:S01]  /*0480*/  LDG.E.128 R44, desc[UR6][R44.64] ;  /* 0x000000062c2c7981 */ /* 0x000f22000c1e1d00 */
[----:B------:R-:W-:Y:S01]  /*0490*/  IMAD.WIDE.U32 R48, R49, 0x10, R14 ;  /* 0x0000001031307825 */ /* 0x000fe200078e000e */
[----:B------:R-:W-:-:S05]  /*04a0*/  IADD3 R12, R8, 0x1400, RZ ;  /* 0x00001400080c7810 */ /* 0x000fca0007ffe0ff */
        /* <DEDUP_REMOVED lines=31> */
[----:B------:R-:W-:-:S06]  /*06a0*/  IMAD.WIDE.U32 R92, R9, 0x10, R14 ;  /* 0x00000010095c7825 */ /* 0x000fcc00078e000e */
[----:B------:R-:W4:Y:S01]  /*06b0*/  LDG.E.128 R92, desc[UR6][R92.64] ;  /* 0x000000065c5c7981 */ /* 0x000f22000c1e1d00 */
[----:B------:R-:W-:Y:S01]  /*06c0*/  LOP3.LUT P0, RZ, R13, 0xff, RZ, 0xc0, !PT ;  /* 0x000000ff0dff7812 */ /* 0x000fe2000780c0ff */
[----:B------:R-:W-:Y:S01]  /*06d0*/  UMOV UR4, 0xffffffff ;  /* 0xffffffff00047882 */ /* 0x000fe20000000000 */
[----:B------:R-:W-:Y:S02]  /*06e0*/  SHF.R.U32.HI R146, RZ, 0x5, R2 ;  /* 0x00000005ff927819 */ /* 0x000fe40000011602 */
[----:B------:R-:W-:Y:S02]  /*06f0*/  ISETP.NE.AND P1, PT, R147, RZ, PT ;  /* 0x000000ff9300720c */ /* 0x000fe40003f25270 */
[----:B------:R-:W-:Y:S02]  /*0700*/  LOP3.LUT R144, R146, 0x7fffffc, RZ, 0xc0, !PT ;  /* 0x07fffffc92907812 */ /* 0x000fe400078ec0ff */
[----:B------:R-:W-:-:S05]  /*0710*/  SHF.R.U32.HI R149, RZ, 0x3, R0 ;  /* 0x00000003ff957819 */ /* 0x000fca0000011600 */
[----:B------:R-:W-:Y:S01]  /*0720*/  @!P0 IADD3 R144, R144, 0x4, RZ ;  /* 0x0000000490908810 */ /* 0x000fe20007ffe0ff */
[----:B--2---:R-:W-:-:S04]  /*0730*/  FADD.FTZ R14, RZ, R16 ;  /* 0x00000010ff0e7221 */ /* 0x004fc80000010000 */
[----:B------:R-:W-:-:S04]  /*0740*/  FADD.FTZ R15, R17, R14 ;  /* 0x0000000e110f7221 */ /* 0x000fc80000010000 */
[----:B------:R-:W-:-:S04]  /*0750*/  FADD.FTZ R14, R18, R15 ;  /* 0x0000000f120e7221 */ /* 0x000fc80000010000 */
[----:B------:R-:W-:-:S04]  /*0760*/  FADD.FTZ R15, R19, R14 ;  /* 0x0000000e130f7221 */ /* 0x000fc80000010000 */
[----:B---3--:R-:W-:-:S04]  /*0770*/  FADD.FTZ R14, R36, R15 ;  /* 0x0000000f240e7221 */ /* 0x008fc80000010000 */
[----:B------:R-:W-:-:S04]  /*0780*/  FADD.FTZ R15, R37, R14 ;  /* 0x0000000e250f7221 */ /* 0x000fc80000010000 */
[----:B------:R-:W-:-:S04]  /*0790*/  FADD.FTZ R14, R38, R15 ;  /* 0x0000000f260e7221 */ /* 0x000fc80000010000 */
[----:B------:R-:W-:-:S04]  /*07a0*/  FADD.FTZ R15, R39, R14 ;  /* 0x0000000e270f7221 */ /* 0x000fc80000010000 */
[----:B----4-:R-:W-:-:S04]  /*07b0*/  FADD.FTZ R14, R40, R15 ;  /* 0x0000000f280e7221 */ /* 0x010fc80000010000 */
[----:B------:R-:W-:-:S04]  /*07c0*/  FADD.FTZ R15, R41, R14 ;  /* 0x0000000e290f7221 */ /* 0x000fc80000010000 */
        /* <DEDUP_REMOVED lines=53> */
[----:B------:R-:W-:Y:S01]  /*0b20*/  FADD.FTZ R13, R95, R14 ;  /* 0x0000000e5f0d7221 */ /* 0x000fe20000010000 */
[----:B------:R-:W-:Y:S06]  /*0b30*/  BRA.DIV UR4, `(.L_x_0) ;  /* 0x0000003204887947 */ /* 0x000fec000b800000 */
[----:B------:R-:W0:Y:S02]  /*0b40*/  SHFL.BFLY PT, R14, R13, 0x1, 0x1f ;  /* 0x0c201f000d0e7f89 */ /* 0x000e2400000e0000 */
[----:B0-----:R-:W-:-:S05]  /*0b50*/  FADD.FTZ R15, R13, R14 ;  /* 0x0000000e0d0f7221 */ /* 0x001fca0000010000 */
[----:B------:R-:W0:Y:S02]  /*0b60*/  SHFL.BFLY PT, R14, R15, 0x2, 0x1f ;  /* 0x0c401f000f0e7f89 */ /* 0x000e2400000e0000 */
[----:B0-----:R-:W-:-:S05]  /*0b70*/  FADD.FTZ R145, R15, R14 ;  /* 0x0000000e0f917221 */ /* 0x001fca0000010000 */
[----:B------:R-:W0:Y:S02]  /*0b80*/  SHFL.BFLY PT, R14, R145, 0x4, 0x1f ;  /* 0x0c801f00910e7f89 */ /* 0x000e2400000e0000 */
[----:B0-----:R-:W-:-:S05]  /*0b90*/  FADD.FTZ R150, R145, R14 ;  /* 0x0000000e91967221 */ /* 0x001fca0000010000 */
[----:B------:R-:W0:Y:S02]  /*0ba0*/  SHFL.BFLY PT, R151, R150, 0x8, 0x1f ;  /* 0x0d001f0096977f89 */ /* 0x000e2400000e0000 */
[----:B0-----:R-:W-:-:S05]  /*0bb0*/  FADD.FTZ R151, R150, R151 ;  /* 0x0000009796977221 */ /* 0x001fca0000010000 */
[----:B------:R-:W0:Y:S02]  /*0bc0*/  SHFL.BFLY PT, R14, R151, 0x10, 0x1f ;  /* 0x0e001f00970e7f89 */ /* 0x000e2400000e0000 */
[----:B0-----:R-:W-:-:S04]  /*0bd0*/  FADD.FTZ R14, R151, R14 ;  /* 0x0000000e970e7221 */ /* 0x001fc80000010000 */
[----:B------:R-:W-:-:S04]  /*0be0*/  FMUL.FTZ R14, R14, 0.00048828125 ;  /* 0x3a0000000e0e7820 */ /* 0x000fc80000410000 */
[--C-:B------:R-:W-:Y:S01]  /*0bf0*/  FADD.FTZ R13, R16, -R14.reuse ;  /* 0x8000000e100d7221 */ /* 0x100fe20000010000 */
[--C-:B------:R-:W-:Y:S01]  /*0c00*/  FADD.FTZ R152, R17, -R14.reuse ;  /* 0x8000000e11987221 */ /* 0x100fe20000010000 */
[--C-:B------:R-:W-:Y:S01]  /*0c10*/  FADD.FTZ R154, R18, -R14.reuse ;  /* 0x8000000e129a7221 */ /* 0x100fe20000010000 */
[----:B------:R-:W-:Y:S01]  /*0c20*/  FADD.FTZ R150, R36, -R14 ;  /* 0x8000000e24967221 */ /* 0x000fe20000010000 */
[----:B------:R-:W-:-:S04]  /*0c30*/  FFMA.FTZ R13, R13, R13, RZ ;  /* 0x0000000d0d0d7223 */ /* 0x000fc800000100ff */
[----:B------:R-:W-:Y:S01]  /*0c40*/  FFMA.FTZ R13, R152, R152, R13 ;  /* 0x00000098980d7223 */ /* 0x000fe2000001000d */
[----:B------:R-:W-:-:S03]  /*0c50*/  FADD.FTZ R152, R19, -R14 ;  /* 0x8000000e13987221 */ /* 0x000fc60000010000 */
[----:B------:R-:W-:-:S04]  /*0c60*/  FFMA.FTZ R13, R154, R154, R13 ;  /* 0x0000009a9a0d7223 */ /* 0x000fc8000001000d */
[----:B------:R-:W-:Y:S01]  /*0c70*/  FFMA.FTZ R13, R152, R152, R13 ;  /* 0x00000098980d7223 */ /* 0x000fe2000001000d */
[----:B------:R-:W-:-:S03]  /*0c80*/  FADD.FTZ R152, R37, -R14 ;  /* 0x8000000e25987221 */ /* 0x000fc60000010000 */
        /* <DEDUP_REMOVED lines=116> */
[----:B------:R-:W-:-:S04]  /*13d0*/  FFMA.FTZ R13, R150, R150, R13 ;  /* 0x00000096960d7223 */ /* 0x000fc8000001000d */
[----:B------:R-:W-:-:S05]  /*13e0*/  FFMA.FTZ R13, R152, R152, R13 ;  /* 0x00000098980d7223 */ /* 0x000fca000001000d */
        /* <DEDUP_REMOVED lines=8> */
[----:B------:R0:W1:Y:S02]  /*1470*/  SHFL.BFLY PT, R154, R145, 0x10, 0x1f ;  /* 0x0e001f00919a7f89 */ /* 0x00006400000e0000 */
.L_x_14:
[----:B------:R-:W2:Y:S01]  /*1480*/  @!P1 S2R R150, SR_CgaCtaId ;  /* 0x0000000000969919 */ /* 0x000ea20000008800 */
[----:B-1----:R-:W-:Y:S01]  /*1490*/  FADD.FTZ R15, R145, R154 ;  /* 0x0000009a910f7221 */ /* 0x002fe20000010000 */
[----:B0-----:R-:W-:Y:S01]  /*14a0*/  @!P1 MOV R145, 0x400 ;  /* 0x0000040000919802 */ /* 0x001fe20000000f00 */
[----:B------:R-:W-:Y:S05]  /*14b0*/  WARPSYNC.ALL ;  /* 0x0000000000007948 */ /* 0x000fea0003800000 */
[----:B------:R-:W-:Y:S02]  /*14c0*/  LOP3.LUT R13, R146, 0x3, RZ, 0xc0, !PT ;  /* 0x00000003920d7812 */ /* 0x000fe400078ec0ff */
[----:B--2---:R-:W-:-:S02]  /*14d0*/  @!P1 LEA R150, R150, R145, 0x18 ;  /* 0x0000009196969211 */ /* 0x004fc400078ec0ff */
[----:B------:R-:W-:-:S04]  /*14e0*/  @!P1 IADD3 R145, R144, R13, RZ ;  /* 0x0000000d90919210 */ /* 0x000fc80007ffe0ff */
[----:B------:R-:W-:-:S05]  /*14f0*/  @!P1 LEA R145, R145, R150, 0x3 ;  /* 0x0000009691919211 */ /* 0x000fca00078e18ff */
[----:B------:R0:W-:Y:S01]  /*1500*/  @!P1 STS.64 [R145], R14 ;  /* 0x0000000e91009388 */ /* 0x0001e20000000a00 */
[----:B------:R-:W-:-:S13]  /*1510*/  ISETP.GT.U32.AND P1, PT, R147, 0x3, PT ;  /* 0x000000039300780c */ /* 0x000fda0003f24070 */
[----:B0-----:R-:W0:Y:S01]  /*1520*/  @!P1 S2R R15, SR_CgaCtaId ;  /* 0x00000000000f9919 */ /* 0x001e220000008800 */
[----:B------:R-:W-:Y:S01]  /*1530*/  @!P1 MOV R14, 0x400 ;  /* 0x00000400000e9802 */ /* 0x000fe20000000f00 */
[----:B------:R-:W-:Y:S01]  /*1540*/  ULDC UR5, c[0x0][0x210] ;  /* 0x0000840000057ab9 */ /* 0x000fe20000000800 */
[----:B------:R-:W-:Y:S01]  /*1550*/  @!P1 IADD3 R144, R147, R144, RZ ;  /* 0x0000009093909210 */ /* 0x000fe20007ffe0ff */
[----:B------:R-:W-:Y:S01]  /*1560*/  USHF.L.U32 UR4, UR5, 0x3, URZ ;  /* 0x0000000305047899 */ /* 0x000fe2000800063f */
[----:B0-----:R-:W-:Y:S02]  /*1570*/  @!P1 LEA R145, R15, R14, 0x18 ;  /* 0x0000000e0f919211 */ /* 0x001fe400078ec0ff */
[----:B------:R-:W-:Y:S02]  /*1580*/  CS2R R14, SRZ ;  /* 0x00000000000e7805 */ /* 0x000fe4000001ff00 */
[----:B------:R-:W-:Y:S01]  /*1590*/  @!P1 LEA R150, R144, R145, 0x3 ;  /* 0x0000009190969211 */ /* 0x000fe200078e18ff */
[----:B------:R-:W-:Y:S01]  /*15a0*/  BAR.SYNC.DEFER_BLOCKING 0x0 ;  /* 0x0000000000007b1d */ /* 0x000fe20000010000 */
[----:B------:R-:W-:-:S02]  /*15b0*/  MOV R145, RZ ;  /* 0x000000ff00917202 */ /* 0x000fc40000000f00 */
[----:B------:R-:W-:-:S05]  /*15c0*/  @!P1 MOV R145, 0x45000000 ;  /* 0x4500000000919802 */ /* 0x000fca0000000f00 */
[----:B------:R-:W0:Y:S04]  /*15d0*/  SHFL.DOWN PT, R152, R145, 0x2, 0x1f ;  /* 0x08401f0091987f89 */ /* 0x000e2800000e0000 */
[----:B------:R-:W1:Y:S01]  /*15e0*/  @!P1 LDS.64 R14, [R150] ;  /* 0x00000000960e9984 */ /* 0x000e620000000a00 */
[----:B------:R-:W-:Y:S01]  /*15f0*/  LOP3.LUT P1, RZ, R13, 0x1f, R2, 0xf8, !PT ;  /* 0x0000001f0dff7812 */ /* 0x000fe2000782f802 */
[----:B0-----:R-:W-:-:S04]  /*1600*/  FADD.FTZ R144, R152, R145 ;  /* 0x0000009198907221 */ /* 0x001fc80000010000 */
[----:B------:R-:W0:Y:S01]  /*1610*/  MUFU.RCP R153, R144 ;  /* 0x0000009000997308 */ /* 0x000e220000001000 */
[----:B-1----:R-:W1:Y:S04]  /*1620*/  SHFL.DOWN PT, R151, R14, 0x2, 0x1f ;  /* 0x08401f000e977f89 */ /* 0x002e6800000e0000 */
[----:B------:R-:W2:Y:S01]  /*1630*/  SHFL.DOWN PT, R154, R15, 0x2, 0x1f ;  /* 0x08401f000f9a7f89 */ /* 0x000ea200000e0000 */
[----:B-1----:R-:W-:Y:S01]  /*1640*/  FADD.FTZ R155, -R151, R14 ;  /* 0x0000000e979b7221 */ /* 0x002fe20000010100 */
[----:B------:R-:W-:-:S03]  /*1650*/  FMUL.FTZ R158, R152, R151 ;  /* 0x00000097989e7220 */ /* 0x000fc60000410000 */
[----:B------:R-:W-:Y:S01]  /*1660*/  FMUL.FTZ R156, R155, R155 ;  /* 0x0000009b9b9c7220 */ /* 0x000fe20000410000 */
[----:B------:R-:W-:Y:S01]  /*1670*/  FFMA.FTZ R158, R145, R14, R158 ;  /* 0x0000000e919e7223 */ /* 0x000fe2000001009e */
[----:B------:R-:W1:Y:S01]  /*1680*/  SHFL.DOWN PT, R155, R144, 0x1, 0x1f ;  /* 0x08201f00909b7f89 */ /* 0x000e6200000e0000 */
[----:B--2---:R-:W-:Y:S01]  /*1690*/  FADD.FTZ R154, R154, R15 ;  /* 0x0000000f9a9a7221 */ /* 0x004fe20000010000 */
[----:B------:R-:W-:Y:S01]  /*16a0*/  FMUL.FTZ R151, R156, R145 ;  /* 0x000000919c977220 */ /* 0x000fe20000410000 */
[----:B0-----:R-:W-:-:S03]  /*16b0*/  FMUL.FTZ R145, R153, R158 ;  /* 0x0000009e99917220 */ /* 0x001fc60000410000 */
[----:B------:R-:W-:Y:S02]  /*16c0*/  FMUL.FTZ R151, R152, R151 ;  /* 0x0000009798977220 */ /* 0x000fe40000410000 */
[----:B------:R-:W0:Y:S02]  /*16d0*/  SHFL.DOWN PT, R14, R145, 0x1, 0x1f ;  /* 0x08201f00910e7f89 */ /* 0x000e2400000e0000 */
[----:B------:R-:W-:-:S05]  /*16e0*/  FFMA.FTZ R151, R153, R151, R154 ;  /* 0x0000009799977223 */ /* 0x000fca000001009a */
[----:B------:R-:W2:Y:S01]  /*16f0*/  SHFL.DOWN PT, R150, R151, 0x1, 0x1f ;  /* 0x08201f0097967f89 */ /* 0x000ea200000e0000 */
[----:B-1----:R-:W-:-:S06]  /*1700*/  FADD.FTZ R13, R144, R155 ;  /* 0x0000009b900d7221 */ /* 0x002fcc0000010000 */
[----:B------:R-:W1:Y:S01]  /*1710*/  MUFU.RCP R13, R13 ;  /* 0x0000000d000d7308 */ /* 0x000e620000001000 */
[----:B0-----:R-:W-:-:S04]  /*1720*/  FADD.FTZ R15, R145, -R14 ;  /* 0x8000000e910f7221 */ /* 0x001fc80000010000 */
[----:B------:R-:W-:Y:S01]  /*1730*/  FMUL.FTZ R15, R15, R15 ;  /* 0x0000000f0f0f7220 */ /* 0x000fe20000410000 */
[----:B--2---:R-:W-:-:S03]  /*1740*/  FADD.FTZ R150, R151, R150 ;  /* 0x0000009697967221 */ /* 0x004fc60000010000 */
[----:B------:R-:W-:Y:S01]  /*1750*/  FMUL.FTZ R152, R144, R15 ;  /* 0x0000000f90987220 */ /* 0x000fe20000410000 */
[----:B------:R-:W-:-:S03]  /*1760*/  FMUL.FTZ R15, R155, R14 ;  /* 0x0000000e9b0f7220 */ /* 0x000fc60000410000 */
[----:B------:R-:W-:Y:S01]  /*1770*/  FMUL.FTZ R152, R155, R152 ;  /* 0x000000989b987220 */ /* 0x000fe20000410000 */
[----:B------:R-:W-:Y:S02]  /*1780*/  FFMA.FTZ R144, R144, R145, R15 ;  /* 0x0000009190907223 */ /* 0x000fe4000001000f */
[----:B------:R-:W0:Y:S01]  /*1790*/  @!P1 LDC.64 R14, c[0x0][0x250] ;  /* 0x00009400ff0e9b82 */ /* 0x000e220000000a00 */
[C---:B-1----:R-:W-:Y:S01]  /*17a0*/  FFMA.FTZ R145, R13.reuse, R152, R150 ;  /* 0x000000980d917223 */ /* 0x042fe20000010096 */
[----:B------:R-:W-:Y:S01]  /*17b0*/  FMUL.FTZ R144, R13, R144 ;  /* 0x000000900d907220 */ /* 0x000fe20000410000 */
[----:B------:R-:W-:-:S04]  /*17c0*/  LOP3.LUT R13, R3, 0x1, RZ, 0xc0, !PT ;  /* 0x00000001030d7812 */ /* 0x000fc800078ec0ff */
[----:B------:R-:W-:Y:S01]  /*17d0*/  IADD3 R152, -R13, RZ, RZ ;  /* 0x000000ff0d987210 */ /* 0x000fe20007ffe1ff */
[----:B------:R-:W-:Y:S01]  /*17e0*/  SHFL.IDX PT, R144, R144, RZ, 0x1f ;  /* 0x00001fff90907589 */ /* 0x000fe200000e0000 */
[----:B------:R-:W-:Y:S02]  /*17f0*/  LEA.HI R13, R2, R149, RZ, 0x19 ;  /* 0x00000095020d7211 */ /* 0x000fe400078fc8ff */
[----:B------:R-:W-:Y:S01]  /*1800*/  LOP3.LUT R150, R152, UR4, RZ, 0xc0, !PT ;  /* 0x0000000498967c12 */ /* 0x000fe2000f8ec0ff */
[----:B------:R-:W1:Y:S03]  /*1810*/  SHFL.IDX PT, R145, R145, RZ, 0x1f ;  /* 0x00001fff91917589 */ /* 0x000e6600000e0000 */
[----:B------:R-:W-:-:S04]  /*1820*/  LEA R150, P3, R13, R150, 0x3 ;  /* 0x000000960d967211 */ /* 0x000fc800078618ff */
[----:B------:R-:W-:Y:S02]  /*1830*/  @!P1 IADD3 R148, P2, R148, R150, RZ ;  /* 0x0000009694949210 */ /* 0x000fe40007f5e0ff */
[----:B------:R-:W-:Y:S02]  /*1840*/  IADD3.X R13, RZ, RZ, RZ, P3, !PT ;  /* 0x000000ffff0d7210 */ /* 0x000fe40001ffe4ff */
[----:B0-----:R-:W-:Y:S02]  /*1850*/  @!P1 LEA R14, P3, R148, R14, 0x3 ;  /* 0x0000000e940e9211 */ /* 0x001fe400078618ff */
[----:B------:R-:W-:-:S04]  /*1860*/  @!P1 IADD3.X R151, RZ, R13, RZ, P2, !PT ;  /* 0x0000000dff979210 */ /* 0x000fc800017fe4ff */
[----:B------:R-:W-:-:S05]  /*1870*/  @!P1 LEA.HI.X R15, R148, R15, R151, 0x3, P3 ;  /* 0x0000000f940f9211 */ /* 0x000fca00018f1c97 */
[----:B-1----:R0:W-:Y:S01]  /*1880*/  @!P1 STG.E.64 desc[UR6][R14.64], R144 ;  /* 0x000000900e009986 */ /* 0x0021e2000c101b06 */
[----:B------:R-:W-:-:S13]  /*1890*/  ISETP.NE.AND P1, PT, R2, RZ, PT ;  /* 0x000000ff0200720c */ /* 0x000fda0003f25270 */
[----:B0-----:R-:W-:Y:S05]  /*18a0*/  @P1 BRA `(.L_x_1) ;  /* 0x0000000000501947 */ /* 0x001fea0003800000 */
[----:B------:R-:W-:Y:S01]  /*18b0*/  LOP3.LUT R14, R152, UR5, RZ, 0xc0, !PT ;  /* 0x00000005980e7c12 */ /* 0x000fe2000f8ec0ff */
[----:B------:R-:W-:Y:S01]  /*18c0*/  HFMA2.MMA R145, -RZ, RZ, 0, 5.9604644775390625e-08 ;  /* 0x00000001ff917435 */ /* 0x000fe200000001ff */
[----:B------:R-:W-:Y:S01]  /*18d0*/  ULDC.64 UR8, c[0x0][0x258] ;  /* 0x0000960000087ab9 */ /* 0x000fe20000000a00 */
[----:B------:R-:W-:Y:S02]  /*18e0*/  LOP3.LUT P1, RZ, R3, 0x2, RZ, 0xc0, !PT ;  /* 0x0000000203ff7812 */ /* 0x000fe4000782c0ff */
[----:B------:R-:W-:-:S04]  /*18f0*/  IADD3 R149, P2, R149, R14, RZ ;  /* 0x0000000e95957210 */ /* 0x000fc80007f5e0ff */
[----:B------:R-:W-:Y:S02]  /*1900*/  LEA.HI.X.SX32 R144, R14, RZ, 0x1, P2 ;  /* 0x000000ff0e907211 */ /* 0x000fe400010f0eff */
[----:B------:R-:W-:Y:S02]  /*1910*/  LEA R14, P2, R149, UR8, 0x2 ;  /* 0x00000008950e7c11 */ /* 0x000fe4000f8410ff */
[----:B------:R-:W-:Y:S02]  /*1920*/  SEL R145, R145, 0xffffffff, !P1 ;  /* 0xffffffff91917807 */ /* 0x000fe40004800000 */
[----:B------:R-:W-:Y:S01]  /*1930*/  LEA.HI.X R15, R149, UR9, R144, 0x2, P2 ;  /* 0x00000009950f7c11 */ /* 0x000fe200090f1490 */
[----:B------:R-:W-:Y:S06]  /*1940*/  MEMBAR.ALL.GPU ;  /* 0x0000000000007992 */ /* 0x000fec000000a000 */
[----:B------:R-:W-:-:S00]  /*1950*/  ERRBAR ;  /* 0x00000000000079ab */ /* 0x000fc00000000000 */
[----:B------:R-:W-:Y:S06]  /*1960*/  CGAERRBAR ;  /* 0x00000000000075ab */ /* 0x000fec0000000000 */
[----:B------:R0:W-:Y:S01]  /*1970*/  REDG.E.ADD.S32.STRONG.GPU desc[UR6][R14.64], R145 ;  /* 0x000000910e00798e */ /* 0x0001e2000c10e386 */
[----:B------:R-:W-:-:S04]  /*1980*/  SHF.L.U32 R144, R3, 0x2, RZ ;  /* 0x0000000203907819 */ /* 0x000fc800000006ff */
[----:B------:R-:W-:-:S07]  /*1990*/  LOP3.LUT R149, R144, 0x8, RZ, 0xc, !PT ;  /* 0x0000000890957812 */ /* 0x000fce00078e0cff */
.L_x_2:
[----:B------:R-:W2:Y:S04]  /*19a0*/  LDG.E.STRONG.GPU R144, desc[UR6][R14.64] ;  /* 0x000000060e907981 */ /* 0x000ea8000c1ef900 */
[----:B--2---:R-:W-:Y:S01]  /*19b0*/  CCTL.IVALL ;  /* 0x00000000ff00798f */ /* 0x004fe20002000000 */
[----:B------:R-:W-:Y:S05]  /*19c0*/  YIELD ;  /* 0x0000000000007946 */ /* 0x000fea0003800000 */
[----:B------:R-:W-:-:S13]  /*19d0*/  ISETP.NE.AND P1, PT, R144, R149, PT ;  /* 0x000000959000720c */ /* 0x000fda0003f25270 */
[----:B------:R-:W-:Y:S05]  /*19e0*/  @P1 BRA `(.L_x_2) ;  /* 0xfffffffc00ec1947 */ /* 0x000fea000383ffff */
.L_x_1:
[----:B------:R-:W-:Y:S01]  /*19f0*/  ISETP.GT.U32.AND P1, PT, R147, 0x7, PT ;  /* 0x000000079300780c */ /* 0x000fe20003f24070 */
[----:B------:R-:W-:Y:S05]  /*1a00*/  WARPSYNC.ALL ;  /* 0x0000000000007948 */ /* 0x000fea0003800000 */
[----:B------:R-:W-:Y:S01]  /*1a10*/  BAR.SYNC.DEFER_BLOCKING 0x0 ;  /* 0x0000000000007b1d */ /* 0x000fe20000010000 */
[----:B0-----:R-:W-:-:S05]  /*1a20*/  CS2R R14, SRZ ;  /* 0x00000000000e7805 */ /* 0x001fca000001ff00 */
[----:B------:R-:W-:Y:S02]  /*1a30*/  ULDC UR4, c[0x0][0x214] ;  /* 0x0000850000047ab9 */ /* 0x000fe40000000800 */
[----:B------:R-:W0:Y:S01]  /*1a40*/  @!P1 LDC.64 R144, c[0x0][0x250] ;  /* 0x00009400ff909b82 */ /* 0x000e220000000a00 */
[----:B------:R-:W-:-:S04]  /*1a50*/  @!P1 IADD3 R150, P2, R147, R150, RZ ;  /* 0x0000009693969210 */ /* 0x000fc80007f5e0ff */
[----:B------:R-:W-:Y:S02]  /*1a60*/  @!P1 IADD3.X R13, RZ, R13, RZ, P2, !PT ;  /* 0x0000000dff0d9210 */ /* 0x000fe400017fe4ff */
[----:B0-----:R-:W-:-:S04]  /*1a70*/  @!P1 LEA R148, P2, R150, R144, 0x3 ;  /* 0x0000009096949211 */ /* 0x001fc800078418ff */
[----:B------:R-:W-:-:S05]  /*1a80*/  @!P1 LEA.HI.X R149, R150, R145, R13, 0x3, P2 ;  /* 0x0000009196959211 */ /* 0x000fca00010f1c0d */
[----:B------:R-:W2:Y:S01]  /*1a90*/  @!P1 LDG.E.64 R14, desc[UR6][R148.64] ;  /* 0x00000006940e9981 */ /* 0x000ea2000c1e1b00 */
[----:B------:R-:W-:Y:S02]  /*1aa0*/  MOV R145, RZ ;  /* 0x000000ff00917202 */ /* 0x000fe40000000f00 */
[----:B------:R-:W-:Y:S02]  /*1ab0*/  @!P1 MOV R145, 0x46000000 ;  /* 0x4600000000919802 */ /* 0x000fe40000000f00 */
[----:B------:R-:W-:Y:S02]  /*1ac0*/  LOP3.LUT R147, R147, 0x7, R0, 0xf8, !PT ;  /* 0x0000000793937812 */ /* 0x000fe400078ef800 */
[----:B------:R-:W-:Y:S01]  /*1ad0*/  IADD3 R3, R3, 0x1, RZ ;  /* 0x0000000103037810 */ /* 0x000fe20007ffe0ff */
[----:B------:R-:W0:Y:S01]  /*1ae0*/  SHFL.DOWN PT, R150, R145, 0x4, 0x1f ;  /* 0x08801f0091967f89 */ /* 0x000e2200000e0000 */
[----:B------:R-:W-:Y:S02]  /*1af0*/  LOP3.LUT P1, RZ, R147, 0x3, R146, 0xf8, !PT ;  /* 0x0000000393ff7812 */ /* 0x000fe4000782f892 */
[----:B-----5:R-:W-:-:S02]  /*1b00*/  SHF.R.U64 R147, R116, 0x10, R117 ;  /* 0x0000001074937819 */ /* 0x020fc40000001275 */
[----:B------:R-:W-:Y:S01]  /*1b10*/  LOP3.LUT R3, R3, 0x3, RZ, 0xc0, !PT ;  /* 0x0000000303037812 */ /* 0x000fe200078ec0ff */
[----:B0-----:R-:W-:-:S04]  /*1b20*/  FADD.FTZ R144, R150, R145 ;  /* 0x0000009196907221 */ /* 0x001fc80000010000 */
[----:B------:R-:W0:Y:S01]  /*1b30*/  MUFU.RCP R152, R144 ;  /* 0x0000009000987308 */ /* 0x000e220000001000 */
[----:B------:R-:W-:Y:S04]  /*1b40*/  SHFL.DOWN PT, R13, R144, 0x2, 0x1f ;  /* 0x08401f00900d7f89 */ /* 0x000fe800000e0000 */
[----:B--2---:R-:W1:Y:S04]  /*1b50*/  SHFL.DOWN PT, R151, R14, 0x4, 0x1f ;  /* 0x08801f000e977f89 */ /* 0x004e6800000e0000 */
[----:B------:R-:W2:Y:S01]  /*1b60*/  SHFL.DOWN PT, R148, R15, 0x4, 0x1f ;  /* 0x08801f000f947f89 */ /* 0x000ea200000e0000 */
[----:B-1----:R-:W-:Y:S01]  /*1b70*/  FMUL.FTZ R154, R150, R151 ;  /* 0x00000097969a7220 */ /* 0x002fe20000410000 */
[----:B------:R-:W-:-:S03]  /*1b80*/  FADD.FTZ R151, -R151, R14 ;  /* 0x0000000e97977221 */ /* 0x000fc60000010100 */
[----:B------:R-:W-:Y:S01]  /*1b90*/  FFMA.FTZ R153, R145, R14, R154 ;  /* 0x0000000e91997223 */ /* 0x000fe2000001009a */
[----:B------:R-:W-:Y:S01]  /*1ba0*/  FMUL.FTZ R154, R151, R151 ;  /* 0x00000097979a7220 */ /* 0x000fe20000410000 */
[----:B------:R-:W-:Y:S01]  /*1bb0*/  FADD.FTZ R14, R144, R13 ;  /* 0x0000000d900e7221 */ /* 0x000fe20000010000 */
[----:B--2---:R-:W-:Y:S01]  /*1bc0*/  FADD.FTZ R149, R148, R15 ;  /* 0x0000000f94957221 */ /* 0x004fe20000010000 */
[----:B0-----:R-:W-:Y:S01]  /*1bd0*/  FMUL.FTZ R153, R152, R153 ;  /* 0x0000009998997220 */ /* 0x001fe20000410000 */
[----:B------:R-:W-:-:S04]  /*1be0*/  FMUL.FTZ R145, R154, R145 ;  /* 0x000000919a917220 */ /* 0x000fc80000410000 */
[----:B------:R-:W0:Y:S01]  /*1bf0*/  SHFL.DOWN PT, R156, R153, 0x2, 0x1f ;  /* 0x08401f00999c7f89 */ /* 0x000e2200000e0000 */
[----:B------:R-:W-:Y:S02]  /*1c00*/  FMUL.FTZ R150, R150, R145 ;  /* 0x0000009196967220 */ /* 0x000fe40000410000 */
[----:B------:R-:W1:Y:S02]  /*1c10*/  MUFU.RCP R145, R14 ;  /* 0x0000000e00917308 */ /* 0x000e640000001000 */
[----:B------:R-:W-:Y:S02]  /*1c20*/  FFMA.FTZ R150, R152, R150, R149 ;  /* 0x0000009698967223 */ /* 0x000fe40000010095 */
[----:B------:R-:W2:Y:S01]  /*1c30*/  SHFL.DOWN PT, R149, R14, 0x1, 0x1f ;  /* 0x08201f000e957f89 */ /* 0x000ea200000e0000 */
[----:B0-----:R-:W-:-:S04]  /*1c40*/  FMUL.FTZ R151, R13, R156 ;  /* 0x0000009c0d977220 */ /* 0x001fc80000410000 */
[----:B------:R-:W-:Y:S01]  /*1c50*/  FFMA.FTZ R148, R144, R153, R151 ;  /* 0x0000009990947223 */ /* 0x000fe20000010097 */
[----:B------:R-:W-:Y:S01]  /*1c60*/  FADD.FTZ R153, R153, -R156 ;  /* 0x8000009c99997221 */ /* 0x000fe20000010000 */
[----:B------:R-:W0:Y:S01]  /*1c70*/  SHFL.DOWN PT, R151, R150, 0x2, 0x1f ;  /* 0x08401f0096977f89 */ /* 0x000e2200000e0000 */
[----:B--2---:R-:W-:Y:S01]  /*1c80*/  FADD.FTZ R15, R14, R149 ;  /* 0x000000950e0f7221 */ /* 0x004fe20000010000 */
[----:B-1----:R-:W-:Y:S01]  /*1c90*/  FMUL.FTZ R155, R145, R148 ;  /* 0x00000094919b7220 */ /* 0x002fe20000410000 */
[----:B------:R-:W-:-:S04]  /*1ca0*/  FMUL.FTZ R153, R153, R153 ;  /* 0x0000009999997220 */ /* 0x000fc80000410000 */
[----:B------:R-:W1:Y:S01]  /*1cb0*/  SHFL.DOWN PT, R148, R155, 0x1, 0x1f ;  /* 0x08201f009b947f89 */ /* 0x000e6200000e0000 */
[----:B------:R-:W-:Y:S01]  /*1cc0*/  FMUL.FTZ R144, R144, R153 ;  /* 0x0000009990907220 */ /* 0x000fe20000410000 */
[----:B------:R-:W2:Y:S03]  /*1cd0*/  MUFU.RCP R15, R15 ;  /* 0x0000000f000f7308 */ /* 0x000ea60000001000 */
[----:B------:R-:W-:Y:S01]  /*1ce0*/  FMUL.FTZ R13, R13, R144 ;  /* 0x000000900d0d7220 */ /* 0x000fe20000410000 */
[----:B0-----:R-:W-:-:S04]  /*1cf0*/  FADD.FTZ R144, R150, R151 ;  /* 0x0000009796907221 */ /* 0x001fc80000010000 */
[----:B------:R-:W-:Y:S01]  /*1d00*/  FFMA.FTZ R144, R145, R13, R144 ;  /* 0x0000000d91907223 */ /* 0x000fe20000010090 */
[----:B-1----:R-:W-:Y:S01]  /*1d10*/  FMUL.FTZ R13, R149, R148 ;  /* 0x00000094950d7220 */ /* 0x002fe20000410000 */
[----:B------:R-:W-:-:S03]  /*1d20*/  FADD.FTZ R148, R155, -R148 ;  /* 0x800000949b947221 */ /* 0x000fc60000010000 */
[----:B------:R-:W0:Y:S01]  /*1d30*/  SHFL.DOWN PT, R145, R144, 0x1, 0x1f ;  /* 0x08201f0090917f89 */ /* 0x000e2200000e0000 */
[----:B------:R-:W-:Y:S01]  /*1d40*/  FFMA.FTZ R152, R14, R155, R13 ;  /* 0x0000009b0e987223 */ /* 0x000fe2000001000d */
[----:B------:R-:W-:-:S03]  /*1d50*/  FMUL.FTZ R151, R148, R148 ;  /* 0x0000009494977220 */ /* 0x000fc60000410000 */
[----:B--2---:R-:W-:Y:S01]  /*1d60*/  FMUL.FTZ R13, R15, R152 ;  /* 0x000000980f0d7220 */ /* 0x004fe20000410000 */
[----:B------:R-:W-:Y:S01]  /*1d70*/  FMUL.FTZ R148, R14, R151 ;  /* 0x000000970e947220 */ /* 0x000fe20000410000 */
[----:B------:R-:W-:-:S03]  /*1d80*/  SHF.R.U64 R151, R118, 0x10, R119 ;  /* 0x0000001076977819 */ /* 0x000fc60000001277 */
[----:B------:R-:W-:Y:S01]  /*1d90*/  FMUL.FTZ R148, R149, R148 ;  /* 0x0000009495947220 */ /* 0x000fe20000410000 */
[----:B------:R-:W1:Y:S01]  /*1da0*/  SHFL.IDX PT, R13, R13, RZ, 0x1f ;  /* 0x00001fff0d0d7589 */ /* 0x000e6200000e0000 */
[----:B------:R-:W-:Y:S01]  /*1db0*/  SHF.R.U32.HI R149, RZ, 0x10, R117 ;  /* 0x00000010ff957819 */ /* 0x000fe20000011675 */
[----:B0-----:R-:W-:Y:S01]  /*1dc0*/  FADD.FTZ R14, R144, R145 ;  /* 0x00000091900e7221 */ /* 0x001fe20000010000 */
[----:B------:R-:W-:-:S03]  /*1dd0*/  SHF.R.U32.HI R145, RZ, 0x10, R113 ;  /* 0x00000010ff917819 */ /* 0x000fc60000011671 */
[----:B------:R-:W-:Y:S01]  /*1de0*/  FFMA.FTZ R148, R15, R148, R14 ;  /* 0x000000940f947223 */ /* 0x000fe2000001000e */
[--C-:B-1----:R-:W-:Y:S01]  /*1df0*/  FADD.FTZ R14, R16, -R13.reuse ;  /* 0x8000000d100e7221 */ /* 0x102fe20000010000 */
[--C-:B------:R-:W-:Y:S01]  /*1e00*/  FADD.FTZ R15, R17, -R13.reuse ;  /* 0x8000000d110f7221 */ /* 0x100fe20000010000 */
[--C-:B------:R-:W-:Y:S01]  /*1e10*/  FADD.FTZ R16, R18, -R13.reuse ;  /* 0x8000000d12107221 */ /* 0x100fe20000010000 */
[--C-:B------:R-:W-:Y:S01]  /*1e20*/  FADD.FTZ R17, R19, -R13.reuse ;  /* 0x8000000d13117221 */ /* 0x100fe20000010000 */
[--C-:B------:R-:W-:Y:S01]  /*1e30*/  FADD.FTZ R18, R36, -R13.reuse ;  /* 0x8000000d24127221 */ /* 0x100fe20000010000 */
[----:B------:R-:W0:Y:S01]  /*1e40*/  LDC R19, c[0x0][0x260] ;  /* 0x00009800ff137b82 */ /* 0x000e220000000800 */
[----:B------:R1:W0:Y:S01]  /*1e50*/  SHFL.IDX PT, R36, R148, RZ, 0x1f ;  /* 0x00001fff94247589 */ /* 0x00022200000e0000 */
[--C-:B------:R-:W-:Y:S01]  /*1e60*/  FADD.FTZ R144, R77, -R13.reuse ;  /* 0x8000000d4d907221 */ /* 0x100fe20000010000 */
        /* <DEDUP_REMOVED lines=12> */
[--C-:B-1----:R-:W-:Y:S01]  /*1f30*/  FADD.FTZ R148, R81, -R13.reuse ;  /* 0x8000000d51947221 */ /* 0x102fe20000010000 */
        /* <DEDUP_REMOVED lines=8> */
[----:B------:R-:W-:Y:S01]  /*1fc0*/  FADD.FTZ R67, R67, -R13 ;  /* 0x8000000d43437221 */ /* 0x000fe20000010000 */
[----:B0-----:R-:W-:Y:S01]  /*1fd0*/  FFMA.FTZ R19, R36, 1.52587890625e-05, R19 ;  /* 0x3780000024137823 */ /* 0x001fe20000010013 */
[--C-:B------:R-:W-:Y:S01]  /*1fe0*/  FADD.FTZ R55, R55, -R13.reuse ;  /* 0x8000000d37377221 */ /* 0x100fe20000010000 */
[--C-:B------:R-:W-:Y:S01]  /*1ff0*/  FADD.FTZ R68, R68, -R13.reuse ;  /* 0x8000000d44447221 */ /* 0x100fe20000010000 */
[--C-:B------:R-:W-:Y:S01]  /*2000*/  FADD.FTZ R69, R69, -R13.reuse ;  /* 0x8000000d45457221 */ /* 0x100fe20000010000 */
[--C-:B------:R-:W-:Y:S01]  /*2010*/  FADD.FTZ R71, R71, -R13.reuse ;  /* 0x8000000d47477221 */ /* 0x100fe20000010000 */
[--C-:B------:R-:W-:Y:S01]  /*2020*/  FADD.FTZ R72, R72, -R13.reuse ;  /* 0x8000000d48487221 */ /* 0x100fe20000010000 */
[----:B------:R-:W0:Y:S01]  /*2030*/  MUFU.RSQ R19, R19 ;  /* 0x0000001300137308 */ /* 0x000e220000001400 */
        /* <DEDUP_REMOVED lines=9> */
[----:B------:R-:W-:Y:S01]  /*20d0*/  SHF.R.U64 R95, R20, 0x10, R21 ;  /* 0x00000010145f7819 */ /* 0x000fe20000001215 */
[--C-:B------:R-:W-:Y:S01]  /*20e0*/  FADD.FTZ R150, R83, -R13.reuse ;  /* 0x8000000d53967221 */ /* 0x100fe20000010000 */
[--C-:B------:R-:W-:Y:S01]  /*20f0*/  FADD.FTZ R84, R84, -R13.reuse ;  /* 0x8000000d54547221 */ /* 0x100fe20000010000 */
[--C-:B------:R-:W-:Y:S01]  /*2100*/  FADD.FTZ R152, R85, -R13.reuse ;  /* 0x8000000d55987221 */ /* 0x100fe20000010000 */
[--C-:B------:R-:W-:Y:S01]  /*2110*/  FADD.FTZ R86, R86, -R13.reuse ;  /* 0x8000000d56567221 */ /* 0x100fe20000010000 */
[--C-:B------:R-:W-:Y:S01]  /*2120*/  FADD.FTZ R58, R58, -R13.reuse ;  /* 0x8000000d3a3a7221 */ /* 0x100fe20000010000 */
[--C-:B------:R-:W-:Y:S01]  /*2130*/  FADD.FTZ R154, R87, -R13.reuse ;  /* 0x8000000d579a7221 */ /* 0x100fe20000010000 */
[C---:B0-----:R-:W-:Y:S01]  /*2140*/  FMUL.FTZ R77, R19.reuse, R16 ;  /* 0x00000010134d7220 */ /* 0x041fe20000410000 */
[C---:B------:R-:W-:Y:S01]  /*2150*/  FMUL.FTZ R79, R19.reuse, R18 ;  /* 0x00000012134f7220 */ /* 0x040fe20000410000 */
[C---:B------:R-:W-:Y:S01]  /*2160*/  FMUL.FTZ R39, R19.reuse, R39 ;  /* 0x0000002713277220 */ /* 0x040fe20000410000 */
[C---:B------:R-:W-:Y:S01]  /*2170*/  FMUL.FTZ R15, R19.reuse, R15 ;  /* 0x0000000f130f7220 */ /* 0x040fe20000410000 */
[C---:B------:R-:W-:Y:S01]  /*2180*/  FMUL.FTZ R44, R19.reuse, R44 ;  /* 0x0000002c132c7220 */ /* 0x040fe20000410000 */
[----:B------:R-:W-:Y:S01]  /*2190*/  F2FP.BF16.F32.PACK_AB R18, RZ, R77 ;  /* 0x0000004dff12723e */ /* 0x000fe200000010ff */
        /* <DEDUP_REMOVED lines=62> */
[C---:B------:R-:W-:Y:S01]  /*2580*/  FMUL.FTZ R144, R19.reuse, R144 ;  /* 0x0000009013907220 */ /* 0x040fe20000410000 */
[----:B------:R-:W-:Y:S01]  /*2590*/  F2FP.BF16.F32.PACK_AB R82, RZ, R78 ;  /* 0x0000004eff52723e */ /* 0x000fe200000010ff */
[C---:B------:R-:W-:Y:S01]  /*25a0*/  FMUL.FTZ R150, R19.reuse, R150 ;  /* 0x0000009613967220 */ /* 0x040fe20000410000 */
[----:B------:R-:W-:Y:S01]  /*25b0*/  F2FP.BF16.F32.PACK_AB R74, RZ, R73 ;  /* 0x00000049ff4a723e */ /* 0x000fe200000010ff */
[----:B------:R-:W-:Y:S01]  /*25c0*/  FMUL.FTZ R75, R19, R14 ;  /* 0x0000000e134b7220 */ /* 0x000fe20000410000 */
[----:B------:R-:W-:Y:S01]  /*25d0*/  F2FP.BF16.F32.PACK_AB R78, RZ, R146 ;  /* 0x00000092ff4e723e */ /* 0x000fe200000010ff */
[----:B------:R-:W-:Y:S01]  /*25e0*/  FADD.FTZ R14, R93, -R13 ;  /* 0x8000000d5d0e7221 */ /* 0x000fe20000010000 */
[----:B------:R-:W-:Y:S01]  /*25f0*/  F2FP.BF16.F32.PACK_AB R73, RZ, R77 ;  /* 0x0000004dff49723e */ /* 0x000fe200000010ff */
[C---:B------:R-:W-:Y:S01]  /*2600*/  FMUL.FTZ R85, R19.reuse, R84 ;  /* 0x0000005413557220 */ /* 0x040fe20000410000 */
[----:B------:R-:W-:Y:S01]  /*2610*/  SHF.R.U32.HI R146, RZ, 0x10, R21 ;  /* 0x00000010ff927819 */ /* 0x000fe20000011615 */
[C---:B------:R-:W-:Y:S01]  /*2620*/  FMUL.FTZ R87, R19.reuse, R152 ;  /* 0x0000009813577220 */ /* 0x040fe20000410000 */
[----:B------:R-:W-:Y:S01]  /*2630*/  F2FP.BF16.F32.PACK_AB R77, RZ, R36 ;  /* 0x00000024ff4d723e */ /* 0x000fe200000010ff */
[----:B------:R-:W-:Y:S01]  /*2640*/  FMUL.FTZ R84, R19, R86 ;  /* 0x0000005613547220 */ /* 0x000fe20000410000 */
[----:B------:R-:W-:Y:S01]  /*2650*/  F2FP.BF16.F32.PACK_AB R36, RZ, R76 ;  /* 0x0000004cff24723e */ /* 0x000fe200000010ff */
[----:B------:R-:W-:Y:S01]  /*2660*/  HFMA2.BF16_V2 R37, R146.H0_H0, R37.H0_H0, R145.H0_H0 ;  /* 0x2000002592257231 */ /* 0x000fe20000240891 */
[----:B------:R-:W-:Y:S01]  /*2670*/  F2FP.BF16.F32.PACK_AB R76, RZ, R144 ;  /* 0x00000090ff4c723e */ /* 0x000fe200000010ff */
[----:B------:R-:W-:Y:S01]  /*2680*/  FADD.FTZ R94, R94, -R13 ;  /* 0x8000000d5e5e7221 */ /* 0x000fe20000010000 */
[----:B------:R-:W-:Y:S01]  /*2690*/  SHF.R.U64 R144, R112, 0x10, R113 ;  /* 0x0000001070907819 */ /* 0x000fe20000001271 */
[----:B------:R-:W-:Y:S01]  /*26a0*/  FADD.FTZ R41, R41, -R13 ;  /* 0x8000000d29297221 */ /* 0x000fe20000010000 */
[----:B------:R-:W-:Y:S01]  /*26b0*/  SHF.R.U32.HI R146, RZ, 0x10, R115 ;  /* 0x00000010ff927819 */ /* 0x000fe20000011673 */
[C---:B------:R-:W-:Y:S01]  /*26c0*/  FMUL.FTZ R58, R19.reuse, R58 ;  /* 0x0000003a133a7220 */ /* 0x040fe20000410000 */
[----:B------:R-:W-:Y:S01]  /*26d0*/  SHF.R.U32.HI R145, RZ, 0x10, R23 ;  /* 0x00000010ff917819 */ /* 0x000fe20000011617 */
[----:B------:R-:W-:Y:S01]  /*26e0*/  HFMA2.BF16_V2 R16, R95.H0_H0, R16.H0_H0, R144.H0_H0 ;  /* 0x200000105f107231 */ /* 0x000fe20000240890 */
[----:B------:R-:W-:Y:S01]  /*26f0*/  SHF.R.U64 R95, R114, 0x10, R115 ;  /* 0x00000010725f7819 */ /* 0x000fe20000001273 */
[C---:B------:R-:W-:Y:S01]  /*2700*/  FMUL.FTZ R14, R19.reuse, R14 ;  /* 0x0000000e130e7220 */ /* 0x040fe20000410000 */
[----:B------:R-:W-:Y:S01]  /*2710*/  SHF.R.U64 R144, R22, 0x10, R23 ;  /* 0x0000001016907819 */ /* 0x000fe20000001217 */
[----:B------:R-:W-:Y:S01]  /*2720*/  HFMA2.BF16_V2 R40, R145.H0_H0, R40.H0_H0, R146.H0_H0 ;  /* 0x2000002891287231 */ /* 0x000fe20000240892 */
[----:B------:R-:W-:Y:S01]  /*2730*/  SHF.R.U64 R146, R120, 0x10, R121 ;  /* 0x0000001078927819 */ /* 0x000fe20000001279 */
[----:B------:R-:W-:Y:S01]  /*2740*/  FADD.FTZ R38, R38, -R13 ;  /* 0x8000000d26267221 */ /* 0x000fe20000010000 */
[----:B------:R-:W-:Y:S01]  /*2750*/  SHF.R.U64 R145, R28, 0x10, R29 ;  /* 0x000000101c917819 */ /* 0x000fe2000000121d */
[----:B------:R-:W-:Y:S01]  /*2760*/  HFMA2.BF16_V2 R17, R144.H0_H0, R17.H0_H0, R95.H0_H0 ;  /* 0x2000001190117231 */ /* 0x000fe2000024085f */
[----:B------:R-:W-:Y:S01]  /*2770*/  SHF.R.U32.HI R95, RZ, 0x10, R119 ;  /* 0x00000010ff5f7819 */ /* 0x000fe20000011677 */
[----:B------:R-:W-:Y:S01]  /*2780*/  FADD.FTZ R80, R80, -R13 ;  /* 0x8000000d50507221 */ /* 0x000fe20000010000 */
[----:B------:R-:W-:Y:S01]  /*2790*/  SHF.R.U32.HI R144, RZ, 0x10, R27 ;  /* 0x00000010ff907819 */ /* 0x000fe2000001161b */
[----:B------:R-:W-:Y:S01]  /*27a0*/  HFMA2.BF16_V2 R50, R145.H0_H0, R50.H0_H0, R146.H0_H0 ;  /* 0x2000003291327231 */ /* 0x000fe20000240892 */
        /* <DEDUP_REMOVED lines=9> */
[C---:B------:R-:W-:Y:S01]  /*2840*/  FMUL.FTZ R94, R19.reuse, R160 ;  /* 0x000000a0135e7220 */ /* 0x040fe20000410000 */
[----:B------:R-:W-:Y:S01]  /*2850*/  SHF.R.U64 R146, R100, 0x10, R101 ;  /* 0x0000001064927819 */ /* 0x000fe20000001265 */
[----:B------:R-:W-:Y:S01]  /*2860*/  HFMA2.BF16_V2 R55, R144.H0_H0, R55.H0_H0, R95.H0_H0 ;  /* 0x2000003790377231 */ /* 0x000fe2000024085f */
[----:B------:R-:W-:Y:S01]  /*2870*/  SHF.R.U32.HI R144, RZ, 0x10, R133 ;  /* 0x00000010ff907819 */ /* 0x000fe20000011685 */
[----:B------:R-:W-:Y:S01]  /*2880*/  FADD.FTZ R42, R42, -R13 ;  /* 0x8000000d2a2a7221 */ /* 0x000fe20000010000 */
[----:B------:R-:W-:Y:S01]  /*2890*/  SHF.R.U32.HI R95, RZ, 0x10, R101 ;  /* 0x00000010ff5f7819 */ /* 0x000fe20000011665 */
[----:B------:R-:W-:Y:S01]  /*28a0*/  HFMA2.BF16_V2 R74, R146.H0_H0, R74.H0_H0, R145.H0_H0 ;  /* 0x2000004a924a7231 */ /* 0x000fe20000240891 */
[----:B------:R-:W-:Y:S01]  /*28b0*/  F2FP.BF16.F32.PACK_AB R86, RZ, R150 ;  /* 0x00000096ff56723e */ /* 0x000fe200000010ff */
[C---:B------:R-:W-:Y:S01]  /*28c0*/  FMUL.FTZ R38, R19.reuse, R38 ;  /* 0x0000002613267220 */ /* 0x040fe20000410000 */
[----:B------:R-:W-:Y:S01]  /*28d0*/  SHF.R.U32.HI R145, RZ, 0x10, R137 ;  /* 0x00000010ff917819 */ /* 0x000fe20000011689 */
[----:B------:R-:W-:Y:S01]  /*28e0*/  HFMA2.BF16_V2 R77, R95.H0_H0, R77.H0_H0, R144.H0_H0 ;  /* 0x2000004d5f4d7231 */ /* 0x000fe20000240890 */
[----:B------:R-:W-:Y:S01]  /*28f0*/  SHF.R.U32.HI R146, RZ, 0x10, R105 ;  /* 0x00000010ff927819 */ /* 0x000fe20000011669 */
[----:B------:R-:W-:Y:S01]  /*2900*/  FMUL.FTZ R42, R19, R42 ;  /* 0x0000002a132a7220 */ /* 0x000fe20000410000 */
[----:B------:R-:W-:Y:S01]  /*2910*/  F2FP.BF16.F32.PACK_AB R87, RZ, R87 ;  /* 0x00000057ff57723e */ /* 0x000fe200000010ff */
[----:B------:R-:W-:Y:S01]  /*2920*/  HFMA2.BF16_V2 R18, R21.H0_H0, R18.H0_H0, R113.H0_H0 ;  /* 0x2000001215127231 */ /* 0x000fe20000240871 */
[----:B------:R-:W-:Y:S01]  /*2930*/  SHF.R.U64 R144, R138, 0x10, R139 ;  /* 0x000000108a907819 */ /* 0x000fe2000000128b */
[----:B------:R-:W-:Y:S01]  /*2940*/  HFMA2.BF16_V2 R86, R146.H0_H0, R86.H0_H0, R145.H0_H0 ;  /* 0x2000005692567231 */ /* 0x000fe20000240891 */
[----:B------:R-:W-:Y:S01]  /*2950*/  SHF.R.U64 R95, R106, 0x10, R107 ;  /* 0x000000106a5f7819 */ /* 0x000fe2000000126b */
[----:B------:R-:W-:Y:S01]  /*2960*/  HFMA2.BF16_V2 R15, R22.H0_H0, R15.H0_H0, R114.H0_H0 ;  /* 0x2000000f160f7231 */ /* 0x000fe20000240872 */
[----:B------:R-:W-:Y:S01]  /*2970*/  F2FP.BF16.F32.PACK_AB R59, RZ, R58 ;  /* 0x0000003aff3b723e */ /* 0x000fe200000010ff */
[----:B------:R-:W-:Y:S01]  /*2980*/  FADD.FTZ R63, R63, -R13 ;  /* 0x8000000d3f3f7221 */ /* 0x000fe20000010000 */
[----:B------:R-:W-:Y:S01]  /*2990*/  F2FP.BF16.F32.PACK_AB R14, RZ, R14 ;  /* 0x0000000eff0e723e */ /* 0x000fe200000010ff */
[----:B------:R-:W-:Y:S01]  /*29a0*/  HFMA2.BF16_V2 R87, R95.H0_H0, R87.H0_H0, R144.H0_H0 ;  /* 0x200000575f577231 */ /* 0x000fe20000240890 */
[----:B------:R-:W-:Y:S01]  /*29b0*/  SHF.R.U64 R145, R142, 0x10, R143 ;  /* 0x000000108e917819 */ /* 0x000fe2000000128f */
[----:B------:R-:W-:Y:S01]  /*29c0*/  FADD.FTZ R65, R65, -R13 ;  /* 0x8000000d41417221 */ /* 0x000fe20000010000 */
[----:B------:R-:W-:Y:S01]  /*29d0*/  SHF.R.U64 R146, R110, 0x10, R111 ;  /* 0x000000106e927819 */ /* 0x000fe2000000126f */
[C---:B------:R-:W-:Y:S01]  /*29e0*/  FMUL.FTZ R63, R19.reuse, R63 ;  /* 0x0000003f133f7220 */ /* 0x040fe20000410000 */
[----:B------:R-:W-:Y:S01]  /*29f0*/  F2FP.BF16.F32.PACK_AB R58, RZ, R81 ;  /* 0x00000051ff3a723e */ /* 0x000fe200000010ff */
[C---:B------:R-:W-:Y:S01]  /*2a00*/  FMUL.FTZ R81, R19.reuse, R80 ;  /* 0x0000005013517220 */ /* 0x040fe20000410000 */
[C---:B------:R-:W-:Y:S01]  /*2a10*/  FMUL.FTZ R80, R19.reuse, R148 ;  /* 0x0000009413507220 */ /* 0x040fe20000410000 */
[----:B------:R-:W-:Y:S01]  /*2a20*/  F2FP.BF16.F32.PACK_AB R75, RZ, R75 ;  /* 0x0000004bff4b723e */ /* 0x000fe200000010ff */
[----:B------:R-:W-:Y:S01]  /*2a30*/  HFMA2.BF16_V2 R14, R146.H0_H0, R14.H0_H0, R145.H0_H0 ;  /* 0x2000000e920e7231 */ /* 0x000fe20000240891 */
[----:B------:R-:W-:Y:S01]  /*2a40*/  F2FP.BF16.F32.PACK_AB R41, RZ, R41 ;  /* 0x00000029ff29723e */ /* 0x000fe200000010ff */
[----:B------:R-:W-:Y:S01]  /*2a50*/  HFMA2.BF16_V2 R39, R24.H0_H0, R39.H0_H0, R116.H0_H0 ;  /* 0x2000002718277231 */ /* 0x000fe20000240874 */
[----:B------:R-:W-:Y:S01]  /*2a60*/  F2FP.BF16.F32.PACK_AB R94, RZ, R94 ;  /* 0x0000005eff5e723e */ /* 0x000fe200000010ff */
[----:B------:R-:W-:Y:S01]  /*2a70*/  HFMA2.BF16_V2 R75, R20.H0_H0, R75.H0_H0, R112.H0_H0 ;  /* 0x2000004b144b7231 */ /* 0x000fe20000240870 */
[----:B------:R-:W-:Y:S01]  /*2a80*/  SHF.R.U64 R148, R24, 0x10, R25 ;  /* 0x0000001018947819 */ /* 0x000fe20000001219 */
[----:B------:R-:W-:Y:S01]  /*2a90*/  FADD.FTZ R56, R56, -R13 ;  /* 0x8000000d38387221 */ /* 0x000fe20000010000 */
[----:B------:R-:W-:Y:S01]  /*2aa0*/  SHF.R.U32.HI R95, RZ, 0x10, R143 ;  /* 0x00000010ff5f7819 */ /* 0x000fe2000001168f */
[----:B------:R-:W-:Y:S01]  /*2ab0*/  FMUL.FTZ R65, R19, R65 ;  /* 0x0000004113417220 */ /* 0x000fe20000410000 */
[----:B------:R-:W-:Y:S01]  /*2ac0*/  SHF.R.U32.HI R144, RZ, 0x10, R111 ;  /* 0x00000010ff907819 */ /* 0x000fe2000001166f */
[----:B------:R-:W-:Y:S01]  /*2ad0*/  HFMA2.BF16_V2 R41, R148.H0_H0, R41.H0_H0, R147.H0_H0 ;  /* 0x2000002994297231 */ /* 0x000fe20000240893 */
[----:B------:R-:W-:Y:S01]  /*2ae0*/  SHF.R.U32.HI R150, RZ, 0x10, R25 ;  /* 0x00000010ff967819 */ /* 0x000fe20000011619 */
[----:B------:R-:W-:Y:S01]  /*2af0*/  HFMA2.BF16_V2 R46, R26.H0_H0, R46.H0_H0, R118.H0_H0 ;  /* 0x2000002e1a2e7231 */ /* 0x000fe20000240876 */
[----:B------:R-:W-:Y:S01]  /*2b00*/  SHF.R.U64 R152, R26, 0x10, R27 ;  /* 0x000000101a987819 */ /* 0x000fe2000000121b */
[----:B------:R-:W-:Y:S01]  /*2b10*/  HFMA2.BF16_V2 R94, R144.H0_H0, R94.H0_H0, R95.H0_H0 ;  /* 0x2000005e905e7231 */ /* 0x000fe2000024085f */
[----:B------:R-:W-:Y:S01]  /*2b20*/  LOP3.LUT R145, R16, 0xffff, RZ, 0xc0, !PT ;  /* 0x0000ffff10917812 */ /* 0x000fe200078ec0ff */
[----:B------:R-:W-:Y:S01]  /*2b30*/  HFMA2.BF16_V2 R47, R150.H0_H0, R47.H0_H0, R149.H0_H0 ;  /* 0x2000002f962f7231 */ /* 0x000fe20000240895 */
[----:B------:R-:W-:Y:S01]  /*2b40*/  F2FP.BF16.F32.PACK_AB R38, RZ, R38 ;  /* 0x00000026ff26723e */ /* 0x000fe200000010ff */
[----:B------:R-:W-:Y:S01]  /*2b50*/  HFMA2.BF16_V2 R43, R152.H0_H0, R43.H0_H0, R151.H0_H0 ;  /* 0x2000002b982b7231 */ /* 0x000fe20000240897 */
[----:B------:R-:W-:Y:S01]  /*2b60*/  F2FP.BF16.F32.PACK_AB R42, RZ, R42 ;  /* 0x0000002aff2a723e */ /* 0x000fe200000010ff */
[----:B------:R-:W-:Y:S01]  /*2b70*/  HFMA2.BF16_V2 R95, R102.H0_H0, R36.H0_H0, R134.H0_H0 ;  /* 0x20000024665f7231 */ /* 0x000fe20000240886 */
[----:B------:R-:W-:Y:S01]  /*2b80*/  LOP3.LUT R144, R17, 0xffff, RZ, 0xc0, !PT ;  /* 0x0000ffff11907812 */ /* 0x000fe200078ec0ff */
[----:B------:R-:W-:Y:S01]  /*2b90*/  HFMA2.BF16_V2 R38, R23.H0_H0, R38.H0_H0, R115.H0_H0 ;  /* 0x2000002617267231 */ /* 0x000fe20000240873 */
[----:B------:R-:W-:Y:S01]  /*2ba0*/  SHF.L.U32 R16, R145, 0x10, RZ ;  /* 0x0000001091107819 */ /* 0x000fe200000006ff */
[----:B------:R-:W-:Y:S01]  /*2bb0*/  HFMA2.BF16_V2 R42, R25.H0_H0, R42.H0_H0, R117.H0_H0 ;  /* 0x2000002a192a7231 */ /* 0x000fe20000240875 */
[----:B------:R-:W-:Y:S01]  /*2bc0*/  SHF.R.U64 R150, R122, 0x10, R123 ;  /* 0x000000107a967819 */ /* 0x000fe2000000127b */
[----:B------:R-:W-:Y:S01]  /*2bd0*/  HFMA2.BF16_V2 R44, R27.H0_H0, R44.H0_H0, R119.H0_H0 ;  /* 0x2000002c1b2c7231 */ /* 0x000fe20000240877 */
[----:B------:R-:W-:Y:S01]  /*2be0*/  SHF.R.U64 R149, R30, 0x10, R31 ;  /* 0x000000101e957819 */ /* 0x000fe2000000121f */
[----:B------:R-:W-:Y:S01]  /*2bf0*/  HFMA2.BF16_V2 R49, R29.H0_H0, R49.H0_H0, R121.H0_H0 ;  /* 0x200000311d317231 */ /* 0x000fe20000240879 */
[----:B------:R-:W-:Y:S01]  /*2c00*/  LOP3.LUT R18, R18, 0xffff, RZ, 0xc0, !PT ;  /* 0x0000ffff12127812 */ /* 0x000fe200078ec0ff */
[----:B------:R-:W-:Y:S01]  /*2c10*/  FMUL.FTZ R56, R19, R56 ;  /* 0x0000003813387220 */ /* 0x000fe20000410000 */
[----:B------:R-:W-:Y:S01]  /*2c20*/  SHF.L.U64.HI R145, R145, 0x10, RZ ;  /* 0x0000001091917819 */ /* 0x000fe200000102ff */
[----:B------:R-:W-:Y:S01]  /*2c30*/  HFMA2.BF16_V2 R54, R149.H0_H0, R54.H0_H0, R150.H0_H0 ;  /* 0x2000003695367231 */ /* 0x000fe20000240896 */
[----:B------:R-:W-:Y:S01]  /*2c40*/  PRMT R36, R15, 0x7610, R36 ;  /* 0x000076100f247816 */ /* 0x000fe20000000024 */
[----:B------:R-:W-:Y:S01]  /*2c50*/  FADD.FTZ R64, R64, -R13 ;  /* 0x8000000d40407221 */ /* 0x000fe20000010000 */
[----:B------:R-:W-:Y:S01]  /*2c60*/  SHF.L.U32 R17, R144, 0x10, RZ ;  /* 0x0000001090117819 */ /* 0x000fe200000006ff */
[----:B------:R-:W-:Y:S01]  /*2c70*/  HFMA2.BF16_V2 R48, R30.H0_H0, R48.H0_H0, R122.H0_H0 ;  /* 0x200000301e307231 */ /* 0x000fe2000024087a */
[----:B------:R-:W-:Y:S01]  /*2c80*/  LOP3.LUT R16, R16, 0xffff, R75, 0xf8, !PT ;  /* 0x0000ffff10107812 */ /* 0x000fe200078ef84b */
[----:B------:R-:W-:Y:S01]  /*2c90*/  FMUL.FTZ R64, R19, R64 ;  /* 0x0000004013407220 */ /* 0x000fe20000410000 */
[----:B------:R-:W-:Y:S01]  /*2ca0*/  LOP3.LUT R41, R41, 0xffff, RZ, 0xc0, !PT ;  /* 0x0000ffff29297812 */ /* 0x000fe200078ec0ff */
[----:B------:R-:W-:Y:S01]  /*2cb0*/  HFMA2.BF16_V2 R59, R33.H0_H0, R59.H0_H0, R125.H0_H0 ;  /* 0x2000003b213b7231 */ /* 0x000fe2000024087d */
[----:B------:R-:W-:Y:S01]  /*2cc0*/  SHF.L.U64.HI R75, R144, 0x10, RZ ;  /* 0x00000010904b7819 */ /* 0x000fe200000102ff */
[----:B------:R-:W-:Y:S01]  /*2cd0*/  FADD.FTZ R156, R89, -R13 ;  /* 0x8000000d599c7221 */ /* 0x000fe20000010000 */
[----:B------:R-:W-:Y:S01]  /*2ce0*/  SHF.R.U32.HI R148, RZ, 0x10, R121 ;  /* 0x00000010ff947819 */ /* 0x000fe20000011679 */
[----:B------:R-:W-:Y:S01]  /*2cf0*/  HFMA2.BF16_V2 R51, R28.H0_H0, R51.H0_H0, R120.H0_H0 ;  /* 0x200000331c337231 */ /* 0x000fe20000240878 */
[----:B------:R-:W-:Y:S01]  /*2d00*/  SHF.R.U32.HI R147, RZ, 0x10, R29 ;  /* 0x00000010ff937819 */ /* 0x000fe2000001161d */
[----:B------:R-:W-:Y:S01]  /*2d10*/  HFMA2.BF16_V2 R57, R31.H0_H0, R57.H0_H0, R123.H0_H0 ;  /* 0x200000391f397231 */ /* 0x000fe2000024087b */
[----:B------:R-:W-:Y:S01]  /*2d20*/  LOP3.LUT R15, R18, 0xffff0000, R145, 0xf8, !PT ;  /* 0xffff0000120f7812 */ /* 0x000fe200078ef891 */
[----:B------:R-:W-:Y:S01]  /*2d30*/  FADD.FTZ R70, R70, -R13 ;  /* 0x8000000d46467221 */ /* 0x000fe20000010000 */
[----:B------:R-:W-:Y:S01]  /*2d40*/  LOP3.LUT R144, R43, 0xffff, RZ, 0xc0, !PT ;  /* 0x0000ffff2b907812 */ /* 0x000fe200078ec0ff */
[----:B------:R-:W-:Y:S01]  /*2d50*/  HFMA2.BF16_V2 R52, R147.H0_H0, R52.H0_H0, R148.H0_H0 ;  /* 0x2000003493347231 */ /* 0x000fe20000240894 */
[----:B------:R-:W-:Y:S01]  /*2d60*/  LOP3.LUT R18, R38, 0xffff, RZ, 0xc0, !PT ;  /* 0x0000ffff26127812 */ /* 0x000fe200078ec0ff */
[----:B------:R-:W-:Y:S01]  /*2d70*/  HFMA2.BF16_V2 R58, R35.H0_H0, R58.H0_H0, R127.H0_H0 ;  /* 0x2000003a233a7231 */ /* 0x000fe2000024087f */
[----:B------:R-:W-:Y:S01]  /*2d80*/  SHF.R.U32.HI R151, RZ, 0x10, R123 ;  /* 0x00000010ff977819 */ /* 0x000fe2000001167b */
[C---:B------:R-:W-:Y:S01]  /*2d90*/  FMUL.FTZ R89, R19.reuse, R156 ;  /* 0x0000009c13597220 */ /* 0x040fe20000410000 */
[----:B------:R-:W-:Y:S01]  /*2da0*/  SHF.R.U32.HI R152, RZ, 0x10, R31 ;  /* 0x00000010ff987819 */ /* 0x000fe2000001161f */
[----:B------:R-:W-:Y:S01]  /*2db0*/  FMUL.FTZ R70, R19, R70 ;  /* 0x0000004613467220 */ /* 0x000fe20000410000 */
[----:B------:R-:W-:Y:S01]  /*2dc0*/  LOP3.LUT R36, R17, 0xffff, R36, 0xf8, !PT ;  /* 0x0000ffff11247812 */ /* 0x000fe200078ef824 */
[----:B------:R-:W-:Y:S01]  /*2dd0*/  HFMA2.BF16_V2 R67, R97.H0_H0, R67.H0_H0, R129.H0_H0 ;  /* 0x2000004361437231 */ /* 0x000fe20000240881 */
[C---:B------:R-:W-:Y:S01]  /*2de0*/  SHF.L.U32 R38, R41.reuse, 0x10, RZ ;  /* 0x0000001029267819 */ /* 0x040fe200000006ff */
[----:B------:R-:W-:Y:S01]  /*2df0*/  HFMA2.BF16_V2 R53, R152.H0_H0, R53.H0_H0, R151.H0_H0 ;  /* 0x2000003598357231 */ /* 0x000fe20000240897 */
[----:B------:R-:W-:Y:S01]  /*2e00*/  LOP3.LUT R42, R42, 0xffff, RZ, 0xc0, !PT ;  /* 0x0000ffff2a2a7812 */ /* 0x000fe200078ec0ff */
[--C-:B------:R-:W-:Y:S01]  /*2e10*/  FADD.FTZ R88, R88, -R13.reuse ;  /* 0x8000000d58587221 */ /* 0x100fe20000010000 */
[----:B------:R-:W-:Y:S01]  /*2e20*/  SHF.L.U64.HI R17, R41, 0x10, RZ ;  /* 0x0000001029117819 */ /* 0x000fe200000102ff */
[----:B------:R-:W-:Y:S01]  /*2e30*/  FADD.FTZ R90, R90, -R13 ;  /* 0x8000000d5a5a7221 */ /* 0x000fe20000010000 */
[----:B------:R-:W-:Y:S01]  /*2e40*/  SHF.L.U32 R43, R144, 0x10, RZ ;  /* 0x00000010902b7819 */ /* 0x000fe200000006ff */
[C---:B------:R-:W-:Y:S01]  /*2e50*/  FMUL.FTZ R88, R19.reuse, R88 ;  /* 0x0000005813587220 */ /* 0x040fe20000410000 */
[----:B------:R-:W-:Y:S01]  /*2e60*/  F2FP.BF16.F32.PACK_AB R63, RZ, R63 ;  /* 0x0000003fff3f723e */ /* 0x000fe200000010ff */
[----:B------:R-:W-:Y:S01]  /*2e70*/  HFMA2.BF16_V2 R72, R98.H0_H0, R72.H0_H0, R130.H0_H0 ;  /* 0x2000004862487231 */ /* 0x000fe20000240882 */
[----:B------:R-:W-:Y:S01]  /*2e80*/  SHF.R.U32.HI R149, RZ, 0x10, R127 ;  /* 0x00000010ff957819 */ /* 0x000fe2000001167f */
[----:B------:R-:W-:Y:S01]  /*2e90*/  FADD.FTZ R92, R92, -R13 ;  /* 0x8000000d5c5c7221 */ /* 0x000fe20000010000 */
[----:B------:R-:W-:Y:S01]  /*2ea0*/  SHF.R.U32.HI R150, RZ, 0x10, R35 ;  /* 0x00000010ff967819 */ /* 0x000fe20000011623 */
[----:B------:R-:W-:Y:S01]  /*2eb0*/  FMUL.FTZ R90, R19, R90 ;  /* 0x0000005a135a7220 */ /* 0x000fe20000410000 */
[----:B------:R-:W-:Y:S01]  /*2ec0*/  LOP3.LUT R50, R50, 0xffff, RZ, 0xc0, !PT ;  /* 0x0000ffff32327812 */ /* 0x000fe200078ec0ff */
[----:B------:R-:W-:Y:S01]  /*2ed0*/  HFMA2.BF16_V2 R61, R34.H0_H0, R61.H0_H0, R126.H0_H0 ;  /* 0x2000003d223d7231 */ /* 0x000fe2000024087e */
[----:B------:R-:W-:Y:S01]  /*2ee0*/  SHF.R.U64 R148, R126, 0x10, R127 ;  /* 0x000000107e947819 */ /* 0x000fe2000000127f */
[----:B------:R-:W-:Y:S01]  /*2ef0*/  HFMA2.BF16_V2 R63, R150.H0_H0, R63.H0_H0, R149.H0_H0 ;  /* 0x2000003f963f7231 */ /* 0x000fe20000240895 */
[----:B------:R-:W-:Y:S01]  /*2f00*/  SHF.R.U64 R147, R34, 0x10, R35 ;  /* 0x0000001022937819 */ /* 0x000fe20000001223 */
[----:B------:R-:W-:Y:S01]  /*2f10*/  FADD.FTZ R158, R91, -R13 ;  /* 0x8000000d5b9e7221 */ /* 0x000fe20000010000 */
[----:B------:R-:W-:Y:S01]  /*2f20*/  LOP3.LUT R38, R38, 0xffff, R39, 0xf8, !PT ;  /* 0x0000ffff26267812 */ /* 0x000fe200078ef827 */
[----:B------:R-:W-:Y:S01]  /*2f30*/  HFMA2.BF16_V2 R71, R100.H0_H0, R71.H0_H0, R132.H0_H0 ;  /* 0x2000004764477231 */ /* 0x000fe20000240884 */
[----:B------:R-:W-:Y:S01]  /*2f40*/  LOP3.LUT R54, R54, 0xffff, RZ, 0xc0, !PT ;  /* 0x0000ffff36367812 */ /* 0x000fe200078ec0ff */
[----:B------:R-:W-:Y:S01]  /*2f50*/  HFMA2.BF16_V2 R60, R147.H0_H0, R60.H0_H0, R148.H0_H0 ;  /* 0x2000003c933c7231 */ /* 0x000fe20000240894 */
[----:B------:R-:W-:Y:S01]  /*2f60*/  LOP3.LUT R39, R42, 0xffff0000, R17, 0xf8, !PT ;  /* 0xffff00002a277812 */ /* 0x000fe200078ef811 */
[C---:B------:R-:W-:Y:S01]  /*2f70*/  FMUL.FTZ R91, R19.reuse, R92 ;  /* 0x0000005c135b7220 */ /* 0x040fe20000410000 */
[----:B------:R-:W-:Y:S01]  /*2f80*/  F2FP.BF16.F32.PACK_AB R65, RZ, R65 ;  /* 0x00000041ff41723e */ /* 0x000fe200000010ff */
[----:B------:R-:W-:Y:S01]  /*2f90*/  HFMA2.BF16_V2 R73, R101.H0_H0, R73.H0_H0, R133.H0_H0 ;  /* 0x2000004965497231 */ /* 0x000fe20000240885 */
[----:B------:R-:W-:Y:S01]  /*2fa0*/  SHF.R.U64 R152, R96, 0x10, R97 ;  /* 0x0000001060987819 */ /* 0x000fe20000001261 */
[C---:B------:R-:W-:Y:S01]  /*2fb0*/  FMUL.FTZ R83, R19.reuse, R154 ;  /* 0x0000009a13537220 */ /* 0x040fe20000410000 */
[----:B------:R-:W-:Y:S01]  /*2fc0*/  SHF.R.U64 R151, R128, 0x10, R129 ;  /* 0x0000001080977819 */ /* 0x000fe20000001281 */
[----:B------:R-:W-:Y:S01]  /*2fd0*/  FMUL.FTZ R158, R19, R158 ;  /* 0x0000009e139e7220 */ /* 0x000fe20000410000 */
[----:B------:R-:W-:Y:S01]  /*2fe0*/  LOP3.LUT R41, R44, 0xffff, RZ, 0xc0, !PT ;  /* 0x0000ffff2c297812 */ /* 0x000fe200078ec0ff */
[----:B------:R-:W-:Y:S01]  /*2ff0*/  HFMA2.BF16_V2 R82, R103.H0_H0, R82.H0_H0, R135.H0_H0 ;  /* 0x2000005267527231 */ /* 0x000fe20000240887 */
[----:B------:R-:W-:Y:S01]  /*3000*/  LOP3.LUT R42, R43, 0xffff, R46, 0xf8, !PT ;  /* 0x0000ffff2b2a7812 */ /* 0x000fe200078ef82e */
[----:B------:R-:W-:Y:S01]  /*3010*/  HFMA2.BF16_V2 R65, R152.H0_H0, R65.H0_H0, R151.H0_H0 ;  /* 0x2000004198417231 */ /* 0x000fe20000240897 */
[----:B------:R-:W-:-:S02]  /*3020*/  SHF.L.U32 R44, R50, 0x10, RZ ;  /* 0x00000010322c7819 */ /* 0x000fc400000006ff */
[----:B------:R-:W-:Y:S02]  /*3030*/  LOP3.LUT R49, R49, 0xffff, RZ, 0xc0, !PT ;  /* 0x0000ffff31317812 */ /* 0x000fe400078ec0ff */
[----:B------:R-:W-:Y:S02]  /*3040*/  SHF.L.U64.HI R46, R50, 0x10, RZ ;  /* 0x00000010322e7819 */ /* 0x000fe400000102ff */
[C---:B------:R-:W-:Y:S02]  /*3050*/  SHF.L.U32 R17, R54.reuse, 0x10, RZ ;  /* 0x0000001036117819 */ /* 0x040fe400000006ff */
[----:B------:R-:W-:Y:S02]  /*3060*/  SHF.L.U64.HI R50, R54, 0x10, RZ ;  /* 0x0000001036327819 */ /* 0x000fe400000102ff */
[----:B------:R-:W-:Y:S02]  /*3070*/  F2FP.BF16.F32.PACK_AB R56, RZ, R56 ;  /* 0x00000038ff38723e */ /* 0x000fe400000010ff */
[----:B------:R-:W-:-:S02]  /*3080*/  SHF.R.U64 R149, R130, 0x10, R131 ;  /* 0x0000001082957819 */ /* 0x000fc40000001283 */
[----:B------:R-:W-:Y:S01]  /*3090*/  SHF.R.U64 R150, R98, 0x10, R99 ;  /* 0x0000001062967819 */ /* 0x000fe20000001263 */
[----:B------:R-:W-:Y:S01]  /*30a0*/  HFMA2.BF16_V2 R56, R32.H0_H0, R56.H0_H0, R124.H0_H0 ;  /* 0x2000003820387231 */ /* 0x000fe2000024087c */
[----:B------:R-:W-:Y:S02]  /*30b0*/  LOP3.LUT R54, R55, 0xffff, RZ, 0xc0, !PT ;  /* 0x0000ffff37367812 */ /* 0x000fe400078ec0ff */
[----:B------:R-:W-:Y:S01]  /*30c0*/  SHF.R.U32.HI R148, RZ, 0x10, R131 ;  /* 0x00000010ff947819 */ /* 0x000fe20000011683 */
[----:B------:R-:W-:Y:S01]  /*30d0*/  HFMA2.BF16_V2 R68, R150.H0_H0, R68.H0_H0, R149.H0_H0 ;  /* 0x2000004496447231 */ /* 0x000fe20000240895 */
[----:B------:R-:W-:Y:S02]  /*30e0*/  SHF.R.U32.HI R147, RZ, 0x10, R99 ;  /* 0x00000010ff937819 */ /* 0x000fe40000011663 */
[----:B------:R-:W-:Y:S02]  /*30f0*/  LOP3.LUT R49, R49, 0xffff0000, R46, 0xf8, !PT ;  /* 0xffff000031317812 */ /* 0x000fe400078ef82e */
[----:B------:R-:W-:Y:S01]  /*3100*/  LOP3.LUT R46, R17, 0xffff, R48, 0xf8, !PT ;  /* 0x0000ffff112e7812 */ /* 0x000fe200078ef830 */
[----:B------:R-:W-:Y:S01]  /*3110*/  HFMA2.BF16_V2 R69, R147.H0_H0, R69.H0_H0, R148.H0_H0 ;  /* 0x2000004593457231 */ /* 0x000fe20000240894 */
[----:B------:R-:W-:-:S02]  /*3120*/  SHF.L.U32 R17, R54, 0x10, RZ ;  /* 0x0000001036117819 */ /* 0x000fc400000006ff */
[----:B------:R-:W-:Y:S02]  /*3130*/  F2FP.BF16.F32.PACK_AB R64, RZ, R64 ;  /* 0x00000040ff40723e */ /* 0x000fe400000010ff */
[----:B------:R-:W-:Y:S02]  /*3140*/  LOP3.LUT R55, R59, 0xffff, RZ, 0xc0, !PT ;  /* 0x0000ffff3b377812 */ /* 0x000fe400078ec0ff */
[----:B------:R-:W-:Y:S01]  /*3150*/  SHF.L.U64.HI R54, R54, 0x10, RZ ;  /* 0x0000001036367819 */ /* 0x000fe200000102ff */
[----:B------:R-:W-:Y:S01]  /*3160*/  HFMA2.BF16_V2 R64, R96.H0_H0, R64.H0_H0, R128.H0_H0 ;  /* 0x2000004060407231 */ /* 0x000fe20000240880 */
[----:B------:R-:W-:Y:S02]  /*3170*/  SHF.R.U32.HI R149, RZ, 0x10, R135 ;  /* 0x00000010ff957819 */ /* 0x000fe40000011687 */
[----:B------:R-:W-:Y:S02]  /*3180*/  SHF.R.U32.HI R150, RZ, 0x10, R103 ;  /* 0x00000010ff967819 */ /* 0x000fe40000011667 */
[----:B------:R-:W-:-:S02]  /*3190*/  LOP3.LUT R60, R60, 0xffff, RZ, 0xc0, !PT ;  /* 0x0000ffff3c3c7812 */ /* 0x000fc400078ec0ff */
[----:B------:R-:W-:Y:S01]  /*31a0*/  F2FP.BF16.F32.PACK_AB R80, RZ, R80 ;  /* 0x00000050ff50723e */ /* 0x000fe200000010ff */
[----:B------:R-:W-:Y:S01]  /*31b0*/  HFMA2.BF16_V2 R78, R150.H0_H0, R78.H0_H0, R149.H0_H0 ;  /* 0x2000004e964e7231 */ /* 0x000fe20000240895 */
[----:B------:R-:W-:Y:S02]  /*31c0*/  SHF.R.U64 R147, R136, 0x10, R137 ;  /* 0x0000001088937819 */ /* 0x000fe40000001289 */
[----:B------:R-:W-:Y:S02]  /*31d0*/  SHF.R.U64 R148, R104, 0x10, R105 ;  /* 0x0000001068947819 */ /* 0x000fe40000001269 */
[----:B------:R-:W-:Y:S02]  /*31e0*/  LOP3.LUT R65, R65, 0xffff, RZ, 0xc0, !PT ;  /* 0x0000ffff41417812 */ /* 0x000fe400078ec0ff */
[----:B------:R-:W-:Y:S01]  /*31f0*/  LOP3.LUT R44, R44, 0xffff, R51, 0xf8, !PT ;  /* 0x0000ffff2c2c7812 */ /* 0x000fe200078ef833 */
[----:B------:R-:W-:Y:S01]  /*3200*/  HFMA2.BF16_V2 R80, R148.H0_H0, R80.H0_H0, R147.H0_H0 ;  /* 0x2000005094507231 */ /* 0x000fe20000240893 */
[----:B------:R-:W-:-:S02]  /*3210*/  LOP3.LUT R51, R57, 0xffff, RZ, 0xc0, !PT ;  /* 0x0000ffff39337812 */ /* 0x000fc400078ec0ff */
[----:B------:R-:W-:Y:S02]  /*3220*/  LOP3.LUT R55, R55, 0xffff0000, R54, 0xf8, !PT ;  /* 0xffff000037377812 */ /* 0x000fe400078ef836 */
[----:B------:R-:W-:Y:S02]  /*3230*/  LOP3.LUT R48, R17, 0xffff, R56, 0xf8, !PT ;  /* 0x0000ffff11307812 */ /* 0x000fe400078ef838 */
[----:B------:R-:W-:Y:S02]  /*3240*/  LOP3.LUT R57, R58, 0xffff, RZ, 0xc0, !PT ;  /* 0x0000ffff3a397812 */ /* 0x000fe400078ec0ff */
[----:B------:R-:W-:Y:S02]  /*3250*/  SHF.L.U64.HI R54, R60, 0x10, RZ ;  /* 0x000000103c367819 */ /* 0x000fe400000102ff */
[----:B------:R-:W-:Y:S02]  /*3260*/  F2FP.BF16.F32.PACK_AB R79, RZ, R79 ;  /* 0x0000004fff4f723e */ /* 0x000fe400000010ff */
[----:B------:R-:W-:-:S02]  /*3270*/  SHF.L.U32 R17, R65, 0x10, RZ ;  /* 0x0000001041117819 */ /* 0x000fc400000006ff */
[----:B------:R-:W-:Y:S01]  /*3280*/  F2FP.BF16.F32.PACK_AB R89, RZ, R89 ;  /* 0x00000059ff59723e */ /* 0x000fe200000010ff */
[----:B------:R-:W-:Y:S01]  /*3290*/  HFMA2.BF16_V2 R79, R105.H0_H0, R79.H0_H0, R137.H0_H0 ;  /* 0x2000004f694f7231 */ /* 0x000fe20000240889 */
[----:B------:R-:W-:Y:S02]  /*32a0*/  SHF.R.U64 R150, R140, 0x10, R141 ;  /* 0x000000108c967819 */ /* 0x000fe4000000128d */
[----:B------:R-:W-:Y:S02]  /*32b0*/  SHF.R.U64 R149, R108, 0x10, R109 ;  /* 0x000000106c957819 */ /* 0x000fe4000000126d */
[----:B------:R-:W-:Y:S02]  /*32c0*/  LOP3.LUT R68, R68, 0xffff, RZ, 0xc0, !PT ;  /* 0x0000ffff44447812 */ /* 0x000fe400078ec0ff */
[----:B------:R-:W-:Y:S01]  /*32d0*/  F2FP.BF16.F32.PACK_AB R70, RZ, R70 ;  /* 0x00000046ff46723e */ /* 0x000fe200000010ff */
[----:B------:R-:W-:Y:S01]  /*32e0*/  HFMA2.BF16_V2 R89, R149.H0_H0, R89.H0_H0, R150.H0_H0 ;  /* 0x2000005995597231 */ /* 0x000fe20000240896 */
[----:B------:R-:W-:-:S02]  /*32f0*/  LOP3.LUT R57, R57, 0xffff0000, R54, 0xf8, !PT ;  /* 0xffff000039397812 */ /* 0x000fc400078ef836 */
[----:B------:R-:W-:Y:S01]  /*3300*/  F2FP.BF16.F32.PACK_AB R84, RZ, R84 ;  /* 0x00000054ff54723e */ /* 0x000fe200000010ff */
[----:B------:R-:W-:Y:S01]  /*3310*/  HFMA2.BF16_V2 R70, R99.H0_H0, R70.H0_H0, R131.H0_H0 ;  /* 0x2000004663467231 */ /* 0x000fe20000240883 */
[----:B------:R-:W-:Y:S02]  /*3320*/  SHF.R.U32.HI R151, RZ, 0x10, R129 ;  /* 0x00000010ff977819 */ /* 0x000fe40000011681 */
[----:B------:R-:W-:Y:S01]  /*3330*/  SHF.R.U32.HI R152, RZ, 0x10, R97 ;  /* 0x00000010ff987819 */ /* 0x000fe20000011661 */
[----:B------:R-:W-:Y:S01]  /*3340*/  HFMA2.BF16_V2 R84, R107.H0_H0, R84.H0_H0, R139.H0_H0 ;  /* 0x200000546b547231 */ /* 0x000fe2000024088b */
[----:B------:R-:W-:Y:S02]  /*3350*/  LOP3.LUT R59, R67, 0xffff, RZ, 0xc0, !PT ;  /* 0x0000ffff433b7812 */ /* 0x000fe400078ec0ff */
[----:B------:R-:W-:Y:S01]  /*3360*/  SHF.L.U64.HI R56, R65, 0x10, RZ ;  /* 0x0000001041387819 */ /* 0x000fe200000102ff */
[----:B------:R-:W-:Y:S01]  /*3370*/  HFMA2.BF16_V2 R66, R152.H0_H0, R66.H0_H0, R151.H0_H0 ;  /* 0x2000004298427231 */ /* 0x000fe20000240897 */
[----:B------:R-:W-:-:S02]  /*3380*/  LOP3.LUT R54, R17, 0xffff, R64, 0xf8, !PT ;  /* 0x0000ffff11367812 */ /* 0x000fc400078ef840 */
[----:B------:R-:W-:Y:S02]  /*3390*/  LOP3.LUT R74, R74, 0xffff, RZ, 0xc0, !PT ;  /* 0x0000ffff4a4a7812 */ /* 0x000fe400078ec0ff */
[----:B------:R-:W-:Y:S02]  /*33a0*/  SHF.L.U32 R17, R68, 0x10, RZ ;  /* 0x0000001044117819 */ /* 0x000fe400000006ff */
[----:B------:R-:W-:Y:S02]  /*33b0*/  LOP3.LUT R80, R80, 0xffff, RZ, 0xc0, !PT ;  /* 0x0000ffff50507812 */ /* 0x000fe400078ec0ff */
[----:B------:R-:W-:Y:S02]  /*33c0*/  LOP3.LUT R51, R51, 0xffff0000, R50, 0xf8, !PT ;  /* 0xffff000033337812 */ /* 0x000fe400078ef832 */
[----:B------:R-:W-:Y:S02]  /*33d0*/  SHF.L.U32 R50, R60, 0x10, RZ ;  /* 0x000000103c327819 */ /* 0x000fe400000006ff */
[----:B------:R-:W-:-:S02]  /*33e0*/  LOP3.LUT R59, R59, 0xffff0000, R56, 0xf8, !PT ;  /* 0xffff00003b3b7812 */ /* 0x000fc400078ef838 */
[----:B------:R-:W-:Y:S02]  /*33f0*/  F2FP.BF16.F32.PACK_AB R88, RZ, R88 ;  /* 0x00000058ff58723e */ /* 0x000fe400000010ff */
[----:B------:R-:W-:Y:S02]  /*3400*/  SHF.L.U32 R58, R74, 0x10, RZ ;  /* 0x000000104a3a7819 */ /* 0x000fe400000006ff */
[----:B------:R-:W-:Y:S01]  /*3410*/  LOP3.LUT R56, R17, 0xffff, R72, 0xf8, !PT ;  /* 0x0000ffff11387812 */ /* 0x000fe200078ef848 */
[----:B------:R-:W-:Y:S01]  /*3420*/  HFMA2.BF16_V2 R88, R108.H0_H0, R88.H0_H0, R140.H0_H0 ;  /* 0x200000586c587231 */ /* 0x000fe2000024088c */
[----:B------:R-:W-:Y:S02]  /*3430*/  F2FP.BF16.F32.PACK_AB R92, RZ, R90 ;  /* 0x0000005aff5c723e */ /* 0x000fe400000010ff */
[----:B------:R-:W-:Y:S02]  /*3440*/  SHF.R.U64 R151, R134, 0x10, R135 ;  /* 0x0000001086977819 */ /* 0x000fe40000001287 */
[----:B------:R-:W-:Y:S01]  /*3450*/  SHF.R.U64 R152, R102, 0x10, R103 ;  /* 0x0000001066987819 */ /* 0x000fe20000001267 */
[----:B------:R-:W-:Y:S01]  /*3460*/  HFMA2.BF16_V2 R92, R109.H0_H0, R92.H0_H0, R141.H0_H0 ;  /* 0x2000005c6d5c7231 */ /* 0x000fe2000024088d */
[----:B------:R-:W-:-:S02]  /*3470*/  LOP3.LUT R72, R79, 0xffff, RZ, 0xc0, !PT ;  /* 0x0000ffff4f487812 */ /* 0x000fc400078ec0ff */
[----:B------:R-:W-:Y:S01]  /*3480*/  LOP3.LUT R87, R87, 0xffff, RZ, 0xc0, !PT ;  /* 0x0000ffff57577812 */ /* 0x000fe200078ec0ff */
[----:B------:R-:W-:Y:S01]  /*3490*/  HFMA2.BF16_V2 R76, R152.H0_H0, R76.H0_H0, R151.H0_H0 ;  /* 0x2000004c984c7231 */ /* 0x000fe20000240897 */
[----:B------:R-:W-:Y:S02]  /*34a0*/  SHF.L.U64.HI R17, R80, 0x10, RZ ;  /* 0x0000001050117819 */ /* 0x000fe400000102ff */
[----:B------:R-:W-:Y:S02]  /*34b0*/  LOP3.LUT R89, R89, 0xffff, RZ, 0xc0, !PT ;  /* 0x0000ffff59597812 */ /* 0x000fe400078ec0ff */
[----:B------:R-:W-:Y:S02]  /*34c0*/  LOP3.LUT R50, R50, 0xffff, R61, 0xf8, !PT ;  /* 0x0000ffff32327812 */ /* 0x000fe400078ef83d */
[----:B------:R-:W-:Y:S02]  /*34d0*/  LOP3.LUT R61, R70, 0xffff, RZ, 0xc0, !PT ;  /* 0x0000ffff463d7812 */ /* 0x000fe400078ec0ff */
[----:B------:R-:W-:-:S02]  /*34e0*/  LOP3.LUT R58, R58, 0xffff, R71, 0xf8, !PT ;  /* 0x0000ffff3a3a7812 */ /* 0x000fc400078ef847 */
[----:B------:R-:W-:Y:S02]  /*34f0*/  LOP3.LUT R72, R72, 0xffff0000, R17, 0xf8, !PT ;  /* 0xffff000048487812 */ /* 0x000fe400078ef811 */
[----:B------:R-:W-:Y:S02]  /*3500*/  LOP3.LUT R71, R84, 0xffff, RZ, 0xc0, !PT ;  /* 0x0000ffff54477812 */ /* 0x000fe400078ec0ff */
[----:B------:R-:W-:Y:S02]  /*3510*/  SHF.L.U64.HI R70, R87, 0x10, RZ ;  /* 0x0000001057467819 */ /* 0x000fe400000102ff */
[----:B------:R-:W-:Y:S02]  /*3520*/  F2FP.BF16.F32.PACK_AB R93, RZ, R93 ;  /* 0x0000005dff5d723e */ /* 0x000fe400000010ff */
[----:B------:R-:W-:Y:S02]  /*3530*/  SHF.L.U32 R17, R89, 0x10, RZ ;  /* 0x0000001059117819 */ /* 0x000fe400000006ff */
[----:B------:R-:W-:Y:S01]  /*3540*/  SHF.L.U64.HI R60, R68, 0x10, RZ ;  /* 0x00000010443c7819 */ /* 0x000fe200000102ff */
[----:B------:R-:W-:Y:S01]  /*3550*/  HFMA2.BF16_V2 R93, R111.H0_H0, R93.H0_H0, R143.H0_H0 ;  /* 0x2000005d6f5d7231 */ /* 0x000fe2000024088f */
[----:B------:R-:W-:-:S02]  /*3560*/  LOP3.LUT R71, R71, 0xffff0000, R70, 0xf8, !PT ;  /* 0xffff000047477812 */ /* 0x000fc400078ef846 */
[----:B------:R-:W-:Y:S02]  /*3570*/  LOP3.LUT R67, R73, 0xffff, RZ, 0xc0, !PT ;  /* 0x0000ffff49437812 */ /* 0x000fe400078ec0ff */
[----:B------:R-:W-:Y:S02]  /*3580*/  SHF.L.U64.HI R68, R74, 0x10, RZ ;  /* 0x000000104a447819 */ /* 0x000fe400000102ff */
[----:B------:R-:W-:Y:S02]  /*3590*/  LOP3.LUT R70, R17, 0xffff, R88, 0xf8, !PT ;  /* 0x0000ffff11467812 */ /* 0x000fe400078ef858 */
[----:B------:R-:W-:Y:S02]  /*35a0*/  LOP3.LUT R76, R76, 0xffff, RZ, 0xc0, !PT ;  /* 0x0000ffff4c4c7812 */ /* 0x000fe400078ec0ff */
[----:B------:R-:W-:Y:S02]  /*35b0*/  LOP3.LUT R73, R92, 0xffff, RZ, 0xc0, !PT ;  /* 0x0000ffff5c497812 */ /* 0x000fe400078ec0ff */
[----:B------:R-:W-:-:S02]  /*35c0*/  SHF.L.U64.HI R74, R89, 0x10, RZ ;  /* 0x00000010594a7819 */ /* 0x000fc400000102ff */
[----:B------:R-:W-:Y:S02]  /*35d0*/  LOP3.LUT R17, R14, 0xffff, RZ, 0xc0, !PT ;  /* 0x0000ffff0e117812 */ /* 0x000fe400078ec0ff */
[----:B------:R-:W-:Y:S02]  /*35e0*/  LOP3.LUT R61, R61, 0xffff0000, R60, 0xf8, !PT ;  /* 0xffff00003d3d7812 */ /* 0x000fe400078ef83c */
[C---:B------:R-:W-:Y:S02]  /*35f0*/  SHF.L.U32 R60, R76.reuse, 0x10, RZ ;  /* 0x000000104c3c7819 */ /* 0x040fe400000006ff */
[----:B------:R-:W-:Y:S02]  /*3600*/  SHF.L.U64.HI R64, R76, 0x10, RZ ;  /* 0x000000104c407819 */ /* 0x000fe400000102ff */
[----:B------:R-:W-:Y:S02]  /*3610*/  LOP3.LUT R73, R73, 0xffff0000, R74, 0xf8, !PT ;  /* 0xffff000049497812 */ /* 0x000fe400078ef84a */
[----:B------:R-:W-:-:S02]  /*3620*/  SHF.L.U32 R14, R17, 0x10, RZ ;  /* 0x00000010110e7819 */ /* 0x000fc400000006ff */
[----:B------:R-:W-:Y:S02]  /*3630*/  LOP3.LUT R74, R93, 0xffff, RZ, 0xc0, !PT ;  /* 0x0000ffff5d4a7812 */ /* 0x000fe400078ec0ff */
[----:B------:R-:W-:Y:S02]  /*3640*/  SHF.L.U64.HI R17, R17, 0x10, RZ ;  /* 0x0000001011117819 */ /* 0x000fe400000102ff */
[----:B------:R-:W-:Y:S02]  /*3650*/  LOP3.LUT R76, R37, 0xffff, RZ, 0xc0, !PT ;  /* 0x0000ffff254c7812 */ /* 0x000fe400078ec0ff */
[----:B------:R-:W-:Y:S02]  /*3660*/  LOP3.LUT R18, R18, 0xffff0000, R75, 0xf8, !PT ;  /* 0xffff000012127812 */ /* 0x000fe400078ef84b */
[----:B------:R-:W-:Y:S02]  /*3670*/  LOP3.LUT R37, R40, 0xffff, RZ, 0xc0, !PT ;  /* 0x0000ffff28257812 */ /* 0x000fe400078ec0ff */
[----:B------:R-:W-:-:S02]  /*3680*/  LOP3.LUT R74, R74, 0xffff0000, R17, 0xf8, !PT ;  /* 0xffff00004a4a7812 */ /* 0x000fc400078ef811 */
[----:B------:R-:W-:Y:S02]  /*3690*/  PRMT R17, R15, 0x5410, R76 ;  /* 0x000054100f117816 */ /* 0x000fe4000000004c */
[----:B------:R-:W-:Y:S02]  /*36a0*/  PRMT R37, R18, 0x5410, R37 ;  /* 0x0000541012257816 */ /* 0x000fe40000000025 */
[----:B------:R-:W-:Y:S02]  /*36b0*/  LOP3.LUT R52, R52, 0xffff, RZ, 0xc0, !PT ;  /* 0x0000ffff34347812 */ /* 0x000fe400078ec0ff */
[----:B------:R-:W-:Y:S02]  /*36c0*/  LOP3.LUT R18, R53, 0xffff, RZ, 0xc0, !PT ;  /* 0x0000ffff35127812 */ /* 0x000fe400078ec0ff */
[----:B------:R-:W-:Y:S02]  /*36d0*/  PRMT R15, R62, 0x7610, R15 ;  /* 0x000076103e0f7816 */ /* 0x000fe4000000000f */
[----:B------:R-:W-:-:S02]  /*36e0*/  SHF.L.U64.HI R144, R144, 0x10, RZ ;  /* 0x0000001090907819 */ /* 0x000fc400000102ff */
[----:B------:R-:W-:Y:S02]  /*36f0*/  LOP3.LUT R40, R45, 0xffff, RZ, 0xc0, !PT ;  /* 0x0000ffff2d287812 */ /* 0x000fe400078ec0ff */
[----:B------:R-:W-:Y:S02]  /*3700*/  LOP3.LUT R76, R47, 0xffff, RZ, 0xc0, !PT ;  /* 0x0000ffff2f4c7812 */ /* 0x000fe400078ec0ff */
[----:B------:R-:W-:Y:S02]  /*3710*/  PRMT R45, R49, 0x5410, R52 ;  /* 0x00005410312d7816 */ /* 0x000fe40000000034 */
[----:B------:R-:W-:Y:S02]  /*3720*/  PRMT R47, R51, 0x5410, R18 ;  /* 0x00005410332f7816 */ /* 0x000fe40000000012 */
[----:B------:R-:W-:Y:S02]  /*3730*/  LOP3.LUT R52, R15, 0xffff, RZ, 0xc0, !PT ;  /* 0x0000ffff0f347812 */ /* 0x000fe400078ec0ff */
[----:B------:R-:W-:-:S02]  /*3740*/  LOP3.LUT R41, R41, 0xffff0000, R144, 0xf8, !PT ;  /* 0xffff000029297812 */ /* 0x000fc400078ef890 */
[----:B------:R-:W-:Y:S02]  /*3750*/  PRMT R18, R63, 0x7610, R18 ;  /* 0x000076103f127816 */ /* 0x000fe40000000012 */
[----:B------:R-:W-:Y:S01]  /*3760*/  PRMT R49, R55, 0x5410, R52 ;  /* 0x0000541037317816 */ /* 0x000fe20000000034 */
[----:B------:R-:W0:Y:S01]  /*3770*/  @!P1 LDC.64 R62, c[0x0][0x230] ;  /* 0x00008c00ff3e9b82 */ /* 0x000e220000000a00 */
[----:B------:R-:W-:Y:S02]  /*3780*/  LOP3.LUT R18, R18, 0xffff, RZ, 0xc0, !PT ;  /* 0x0000ffff12127812 */ /* 0x000fe400078ec0ff */
[----:B------:R-:W-:Y:S02]  /*3790*/  LOP3.LUT R52, R69, 0xffff, RZ, 0xc0, !PT ;  /* 0x0000ffff45347812 */ /* 0x000fe400078ec0ff */
[----:B------:R-:W-:Y:S02]  /*37a0*/  PRMT R43, R41, 0x5410, R40 ;  /* 0x00005410292b7816 */ /* 0x000fe40000000028 */
[----:B------:R-:W-:Y:S01]  /*37b0*/  PRMT R51, R57, 0x5410, R18 ;  /* 0x0000541039337816 */ /* 0x000fe20000000012 */
[----:B------:R-:W1:Y:S01]  /*37c0*/  @!P1 LDC.64 R40, c[0x0][0x238] ;  /* 0x00008e00ff289b82 */ /* 0x000e620000000a00 */
[----:B------:R-:W-:-:S02]  /*37d0*/  PRMT R57, R61, 0x5410, R52 ;  /* 0x000054103d397816 */ /* 0x000fc40000000034 */
[----:B------:R-:W-:Y:S02]  /*37e0*/  F2FP.BF16.F32.PACK_AB R83, RZ, R83 ;  /* 0x00000053ff53723e */ /* 0x000fe400000010ff */
[----:B------:R-:W-:Y:S02]  /*37f0*/  SHF.R.U32.HI R152, RZ, 0x10, R139 ;  /* 0x00000010ff987819 */ /* 0x000fe4000001168b */
[----:B------:R-:W-:Y:S01]  /*3800*/  SHF.R.U32.HI R151, RZ, 0x10, R107 ;  /* 0x00000010ff977819 */ /* 0x000fe2000001166b */
[----:B------:R-:W2:Y:S01]  /*3810*/  LDC.64 R52, c[0x0][0x228] ;  /* 0x00008a00ff347b82 */ /* 0x000ea20000000a00 */
[----:B------:R-:W-:Y:S02]  /*3820*/  F2FP.BF16.F32.PACK_AB R90, RZ, R158 ;  /* 0x0000009eff5a723e */ /* 0x000fe400000010ff */
[----:B------:R-:W-:Y:S01]  /*3830*/  SHF.R.U32.HI R147, RZ, 0x10, R141 ;  /* 0x00000010ff937819 */ /* 0x000fe2000001168d */
[----:B------:R-:W-:Y:S01]  /*3840*/  HFMA2.BF16_V2 R83, R151.H0_H0, R83.H0_H0, R152.H0_H0 ;  /* 0x2000005397537231 */ /* 0x000fe20000240898 */
[----:B------:R-:W-:-:S02]  /*3850*/  SHF.R.U32.HI R148, RZ, 0x10, R109 ;  /* 0x00000010ff947819 */ /* 0x000fc4000001166d */
[----:B------:R-:W-:Y:S01]  /*3860*/  LOP3.LUT R66, R66, 0xffff, RZ, 0xc0, !PT ;  /* 0x0000ffff42427812 */ /* 0x000fe200078ec0ff */
[----:B0-----:R-:W-:Y:S01]  /*3870*/  @!P1 IMAD.WIDE R62, R4, 0x4, R62 ;  /* 0x00000004043e9825 */ /* 0x001fe200078e023e */
[----:B------:R-:W-:-:S03]  /*3880*/  LOP3.LUT R67, R67, 0xffff0000, R68, 0xf8, !PT ;  /* 0xffff000043437812 */ /* 0x000fc600078ef844 */
[----:B------:R-:W-:Y:S01]  /*3890*/  HFMA2.BF16_V2 R90, R148.H0_H0, R90.H0_H0, R147.H0_H0 ;  /* 0x2000005a945a7231 */ /* 0x000fe20000240893 */
[----:B------:R-:W-:Y:S02]  /*38a0*/  LOP3.LUT R18, R77, 0xffff, RZ, 0xc0, !PT ;  /* 0x0000ffff4d127812 */ /* 0x000fe400078ec0ff */
[----:B------:R-:W-:Y:S01]  /*38b0*/  PRMT R55, R59, 0x5410, R66 ;  /* 0x000054103b377816 */ /* 0x000fe20000000042 */
[----:B------:R0:W-:Y:S01]  /*38c0*/  @!P1 STG.E desc[UR6][R62.64], R13 ;  /* 0x0000000d3e009986 */ /* 0x0001e2000c101906 */
[----:B------:R-:W-:Y:S02]  /*38d0*/  LOP3.LUT R65, R82, 0xffff, RZ, 0xc0, !PT ;  /* 0x0000ffff52417812 */ /* 0x000fe400078ec0ff */
[----:B------:R-:W-:Y:S01]  /*38e0*/  PRMT R59, R67, 0x5410, R18 ;  /* 0x00005410433b7816 */ /* 0x000fe20000000012 */
[----:B-1----:R-:W-:Y:S01]  /*38f0*/  @!P1 IMAD.WIDE R66, R4, 0x4, R40 ;  /* 0x0000000404429825 */ /* 0x002fe200078e0228 */
[----:B------:R-:W-:Y:S02]  /*3900*/  F2FP.BF16.F32.PACK_AB R81, RZ, R81 ;  /* 0x00000051ff51723e */ /* 0x000fe400000010ff */
[----:B------:R-:W-:-:S02]  /*3910*/  LOP3.LUT R18, R83, 0xffff, RZ, 0xc0, !PT ;  /* 0x0000ffff53127812 */ /* 0x000fc400078ec0ff */
[----:B------:R-:W-:Y:S01]  /*3920*/  LOP3.LUT R90, R90, 0xffff, RZ, 0xc0, !PT ;  /* 0x0000ffff5a5a7812 */ /* 0x000fe200078ec0ff */
[----:B------:R-:W-:Y:S01]  /*3930*/  HFMA2.BF16_V2 R81, R104.H0_H0, R81.H0_H0, R136.H0_H0 ;  /* 0x2000005168517231 */ /* 0x000fe20000240888 */
[----:B------:R-:W-:Y:S01]  /*3940*/  F2FP.BF16.F32.PACK_AB R85, RZ, R85 ;  /* 0x00000055ff55723e */ /* 0x000fe200000010ff */
[----:B--2---:R-:W-:Y:S01]  /*3950*/  IMAD.WIDE.U32 R40, R8, 0x8, R52 ;  /* 0x0000000808287825 */ /* 0x004fe200078e0034 */
[----:B------:R-:W-:Y:S01]  /*3960*/  LOP3.LUT R65, R65, 0xffff0000, R64, 0xf8, !PT ;  /* 0xffff000041417812 */ /* 0x000fe200078ef840 */
[----:B------:R1:W-:Y:S01]  /*3970*/  @!P1 STG.E desc[UR6][R66.64], R19 ;  /* 0x0000001342009986 */ /* 0x0003e2000c101906 */
[----:B------:R-:W-:Y:S01]  /*3980*/  LOP3.LUT R78, R78, 0xffff, RZ, 0xc0, !PT ;  /* 0x0000ffff4e4e7812 */ /* 0x000fe200078ec0ff */
[----:B------:R-:W-:Y:S01]  /*3990*/  HFMA2.BF16_V2 R85, R106.H0_H0, R85.H0_H0, R138.H0_H0 ;  /* 0x200000556a557231 */ /* 0x000fe2000024088a */
[----:B------:R-:W-:Y:S01]  /*39a0*/  LOP3.LUT R15, R86, 0xffff, RZ, 0xc0, !PT ;  /* 0x0000ffff560f7812 */ /* 0x000fe200078ec0ff */
[----:B0-----:R-:W-:Y:S01]  /*39b0*/  IMAD.WIDE.U32 R62, R5, 0x8, R52 ;  /* 0x00000008053e7825 */ /* 0x001fe200078e0034 */
[----:B------:R-:W-:Y:S01]  /*39c0*/  PRMT R69, R71, 0x5410, R18 ;  /* 0x0000541047457816 */ /* 0x000fe20000000012 */
[----:B------:R-:W-:Y:S01]  /*39d0*/  STG.E.64 desc[UR6][R40.64], R16 ;  /* 0x0000001028007986 */ /* 0x000fe2000c101b06 */
[----:B------:R-:W-:Y:S01]  /*39e0*/  PRMT R71, R73, 0x5410, R90 ;  /* 0x0000541049477816 */ /* 0x000fe2000000005a */
[--C-:B------:R-:W-:Y:S01]  /*39f0*/  IMAD.WIDE.U32 R12, R12, 0x8, R52.reuse ;  /* 0x000000080c0c7825 */ /* 0x100fe200078e0034 */
[----:B------:R-:W-:Y:S01]  /*3a00*/  SHF.L.U32 R64, R80, 0x10, RZ ;  /* 0x0000001050407819 */ /* 0x000fe200000006ff */
[----:B------:R-:W-:Y:S01]  /*3a10*/  STG.E.64 desc[UR6][R62.64], R36 ;  /* 0x000000243e007986 */ /* 0x000fe2000c101b06 */
[----:B------:R-:W-:Y:S01]  /*3a20*/  IADD3 R73, R8, 0x1000, RZ ;  /* 0x0000100008497810 */ /* 0x000fe20007ffe0ff */
[----:B-1----:R-:W-:Y:S01]  /*3a30*/  IMAD.WIDE.U32 R18, R10, 0x8, R52 ;  /* 0x000000080a127825 */ /* 0x002fe200078e0034 */
[----:B------:R-:W-:-:S02]  /*3a40*/  PRMT R61, R65, 0x5410, R78 ;  /* 0x00005410413d7816 */ /* 0x000fc4000000004e */
[----:B------:R-:W-:Y:S01]  /*3a50*/  PRMT R65, R72, 0x5410, R15 ;  /* 0x0000541048417816 */ /* 0x000fe2000000000f */
[--C-:B------:R-:W-:Y:S01]  /*3a60*/  IMAD.WIDE.U32 R10, R11, 0x8, R52.reuse ;  /* 0x000000080b0a7825 */ /* 0x100fe200078e0034 */
[----:B------:R-:W-:Y:S02]  /*3a70*/  IADD3 R75, R8, 0x1800, RZ ;  /* 0x00001800084b7810 */ /* 0x000fe40007ffe0ff */
[----:B------:R-:W-:Y:S01]  /*3a80*/  SHF.L.U32 R68, R87, 0x10, RZ ;  /* 0x0000001057447819 */ /* 0x000fe200000006ff */
[----:B------:R-:W-:Y:S01]  /*3a90*/  IMAD.WIDE.U32 R66, R73, 0x8, R52 ;  /* 0x0000000849427825 */ /* 0x000fe200078e0034 */
[----:B------:R-:W-:Y:S02]  /*3aa0*/  PRMT R39, R39, 0x5410, R76 ;  /* 0x0000541027277816 */ /* 0x000fe4000000004c */
[----:B------:R-:W-:Y:S01]  /*3ab0*/  LOP3.LUT R15, R94, 0xffff, RZ, 0xc0, !PT ;  /* 0x0000ffff5e0f7812 */ /* 0x000fe200078ec0ff */
[----:B------:R-:W-:Y:S01]  /*3ac0*/  IMAD.WIDE.U32 R72, R75, 0x8, R52 ;  /* 0x000000084b487825 */ /* 0x000fe200078e0034 */
[----:B------:R-:W-:Y:S01]  /*3ad0*/  IADD3 R79, R8, 0x1c00, RZ ;  /* 0x00001c00084f7810 */ /* 0x000fe20007ffe0ff */
[----:B------:R-:W-:Y:S01]  /*3ae0*/  STG.E.64 desc[UR6][R18.64], R38 ;  /* 0x0000002612007986 */ /* 0x000fe2000c101b06 */
[----:B------:R-:W-:-:S02]  /*3af0*/  LOP3.LUT R64, R64, 0xffff, R81, 0xf8, !PT ;  /* 0x0000ffff40407812 */ /* 0x000fc400078ef851 */
[C---:B------:R-:W-:Y:S01]  /*3b00*/  IADD3 R77, R8.reuse, 0x2000, RZ ;  /* 0x00002000084d7810 */ /* 0x040fe20007ffe0ff */
[----:B------:R-:W-:Y:S01]  /*3b10*/  STG.E.64 desc[UR6][R10.64], R42 ;  /* 0x0000002a0a007986 */ /* 0x000fe2000c101b06 */
[C---:B------:R-:W-:Y:S02]  /*3b20*/  IADD3 R81, R8.reuse, 0x2400, RZ ;  /* 0x0000240008517810 */ /* 0x040fe40007ffe0ff */
[----:B------:R-:W-:Y:S01]  /*3b30*/  F2FP.BF16.F32.PACK_AB R91, RZ, R91 ;  /* 0x0000005bff5b723e */ /* 0x000fe200000010ff */
[----:B------:R-:W-:Y:S01]  /*3b40*/  IMAD.WIDE.U32 R76, R77, 0x8, R52 ;  /* 0x000000084d4c7825 */ /* 0x000fe200078e0034 */
[----:B------:R-:W-:Y:S01]  /*3b50*/  IADD3 R83, R8, 0x2800, RZ ;  /* 0x0000280008537810 */ /* 0x000fe20007ffe0ff */
[----:B------:R-:W-:Y:S01]  /*3b60*/  STG.E.64 desc[UR6][R66.64], R44 ;  /* 0x0000002c42007986 */ /* 0x000fe2000c101b06 */
[----:B------:R-:W-:Y:S01]  /*3b70*/  LOP3.LUT R68, R68, 0xffff, R85, 0xf8, !PT ;  /* 0x0000ffff44447812 */ /* 0x000fe200078ef855 */
[----:B------:R-:W-:Y:S01]  /*3b80*/  HFMA2.BF16_V2 R91, R110.H0_H0, R91.H0_H0, R142.H0_H0 ;  /* 0x2000005b6e5b7231 */ /* 0x000fe2000024088e */
[----:B------:R-:W-:Y:S01]  /*3b90*/  PRMT R15, R74, 0x5410, R15 ;  /* 0x000054104a0f7816 */ /* 0x000fe2000000000f */
[--C-:B------:R-:W-:Y:S01]  /*3ba0*/  IMAD.WIDE.U32 R74, R79, 0x8, R52.reuse ;  /* 0x000000084f4a7825 */ /* 0x100fe200078e0034 */
[C---:B------:R-:W-:Y:S01]  /*3bb0*/  IADD3 R87, R8.reuse, 0x2c00, RZ ;  /* 0x00002c0008577810 */ /* 0x040fe20007ffe0ff */
[----:B------:R0:W-:Y:S01]  /*3bc0*/  STG.E.64 desc[UR6][R12.64], R46 ;  /* 0x0000002e0c007986 */ /* 0x0001e2000c101b06 */
[----:B------:R-:W-:Y:S01]  /*3bd0*/  IADD3 R85, R8, 0x3000, RZ ;  /* 0x0000300008557810 */ /* 0x000fe20007ffe0ff */
[----:B------:R-:W-:Y:S01]  /*3be0*/  IMAD.WIDE.U32 R78, R81, 0x8, R52 ;  /* 0x00000008514e7825 */ /* 0x000fe200078e0034 */
[----:B------:R-:W-:Y:S01]  /*3bf0*/  LOP3.LUT R60, R60, 0xffff, R95, 0xf8, !PT ;  /* 0x0000ffff3c3c7812 */ /* 0x000fe200078ef85f */
[----:B------:R1:W-:Y:S01]  /*3c00*/  STG.E.64 desc[UR6][R72.64], R48 ;  /* 0x0000003048007986 */ /* 0x0003e2000c101b06 */
[----:B------:R-:W-:Y:S01]  /*3c10*/  LOP3.LUT R14, R14, 0xffff, R91, 0xf8, !PT ;  /* 0x0000ffff0e0e7812 */ /* 0x000fe200078ef85b */
[--C-:B------:R-:W-:Y:S01]  /*3c20*/  IMAD.WIDE.U32 R80, R83, 0x8, R52.reuse ;  /* 0x0000000853507825 */ /* 0x100fe200078e0034 */
[----:B------:R-:W-:Y:S01]  /*3c30*/  IADD3 R4, R4, UR5, RZ ;  /* 0x0000000504047c10 */ /* 0x000fe2000fffe0ff */
[----:B------:R1:W-:Y:S02]  /*3c40*/  STG.E.64 desc[UR6][R74.64], R50 ;  /* 0x000000324a007986 */ /* 0x0003e4000c101b06 */
[--C-:B------:R-:W-:Y:S01]  /*3c50*/  IMAD.WIDE.U32 R82, R87, 0x8, R52.reuse ;  /* 0x0000000857527825 */ /* 0x100fe200078e0034 */
[----:B------:R-:W-:Y:S01]  /*3c60*/  ISETP.GE.AND P1, PT, R4, UR4, PT ;  /* 0x0000000404007c0c */ /* 0x000fe2000bf26270 */
[----:B------:R1:W-:Y:S02]  /*3c70*/  STG.E.64 desc[UR6][R76.64], R54 ;  /* 0x000000364c007986 */ /* 0x0003e4000c101b06 */
[--C-:B------:R-:W-:Y:S01]  /*3c80*/  IMAD.WIDE.U32 R84, R85, 0x8, R52.reuse ;  /* 0x0000000855547825 */ /* 0x100fe200078e0034 */
[----:B0-----:R-:W-:Y:S01]  /*3c90*/  SEL R13, RZ, 0x1, P0 ;  /* 0x00000001ff0d7807 */ /* 0x001fe20000000000 */
[----:B------:R1:W-:Y:S02]  /*3ca0*/  STG.E.64 desc[UR6][R78.64], R56 ;  /* 0x000000384e007986 */ /* 0x0003e4000c101b06 */
[----:B------:R-:W-:-:S02]  /*3cb0*/  IMAD.WIDE.U32 R86, R7, 0x8, R52 ;  /* 0x0000000807567825 */ /* 0x000fc400078e0034 */
[----:B------:R1:W-:Y:S02]  /*3cc0*/  STG.E.64 desc[UR6][R80.64], R58 ;  /* 0x0000003a50007986 */ /* 0x0003e4000c101b06 */
[--C-:B------:R-:W-:Y:S02]  /*3cd0*/  IMAD.WIDE.U32 R6, R6, 0x8, R52.reuse ;  /* 0x0000000806067825 */ /* 0x100fe400078e0034 */
[----:B------:R1:W-:Y:S02]  /*3ce0*/  STG.E.64 desc[UR6][R82.64], R60 ;  /* 0x0000003c52007986 */ /* 0x0003e4000c101b06 */
[----:B------:R-:W-:Y:S02]  /*3cf0*/  IMAD.WIDE.U32 R52, R9, 0x8, R52 ;  /* 0x0000000809347825 */ /* 0x000fe400078e0034 */
[----:B------:R1:W-:Y:S04]  /*3d00*/  STG.E.64 desc[UR6][R84.64], R64 ;  /* 0x0000004054007986 */ /* 0x0003e8000c101b06 */
[----:B------:R1:W-:Y:S04]  /*3d10*/  STG.E.64 desc[UR6][R86.64], R68 ;  /* 0x0000004456007986 */ /* 0x0003e8000c101b06 */
[----:B------:R1:W-:Y:S04]  /*3d20*/  STG.E.64 desc[UR6][R6.64], R70 ;  /* 0x0000004606007986 */ /* 0x0003e8000c101b06 */
[----:B------:R1:W-:Y:S01]  /*3d30*/  STG.E.64 desc[UR6][R52.64], R14 ;  /* 0x0000000e34007986 */ /* 0x0003e2000c101b06 */
[----:B------:R-:W-:Y:S05]  /*3d40*/  @!P1 BRA `(.L_x_3) ;  /* 0xffffffc400809947 */ /* 0x000fea000383ffff */
[----:B------:R-:W-:Y:S05]  /*3d50*/  EXIT ;  /* 0x000000000000794d */ /* 0x000fea0003800000 */
.L_x_0:
[----:B------:R-:W-:Y:S01]  /*3d60*/  HFMA2.MMA R155, -RZ, RZ, 0, 5.9604644775390625e-08 ;  /* 0x00000001ff9b7435 */ /* 0x000fe200000001ff */
[----:B------:R-:W-:Y:S02]  /*3d70*/  MOV R156, R13 ;  /* 0x0000000d009c7202 */ /* 0x000fe40000000f00 */
[----:B------:R-:W-:Y:S02]  /*3d80*/  MOV R158, 0x1f ;  /* 0x0000001f009e7802 */ /* 0x000fe40000000f00 */
[----:B------:R-:W-:-:S07]  /*3d90*/  MOV R153, 0xffffffff ;  /* 0xffffffff00997802 */ /* 0x000fce0000000f00 */
[----:B-----5:R-:W-:Y:S05]  /*3da0*/  WARPSYNC.COLLECTIVE R153, `(.L_x_4) ;  /* 0x0000000099087348 */ /* 0x020fea0003c00000 */
[----:B------:R0:W1:Y:S02]  /*3db0*/  SHFL.BFLY P2, R154, R156, R155, R158 ;  /* 0x0c00009b9c9a7389 */ /* 0x000064000004009e */
[----:B01---5:R-:W-:Y:S01]  /*3dc0*/  ENDCOLLECTIVE ;  /* 0x000000000000791b */ /* 0x023fe20003800000 */
.L_x_4:
[----:B------:R-:W-:Y:S01]  /*3dd0*/  HFMA2.MMA R155, -RZ, RZ, 0, 1.1920928955078125e-07 ;  /* 0x00000002ff9b7435 */ /* 0x000fe200000001ff */
[----:B------:R-:W-:-:S05]  /*3de0*/  MOV R14, R154 ;  /* 0x0000009a000e7202 */ /* 0x000fca0000000f00 */
[----:B------:R-:W-:-:S05]  /*3df0*/  FADD.FTZ R15, R13, R14 ;  /* 0x0000000e0d0f7221 */ /* 0x000fca0000010000 */
[----:B------:R-:W-:-:S07]  /*3e00*/  MOV R156, R15 ;  /* 0x0000000f009c7202 */ /* 0x000fce0000000f00 */
[----:B------:R-:W-:Y:S05]  /*3e10*/  WARPSYNC.COLLECTIVE R153, `(.L_x_5) ;  /* 0x0000000099087348 */ /* 0x000fea0003c00000 */
[----:B------:R0:W1:Y:S02]  /*3e20*/  SHFL.BFLY P2, R154, R156, R155, R158 ;  /* 0x0c00009b9c9a7389 */ /* 0x000064000004009e */
[----:B01----:R-:W-:Y:S01]  /*3e30*/  ENDCOLLECTIVE ;  /* 0x000000000000791b */ /* 0x003fe20003800000 */
.L_x_5:
[----:B------:R-:W-:Y:S01]  /*3e40*/  HFMA2.MMA R155, -RZ, RZ, 0, 2.384185791015625e-07 ;  /* 0x00000004ff9b7435 */ /* 0x000fe200000001ff */
[----:B------:R-:W-:-:S05]  /*3e50*/  MOV R14, R154 ;  /* 0x0000009a000e7202 */ /* 0x000fca0000000f00 */
[----:B------:R-:W-:-:S05]  /*3e60*/  FADD.FTZ R145, R15, R14 ;  /* 0x0000000e0f917221 */ /* 0x000fca0000010000 */
[----:B------:R-:W-:-:S07]  /*3e70*/  MOV R156, R145 ;  /* 0x00000091009c7202 */ /* 0x000fce0000000f00 */
[----:B------:R-:W-:Y:S05]  /*3e80*/  WARPSYNC.COLLECTIVE R153, `(.L_x_6) ;  /* 0x0000000099087348 */ /* 0x000fea0003c00000 */
[----:B------:R0:W1:Y:S02]  /*3e90*/  SHFL.BFLY P2, R154, R156, R155, R158 ;  /* 0x0c00009b9c9a7389 */ /* 0x000064000004009e */
[----:B01----:R-:W-:Y:S01]  /*3ea0*/  ENDCOLLECTIVE ;  /* 0x000000000000791b */ /* 0x003fe20003800000 */
.L_x_6:
[----:B------:R-:W-:Y:S01]  /*3eb0*/  HFMA2.MMA R155, -RZ, RZ, 0, 4.76837158203125e-07 ;  /* 0x00000008ff9b7435 */ /* 0x000fe200000001ff */
[----:B------:R-:W-:-:S05]  /*3ec0*/  MOV R14, R154 ;  /* 0x0000009a000e7202 */ /* 0x000fca0000000f00 */
[----:B------:R-:W-:-:S05]  /*3ed0*/  FADD.FTZ R150, R145, R14 ;  /* 0x0000000e91967221 */ /* 0x000fca0000010000 */
[----:B------:R-:W-:-:S07]  /*3ee0*/  MOV R156, R150 ;  /* 0x00000096009c7202 */ /* 0x000fce0000000f00 */
[----:B------:R-:W-:Y:S05]  /*3ef0*/  WARPSYNC.COLLECTIVE R153, `(.L_x_7) ;  /* 0x0000000099087348 */ /* 0x000fea0003c00000 */
[----:B------:R0:W1:Y:S02]  /*3f00*/  SHFL.BFLY P2, R154, R156, R155, R158 ;  /* 0x0c00009b9c9a7389 */ /* 0x000064000004009e */
[----:B01----:R-:W-:Y:S01]  /*3f10*/  ENDCOLLECTIVE ;  /* 0x000000000000791b */ /* 0x003fe20003800000 */
.L_x_7:
[----:B------:R-:W-:Y:S01]  /*3f20*/  HFMA2.MMA R155, -RZ, RZ, 0, 9.5367431640625e-07 ;  /* 0x00000010ff9b7435 */ /* 0x000fe200000001ff */
[----:B------:R-:W-:-:S05]  /*3f30*/  MOV R151, R154 ;  /* 0x0000009a00977202 */ /* 0x000fca0000000f00 */
[----:B------:R-:W-:-:S05]  /*3f40*/  FADD.FTZ R151, R150, R151 ;  /* 0x0000009796977221 */ /* 0x000fca0000010000 */
[----:B------:R-:W-:-:S07]  /*3f50*/  MOV R156, R151 ;  /* 0x00000097009c7202 */ /* 0x000fce0000000f00 */
[----:B------:R-:W-:Y:S05]  /*3f60*/  WARPSYNC.COLLECTIVE R153, `(.L_x_8) ;  /* 0x0000000099087348 */ /* 0x000fea0003c00000 */
[----:B------:R0:W1:Y:S02]  /*3f70*/  SHFL.BFLY P2, R154, R156, R155, R158 ;  /* 0x0c00009b9c9a7389 */ /* 0x000064000004009e */
[----:B01----:R-:W-:Y:S01]  /*3f80*/  ENDCOLLECTIVE ;  /* 0x000000000000791b */ /* 0x003fe20003800000 */
.L_x_8:
[----:B------:R-:W-:Y:S01]  /*3f90*/  HFMA2.MMA R155, -RZ, RZ, 0, 5.9604644775390625e-08 ;  /* 0x00000001ff9b7435 */ /* 0x000fe200000001ff */
[----:B------:R-:W-:-:S05]  /*3fa0*/  MOV R14, R154 ;  /* 0x0000009a000e7202 */ /* 0x000fca0000000f00 */
[----:B------:R-:W-:-:S04]  /*3fb0*/  FADD.FTZ R14, R151, R14 ;  /* 0x0000000e970e7221 */ /* 0x000fc80000010000 */
[----:B------:R-:W-:-:S04]  /*3fc0*/  FMUL.FTZ R14, R14, 0.00048828125 ;  /* 0x3a0000000e0e7820 */ /* 0x000fc80000410000 */
[--C-:B------:R-:W-:Y:S01]  /*3fd0*/  FADD.FTZ R13, R16, -R14.reuse ;  /* 0x8000000e100d7221 */ /* 0x100fe20000010000 */
[----:B------:R-:W-:-:S03]  /*3fe0*/  FADD.FTZ R150, R17, -R14 ;  /* 0x8000000e11967221 */ /* 0x000fc60000010000 */
[----:B------:R-:W-:-:S04]  /*3ff0*/  FFMA.FTZ R13, R13, R13, RZ ;  /* 0x0000000d0d0d7223 */ /* 0x000fc800000100ff */
[----:B------:R-:W-:Y:S01]  /*4000*/  FFMA.FTZ R13, R150, R150, R13 ;  /* 0x00000096960d7223 */ /* 0x000fe2000001000d */
[----:B------:R-:W-:-:S04]  /*4010*/  FADD.FTZ R150, R18, -R14 ;  /* 0x8000000e12967221 */ /* 0x000fc80000010000 */
        /* <DEDUP_REMOVED lines=122> */
[----:B------:R-:W-:-:S05]  /*47c0*/  FFMA.FTZ R13, R150, R150, R13 ;  /* 0x00000096960d7223 */ /* 0x000fca000001000d */
[----:B------:R-:W-:-:S07]  /*47d0*/  MOV R156, R13 ;  /* 0x0000000d009c7202 */ /* 0x000fce0000000f00 */
[----:B------:R-:W-:Y:S05]  /*47e0*/  WARPSYNC.COLLECTIVE R153, `(.L_x_9) ;  /* 0x0000000099087348 */ /* 0x000fea0003c00000 */
[----:B------:R0:W1:Y:S02]  /*47f0*/  SHFL.BFLY P2, R154, R156, R155, R158 ;  /* 0x0c00009b9c9a7389 */ /* 0x000064000004009e */
[----:B01----:R-:W-:Y:S01]  /*4800*/  ENDCOLLECTIVE ;  /* 0x000000000000791b */ /* 0x003fe20003800000 */
.L_x_9:
[----:B------:R-:W-:Y:S01]  /*4810*/  HFMA2.MMA R155, -RZ, RZ, 0, 1.1920928955078125e-07 ;  /* 0x00000002ff9b7435 */ /* 0x000fe200000001ff */
[----:B------:R-:W-:-:S05]  /*4820*/  MOV R150, R154 ;  /* 0x0000009a00967202 */ /* 0x000fca0000000f00 */
[----:B------:R-:W-:-:S05]  /*4830*/  FADD.FTZ R150, R13, R150 ;  /* 0x000000960d967221 */ /* 0x000fca0000010000 */
[----:B------:R-:W-:-:S07]  /*4840*/  MOV R156, R150 ;  /* 0x00000096009c7202 */ /* 0x000fce0000000f00 */
[----:B------:R-:W-:Y:S05]  /*4850*/  WARPSYNC.COLLECTIVE R153, `(.L_x_10) ;  /* 0x0000000099087348 */ /* 0x000fea0003c00000 */
[----:B------:R0:W1:Y:S02]  /*4860*/  SHFL.BFLY P2, R154, R156, R155, R158 ;  /* 0x0c00009b9c9a7389 */ /* 0x000064000004009e */
[----:B01----:R-:W-:Y:S01]  /*4870*/  ENDCOLLECTIVE ;  /* 0x000000000000791b */ /* 0x003fe20003800000 */
.L_x_10:
[----:B------:R-:W-:Y:S01]  /*4880*/  HFMA2.MMA R155, -RZ, RZ, 0, 2.384185791015625e-07 ;  /* 0x00000004ff9b7435 */ /* 0x000fe200000001ff */
[----:B------:R-:W-:-:S05]  /*4890*/  MOV R15, R154 ;  /* 0x0000009a000f7202 */ /* 0x000fca0000000f00 */
[----:B------:R-:W-:-:S05]  /*48a0*/  FADD.FTZ R15, R150, R15 ;  /* 0x0000000f960f7221 */ /* 0x000fca0000010000 */
[----:B------:R-:W-:-:S07]  /*48b0*/  MOV R156, R15 ;  /* 0x0000000f009c7202 */ /* 0x000fce0000000f00 */
[----:B------:R-:W-:Y:S05]  /*48c0*/  WARPSYNC.COLLECTIVE R153, `(.L_x_11) ;  /* 0x0000000099087348 */ /* 0x000fea0003c00000 */
[----:B------:R0:W1:Y:S02]  /*48d0*/  SHFL.BFLY P2, R154, R156, R155, R158 ;  /* 0x0c00009b9c9a7389 */ /* 0x000064000004009e */
[----:B01----:R-:W-:Y:S01]  /*48e0*/  ENDCOLLECTIVE ;  /* 0x000000000000791b */ /* 0x003fe20003800000 */
.L_x_11:
[----:B------:R-:W-:Y:S01]  /*48f0*/  HFMA2.MMA R155, -RZ, RZ, 0, 4.76837158203125e-07 ;  /* 0x00000008ff9b7435 */ /* 0x000fe200000001ff */
[----:B------:R-:W-:-:S05]  /*4900*/  MOV R152, R154 ;  /* 0x0000009a00987202 */ /* 0x000fca0000000f00 */
[----:B------:R-:W-:-:S05]  /*4910*/  FADD.FTZ R152, R15, R152 ;  /* 0x000000980f987221 */ /* 0x000fca0000010000 */
[----:B------:R-:W-:-:S07]  /*4920*/  MOV R156, R152 ;  /* 0x00000098009c7202 */ /* 0x000fce0000000f00 */
[----:B------:R-:W-:Y:S05]  /*4930*/  WARPSYNC.COLLECTIVE R153, `(.L_x_12) ;  /* 0x0000000099087348 */ /* 0x000fea0003c00000 */
[----:B------:R0:W1:Y:S02]  /*4940*/  SHFL.BFLY P2, R154, R156, R155, R158 ;  /* 0x0c00009b9c9a7389 */ /* 0x000064000004009e */
[----:B01----:R-:W-:Y:S01]  /*4950*/  ENDCOLLECTIVE ;  /* 0x000000000000791b */ /* 0x003fe20003800000 */
.L_x_12:
[----:B------:R-:W-:Y:S01]  /*4960*/  HFMA2.MMA R155, -RZ, RZ, 0, 9.5367431640625e-07 ;  /* 0x00000010ff9b7435 */ /* 0x000fe200000001ff */
[----:B------:R-:W-:-:S05]  /*4970*/  MOV R145, R154 ;  /* 0x0000009a00917202 */ /* 0x000fca0000000f00 */
[----:B------:R-:W-:-:S05]  /*4980*/  FADD.FTZ R145, R152, R145 ;  /* 0x0000009198917221 */ /* 0x000fca0000010000 */
[----:B------:R-:W-:-:S07]  /*4990*/  MOV R156, R145 ;  /* 0x00000091009c7202 */ /* 0x000fce0000000f00 */
[----:B------:R-:W-:Y:S05]  /*49a0*/  WARPSYNC.COLLECTIVE R153, `(.L_x_13) ;  /* 0x0000000099087348 */ /* 0x000fea0003c00000 */
[----:B------:R0:W1:Y:S02]  /*49b0*/  SHFL.BFLY P2, R154, R156, R155, R158 ;  /* 0x0c00009b9c9a7389 */ /* 0x000064000004009e */
[----:B01----:R-:W-:Y:S01]  /*49c0*/  ENDCOLLECTIVE ;  /* 0x000000000000791b */ /* 0x003fe20003800000 */
.L_x_13:
[----:B------:R-:W-:Y:S05]  /*49d0*/  BRA `(.L_x_14) ;  /* 0xffffffc800a87947 */ /* 0x000fea000383ffff */
.L_x_15:
[----:B------:R-:W-:-:S00]  /*49e0*/  BRA `(.L_x_15) ;  /* 0xfffffffc00fc7947 */ /* 0x000fc0000383ffff */
[----:B------:R-:W-:-:S00]  /*49f0*/  NOP ;  /* 0x0000000000007918 */ /* 0x000fc00000000000 */
        /* <DEDUP_REMOVED lines=8> */
.L_x_1987:


//--------------------- .text._ZN10layer_norm13ln_fwd_kernelINS_13Kernel_traitsI13__nv_bfloat16S2_S2_fjLj65536ELj8ELj1ELj4ELj16ENS_18Kernel_traits_baseILj65536ES2_S2_S2_fjLj128EEEEEEEvNS_9FwdParamsE --------------------------
	.section	.text._ZN10layer_norm13ln_fwd_kernelINS_13Kernel_traitsI13__nv_bfloat16S2_S2_fjLj65536ELj8ELj1ELj4ELj16ENS_18Kernel_traits_baseILj65536ES2_S2_S2_fjLj128EEEEEEEvNS_9FwdParamsE,"ax",@progbits
	.align	128
        .global         _ZN10layer_norm13ln_fwd_kernelINS_13Kernel_traitsI13__nv_bfloat16S2_S2_fjLj65536ELj8ELj1ELj4ELj16ENS_18Kernel_traits_baseILj65536ES2_S2_S2_fjLj128EEEEEEEvNS_9FwdParamsE
        .type           _ZN10layer_norm13ln_fwd_kernelINS_13Kernel_traitsI13__nv_bfloat16S2_S2_fjLj65536ELj8ELj1ELj4ELj16ENS_18Kernel_traits_baseILj65536ES2_S2_S2_fjLj128EEEEEEEvNS_9FwdParamsE,@function
        .size           _ZN10layer_norm13ln_fwd_kernelINS_13Kernel_traitsI13__nv_bfloat16S2_S2_fjLj65536ELj8ELj1ELj4ELj16ENS_18Kernel_traits_baseILj65536ES2_S2_S2_fjLj128EEEEEEEvNS_9FwdParamsE,(.L_x_1988 - _ZN10layer_norm13ln_fwd_kernelINS_13Kernel_traitsI13__nv_bfloat16S2_S2_fjLj65536ELj8ELj1ELj4ELj16ENS_18Kernel_traits_baseILj65536ES2_S2_S2_fjLj128EEEEEEEvNS_9FwdParamsE)
        .other          _ZN10layer_norm13ln_fwd_kernelINS_13Kernel_traitsI13__nv_bfloat16S2_S2_fjLj65536ELj8ELj1ELj4ELj16ENS_18Kernel_traits_baseILj65536ES2_S2_S2_fjLj128EEEEEEEvNS_9FwdParamsE,@"STO_CUDA_ENTRY STV_DEFAULT"
_ZN10layer_norm13ln_fwd_kernelINS_13Kernel_traitsI13__nv_bfloat16S2_S2_fjLj65536ELj8ELj1ELj4ELj16ENS_18Kernel_traits_baseILj65536ES2_S2_S2_fjLj128EEEEEEEvNS_9FwdParamsE:
.text._ZN10layer_norm13ln_fwd_kernelINS_13Kernel_traitsI13__nv_bfloat16S2_S2_fjLj65536ELj8ELj1ELj4ELj16ENS_18Kernel_traits_baseILj65536ES2_S2_S2_fjLj128EEEEEEEvNS_9FwdParamsE:
        /* <DEDUP_REMOVED lines=17> */
[----:B------:R0:W5:Y:S01]  /*0110*/  LDG.E.128 R80, desc[UR6][R8.64] ;  /* 0x0000000608507981 */ /* 0x000162000c1e1d00 */
[----:B-1----:R-:W-:-:S03]  /*0120*/  IMAD.WIDE.U32 R10, R7, 0x10, R10 ;  /* 0x00000010070a7825 */ /* 0x002fc600078e000a */
[----:B------:R0:W5:Y:S04]  /*0130*/  LDG.E.128 R76, desc[UR6][R8.64+0x4000] ;  /* 0x00400006084c7981 */ /* 0x000168000c1e1d00 */
        /* <DEDUP_REMOVED lines=13> */
[----:B------:R0:W5:Y:S01]  /*0210*/  LDG.E.128 R20, desc[UR6][R10.64+0x1c000] ;  /* 0x01c000060a147981 */ /* 0x000162000c1e1d00 */
[----:B------:R-:W-:Y:S01]  /*0220*/  HFMA2.MMA R116, -RZ, RZ, 0, 5.9604644775390625e-08 ;  /* 0x00000001ff747435 */ /* 0x000fe200000001ff */
[----:B------:R-:W-:-:S10]  /*0230*/  MOV R7, RZ ;  /* 0x000000ff00077202 */ /* 0x000fd40000000f00 */
.L_x_19:
[----:B-1----:R-:W1:Y:S01]  /*0240*/  LDC.64 R112, c[0x0][0x220] ;  /* 0x00008800ff707b82 */ /* 0x002e620000000a00 */
[----:B0-----:R-:W-:-:S04]  /*0250*/  SHF.L.U32 R8, R4, 0x7, RZ ;  /* 0x0000000704087819 */ /* 0x001fc800000006ff */
[----:B------:R-:W-:Y:S02]  /*0260*/  LOP3.LUT R9, R8, 0x380, R5, 0xe2, !PT ;  /* 0x0000038008097812 */ /* 0x000fe400078ee205 */
[----:B------:R-:W-:Y:S02]  /*0270*/  SHF.L.U32 R8, R6, 0xd, RZ ;  /* 0x0000000d06087819 */ /* 0x000fe400000006ff */
[----:B------:R-:W-:-:S04]  /*0280*/  LOP3.LUT R9, R9, 0x60, R2, 0xf8, !PT ;  /* 0x0000006009097812 */ /* 0x000fc800078ef802 */
[----:B------:R-:W-:-:S05]  /*0290*/  LOP3.LUT R8, R8, R9, RZ, 0xfc, !PT ;  /* 0x0000000908087212 */ /* 0x000fca00078efcff */
[----:B-1----:R-:W-:-:S06]  /*02a0*/  IMAD.WIDE.U32 R84, R8, 0x10, R112 ;  /* 0x0000001008547825 */ /* 0x002fcc00078e0070 */
[----:B------:R-:W2:Y:S01]  /*02b0*/  LDG.E.128 R84, desc[UR6][R84.64] ;  /* 0x0000000654547981 */ /* 0x000ea2000c1e1d00 */
[----:B------:R-:W-:-:S05]  /*02c0*/  IADD3 R9, R8, 0x400, RZ ;  /* 0x0000040008097810 */ /* 0x000fca0007ffe0ff */
[----:B------:R-:W-:-:S06]  /*02d0*/  IMAD.WIDE.U32 R88, R9, 0x10, R112 ;  /* 0x0000001009587825 */ /* 0x000fcc00078e0070 */
[----:B------:R-:W3:Y:S01]  /*02e0*/  LDG.E.128 R88, desc[UR6][R88.64] ;  /* 0x0000000658587981 */ /* 0x000ee2000c1e1d00 */
[----:B------:R-:W-:-:S05]  /*02f0*/  IADD3 R10, R8, 0x800, RZ ;  /* 0x00000800080a7810 */ /* 0x000fca0007ffe0ff */
[----:B------:R-:W-:-:S06]  /*0300*/  IMAD.WIDE.U32 R92, R10, 0x10, R112 ;  /* 0x000000100a5c7825 */ /* 0x000fcc00078e0070 */
[----:B------:R-:W4:Y:S01]  /*0310*/  LDG.E.128 R92, desc[UR6][R92.64] ;  /* 0x000000065c5c7981 */ /* 0x000f22000c1e1d00 */
[----:B------:R-:W-:-:S05]  /*0320*/  IADD3 R11, R8, 0xc00, RZ ;  /* 0x00000c00080b7810 */ /* 0x000fca0007ffe0ff */
[----:B------:R-:W-:-:S06]  /*0330*/  IMAD.WIDE.U32 R96, R11, 0x10, R112 ;  /* 0x000000100b607825 */ /* 0x000fcc00078e0070 */
[----:B------:R-:W4:Y:S01]  /*0340*/  LDG.E.128 R96, desc[UR6][R96.64] ;  /* 0x0000000660607981 */ /* 0x000f22000c1e1d00 */
[----:B------:R-:W-:-:S05]  /*0350*/  LOP3.LUT R101, R8, 0x1000, RZ, 0xfc, !PT ;  /* 0x0000100008657812 */ /* 0x000fca00078efcff */
[----:B------:R-:W-:-:S06]  /*0360*/  IMAD.WIDE.U32 R100, R101, 0x10, R112 ;  /* 0x0000001065647825 */ /* 0x000fcc00078e0070 */
[----:B------:R-:W4:Y:S01]  /*0370*/  LDG.E.128 R100, desc[UR6][R100.64] ;  /* 0x0000000664647981 */ /* 0x000f22000c1e1d00 */
[----:B------:R-:W-:-:S05]  /*0380*/  IADD3 R12, R8, 0x1400, RZ ;  /* 0x00001400080c7810 */ /* 0x000fca0007ffe0ff */
        /* <DEDUP_REMOVED lines=8> */
[----:B------:R-:W-:Y:S01]  /*0410*/  LOP3.LUT P0, RZ, R116, 0xff, RZ, 0xc0, !PT ;  /* 0x000000ff74ff7812 */ /* 0x000fe2000780c0ff */
[----:B------:R-:W-:Y:S01]  /*0420*/  UMOV UR4, 0xffffffff ;  /* 0xffffffff00047882 */ /* 0x000fe20000000000 */
[----:B------:R-:W-:Y:S02]  /*0430*/  SHF.R.U32.HI R128, RZ, 0x5, R2 ;  /* 0x00000005ff807819 */ /* 0x000fe40000011602 */
[----:B------:R-:W-:Y:S02]  /*0440*/  ISETP.NE.AND P1, PT, R5, RZ, PT ;  /* 0x000000ff0500720c */ /* 0x000fe40003f25270 */
[C---:B--2---:R-:W-:Y:S02]  /*0450*/  PRMT R17, R84.reuse, 0x7632, R17 ;  /* 0x0000763254117816 */ /* 0x044fe40000000011 */
[----:B------:R-:W-:Y:S02]  /*0460*/  SHF.L.U32 R15, R84, 0x10, RZ ;  /* 0x00000010540f7819 */ /* 0x000fe400000006ff */
[----:B------:R-:W-:-:S02]  /*0470*/  SHF.L.U32 R17, R17, 0x10, RZ ;  /* 0x0000001011117819 */ /* 0x000fc400000006ff */
[C---:B------:R-:W-:Y:S01]  /*0480*/  PRMT R19, R85.reuse, 0x7632, R19 ;  /* 0x0000763255137816 */ /* 0x040fe20000000013 */
[----:B------:R-:W-:Y:S01]  /*0490*/  FADD.FTZ R16, RZ, R15 ;  /* 0x0000000fff107221 */ /* 0x000fe20000010000 */
[----:B------:R-:W-:Y:S02]  /*04a0*/  SHF.L.U32 R85, R85, 0x10, RZ ;  /* 0x0000001055557819 */ /* 0x000fe400000006ff */
[----:B------:R-:W-:Y:S01]  /*04b0*/  SHF.L.U32 R19, R19, 0x10, RZ ;  /* 0x0000001013137819 */ /* 0x000fe200000006ff */
[----:B------:R-:W-:Y:S01]  /*04c0*/  FADD.FTZ R16, R17, R16 ;  /* 0x0000001011107221 */ /* 0x000fe20000010000 */
[C---:B------:R-:W-:Y:S02]  /*04d0*/  PRMT R117, R86.reuse, 0x7632, R117 ;  /* 0x0000763256757816 */ /* 0x040fe40000000075 */
[----:B------:R-:W-:Y:S01]  /*04e0*/  SHF.L.U32 R119, R86, 0x10, RZ ;  /* 0x0000001056777819 */ /* 0x000fe200000006ff */
[----:B------:R-:W-:Y:S01]  /*04f0*/  FADD.FTZ R16, R85, R16 ;  /* 0x0000001055107221 */ /* 0x000fe20000010000 */
[----:B------:R-:W-:-:S02]  /*0500*/  SHF.L.U32 R117, R117, 0x10, RZ ;  /* 0x0000001075757819 */ /* 0x000fc400000006ff */
[----:B------:R-:W-:Y:S01]  /*0510*/  SHF.L.U32 R121, R87, 0x10, RZ ;  /* 0x0000001057797819 */ /* 0x000fe200000006ff */
[----:B------:R-:W-:Y:S01]  /*0520*/  FADD.FTZ R16, R19, R16 ;  /* 0x0000001013107221 */ /* 0x000fe20000010000 */
[C---:B---3--:R-:W-:Y:S02]  /*0530*/  PRMT R123, R88.reuse, 0x7632, R123 ;  /* 0x00007632587b7816 */ /* 0x048fe4000000007b */
[----:B------:R-:W-:Y:S01]  /*0540*/  SHF.L.U32 R125, R88, 0x10, RZ ;  /* 0x00000010587d7819 */ /* 0x000fe200000006ff */
[--C-:B------:R-:W-:Y:S01]  /*0550*/  FADD.FTZ R18, R119, R16.reuse ;  /* 0x0000001077127221 */ /* 0x100fe20000010000 */
[----:B------:R-:W-:Y:S02]  /*0560*/  PRMT R16, R87, 0x7632, R16 ;  /* 0x0000763257107816 */ /* 0x000fe40000000010 */
[----:B------:R-:W-:Y:S01]  /*0570*/  SHF.L.U32 R123, R123, 0x10, RZ ;  /* 0x000000107b7b7819 */ /* 0x000fe200000006ff */
[----:B------:R-:W-:Y:S01]  /*0580*/  FADD.FTZ R18, R117, R18 ;  /* 0x0000001275127221 */ /* 0x000fe20000010000 */
[----:B------:R-:W-:-:S02]  /*0590*/  SHF.L.U32 R87, R16, 0x10, RZ ;  /* 0x0000001010577819 */ /* 0x000fc400000006ff */
[----:B------:R-:W-:Y:S01]  /*05a0*/  PRMT R16, R89, 0x7632, R16 ;  /* 0x0000763259107816 */ /* 0x000fe20000000010 */
[----:B------:R-:W-:Y:S01]  /*05b0*/  FADD.FTZ R18, R121, R18 ;  /* 0x0000001279127221 */ /* 0x000fe20000010000 */
[----:B------:R-:W-:Y:S02]  /*05c0*/  SHF.L.U32 R127, R89, 0x10, RZ ;  /* 0x00000010597f7819 */ /* 0x000fe400000006ff */
[----:B------:R-:W-:Y:S01]  /*05d0*/  SHF.L.U32 R89, R16, 0x10, RZ ;  /* 0x0000001010597819 */ /* 0x000fe200000006ff */
[----:B------:R-:W-:Y:S01]  /*05e0*/  FADD.FTZ R18, R87, R18 ;  /* 0x0000001257127221 */ /* 0x000fe20000010000 */
[C---:B------:R-:W-:Y:S02]  /*05f0*/  PRMT R129, R90.reuse, 0x7632, R129 ;  /* 0x000076325a817816 */ /* 0x040fe40000000081 */
        /* <DEDUP_REMOVED lines=8> */
[C---:B----4-:R-:W-:Y:S02]  /*0680*/  PRMT R135, R92.reuse, 0x7632, R135 ;  /* 0x000076325c877816 */ /* 0x050fe40000000087 */
        /* <DEDUP_REMOVED lines=44> */
[----:B------:R-:W-:Y:S02]  /*0950*/  PRMT R16, R102, 0x7632, R16 ;  /* 0x0000763266107816 */ /* 0x000fe40000000010 */
[----:B------:R-:W-:Y:S01]  /*0960*/  SHF.L.U32 R86, R103, 0x10, RZ ;  /* 0x0000001067567819 */ /* 0x000fe200000006ff */
[----:B------:R-:W-:Y:S01]  /*0970*/  FADD.FTZ R18, R151, R18 ;  /* 0x0000001297127221 */ /* 0x000fe20000010000 */
[----:B------:R-:W-:-:S02]  /*0980*/  SHF.L.U32 R16, R16, 0x10, RZ ;  /* 0x0000001010107819 */ /* 0x000fc400000006ff */
[C---:B------:R-:W-:Y:S01]  /*0990*/  PRMT R88, R104.reuse, 0x7632, R88 ;  /* 0x0000763268587816 */ /* 0x040fe20000000058 */
        /* <DEDUP_REMOVED lines=13> */
[----:B------:R-:W-:Y:S02]  /*0a70*/  PRMT R96, R107, 0x7632, R96 ;  /* 0x000076326b607816 */ /* 0x000fe40000000060 */
[----:B------:R-:W-:Y:S01]  /*0a80*/  PRMT R100, R109, 0x7632, R100 ;  /* 0x000076326d647816 */ /* 0x000fe20000000064 */
[----:B------:R-:W-:Y:S01]  /*0a90*/  FADD.FTZ R18, R161, R18 ;  /* 0x00000012a1127221 */ /* 0x000fe20000010000 */
[----:B------:R-:W-:-:S02]  /*0aa0*/  SHF.L.U32 R118, R110, 0x10, RZ ;  /* 0x000000106e767819 */ /* 0x000fc400000006ff */
[----:B------:R-:W-:Y:S01]  /*0ab0*/  SHF.L.U32 R120, R111, 0x10, RZ ;  /* 0x000000106f787819 */ /* 0x000fe200000006ff */
[----:B------:R-:W-:Y:S01]  /*0ac0*/  FADD.FTZ R18, R159, R18 ;  /* 0x000000129f127221 */ /* 0x000fe20000010000 */
[----:B------:R-:W-:Y:S02]  /*0ad0*/  SHF.L.U32 R122, R112, 0x10, RZ ;  /* 0x00000010707a7819 */ /* 0x000fe400000006ff */
[----:B------:R-:W-:Y:S01]  /*0ae0*/  SHF.L.U32 R124, R113, 0x10, RZ ;  /* 0x00000010717c7819 */ /* 0x000fe200000006ff */
[----:B------:R-:W-:Y:S01]  /*0af0*/  FADD.FTZ R84, R165, R18 ;  /* 0x00000012a5547221 */ /* 0x000fe20000010000 */
[----:B------:R-:W-:Y:S02]  /*0b00*/  SHF.L.U32 R18, R102, 0x10, RZ ;  /* 0x0000001066127819 */ /* 0x000fe400000006ff */
[----:B------:R-:W-:Y:S01]  /*0b10*/  SHF.L.U32 R126, R115, 0x10, RZ ;  /* 0x00000010737e7819 */ /* 0x000fe200000006ff */
[--C-:B------:R-:W-:Y:S01]  /*0b20*/  FADD.FTZ R101, R163, R84.reuse ;  /* 0x00000054a3657221 */ /* 0x100fe20000010000 */
[----:B------:R-:W-:-:S03]  /*0b30*/  PRMT R84, R103, 0x7632, R84 ;  /* 0x0000763267547816 */ /* 0x000fc60000000054 */
[----:B------:R-:W-:Y:S01]  /*0b40*/  FADD.FTZ R101, R18, R101 ;  /* 0x0000006512657221 */ /* 0x000fe20000010000 */
[----:B------:R-:W-:-:S03]  /*0b50*/  SHF.L.U32 R84, R84, 0x10, RZ ;  /* 0x0000001054547819 */ /* 0x000fc600000006ff */
[----:B------:R-:W-:-:S04]  /*0b60*/  FADD.FTZ R101, R16, R101 ;  /* 0x0000006510657221 */ /* 0x000fc80000010000 */
[----:B------:R-:W-:-:S04]  /*0b70*/  FADD.FTZ R101, R86, R101 ;  /* 0x0000006556657221 */ /* 0x000fc80000010000 */
[----:B------:R-:W-:-:S04]  /*0b80*/  FADD.FTZ R101, R84, R101 ;  /* 0x0000006554657221 */ /* 0x000fc80000010000 */
[----:B------:R-:W-:-:S04]  /*0b90*/  FADD.FTZ R101, R104, R101 ;  /* 0x0000006568657221 */ /* 0x000fc80000010000 */
[----:B------:R-:W-:-:S04]  /*0ba0*/  FADD.FTZ R101, R88, R101 ;  /* 0x0000006558657221 */ /* 0x000fc80000010000 */
[----:B------:R-:W-:-:S04]  /*0bb0*/  FADD.FTZ R94, R90, R101 ;  /* 0x000000655a5e7221 */ /* 0x000fc80000010000 */
[----:B------:R-:W-:Y:S01]  /*0bc0*/  FADD.FTZ R101, R105, R94 ;  /* 0x0000005e69657221 */ /* 0x000fe20000010000 */
[----:B------:R-:W-:Y:S02]  /*0bd0*/  SHF.L.U32 R94, R107, 0x10, RZ ;  /* 0x000000106b5e7819 */ /* 0x000fe400000006ff */
[----:B------:R-:W-:Y:S01]  /*0be0*/  SHF.L.U32 R107, R96, 0x10, RZ ;  /* 0x00000010606b7819 */ /* 0x000fe200000006ff */
[----:B------:R-:W-:Y:S01]  /*0bf0*/  FADD.FTZ R101, R106, R101 ;  /* 0x000000656a657221 */ /* 0x000fe20000010000 */
[C---:B------:R-:W-:Y:S02]  /*0c00*/  PRMT R96, R108.reuse, 0x7632, R96 ;  /* 0x000076326c607816 */ /* 0x040fe40000000060 */
[----:B------:R-:W-:Y:S01]  /*0c10*/  SHF.L.U32 R108, R108, 0x10, RZ ;  /* 0x000000106c6c7819 */ /* 0x000fe200000006ff */
[----:B------:R-:W-:Y:S01]  /*0c20*/  FADD.FTZ R101, R92, R101 ;  /* 0x000000655c657221 */ /* 0x000fe20000010000 */
[----:B------:R-:W-:-:S03]  /*0c30*/  SHF.L.U32 R96, R96, 0x10, RZ ;  /* 0x0000001060607819 */ /* 0x000fc600000006ff */
[----:B------:R-:W-:-:S04]  /*0c40*/  FADD.FTZ R98, R94, R101 ;  /* 0x000000655e627221 */ /* 0x000fc80000010000 */
[----:B------:R-:W-:Y:S01]  /*0c50*/  FADD.FTZ R101, R107, R98 ;  /* 0x000000626b657221 */ /* 0x000fe20000010000 */
[----:B------:R-:W-:Y:S02]  /*0c60*/  SHF.L.U32 R98, R109, 0x10, RZ ;  /* 0x000000106d627819 */ /* 0x000fe400000006ff */
[----:B------:R-:W-:Y:S01]  /*0c70*/  SHF.L.U32 R109, R100, 0x10, RZ ;  /* 0x00000010646d7819 */ /* 0x000fe200000006ff */
[----:B------:R-:W-:Y:S01]  /*0c80*/  FADD.FTZ R101, R108, R101 ;  /* 0x000000656c657221 */ /* 0x000fe20000010000 */
[----:B------:R-:W-:-:S03]  /*0c90*/  PRMT R100, R110, 0x7632, R100 ;  /* 0x000076326e647816 */ /* 0x000fc60000000064 */
[----:B------:R-:W-:Y:S01]  /*0ca0*/  FADD.FTZ R101, R96, R101 ;  /* 0x0000006560657221 */ /* 0x000fe20000010000 */
[----:B------:R-:W-:Y:S02]  /*0cb0*/  SHF.L.U32 R110, R100, 0x10, RZ ;  /* 0x00000010646e7819 */ /* 0x000fe400000006ff */
[----:B------:R-:W-:Y:S01]  /*0cc0*/  PRMT R100, R111, 0x7632, R100 ;  /* 0x000076326f647816 */ /* 0x000fe20000000064 */
[----:B------:R-:W-:-:S03]  /*0cd0*/  FADD.FTZ R102, R98, R101 ;  /* 0x0000006562667221 */ /* 0x000fc60000010000 */
        /* <DEDUP_REMOVED lines=9> */
[C---:B------:R-:W-:Y:S02]  /*0d70*/  PRMT R100, R114.reuse, 0x7632, R100 ;  /* 0x0000763272647816 */ /* 0x040fe40000000064 */
[----:B------:R-:W-:Y:S01]  /*0d80*/  SHF.L.U32 R114, R114, 0x10, RZ ;  /* 0x0000001072727819 */ /* 0x000fe200000006ff */
[----:B------:R-:W-:Y:S01]  /*0d90*/  FADD.FTZ R101, R111, R102 ;  /* 0x000000666f657221 */ /* 0x000fe20000010000 */
[----:B------:R-:W-:Y:S02]  /*0da0*/  SHF.L.U32 R116, R100, 0x10, RZ ;  /* 0x0000001064747819 */ /* 0x000fe400000006ff */
[----:B------:R-:W-:Y:S01]  /*0db0*/  PRMT R100, R115, 0x7632, R100 ;  /* 0x0000763273647816 */ /* 0x000fe20000000064 */
[----:B------:R-:W-:-:S03]  /*0dc0*/  FADD.FTZ R101, R122, R101 ;  /* 0x000000657a657221 */ /* 0x000fc60000010000 */
[----:B------:R-:W-:Y:S01]  /*0dd0*/  SHF.L.U32 R115, R100, 0x10, RZ ;  /* 0x0000001064737819 */ /* 0x000fe200000006ff */
[----:B------:R-:W-:-:S04]  /*0de0*/  FADD.FTZ R101, R112, R101 ;  /* 0x0000006570657221 */ /* 0x000fc80000010000 */
[----:B------:R-:W-:-:S04]  /*0df0*/  FADD.FTZ R102, R124, R101 ;  /* 0x000000657c667221 */ /* 0x000fc80000010000 */
[----:B------:R-:W-:Y:S01]  /*0e00*/  FADD.FTZ R101, R113, R102 ;  /* 0x0000006671657221 */ /* 0x000fe20000010000 */
[----:B------:R-:W-:-:S03]  /*0e10*/  LOP3.LUT R102, R128, 0x7fffffc, RZ, 0xc0, !PT ;  /* 0x07fffffc80667812 */ /* 0x000fc600078ec0ff */
[----:B------:R-:W-:Y:S01]  /*0e20*/  FADD.FTZ R101, R114, R101 ;  /* 0x0000006572657221 */ /* 0x000fe20000010000 */
[----:B------:R-:W-:-:S03]  /*0e30*/  @!P0 IADD3 R102, R102, 0x4, RZ ;  /* 0x0000000466668810 */ /* 0x000fc60007ffe0ff */
        /* <DEDUP_REMOVED lines=18> */
[--C-:B------:R-:W-:Y:S01]  /*0f60*/  FADD.FTZ R130, R19, -R100.reuse ;  /* 0x8000006413827221 */ /* 0x100fe20000010000 */
[----:B------:R-:W-:Y:S01]  /*0f70*/  FFMA.FTZ R101, R101, R101, RZ ;  /* 0x0000006565657223 */ /* 0x000fe200000100ff */
[----:B------:R-:W-:-:S03]  /*0f80*/  FADD.FTZ R132, R119, -R100 ;  /* 0x8000006477847221 */ /* 0x000fc60000010000 */
[----:B------:R-:W-:-:S04]  /*0f90*/  FFMA.FTZ R101, R136, R136, R101 ;  /* 0x0000008888657223 */ /* 0x000fc80000010065 */
        /* <DEDUP_REMOVED lines=130> */
.L_x_30:
[----:B------:R-:W2:Y:S01]  /*17c0*/  @!P1 S2R R132, SR_CgaCtaId ;  /* 0x0000000000849919 */ /* 0x000ea20000008800 */
[----:B------:R-:W-:Y:S01]  /*17d0*/  @!P1 MOV R101, 0x400 ;  /* 0x0000040000659802 */ /* 0x000fe20000000f00 */
[----:B------:R-:W-:Y:S05]  /*17e0*/  WARPSYNC.ALL ;  /* 0x0000000000007948 */ /* 0x000fea0003800000 */
[----:B------:R-:W-:-:S04]  /*17f0*/  LOP3.LUT R103, R128, 0x3, RZ, 0xc0, !PT ;  /* 0x0000000380677812 */ /* 0x000fc800078ec0ff */
[----:B------:R-:W-:Y:S02]  /*1800*/  @!P1 IADD3 R130, R102, R103, RZ ;  /* 0x0000006766829210 */ /* 0x000fe40007ffe0ff */
[----:B--2---:R-:W-:Y:S01]  /*1810*/  @!P1 LEA R132, R132, R101, 0x18 ;  /* 0x0000006584849211 */ /* 0x004fe200078ec0ff */
[----:B-1----:R-:W-:-:S03]  /*1820*/  FADD.FTZ R101, R134, R136 ;  /* 0x0000008886657221 */ /* 0x002fc60000010000 */
[----:B------:R-:W-:-:S05]  /*1830*/  @!P1 LEA R130, R130, R132, 0x3 ;  /* 0x0000008482829211 */ /* 0x000fca00078e18ff */
[----:B------:R1:W-:Y:S01]  /*1840*/  @!P1 STS.64 [R130], R100 ;  /* 0x0000006482009388 */ /* 0x0003e20000000a00 */
[----:B------:R-:W-:-:S13]  /*1850*/  ISETP.GT.U32.AND P1, PT, R5, 0x3, PT ;  /* 0x000000030500780c */ /* 0x000fda0003f24070 */
[----:B-1----:R-:W1:Y:S01]  /*1860*/  @!P1 S2R R101, SR_CgaCtaId ;  /* 0x0000000000659919 */ /* 0x002e620000008800 */
[----:B------:R-:W-:Y:S01]  /*1870*/  @!P1 MOV R100, 0x400 ;  /* 0x0000040000649802 */ /* 0x000fe20000000f00 */
[----:B------:R-:W-:Y:S01]  /*1880*/  HFMA2.MMA R130, -RZ, RZ, 0, 0 ;  /* 0x00000000ff827435 */ /* 0x000fe200000001ff */
[----:B------:R-:W-:Y:S01]  /*1890*/  @!P1 IADD3 R102, R5, R102, RZ ;  /* 0x0000006605669210 */ /* 0x000fe20007ffe0ff */
[----:B------:R-:W-:Y:S04]  /*18a0*/  BAR.SYNC.DEFER_BLOCKING 0x0 ;  /* 0x0000000000007b1d */ /* 0x000fe80000010000 */
[----:B------:R-:W-:Y:S02]  /*18b0*/  @!P1 MOV R130, 0x45000000 ;  /* 0x4500000000829802 */ /* 0x000fe40000000f00 */
[----:B------:R-:W-:-:S02]  /*18c0*/  ULDC UR5, c[0x0][0x210] ;  /* 0x0000840000057ab9 */ /* 0x000fc40000000800 */
[----:B------:R-:W-:Y:S01]  /*18d0*/  USHF.L.U32 UR4, UR5, 0x3, URZ ;  /* 0x0000000305047899 */ /* 0x000fe2000800063f */
[----:B0-----:R-:W0:Y:S01]  /*18e0*/  SHFL.DOWN PT, R134, R130, 0x2, 0x1f ;  /* 0x08401f0082867f89 */ /* 0x001e2200000e0000 */
[----:B-1----:R-:W-:Y:S02]  /*18f0*/  @!P1 LEA R132, R101, R100, 0x18 ;  /* 0x0000006465849211 */ /* 0x002fe400078ec0ff */
[----:B------:R-:W-:Y:S02]  /*1900*/  CS2R R100, SRZ ;  /* 0x0000000000647805 */ /* 0x000fe4000001ff00 */
[----:B------:R-:W-:Y:S01]  /*1910*/  @!P1 LEA R132, R102, R132, 0x3 ;  /* 0x0000008466849211 */ /* 0x000fe200078e18ff */
[----:B0-----:R-:W-:-:S04]  /*1920*/  FADD.FTZ R102, R134, R130 ;  /* 0x0000008286667221 */ /* 0x001fc80000010000 */
[----:B------:R-:W0:Y:S01]  /*1930*/  @!P1 LDS.64 R100, [R132] ;  /* 0x0000000084649984 */ /* 0x000e220000000a00 */
[----:B------:R-:W1:Y:S01]  /*1940*/  MUFU.RCP R140, R102 ;  /* 0x00000066008c7308 */ /* 0x000e620000001000 */
[----:B------:R-:W-:Y:S02]  /*1950*/  LOP3.LUT P1, RZ, R103, 0x1f, R2, 0xf8, !PT ;  /* 0x0000001f67ff7812 */ /* 0x000fe4000782f802 */
[----:B0-----:R-:W0:Y:S04]  /*1960*/  SHFL.DOWN PT, R136, R100, 0x2, 0x1f ;  /* 0x08401f0064887f89 */ /* 0x001e2800000e0000 */
[----:B------:R-:W2:Y:S01]  /*1970*/  SHFL.DOWN PT, R138, R101, 0x2, 0x1f ;  /* 0x08401f00658a7f89 */ /* 0x000ea200000e0000 */
[----:B0-----:R-:W-:Y:S01]  /*1980*/  FADD.FTZ R142, -R136, R100 ;  /* 0x00000064888e7221 */ /* 0x001fe20000010100 */
[----:B------:R-:W-:-:S03]  /*1990*/  FMUL.FTZ R136, R134, R136 ;  /* 0x0000008886887220 */ /* 0x000fc60000410000 */
[----:B------:R-:W-:Y:S01]  /*19a0*/  FMUL.FTZ R142, R142, R142 ;  /* 0x0000008e8e8e7220 */ /* 0x000fe20000410000 */
[----:B------:R-:W-:Y:S01]  /*19b0*/  FFMA.FTZ R136, R130, R100, R136 ;  /* 0x0000006482887223 */ /* 0x000fe20000010088 */
[----:B--2---:R-:W-:Y:S01]  /*19c0*/  FADD.FTZ R138, R138, R101 ;  /* 0x000000658a8a7221 */ /* 0x004fe20000010000 */
[----:B------:R-:W0:Y:S01]  /*19d0*/  SHFL.DOWN PT, R100, R102, 0x1, 0x1f ;  /* 0x08201f0066647f89 */ /* 0x000e2200000e0000 */
[----:B------:R-:W-:Y:S01]  /*19e0*/  FMUL.FTZ R142, R142, R130 ;  /* 0x000000828e8e7220 */ /* 0x000fe20000410000 */
[----:B-1----:R-:W-:-:S03]  /*19f0*/  FMUL.FTZ R136, R140, R136 ;  /* 0x000000888c887220 */ /* 0x002fc60000410000 */
[----:B------:R-:W-:Y:S02]  /*1a00*/  FMUL.FTZ R142, R134, R142 ;  /* 0x0000008e868e7220 */ /* 0x000fe40000410000 */
[----:B------:R-:W1:Y:S02]  /*1a10*/  SHFL.DOWN PT, R130, R136, 0x1, 0x1f ;  /* 0x08201f0088827f89 */ /* 0x000e6400000e0000 */
[----:B------:R-:W-:-:S05]  /*1a20*/  FFMA.FTZ R138, R140, R142, R138 ;  /* 0x0000008e8c8a7223 */ /* 0x000fca000001008a */
[----:B------:R-:W2:Y:S01]  /*1a30*/  SHFL.DOWN PT, R101, R138, 0x1, 0x1f ;  /* 0x08201f008a657f89 */ /* 0x000ea200000e0000 */
[----:B0-----:R-:W-:-:S06]  /*1a40*/  FADD.FTZ R103, R102, R100 ;  /* 0x0000006466677221 */ /* 0x001fcc0000010000 */
[----:B------:R-:W0:Y:S01]  /*1a50*/  MUFU.RCP R103, R103 ;  /* 0x0000006700677308 */ /* 0x000e220000001000 */
[----:B-1----:R-:W-:Y:S01]  /*1a60*/  FADD.FTZ R132, R136, -R130 ;  /* 0x8000008288847221 */ /* 0x002fe20000010000 */
[----:B------:R-:W-:-:S03]  /*1a70*/  FMUL.FTZ R134, R100, R130 ;  /* 0x0000008264867220 */ /* 0x000fc60000410000 */
[----:B------:R-:W-:Y:S01]  /*1a80*/  FMUL.FTZ R132, R132, R132 ;  /* 0x0000008484847220 */ /* 0x000fe20000410000 */
[----:B--2---:R-:W-:-:S03]  /*1a90*/  FADD.FTZ R130, R138, R101 ;  /* 0x000000658a827221 */ /* 0x004fc60000010000 */
[C---:B------:R-:W-:Y:S01]  /*1aa0*/  FMUL.FTZ R132, R102.reuse, R132 ;  /* 0x0000008466847220 */ /* 0x040fe20000410000 */
[----:B------:R-:W-:-:S03]  /*1ab0*/  FFMA.FTZ R102, R102, R136, R134 ;  /* 0x0000008866667223 */ /* 0x000fc60000010086 */
[----:B------:R-:W-:Y:S02]  /*1ac0*/  FMUL.FTZ R132, R100, R132 ;  /* 0x0000008464847220 */ /* 0x000fe40000410000 */
[----:B------:R-:W1:Y:S02]  /*1ad0*/  @!P1 LDC.64 R100, c[0x0][0x250] ;  /* 0x00009400ff649b82 */ /* 0x000e640000000a00 */
[C---:B0-----:R-:W-:Y:S01]  /*1ae0*/  FFMA.FTZ R134, R103.reuse, R132, R130 ;  /* 0x0000008467867223 */ /* 0x041fe20000010082 */
[----:B------:R-:W-:Y:S01]  /*1af0*/  FMUL.FTZ R102, R103, R102 ;  /* 0x0000006667667220 */ /* 0x000fe20000410000 */
[----:B------:R-:W-:-:S03]  /*1b00*/  LOP3.LUT R130, R7, 0x1, RZ, 0xc0, !PT ;  /* 0x0000000107827812 */ /* 0x000fc600078ec0ff */
[----:B------:R-:W-:Y:S01]  /*1b10*/  SHFL.IDX PT, R103, R134, RZ, 0x1f ;  /* 0x00001fff86677589 */ /* 0x000fe200000e0000 */
[----:B------:R-:W-:Y:S02]  /*1b20*/  IADD3 R140, -R130, RZ, RZ ;  /* 0x000000ff828c7210 */ /* 0x000fe40007ffe1ff */
[----:B------:R-:W-:Y:S01]  /*1b30*/  LEA.HI R130, R2, R3, RZ, 0x19 ;  /* 0x0000000302827211 */ /* 0x000fe200078fc8ff */
[----:B------:R-:W0:Y:S01]  /*1b40*/  SHFL.IDX PT, R102, R102, RZ, 0x1f ;  /* 0x00001fff66667589 */ /* 0x000e2200000e0000 */
[----:B------:R-:W-:-:S04]  /*1b50*/  LOP3.LUT R132, R140, UR4, RZ, 0xc0, !PT ;  /* 0x000000048c847c12 */ /* 0x000fc8000f8ec0ff */
[----:B------:R-:W-:-:S04]  /*1b60*/  LEA R132, P3, R130, R132, 0x3 ;  /* 0x0000008482847211 */ /* 0x000fc800078618ff */
[----:B------:R-:W-:Y:S02]  /*1b70*/  @!P1 IADD3 R136, P2, R4, R132, RZ ;  /* 0x0000008404889210 */ /* 0x000fe40007f5e0ff */
[----:B------:R-:W-:Y:S02]  /*1b80*/  IADD3.X R130, RZ, RZ, RZ, P3, !PT ;  /* 0x000000ffff827210 */ /* 0x000fe40001ffe4ff */
[----:B-1----:R-:W-:Y:S02]  /*1b90*/  @!P1 LEA R100, P3, R136, R100, 0x3 ;  /* 0x0000006488649211 */ /* 0x002fe400078618ff */
[----:B------:R-:W-:-:S04]  /*1ba0*/  @!P1 IADD3.X R138, RZ, R130, RZ, P2, !PT ;  /* 0x00000082ff8a9210 */ /* 0x000fc800017fe4ff */
[----:B------:R-:W-:-:S05]  /*1bb0*/  @!P1 LEA.HI.X R101, R136, R101, R138, 0x3, P3 ;  /* 0x0000006588659211 */ /* 0x000fca00018f1c8a */
[----:B0-----:R0:W-:Y:S01]  /*1bc0*/  @!P1 STG.E.64 desc[UR6][R100.64], R102 ;  /* 0x0000006664009986 */ /* 0x0011e2000c101b06 */
[----:B------:R-:W-:-:S13]  /*1bd0*/  ISETP.NE.AND P1, PT, R2, RZ, PT ;  /* 0x000000ff0200720c */ /* 0x000fda0003f25270 */
[----:B0-----:R-:W-:Y:S05]  /*1be0*/  @P1 BRA `(.L_x_17) ;  /* 0x0000000000501947 */ /* 0x001fea0003800000 */
[----:B------:R-:W-:Y:S01]  /*1bf0*/  LOP3.LUT R100, R140, UR5, RZ, 0xc0, !PT ;  /* 0x000000058c647c12 */ /* 0x000fe2000f8ec0ff */
[----:B------:R-:W-:Y:S01]  /*1c00*/  ULDC.64 UR8, c[0x0][0x258] ;  /* 0x0000960000087ab9 */ /* 0x000fe20000000a00 */
[----:B------:R-:W-:Y:S02]  /*1c10*/  LOP3.LUT P1, RZ, R7, 0x2, RZ, 0xc0, !PT ;  /* 0x0000000207ff7812 */ /* 0x000fe4000782c0ff */
[----:B------:R-:W-:Y:S02]  /*1c20*/  IADD3 R101, P2, R3, R100, RZ ;  /* 0x0000006403657210 */ /* 0x000fe40007f5e0ff */
[----:B------:R-:W-:Y:S02]  /*1c30*/  MOV R103, 0x1 ;  /* 0x0000000100677802 */ /* 0x000fe40000000f00 */
[----:B------:R-:W-:Y:S02]  /*1c40*/  LEA.HI.X.SX32 R102, R100, RZ, 0x1, P2 ;  /* 0x000000ff64667211 */ /* 0x000fe400010f0eff */
[----:B------:R-:W-:-:S02]  /*1c50*/  LEA R100, P2, R101, UR8, 0x2 ;  /* 0x0000000865647c11 */ /* 0x000fc4000f8410ff */
        /* <DEDUP_REMOVED lines=8> */
.L_x_18:
[----:B------:R-:W2:Y:S04]  /*1ce0*/  LDG.E.STRONG.GPU R102, desc[UR6][R100.64] ;  /* 0x0000000664667981 */ /* 0x000ea8000c1ef900 */
[----:B--2---:R-:W-:Y:S01]  /*1cf0*/  CCTL.IVALL ;  /* 0x00000000ff00798f */ /* 0x004fe20002000000 */
[----:B------:R-:W-:Y:S05]  /*1d00*/  YIELD ;  /* 0x0000000000007946 */ /* 0x000fea0003800000 */
[----:B------:R-:W-:-:S13]  /*1d10*/  ISETP.NE.AND P1, PT, R102, R134, PT ;  /* 0x000000866600720c */ /* 0x000fda0003f25270 */
[----:B------:R-:W-:Y:S05]  /*1d20*/  @P1 BRA `(.L_x_18) ;  /* 0xfffffffc00ec1947 */ /* 0x000fea000383ffff */
.L_x_17:
        /* <DEDUP_REMOVED lines=10> */
[----:B------:R0:W2:Y:S01]  /*1dd0*/  @!P1 LDG.E.64 R102, desc[UR6][R100.64] ;  /* 0x0000000664669981 */ /* 0x0000a2000c1e1b00 */
[----:B------:R-:W-:Y:S02]  /*1de0*/  MOV R132, RZ ;  /* 0x000000ff00847202 */ /* 0x000fe40000000f00 */
[----:B------:R-:W-:Y:S02]  /*1df0*/  @!P1 MOV R132, 0x46000000 ;  /* 0x4600000000849802 */ /* 0x000fe40000000f00 */
[----:B------:R-:W-:-:S03]  /*1e00*/  IADD3 R7, R7, 0x1, RZ ;  /* 0x0000000107077810 */ /* 0x000fc60007ffe0ff */
[----:B------:R-:W1:Y:S01]  /*1e10*/  SHFL.DOWN PT, R134, R132, 0x4, 0x1f ;  /* 0x08801f0084867f89 */ /* 0x000e6200000e0000 */
[----:B------:R-:W-:Y:S01]  /*1e20*/  LOP3.LUT R7, R7, 0x3, RZ, 0xc0, !PT ;  /* 0x0000000307077812 */ /* 0x000fe200078ec0ff */
[----:B-1----:R-:W-:-:S04]  /*1e30*/  FADD.FTZ R130, R134, R132 ;  /* 0x0000008486827221 */ /* 0x002fc80000010000 */
[----:B------:R-:W1:Y:S01]  /*1e40*/  MUFU.RCP R140, R130 ;  /* 0x00000082008c7308 */ /* 0x000e620000001000 */
[----:B0-----:R-:W0:Y:S02]  /*1e50*/  SHFL.DOWN PT, R101, R130, 0x2, 0x1f ;  /* 0x08401f0082657f89 */ /* 0x001e2400000e0000 */
[----:B0-----:R-:W-:Y:S02]  /*1e60*/  FADD.FTZ R100, R130, R101 ;  /* 0x0000006582647221 */ /* 0x001fe40000010000 */
[----:B--2---:R-:W0:Y:S04]  /*1e70*/  SHFL.DOWN PT, R136, R102, 0x4, 0x1f ;  /* 0x08801f0066887f89 */ /* 0x004e2800000e0000 */
[----:B------:R-:W2:Y:S01]  /*1e80*/  SHFL.DOWN PT, R138, R103, 0x4, 0x1f ;  /* 0x08801f00678a7f89 */ /* 0x000ea200000e0000 */
[----:B0-----:R-:W-:Y:S01]  /*1e90*/  FMUL.FTZ R142, R134, R136 ;  /* 0x00000088868e7220 */ /* 0x001fe20000410000 */
[----:B------:R-:W-:-:S03]  /*1ea0*/  FADD.FTZ R136, -R136, R102 ;  /* 0x0000006688887221 */ /* 0x000fc60000010100 */
[----:B------:R-:W-:Y:S01]  /*1eb0*/  FFMA.FTZ R142, R132, R102, R142 ;  /* 0x00000066848e7223 */ /* 0x000fe2000001008e */
[----:B------:R-:W-:Y:S01]  /*1ec0*/  FMUL.FTZ R136, R136, R136 ;  /* 0x0000008888887220 */ /* 0x000fe20000410000 */
[----:B--2---:R-:W-:Y:S02]  /*1ed0*/  FADD.FTZ R138, R138, R103 ;  /* 0x000000678a8a7221 */ /* 0x004fe40000010000 */
[----:B-1----:R-:W-:Y:S01]  /*1ee0*/  FMUL.FTZ R142, R140, R142 ;  /* 0x0000008e8c8e7220 */ /* 0x002fe20000410000 */
[----:B------:R-:W-:Y:S02]  /*1ef0*/  FMUL.FTZ R136, R136, R132 ;  /* 0x0000008488887220 */ /* 0x000fe40000410000 */
[----:B------:R-:W0:Y:S02]  /*1f00*/  MUFU.RCP R132, R100 ;  /* 0x0000006400847308 */ /* 0x000e240000001000 */
[----:B------:R-:W1:Y:S01]  /*1f10*/  SHFL.DOWN PT, R102, R142, 0x2, 0x1f ;  /* 0x08401f008e667f89 */ /* 0x000e6200000e0000 */
[----:B------:R-:W-:-:S04]  /*1f20*/  FMUL.FTZ R136, R134, R136 ;  /* 0x0000008886887220 */ /* 0x000fc80000410000 */
[----:B------:R-:W-:-:S05]  /*1f30*/  FFMA.FTZ R136, R140, R136, R138 ;  /* 0x000000888c887223 */ /* 0x000fca000001008a */
[----:B------:R-:W2:Y:S01]  /*1f40*/  SHFL.DOWN PT, R103, R136, 0x2, 0x1f ;  /* 0x08401f0088677f89 */ /* 0x000ea200000e0000 */
[----:B-1----:R-:W-:Y:S01]  /*1f50*/  FADD.FTZ R134, R142, -R102 ;  /* 0x800000668e867221 */ /* 0x002fe20000010000 */
[----:B------:R-:W-:-:S03]  /*1f60*/  FMUL.FTZ R102, R101, R102 ;  /* 0x0000006665667220 */ /* 0x000fc60000410000 */
[----:B------:R-:W-:Y:S01]  /*1f70*/  FMUL.FTZ R134, R134, R134 ;  /* 0x0000008686867220 */ /* 0x000fe20000410000 */
[----:B------:R-:W-:-:S03]  /*1f80*/  FFMA.FTZ R102, R130, R142, R102 ;  /* 0x0000008e82667223 */ /* 0x000fc60000010066 */
[----:B------:R-:W-:Y:S01]  /*1f90*/  FMUL.FTZ R134, R130, R134 ;  /* 0x0000008682867220 */ /* 0x000fe20000410000 */
[----:B0-----:R-:W-:Y:S01]  /*1fa0*/  FMUL.FTZ R102, R132, R102 ;  /* 0x0000006684667220 */ /* 0x001fe20000410000 */
[----:B------:R-:W0:Y:S01]  /*1fb0*/  SHFL.DOWN PT, R130, R100, 0x1, 0x1f ;  /* 0x08201f0064827f89 */ /* 0x000e2200000e0000 */
[----:B--2---:R-:W-:Y:S01]  /*1fc0*/  FADD.FTZ R103, R136, R103 ;  /* 0x0000006788677221 */ /* 0x004fe20000010000 */
[----:B------:R-:W-:Y:S01]  /*1fd0*/  FMUL.FTZ R134, R101, R134 ;  /* 0x0000008665867220 */ /* 0x000fe20000410000 */
[----:B------:R-:W-:Y:S01]  /*1fe0*/  LOP3.LUT R101, R5, 0x7, R0, 0xf8, !PT ;  /* 0x0000000705657812 */ /* 0x000fe200078ef800 */
[----:B------:R-:W1:Y:S02]  /*1ff0*/  SHFL.DOWN PT, R136, R102, 0x1, 0x1f ;  /* 0x08201f0066887f89 */ /* 0x000e6400000e0000 */
[----:B------:R-:W-:Y:S01]  /*2000*/  FFMA.FTZ R103, R132, R134, R103 ;  /* 0x0000008684677223 */ /* 0x000fe20000010067 */
[----:B------:R-:W-:-:S04]  /*2010*/  LOP3.LUT P1, RZ, R101, 0x3, R128, 0xf8, !PT ;  /* 0x0000000365ff7812 */ /* 0x000fc8000782f880 */
[----:B------:R-:W2:Y:S01]  /*2020*/  SHFL.DOWN PT, R132, R103, 0x1, 0x1f ;  /* 0x08201f0067847f89 */ /* 0x000ea200000e0000 */
[----:B0-----:R-:W-:Y:S01]  /*2030*/  FADD.FTZ R101, R100, R130 ;  /* 0x0000008264657221 */ /* 0x001fe20000010000 */
[----:B-1----:R-:W-:Y:S01]  /*2040*/  FADD.FTZ R128, R102, -R136 ;  /* 0x8000008866807221 */ /* 0x002fe20000010000 */
[----:B------:R-:W-:-:S04]  /*2050*/  FMUL.FTZ R136, R130, R136 ;  /* 0x0000008882887220 */ /* 0x000fc80000410000 */
[----:B------:R-:W0:Y:S01]  /*2060*/  MUFU.RCP R101, R101 ;  /* 0x0000006500657308 */ /* 0x000e220000001000 */
[----:B------:R-:W-:Y:S01]  /*2070*/  FMUL.FTZ R128, R128, R128 ;  /* 0x0000008080807220 */ /* 0x000fe20000410000 */
[C---:B------:R-:W-:Y:S01]  /*2080*/  FFMA.FTZ R136, R100.reuse, R102, R136 ;  /* 0x0000006664887223 */ /* 0x040fe20000010088 */
[----:B--2---:R-:W-:Y:S02]  /*2090*/  FADD.FTZ R132, R103, R132 ;  /* 0x0000008467847221 */ /* 0x004fe40000010000 */
[----:B------:R-:W-:Y:S01]  /*20a0*/  FMUL.FTZ R128, R100, R128 ;  /* 0x0000008064807220 */ /* 0x000fe20000410000 */
[----:B------:R-:W1:Y:S03]  /*20b0*/  @!P1 LDC.64 R102, c[0x0][0x230] ;  /* 0x00008c00ff669b82 */ /* 0x000e660000000a00 */
[----:B------:R-:W-:-:S04]  /*20c0*/  FMUL.FTZ R128, R130, R128 ;  /* 0x0000008082807220 */ /* 0x000fc80000410000 */
[C---:B0-----:R-:W-:Y:S01]  /*20d0*/  FFMA.FTZ R132, R101.reuse, R128, R132 ;  /* 0x0000008065847223 */ /* 0x041fe20000010084 */
[----:B------:R-:W-:Y:S01]  /*20e0*/  FMUL.FTZ R130, R101, R136 ;  /* 0x0000008865827220 */ /* 0x000fe20000410000 */
[----:B------:R-:W0:Y:S03]  /*20f0*/  LDC R128, c[0x0][0x260] ;  /* 0x00009800ff807b82 */ /* 0x000e260000000800 */
[----:B------:R-:W0:Y:S04]  /*2100*/  SHFL.IDX PT, R101, R132, RZ, 0x1f ;  /* 0x00001fff84657589 */ /* 0x000e2800000e0000 */
[----:B------:R-:W2:Y:S01]  /*2110*/  SHFL.IDX PT, R130, R130, RZ, 0x1f ;  /* 0x00001fff82827589 */ /* 0x000ea200000e0000 */
[----:B-1----:R-:W-:-:S04]  /*2120*/  @!P1 IMAD.WIDE R102, R6, 0x4, R102 ;  /* 0x0000000406669825 */ /* 0x002fc800078e0266 */
[----:B0-----:R-:W-:Y:S02]  /*2130*/  FFMA.FTZ R128, R101, 1.52587890625e-05, R128 ;  /* 0x3780000065807823 */ /* 0x001fe40000010080 */
[----:B------:R-:W0:Y:S01]  /*2140*/  @!P1 LDC.64 R100, c[0x0][0x238] ;  /* 0x00008e00ff649b82 */ /* 0x000e220000000a00 */
[--C-:B--2---:R-:W-:Y:S01]  /*2150*/  FADD.FTZ R132, R104, -R130.reuse ;  /* 0x8000008268847221 */ /* 0x104fe20000010000 */
[--C-:B------:R-:W-:Y:S02]  /*2160*/  FADD.FTZ R134, R105, -R130.reuse ;  /* 0x8000008269867221 */ /* 0x100fe40000010000 */
[----:B------:R-:W1:Y:S01]  /*2170*/  MUFU.RSQ R128, R128 ;  /* 0x0000008000807308 */ /* 0x000e620000001400 */
[--C-:B------:R-:W-:Y:S01]  /*2180*/  FADD.FTZ R15, R15, -R130.reuse ;  /* 0x800000820f0f7221 */ /* 0x100fe20000010000 */
[--C-:B------:R-:W-:Y:S01]  /*2190*/  FADD.FTZ R17, R17, -R130.reuse ;  /* 0x8000008211117221 */ /* 0x100fe20000010000 */
[--C-:B------:R-:W-:Y:S01]  /*21a0*/  FADD.FTZ R119, R119, -R130.reuse ;  /* 0x8000008277777221 */ /* 0x100fe20000010000 */
[----:B------:R-:W2:Y:S01]  /*21b0*/  LDC.64 R104, c[0x0][0x228] ;  /* 0x00008a00ff687b82 */ /* 0x000ea20000000a00 */
        /* <DEDUP_REMOVED lines=17> */
[----:B------:R3:W-:Y:S01]  /*22d0*/  @!P1 STG.E desc[UR6][R102.64], R130 ;  /* 0x0000008266009986 */ /* 0x0007e2000c101906 */
[C---:B-1----:R-:W-:Y:S01]  /*22e0*/  FMUL.FTZ R15, R128.reuse, R15 ;  /* 0x0000000f800f7220 */ /* 0x042fe20000410000 */
[C---:B------:R-:W-:Y:S01]  /*22f0*/  FMUL.FTZ R136, R128.reuse, R17 ;  /* 0x0000001180887220 */ /* 0x040fe20000410000 */
[C---:B------:R-:W-:Y:S01]  /*2300*/  FMUL.FTZ R119, R128.reuse, R119 ;  /* 0x0000007780777220 */ /* 0x040fe20000410000 */
[----:B------:R-:W-:Y:S01]  /*2310*/  FMUL.FTZ R140, R128, R117 ;  /* 0x00000075808c7220 */ /* 0x000fe20000410000 */
[--C-:B------:R-:W-:Y:S01]  /*2320*/  FADD.FTZ R139, R139, -R130.reuse ;  /* 0x800000828b8b7221 */ /* 0x100fe20000010000 */
[--C-:B------:R-:W-:Y:S01]  /*2330*/  FADD.FTZ R93, R93, -R130.reuse ;  /* 0x800000825d5d7221 */ /* 0x100fe20000010000 */
[--C-:B------:R-:W-:Y:S01]  /*2340*/  FADD.FTZ R145, R145, -R130.reuse ;  /* 0x8000008291917221 */ /* 0x100fe20000010000 */
[--C-:B------:R-:W-:Y:S01]  /*2350*/  FADD.FTZ R95, R95, -R130.reuse ;  /* 0x800000825f5f7221 */ /* 0x100fe20000010000 */
[--C-:B------:R-:W-:Y:S01]  /*2360*/  FADD.FTZ R97, R97, -R130.reuse ;  /* 0x8000008261617221 */ /* 0x100fe20000010000 */
[--C-:B------:R-:W-:Y:S01]  /*2370*/  FADD.FTZ R18, R18, -R130.reuse ;  /* 0x8000008212127221 */ /* 0x100fe20000010000 */
[--C-:B------:R-:W-:Y:S01]  /*2380*/  FADD.FTZ R16, R16, -R130.reuse ;  /* 0x8000008210107221 */ /* 0x100fe20000010000 */
[C---:B------:R-:W-:Y:S01]  /*2390*/  FMUL.FTZ R125, R128.reuse, R125 ;  /* 0x0000007d807d7220 */ /* 0x040fe20000410000 */
[C---:B---3--:R-:W-:Y:S01]  /*23a0*/  FMUL.FTZ R102, R128.reuse, R123 ;  /* 0x0000007b80667220 */ /* 0x048fe20000410000 */
[C---:B------:R-:W-:Y:S01]  /*23b0*/  FMUL.FTZ R131, R128.reuse, R131 ;  /* 0x0000008380837220 */ /* 0x040fe20000410000 */
[----:B------:R-:W-:Y:S01]  /*23c0*/  FMUL.FTZ R144, R128, R129 ;  /* 0x0000008180907220 */ /* 0x000fe20000410000 */
[--C-:B------:R-:W-:Y:S01]  /*23d0*/  FADD.FTZ R86, R86, -R130.reuse ;  /* 0x8000008256567221 */ /* 0x100fe20000010000 */
[--C-:B------:R-:W-:Y:S01]  /*23e0*/  FADD.FTZ R84, R84, -R130.reuse ;  /* 0x8000008254547221 */ /* 0x100fe20000010000 */
[C---:B------:R-:W-:Y:S01]  /*23f0*/  FMUL.FTZ R137, R128.reuse, R137 ;  /* 0x0000008980897220 */ /* 0x040fe20000410000 */
        /* <DEDUP_REMOVED lines=36> */
[C---:B------:R-:W-:Y:S01]  /*2640*/  FMUL.FTZ R85, R128.reuse, R85 ;  /* 0x0000005580557220 */ /* 0x040fe20000410000 */
[C---:B------:R-:W-:Y:S01]  /*2650*/  FMUL.FTZ R138, R128.reuse, R19 ;  /* 0x00000013808a7220 */ /* 0x040fe20000410000 */
[C---:B------:R-:W-:Y:S01]  /*2660*/  FMUL.FTZ R121, R128.reuse, R121 ;  /* 0x0000007980797220 */ /* 0x040fe20000410000 */
[----:B------:R-:W-:Y:S01]  /*2670*/  FMUL.FTZ R142, R128, R87 ;  /* 0x00000057808e7220 */ /* 0x000fe20000410000 */
[----:B0-----:R-:W-:-:S04]  /*2680*/  @!P1 IMAD.WIDE R100, R6, 0x4, R100 ;  /* 0x0000000406649825 */ /* 0x001fc800078e0264 */
[C---:B------:R-:W-:Y:S01]  /*2690*/  FMUL.FTZ R127, R128.reuse, R127 ;  /* 0x0000007f807f7220 */ /* 0x040fe20000410000 */
        /* <DEDUP_REMOVED lines=9> */
[----:B------:R-:W-:Y:S01]  /*2730*/  FMUL.FTZ R91, R128, R16 ;  /* 0x00000010805b7220 */ /* 0x000fe20000410000 */
[----:B------:R-:W-:Y:S01]  /*2740*/  F2FP.BF16.F32.PACK_AB R15, R136, R15 ;  /* 0x0000000f880f723e */ /* 0x000fe200000010ff */
        /* <DEDUP_REMOVED lines=10> */
[----:B------:R0:W-:Y:S01]  /*27f0*/  @!P1 STG.E desc[UR6][R100.64], R128 ;  /* 0x0000008064009986 */ /* 0x0001e2000c101906 */
[----:B------:R-:W-:Y:S01]  /*2800*/  F2FP.BF16.F32.PACK_AB R85, R138, R85 ;  /* 0x000000558a55723e */ /* 0x000fe200000010ff */
[----:B--2---:R-:W-:Y:S01]  /*2810*/  IMAD.WIDE.U32 R112, R10, 0x10, R104 ;  /* 0x000000100a707825 */ /* 0x004fe200078e0068 */
[----:B------:R-:W-:-:S03]  /*2820*/  F2FP.BF16.F32.PACK_AB R121, R142, R121 ;  /* 0x000000798e79723e */ /* 0x000fc600000010ff */
[----:B------:R-:W-:Y:S01]  /*2830*/  FMUL.FTZ R129, R128, R110 ;  /* 0x0000006e80817220 */ /* 0x000fe20000410000 */
[----:B------:R-:W-:Y:S01]  /*2840*/  F2FP.BF16.F32.PACK_AB R17, R130, R127 ;  /* 0x0000007f8211723e */ /* 0x000fe200000010ff */
[----:B------:R-:W-:Y:S01]  /*2850*/  FMUL.FTZ R135, R128, R111 ;  /* 0x0000006f80877220 */ /* 0x000fe20000410000 */
[----:B------:R-:W-:Y:S01]  /*2860*/  F2FP.BF16.F32.PACK_AB R19, R146, R133 ;  /* 0x000000859213723e */ /* 0x000fe200000010ff */
[----:B-----5:R-:W-:Y:S01]  /*2870*/  HFMA2.MMA.BF16_V2 R10, R82, R119, R50 ;  /* 0x00000077520a7235 */ /* 0x020fe20000200032 */
[----:B------:R-:W-:Y:S01]  /*2880*/  F2FP.BF16.F32.PACK_AB R150, R150, R139 ;  /* 0x0000008b9696723e */ /* 0x000fe200000010ff */
[--C-:B------:R-:W-:Y:S01]  /*2890*/  IMAD.WIDE.U32 R110, R9, 0x10, R104.reuse ;  /* 0x00000010096e7825 */ /* 0x100fe200078e0068 */
[----:B------:R-:W-:Y:S01]  /*28a0*/  F2FP.BF16.F32.PACK_AB R87, R95, R145 ;  /* 0x000000915f57723e */ /* 0x000fe200000010ff */
[----:B------:R-:W-:Y:S01]  /*28b0*/  HFMA2.MMA.BF16_V2 R16, R76, R16, R44 ;  /* 0x000000104c107235 */ /* 0x000fe2000020002c */
[C---:B------:R-:W-:Y:S01]  /*28c0*/  IADD3 R131, R8.reuse, 0x1000, RZ ;  /* 0x0000100008837810 */ /* 0x040fe20007ffe0ff */
[----:B0-----:R-:W-:Y:S01]  /*28d0*/  IMAD.WIDE.U32 R100, R8, 0x10, R104 ;  /* 0x0000001008647825 */ /* 0x001fe200078e0068 */
[----:B------:R-:W-:-:S03]  /*28e0*/  HFMA2.MMA.BF16_V2 R8, R80, R15, R48 ;  /* 0x0000000f50087235 */ /* 0x000fc60000200030 */
[----:B------:R-:W-:Y:S01]  /*28f0*/  HFMA2.BF16_V2 R9, R81, R85, R49 ;  /* 0x0000005551097231 */ /* 0x000fe20000200031 */
[----:B------:R-:W-:Y:S01]  /*2900*/  HFMA2.MMA.BF16_V2 R18, R78, R18, R46 ;  /* 0x000000124e127235 */ /* 0x000fe2000020002e */
[----:B------:R-:W-:-:S04]  /*2910*/  IMAD.WIDE.U32 R136, R11, 0x10, R104 ;  /* 0x000000100b887825 */ /* 0x000fc800078e0068 */
[----:B------:R-:W-:Y:S01]  /*2920*/  HFMA2.BF16_V2 R11, R83, R121, R51 ;  /* 0x00000079530b7231 */ /* 0x000fe20000200033 */
[----:B------:R-:W-:Y:S01]  /*2930*/  HFMA2.MMA.BF16_V2 R84, R72, R84, R40 ;  /* 0x0000005448547235 */ /* 0x000fe20000200028 */
[C---:B------:R-:W-:Y:S01]  /*2940*/  FMUL.FTZ R149, R128.reuse, R149 ;  /* 0x0000009580957220 */ /* 0x040fe20000410000 */
[----:B------:R-:W-:Y:S01]  /*2950*/  HFMA2.MMA.BF16_V2 R86, R74, R86, R42 ;  /* 0x000000564a567235 */ /* 0x000fe2000020002a */
[C---:B------:R-:W-:Y:S01]  /*2960*/  FMUL.FTZ R155, R128.reuse, R155 ;  /* 0x0000009b809b7220 */ /* 0x040fe20000410000 */
[C---:B------:R-:W-:Y:S01]  /*2970*/  FMUL.FTZ R158, R128.reuse, R153 ;  /* 0x00000099809e7220 */ /* 0x040fe20000410000 */
[----:B------:R-:W-:Y:S02]  /*2980*/  HFMA2.BF16_V2 R17, R77, R17, R45 ;  /* 0x000000114d117231 */ /* 0x000fe4000020002d */
[C---:B------:R-:W-:Y:S01]  /*2990*/  FMUL.FTZ R160, R128.reuse, R99 ;  /* 0x0000006380a07220 */ /* 0x040fe20000410000 */
[----:B------:R-:W-:Y:S02]  /*29a0*/  HFMA2.BF16_V2 R19, R79, R19, R47 ;  /* 0x000000134f137231 */ /* 0x000fe4000020002f */
[C---:B------:R-:W-:Y:S01]  /*29b0*/  FMUL.FTZ R161, R128.reuse, R161 ;  /* 0x000000a180a17220 */ /* 0x040fe20000410000 */
[----:B------:R-:W-:Y:S01]  /*29c0*/  FMUL.FTZ R162, R128, R159 ;  /* 0x0000009f80a27220 */ /* 0x000fe20000410000 */
[----:B------:R-:W-:-:S02]  /*29d0*/  HFMA2.BF16_V2 R85, R73, R150, R41 ;  /* 0x0000009649557231 */ /* 0x000fc40000200029 */
[C---:B------:R-:W-:Y:S01]  /*29e0*/  FMUL.FTZ R132, R128.reuse, R132 ;  /* 0x0000008480847220 */ /* 0x040fe20000410000 */
[----:B------:R-:W-:Y:S02]  /*29f0*/  HFMA2.BF16_V2 R87, R75, R87, R43 ;  /* 0x000000574b577231 */ /* 0x000fe4000020002b */
        /* <DEDUP_REMOVED lines=13> */
[----:B------:R0:W-:Y:S01]  /*2ad0*/  STG.E.128 desc[UR6][R100.64], R8 ;  /* 0x0000000864007986 */ /* 0x0001e2000c101d06 */
[C---:B------:R-:W-:Y:S01]  /*2ae0*/  FMUL.FTZ R90, R128.reuse, R90 ;  /* 0x0000005a805a7220 */ /* 0x040fe20000410000 */
[C---:B------:R-:W-:Y:S01]  /*2af0*/  FMUL.FTZ R103, R128.reuse, R134 ;  /* 0x0000008680677220 */ /* 0x040fe20000410000 */
[C---:B------:R-:W-:Y:S01]  /*2b00*/  FMUL.FTZ R94, R128.reuse, R94 ;  /* 0x0000005e805e7220 */ /* 0x040fe20000410000 */
[----:B------:R-:W-:Y:S01]  /*2b10*/  FMUL.FTZ R107, R128, R107 ;  /* 0x0000006b806b7220 */ /* 0x000fe20000410000 */
[----:B------:R1:W-:Y:S01]  /*2b20*/  STG.E.128 desc[UR6][R110.64], R16 ;  /* 0x000000106e007986 */ /* 0x0003e2000c101d06 */
[----:B------:R-:W-:Y:S01]  /*2b30*/  F2FP.BF16.F32.PACK_AB R149, R154, R149 ;  /* 0x000000959a95723e */ /* 0x000fe200000010ff */
[----:B------:R-:W-:Y:S01]  /*2b40*/  FMUL.FTZ R98, R128, R98 ;  /* 0x0000006280627220 */ /* 0x000fe20000410000 */
[----:B------:R-:W-:Y:S01]  /*2b50*/  F2FP.BF16.F32.PACK_AB R155, R158, R155 ;  /* 0x0000009b9e9b723e */ /* 0x000fe200000010ff */
[C---:B------:R-:W-:Y:S01]  /*2b60*/  FMUL.FTZ R109, R128.reuse, R109 ;  /* 0x0000006d806d7220 */ /* 0x040fe20000410000 */
[----:B------:R-:W-:Y:S01]  /*2b70*/  FMUL.FTZ R120, R128, R120 ;  /* 0x0000007880787220 */ /* 0x000fe20000410000 */
[----:B------:R2:W-:Y:S01]  /*2b80*/  STG.E.128 desc[UR6][R112.64], R84 ;  /* 0x0000005470007986 */ /* 0x0005e2000c101d06 */
[----:B------:R-:W-:Y:S01]  /*2b90*/  F2FP.BF16.F32.PACK_AB R161, R162, R161 ;  /* 0x000000a1a2a1723e */ /* 0x000fe200000010ff */
[C---:B------:R-:W-:Y:S01]  /*2ba0*/  FMUL.FTZ R124, R128.reuse, R124 ;  /* 0x0000007c807c7220 */ /* 0x040fe20000410000 */
[----:B------:R-:W-:Y:S01]  /*2bb0*/  F2FP.BF16.F32.PACK_AB R89, R91, R89 ;  /* 0x000000595b59723e */ /* 0x000fe200000010ff */
[C---:B------:R-:W-:Y:S01]  /*2bc0*/  FMUL.FTZ R126, R128.reuse, R126 ;  /* 0x0000007e807e7220 */ /* 0x040fe20000410000 */
[----:B------:R-:W-:Y:S01]  /*2bd0*/  FMUL.FTZ R115, R128, R115 ;  /* 0x0000007380737220 */ /* 0x000fe20000410000 */
[----:B------:R-:W-:Y:S01]  /*2be0*/  F2FP.BF16.F32.PACK_AB R99, R99, R132 ;  /* 0x000000846363723e */ /* 0x000fe200000010ff */
[----:B0-----:R-:W-:Y:S01]  /*2bf0*/  HFMA2.MMA.BF16_V2 R8, R68, R149, R36 ;  /* 0x0000009544087235 */ /* 0x001fe20000200024 */
[----:B------:R-:W-:Y:S01]  /*2c00*/  F2FP.BF16.F32.PACK_AB R151, R156, R151 ;  /* 0x000000979c97723e */ /* 0x000fe200000010ff */
[----:B------:R-:W-:Y:S01]  /*2c10*/  HFMA2.MMA.BF16_V2 R10, R70, R155, R38 ;  /* 0x0000009b460a7235 */ /* 0x000fe20000200026 */
[----:B------:R-:W-:Y:S01]  /*2c20*/  F2FP.BF16.F32.PACK_AB R157, R160, R157 ;  /* 0x0000009da09d723e */ /* 0x000fe200000010ff */
[--C-:B------:R-:W-:Y:S01]  /*2c30*/  IMAD.WIDE.U32 R130, R131, 0x10, R104.reuse ;  /* 0x0000001083827825 */ /* 0x100fe200078e0068 */
[----:B------:R-:W-:Y:S01]  /*2c40*/  F2FP.BF16.F32.PACK_AB R108, R123, R108 ;  /* 0x0000006c7b6c723e */ /* 0x000fe200000010ff */
[----:B-1----:R-:W-:Y:S01]  /*2c50*/  HFMA2.MMA.BF16_V2 R16, R64, R161, R32 ;  /* 0x000000a140107235 */ /* 0x002fe20000200020 */
[----:B------:R-:W-:Y:S01]  /*2c60*/  F2FP.BF16.F32.PACK_AB R118, R129, R118 ;  /* 0x000000768176723e */ /* 0x000fe200000010ff */
[----:B------:R-:W-:Y:S01]  /*2c70*/  HFMA2.MMA.BF16_V2 R18, R66, R89, R34 ;  /* 0x0000005942127235 */ /* 0x000fe20000200022 */
[----:B------:R-:W-:Y:S01]  /*2c80*/  F2FP.BF16.F32.PACK_AB R164, R164, R165 ;  /* 0x000000a5a4a4723e */ /* 0x000fe200000010ff */
[----:B------:R-:W-:Y:S01]  /*2c90*/  HFMA2.BF16_V2 R9, R69, R151, R37 ;  /* 0x0000009745097231 */ /* 0x000fe20000200025 */
[----:B--2---:R-:W-:Y:S01]  /*2ca0*/  F2FP.BF16.F32.PACK_AB R86, R117, R106 ;  /* 0x0000006a7556723e */ /* 0x004fe200000010ff */
[----:B------:R-:W-:Y:S01]  /*2cb0*/  HFMA2.BF16_V2 R11, R71, R157, R39 ;  /* 0x0000009d470b7231 */ /* 0x000fe20000200027 */
[----:B------:R-:W-:Y:S01]  /*2cc0*/  F2FP.BF16.F32.PACK_AB R93, R97, R93 ;  /* 0x0000005d615d723e */ /* 0x000fe200000010ff */
[----:B------:R-:W-:Y:S01]  /*2cd0*/  HFMA2.MMA.BF16_V2 R84, R60, R99, R28 ;  /* 0x000000633c547235 */ /* 0x000fe2000020001c */
[----:B------:R-:W-:Y:S01]  /*2ce0*/  F2FP.BF16.F32.PACK_AB R122, R143, R122 ;  /* 0x0000007a8f7a723e */ /* 0x000fe200000010ff */
        /* <DEDUP_REMOVED lines=8> */
[----:B------:R-:W-:Y:S01]  /*2d70*/  HFMA2.MMA.BF16_V2 R110, R58, R118, R26 ;  /* 0x000000763a6e7235 */ /* 0x000fe2000020001a */
[----:B------:R-:W-:Y:S01]  /*2d80*/  F2FP.BF16.F32.PACK_AB R120, R135, R120 ;  /* 0x000000788778723e */ /* 0x000fe200000010ff */
[----:B------:R-:W-:Y:S01]  /*2d90*/  IMAD.WIDE.U32 R138, R12, 0x10, R104 ;  /* 0x000000100c8a7825 */ /* 0x000fe200078e0068 */
[----:B------:R-:W-:-:S03]  /*2da0*/  F2FP.BF16.F32.PACK_AB R124, R147, R124 ;  /* 0x0000007c937c723e */ /* 0x000fc600000010ff */
[----:B------:R-:W-:Y:S01]  /*2db0*/  HFMA2.BF16_V2 R85, R61, R90, R29 ;  /* 0x0000005a3d557231 */ /* 0x000fe2000020001d */
[----:B------:R-:W-:Y:S01]  /*2dc0*/  F2FP.BF16.F32.PACK_AB R115, R115, R126 ;  /* 0x0000007e7373723e */ /* 0x000fe200000010ff */
[----:B------:R-:W-:Y:S01]  /*2dd0*/  HFMA2.BF16_V2 R87, R63, R87, R31 ;  /* 0x000000573f577231 */ /* 0x000fe2000020001f */
[----:B------:R-:W-:Y:S01]  /*2de0*/  HFMA2.MMA.BF16_V2 R112, R52, R122, R20 ;  /* 0x0000007a34707235 */ /* 0x000fe20000200014 */
[----:B------:R-:W-:Y:S01]  /*2df0*/  IMAD.WIDE.U32 R12, R13, 0x10, R104 ;  /* 0x000000100d0c7825 */ /* 0x000fe200078e0068 */
[----:B------:R-:W-:-:S03]  /*2e00*/  HFMA2.MMA.BF16_V2 R114, R54, R114, R22 ;  /* 0x0000007236727235 */ /* 0x000fc60000200016 */
[----:B------:R-:W-:Y:S01]  /*2e10*/  HFMA2.BF16_V2 R109, R57, R98, R25 ;  /* 0x00000062396d7231 */ /* 0x000fe20000200019 */
[----:B------:R1:W-:Y:S01]  /*2e20*/  STG.E.128 desc[UR6][R136.64], R8 ;  /* 0x0000000888007986 */ /* 0x0003e2000c101d06 */
[----:B------:R-:W-:Y:S02]  /*2e30*/  HFMA2.BF16_V2 R111, R59, R120, R27 ;  /* 0x000000783b6f7231 */ /* 0x000fe4000020001b */
[----:B------:R-:W-:-:S04]  /*2e40*/  IMAD.WIDE.U32 R14, R14, 0x10, R104 ;  /* 0x000000100e0e7825 */ /* 0x000fc800078e0068 */
[----:B------:R-:W-:Y:S01]  /*2e50*/  HFMA2.BF16_V2 R113, R53, R124, R21 ;  /* 0x0000007c35717231 */ /* 0x000fe20000200015 */
[----:B------:R1:W-:Y:S01]  /*2e60*/  STG.E.128 desc[UR6][R130.64], R16 ;  /* 0x0000001082007986 */ /* 0x0003e2000c101d06 */
[----:B------:R-:W-:Y:S01]  /*2e70*/  HFMA2.BF16_V2 R115, R55, R115, R23 ;  /* 0x0000007337737231 */ /* 0x000fe20000200017 */
[----:B------:R-:W-:Y:S02]  /*2e80*/  IADD3 R6, R6, UR5, RZ ;  /* 0x0000000506067c10 */ /* 0x000fe4000fffe0ff */
[----:B------:R1:W-:Y:S01]  /*2e90*/  STG.E.128 desc[UR6][R138.64], R84 ;  /* 0x000000548a007986 */ /* 0x0003e2000c101d06 */
[----:B------:R-:W-:Y:S02]  /*2ea0*/  SEL R116, RZ, 0x1, P0 ;  /* 0x00000001ff747807 */ /* 0x000fe40000000000 */
[----:B------:R-:W-:Y:S01]  /*2eb0*/  ISETP.GE.AND P1, PT, R6, UR4, PT ;  /* 0x0000000406007c0c */ /* 0x000fe2000bf26270 */
[----:B------:R1:W-:Y:S04]  /*2ec0*/  STG.E.128 desc[UR6][R12.64], R108 ;  /* 0x0000006c0c007986 */ /* 0x0003e8000c101d06 */
[----:B------:R1:W-:Y:S08]  /*2ed0*/  STG.E.128 desc[UR6][R14.64], R112 ;  /* 0x000000700e007986 */ /* 0x0003f0000c101d06 */
[----:B------:R-:W-:Y:S05]  /*2ee0*/  @!P1 BRA `(.L_x_19) ;  /* 0xffffffd000d49947 */ /* 0x000fea000383ffff */
[----:B------:R-:W-:Y:S05]  /*2ef0*/  EXIT ;  /* 0x000000000000794d */ /* 0x000fea0003800000 */
.L_x_16:
[----:B------:R-:W-:Y:S01]  /*2f00*/  HFMA2.MMA R142, -RZ, RZ, 0, 5.9604644775390625e-08 ;  /* 0x00000001ff8e7435 */ /* 0x000fe200000001ff */
[----:B------:R-:W-:Y:S02]  /*2f10*/  MOV R140, R101 ;  /* 0x00000065008c7202 */ /* 0x000fe40000000f00 */
[----:B------:R-:W-:Y:S02]  /*2f20*/  MOV R144, 0x1f ;  /* 0x0000001f00907802 */ /* 0x000fe40000000f00 */
[----:B------:R-:W-:-:S07]  /*2f30*/  MOV R138, 0xffffffff ;  /* 0xffffffff008a7802 */ /* 0x000fce0000000f00 */
[----:B-----5:R-:W-:Y:S05]  /*2f40*/  WARPSYNC.COLLECTIVE R138, `(.L_x_20) ;  /* 0x000000008a087348 */ /* 0x020fea0003c00000 */
[----:B------:R0:W1:Y:S02]  /*2f50*/  SHFL.BFLY P2, R136, R140, R142, R144 ;  /* 0x0c00008e8c887389 */ /* 0x0000640000040090 */
[----:B01---5:R-:W-:Y:S01]  /*2f60*/  ENDCOLLECTIVE ;  /* 0x000000000000791b */ /* 0x023fe20003800000 */
.L_x_20:
[----:B------:R-:W-:Y:S01]  /*2f70*/  HFMA2.MMA R142, -RZ, RZ, 0, 1.1920928955078125e-07 ;  /* 0x00000002ff8e7435 */ /* 0x000fe200000001ff */
[----:B------:R-:W-:-:S05]  /*2f80*/  MOV R100, R136 ;  /* 0x0000008800647202 */ /* 0x000fca0000000f00 */
[----:B------:R-:W-:-:S05]  /*2f90*/  FADD.FTZ R103, R101, R100 ;  /* 0x0000006465677221 */ /* 0x000fca0000010000 */
[----:B------:R-:W-:-:S07]  /*2fa0*/  MOV R140, R103 ;  /* 0x00000067008c7202 */ /* 0x000fce0000000f00 */
[----:B------:R-:W-:Y:S05]  /*2fb0*/  WARPSYNC.COLLECTIVE R138, `(.L_x_21) ;  /* 0x000000008a087348 */ /* 0x000fea0003c00000 */
[----:B------:R0:W1:Y:S02]  /*2fc0*/  SHFL.BFLY P2, R136, R140, R142, R144 ;  /* 0x0c00008e8c887389 */ /* 0x0000640000040090 */
[----:B01----:R-:W-:Y:S01]  /*2fd0*/  ENDCOLLECTIVE ;  /* 0x000000000000791b */ /* 0x003fe20003800000 */
.L_x_21:
[----:B------:R-:W-:Y:S01]  /*2fe0*/  HFMA2.MMA R142, -RZ, RZ, 0, 2.384185791015625e-07 ;  /* 0x00000004ff8e7435 */ /* 0x000fe200000001ff */
[----:B------:R-:W-:-:S05]  /*2ff0*/  MOV R100, R136 ;  /* 0x0000008800647202 */ /* 0x000fca0000000f00 */
[----:B------:R-:W-:-:S05]  /*3000*/  FADD.FTZ R130, R103, R100 ;  /* 0x0000006467827221 */ /* 0x000fca0000010000 */
[----:B------:R-:W-:-:S07]  /*3010*/  MOV R140, R130 ;  /* 0x00000082008c7202 */ /* 0x000fce0000000f00 */
[----:B------:R-:W-:Y:S05]  /*3020*/  WARPSYNC.COLLECTIVE R138, `(.L_x_22) ;  /* 0x000000008a087348 */ /* 0x000fea0003c00000 */
[----:B------:R0:W1:Y:S02]  /*3030*/  SHFL.BFLY P2, R136, R140, R142, R144 ;  /* 0x0c00008e8c887389 */ /* 0x0000640000040090 */
[----:B01----:R-:W-:Y:S01]  /*3040*/  ENDCOLLECTIVE ;  /* 0x000000000000791b */ /* 0x003fe20003800000 */
.L_x_22:
[----:B------:R-:W-:Y:S01]  /*3050*/  HFMA2.MMA R142, -RZ, RZ, 0, 4.76837158203125e-07 ;  /* 0x00000008ff8e7435 */ /* 0x000fe200000001ff */
[----:B------:R-:W-:-:S05]  /*3060*/  MOV R100, R136 ;  /* 0x0000008800647202 */ /* 0x000fca0000000f00 */
[----:B------:R-:W-:-:S05]  /*3070*/  FADD.FTZ R132, R130, R100 ;  /* 0x0000006482847221 */ /* 0x000fca0000010000 */
[----:B------:R-:W-:-:S07]  /*3080*/  MOV R140, R132 ;  /* 0x00000084008c7202 */ /* 0x000fce0000000f00 */
[----:B------:R-:W-:Y:S05]  /*3090*/  WARPSYNC.COLLECTIVE R138, `(.L_x_23) ;  /* 0x000000008a087348 */ /* 0x000fea0003c00000 */
[----:B------:R0:W1:Y:S02]  /*30a0*/  SHFL.BFLY P2, R136, R140, R142, R144 ;  /* 0x0c00008e8c887389 */ /* 0x0000640000040090 */
[----:B01----:R-:W-:Y:S01]  /*30b0*/  ENDCOLLECTIVE ;  /* 0x000000000000791b */ /* 0x003fe20003800000 */
.L_x_23:
[----:B------:R-:W-:Y:S01]  /*30c0*/  HFMA2.MMA R142, -RZ, RZ, 0, 9.5367431640625e-07 ;  /* 0x00000010ff8e7435 */ /* 0x000fe200000001ff */
[----:B------:R-:W-:-:S05]  /*30d0*/  MOV R100, R136 ;  /* 0x0000008800647202 */ /* 0x000fca0000000f00 */
[----:B------:R-:W-:-:S05]  /*30e0*/  FADD.FTZ R134, R132, R100 ;  /* 0x0000006484867221 */ /* 0x000fca0000010000 */
[----:B------:R-:W-:-:S07]  /*30f0*/  MOV R140, R134 ;  /* 0x00000086008c7202 */ /* 0x000fce0000000f00 */
[----:B------:R-:W-:Y:S05]  /*3100*/  WARPSYNC.COLLECTIVE R138, `(.L_x_24) ;  /* 0x000000008a087348 */ /* 0x000fea0003c00000 */
[----:B------:R0:W1:Y:S02]  /*3110*/  SHFL.BFLY P2, R136, R140, R142, R144 ;  /* 0x0c00008e8c887389 */ /* 0x0000640000040090 */
[----:B01----:R-:W-:Y:S01]  /*3120*/  ENDCOLLECTIVE ;  /* 0x000000000000791b */ /* 0x003fe20003800000 */
.L_x_24:
        /* <DEDUP_REMOVED lines=136> */
.L_x_25:
[----:B------:R-:W-:Y:S01]  /*39b0*/  HFMA2.MMA R142, -RZ, RZ, 0, 1.1920928955078125e-07 ;  /* 0x00000002ff8e7435 */ /* 0x000fe200000001ff */
[----:B------:R-:W-:-:S05]  /*39c0*/  MOV R130, R136 ;  /* 0x0000008800827202 */ /* 0x000fca0000000f00 */
[----:B------:R-:W-:-:S05]  /*39d0*/  FADD.FTZ R130, R101, R130 ;  /* 0x0000008265827221 */ /* 0x000fca0000010000 */
[----:B------:R-:W-:-:S07]  /*39e0*/  MOV R140, R130 ;  /* 0x00000082008c7202 */ /* 0x000fce0000000f00 */
[----:B------:R-:W-:Y:S05]  /*39f0*/  WARPSYNC.COLLECTIVE R138, `(.L_x_26) ;  /* 0x000000008a087348 */ /* 0x000fea0003c00000 */
[----:B------:R0:W1:Y:S02]  /*3a00*/  SHFL.BFLY P2, R136, R140, R142, R144 ;  /* 0x0c00008e8c887389 */ /* 0x0000640000040090 */
[----:B01----:R-:W-:Y:S01]  /*3a10*/  ENDCOLLECTIVE ;  /* 0x000000000000791b */ /* 0x003fe20003800000 */
.L_x_26:
[----:B------:R-:W-:Y:S01]  /*3a20*/  HFMA2.MMA R142, -RZ, RZ, 0, 2.384185791015625e-07 ;  /* 0x00000004ff8e7435 */ /* 0x000fe200000001ff */
[----:B------:R-:W-:-:S05]  /*3a30*/  MOV R103, R136 ;  /* 0x0000008800677202 */ /* 0x000fca0000000f00 */
[----:B------:R-:W-:-:S05]  /*3a40*/  FADD.FTZ R103, R130, R103 ;  /* 0x0000006782677221 */ /* 0x000fca0000010000 */
[----:B------:R-:W-:-:S07]  /*3a50*/  MOV R140, R103 ;  /* 0x00000067008c7202 */ /* 0x000fce0000000f00 */
[----:B------:R-:W-:Y:S05]  /*3a60*/  WARPSYNC.COLLECTIVE R138, `(.L_x_27) ;  /* 0x000000008a087348 */ /* 0x000fea0003c00000 */
[----:B------:R0:W1:Y:S02]  /*3a70*/  SHFL.BFLY P2, R136, R140, R142, R144 ;  /* 0x0c00008e8c887389 */ /* 0x0000640000040090 */
[----:B01----:R-:W-:Y:S01]  /*3a80*/  ENDCOLLECTIVE ;  /* 0x000000000000791b */ /* 0x003fe20003800000 */
.L_x_27:
[----:B------:R-:W-:Y:S01]  /*3a90*/  HFMA2.MMA R142, -RZ, RZ, 0, 4.76837158203125e-07 ;  /* 0x00000008ff8e7435 */ /* 0x000fe200000001ff */
[----:B------:R-:W-:-:S05]  /*3aa0*/  MOV R132, R136 ;  /* 0x0000008800847202 */ /* 0x000fca0000000f00 */
[----:B------:R-:W-:-:S05]  /*3ab0*/  FADD.FTZ R132, R103, R132 ;  /* 0x0000008467847221 */ /* 0x000fca0000010000 */
[----:B------:R-:W-:-:S07]  /*3ac0*/  MOV R140, R132 ;  /* 0x00000084008c7202 */ /* 0x000fce0000000f00 */
[----:B------:R-:W-:Y:S05]  /*3ad0*/  WARPSYNC.COLLECTIVE R138, `(.L_x_28) ;  /* 0x000000008a087348 */ /* 0x000fea0003c00000 */
[----:B------:R0:W1:Y:S02]  /*3ae0*/  SHFL.BFLY P2, R136, R140, R142, R144 ;  /* 0x0c00008e8c887389 */ /* 0x0000640000040090 */
[----:B01----:R-:W-:Y:S01]  /*3af0*/  ENDCOLLECTIVE ;  /* 0x000000000000791b */ /* 0x003fe20003800000 */
.L_x_28:
[----:B------:R-:W-:Y:S01]  /*3b00*/  HFMA2.MMA R142, -RZ, RZ, 0, 9.5367431640625e-07 ;  /* 0x00000010ff8e7435 */ /* 0x000fe200000001ff */
[----:B------:R-:W-:-:S05]  /*3b10*/  MOV R134, R136 ;  /* 0x0000008800867202 */ /* 0x000fca0000000f00 */
[----:B------:R-:W-:-:S05]  /*3b20*/  FADD.FTZ R134, R132, R134 ;  /* 0x0000008684867221 */ /* 0x000fca0000010000 */
[----:B------:R-:W-:-:S07]  /*3b30*/  MOV R140, R134 ;  /* 0x00000086008c7202 */ /* 0x000fce0000000f00 */
[----:B------:R-:W-:Y:S05]  /*3b40*/  WARPSYNC.COLLECTIVE R138, `(.L_x_29) ;  /* 0x000000008a087348 */ /* 0x000fea0003c00000 */
[----:B------:R0:W1:Y:S02]  /*3b50*/  SHFL.BFLY P2, R136, R140, R142, R144 ;  /* 0x0c00008e8c887389 */ /* 0x0000640000040090 */
[----:B01----:R-:W-:Y:S01]  /*3b60*/  ENDCOLLECTIVE ;  /* 0x000000000000791b */ /* 0x003fe20003800000 */
.L_x_29:
[----:B------:R-:W-:Y:S05]  /*3b70*/  BRA `(.L_x_30) ;  /* 0xffffffdc00107947 */ /* 0x000fea000383ffff */
.L_x_31:
        /* <DEDUP_REMOVED lines=16> */
.L_x_1988:


//--------------------- .text._ZN10layer_norm13ln_fwd_kernelINS_13Kernel_traitsI6__halffS2_fjLj65536ELj8ELj1ELj4ELj16ENS_18Kernel_traits_baseILj65536ES2_fS2_fjLj128EEEEEEEvNS_9FwdParamsE --------------------------
	.section	.text._ZN10layer_norm13ln_fwd_kernelINS_13Kernel_traitsI6__halffS2_fjLj65536ELj8ELj1ELj4ELj16ENS_18Kernel_traits_baseILj65536ES2_fS2_fjLj128EEEEEEEvNS_9FwdParamsE,"ax",@progbits
	.align	128
        .global         _ZN10layer_norm13ln_fwd_kernelINS_13Kernel_traitsI6__halffS2_fjLj65536ELj8ELj1ELj4ELj16ENS_18Kernel_traits_baseILj65536ES2_fS2_fjLj128EEEEEEEvNS_9FwdParamsE
        .type           _ZN10layer_norm13ln_fwd_kernelINS_13Kernel_traitsI6__halffS2_fjLj65536ELj8ELj1ELj4ELj16ENS_18Kernel_traits_baseILj65536ES2_fS2_fjLj128EEEEEEEvNS_9FwdParamsE,@function
        .size           _ZN10layer_norm13ln_fwd_kernelINS_13Kernel_traitsI6__halffS2_fjLj65536ELj8ELj1ELj4ELj16ENS_18Kernel_traits_baseILj65536ES2_fS2_fjLj128EEEEEEEvNS_9FwdParamsE,(.L_x_1989 - _ZN10layer_norm13ln_fwd_kernelINS_13Kernel_traitsI6__halffS2_fjLj65536ELj8ELj1ELj4ELj16ENS_18Kernel_traits_baseILj65536ES2_fS2_fjLj128EEEEEEEvNS_9FwdParamsE)
        .other          _ZN10layer_norm13ln_fwd_kernelINS_13Kernel_traitsI6__halffS2_fjLj65536ELj8ELj1ELj4ELj16ENS_18Kernel_traits_baseILj65536ES2_fS2_fjLj128EEEEEEEvNS_9FwdParamsE,@"STO_CUDA_ENTRY STV_DEFAULT"
_ZN10layer_norm13ln_fwd_kernelINS_13Kernel_traitsI6__halffS2_fjLj65536ELj8ELj1ELj4ELj16ENS_18Kernel_traits_baseILj65536ES2_fS2_fjLj128EEEEEEEvNS_9FwdParamsE:
.text._ZN10layer_norm13ln_fwd_kernelINS_13Kernel_traitsI6__halffS2_fjLj65536ELj8ELj1ELj4ELj16ENS_18Kernel_traits_baseILj65536ES2_fS2_fjLj128EEEEEEEvNS_9FwdParamsE:
        /* <DEDUP_REMOVED lines=53> */
.L_x_35:
        /* <DEDUP_REMOVED lines=275> */
.L_x_46:
        /* <DEDUP_REMOVED lines=82> */
.L_x_34:
[----:B------:R-:W2:Y:S04]  /*19a0*/  LDG.E.STRONG.GPU R144, desc[UR6][R14.64] ;  /* 0x000000060e907981 */ /* 0x000ea8000c1ef900 */
[----:B--2---:R-:W-:Y:S01]  /*19b0*/  CCTL.IVALL ;  /* 0x00000000ff00798f */ /* 0x004fe20002000000 */
[----:B------:R-:W-:Y:S05]  /*19c0*/  YIELD ;  /* 0x0000000000007946 */ /* 0x000fea0003800000 */
[----:B------:R-:W-:-:S13]  /*19d0*/  ISETP.NE.AND P1, PT, R144, R149, PT ;  /* 0x000000959000720c */ /* 0x000fda0003f25270 */
[----:B------:R-:W-:Y:S05]  /*19e0*/  @P1 BRA `(.L_x_34) ;  /* 0xfffffffc00ec1947 */ /* 0x000fea000383ffff */
.L_x_33:
        /* <DEDUP_REMOVED lines=122> */
[----:B------:R-:W-:Y:S01]  /*2190*/  F2FP.F16.F32.PACK_AB R18, RZ, R77 ;  /* 0x0000004dff12723e */ /* 0x000fe200000000ff */
        /* <DEDUP_REMOVED lines=62> */
[C---:B------:R-:W-:Y:S01]  /*2580*/  FMUL.FTZ R144, R19.reuse, R144 ;  /* 0x0000009013907220 */ /* 0x040fe20000410000 */
[----:B------:R-:W-:Y:S01]  /*2590*/  F2FP.F16.F32.PACK_AB R82, RZ, R78 ;  /* 0x0000004eff52723e */ /* 0x000fe200000000ff */
[C---:B------:R-:W-:Y:S01]  /*25a0*/  FMUL.FTZ R150, R19.reuse, R150 ;  /* 0x0000009613967220 */ /* 0x040fe20000410000 */
[----:B------:R-:W-:Y:S01]  /*25b0*/  F2FP.F16.F32.PACK_AB R74, RZ, R73 ;  /* 0x00000049ff4a723e */ /* 0x000fe200000000ff */
[----:B------:R-:W-:Y:S01]  /*25c0*/  FMUL.FTZ R75, R19, R14 ;  /* 0x0000000e134b7220 */ /* 0x000fe20000410000 */
[----:B------:R-:W-:Y:S01]  /*25d0*/  F2FP.F16.F32.PACK_AB R78, RZ, R146 ;  /* 0x00000092ff4e723e */ /* 0x000fe200000000ff */
[----:B------:R-:W-:Y:S01]  /*25e0*/  FADD.FTZ R14, R93, -R13 ;  /* 0x8000000d5d0e7221 */ /* 0x000fe20000010000 */
[----:B------:R-:W-:Y:S01]  /*25f0*/  F2FP.F16.F32.PACK_AB R73, RZ, R77 ;  /* 0x0000004dff49723e */ /* 0x000fe200000000ff */
[C---:B------:R-:W-:Y:S01]  /*2600*/  FMUL.FTZ R85, R19.reuse, R84 ;  /* 0x0000005413557220 */ /* 0x040fe20000410000 */
[----:B------:R-:W-:Y:S01]  /*2610*/  SHF.R.U32.HI R146, RZ, 0x10, R21 ;  /* 0x00000010ff927819 */ /* 0x000fe20000011615 */
[C---:B------:R-:W-:Y:S01]  /*2620*/  FMUL.FTZ R87, R19.reuse, R152 ;  /* 0x0000009813577220 */ /* 0x040fe20000410000 */
[----:B------:R-:W-:Y:S01]  /*2630*/  F2FP.F16.F32.PACK_AB R77, RZ, R36 ;  /* 0x00000024ff4d723e */ /* 0x000fe200000000ff */
[----:B------:R-:W-:Y:S01]  /*2640*/  FMUL.FTZ R84, R19, R86 ;  /* 0x0000005613547220 */ /* 0x000fe20000410000 */
[----:B------:R-:W-:Y:S01]  /*2650*/  F2FP.F16.F32.PACK_AB R36, RZ, R76 ;  /* 0x0000004cff24723e */ /* 0x000fe200000000ff */
[----:B------:R-:W-:Y:S01]  /*2660*/  HFMA2 R37, R146.H0_H0, R37.H0_H0, R145.H0_H0 ;  /* 0x2000002592257231 */ /* 0x000fe20000040891 */
[----:B------:R-:W-:Y:S01]  /*2670*/  F2FP.F16.F32.PACK_AB R76, RZ, R144 ;  /* 0x00000090ff4c723e */ /* 0x000fe200000000ff */
[----:B------:R-:W-:Y:S01]  /*2680*/  FADD.FTZ R94, R94, -R13 ;  /* 0x8000000d5e5e7221 */ /* 0x000fe20000010000 */
[----:B------:R-:W-:Y:S01]  /*2690*/  SHF.R.U64 R144, R112, 0x10, R113 ;  /* 0x0000001070907819 */ /* 0x000fe20000001271 */
[----:B------:R-:W-:Y:S01]  /*26a0*/  FADD.FTZ R41, R41, -R13 ;  /* 0x8000000d29297221 */ /* 0x000fe20000010000 */
[----:B------:R-:W-:Y:S01]  /*26b0*/  SHF.R.U32.HI R146, RZ, 0x10, R115 ;  /* 0x00000010ff927819 */ /* 0x000fe20000011673 */
[C---:B------:R-:W-:Y:S01]  /*26c0*/  FMUL.FTZ R58, R19.reuse, R58 ;  /* 0x0000003a133a7220 */ /* 0x040fe20000410000 */
[----:B------:R-:W-:Y:S01]  /*26d0*/  SHF.R.U32.HI R145, RZ, 0x10, R23 ;  /* 0x00000010ff917819 */ /* 0x000fe20000011617 */
[----:B------:R-:W-:Y:S01]  /*26e0*/  HFMA2 R16, R95.H0_H0, R16.H0_H0, R144.H0_H0 ;  /* 0x200000105f107231 */ /* 0x000fe20000040890 */
[----:B------:R-:W-:Y:S01]  /*26f0*/  SHF.R.U64 R95, R114, 0x10, R115 ;  /* 0x00000010725f7819 */ /* 0x000fe20000001273 */
[C---:B------:R-:W-:Y:S01]  /*2700*/  FMUL.FTZ R14, R19.reuse, R14 ;  /* 0x0000000e130e7220 */ /* 0x040fe20000410000 */
[----:B------:R-:W-:Y:S01]  /*2710*/  SHF.R.U64 R144, R22, 0x10, R23 ;  /* 0x0000001016907819 */ /* 0x000fe20000001217 */
[----:B------:R-:W-:Y:S01]  /*2720*/  HFMA2 R40, R145.H0_H0, R40.H0_H0, R146.H0_H0 ;  /* 0x2000002891287231 */ /* 0x000fe20000040892 */
[----:B------:R-:W-:Y:S01]  /*2730*/  SHF.R.U64 R146, R120, 0x10, R121 ;  /* 0x0000001078927819 */ /* 0x000fe20000001279 */
[----:B------:R-:W-:Y:S01]  /*2740*/  FADD.FTZ R38, R38, -R13 ;  /* 0x8000000d26267221 */ /* 0x000fe20000010000 */
[----:B------:R-:W-:Y:S01]  /*2750*/  SHF.R.U64 R145, R28, 0x10, R29 ;  /* 0x000000101c917819 */ /* 0x000fe2000000121d */
[----:B------:R-:W-:Y:S01]  /*2760*/  HFMA2 R17, R144.H0_H0, R17.H0_H0, R95.H0_H0 ;  /* 0x2000001190117231 */ /* 0x000fe2000004085f */
[----:B------:R-:W-:Y:S01]  /*2770*/  SHF.R.U32.HI R95, RZ, 0x10, R119 ;  /* 0x00000010ff5f7819 */ /* 0x000fe20000011677 */
[----:B------:R-:W-:Y:S01]  /*2780*/  FADD.FTZ R80, R80, -R13 ;  /* 0x8000000d50507221 */ /* 0x000fe20000010000 */
[----:B------:R-:W-:Y:S01]  /*2790*/  SHF.R.U32.HI R144, RZ, 0x10, R27 ;  /* 0x00000010ff907819 */ /* 0x000fe2000001161b */
[----:B------:R-:W-:Y:S01]  /*27a0*/  HFMA2 R50, R145.H0_H0, R50.H0_H0, R146.H0_H0 ;  /* 0x2000003291327231 */ /* 0x000fe20000040892 */
        /* <DEDUP_REMOVED lines=9> */
[C---:B------:R-:W-:Y:S01]  /*2840*/  FMUL.FTZ R94, R19.reuse, R160 ;  /* 0x000000a0135e7220 */ /* 0x040fe20000410000 */
[----:B------:R-:W-:Y:S01]  /*2850*/  SHF.R.U64 R146, R100, 0x10, R101 ;  /* 0x0000001064927819 */ /* 0x000fe20000001265 */
[----:B------:R-:W-:Y:S01]  /*2860*/  HFMA2 R55, R144.H0_H0, R55.H0_H0, R95.H0_H0 ;  /* 0x2000003790377231 */ /* 0x000fe2000004085f */
[----:B------:R-:W-:Y:S01]  /*2870*/  SHF.R.U32.HI R144, RZ, 0x10, R133 ;  /* 0x00000010ff907819 */ /* 0x000fe20000011685 */
[----:B------:R-:W-:Y:S01]  /*2880*/  FADD.FTZ R42, R42, -R13 ;  /* 0x8000000d2a2a7221 */ /* 0x000fe20000010000 */
[----:B------:R-:W-:Y:S01]  /*2890*/  SHF.R.U32.HI R95, RZ, 0x10, R101 ;  /* 0x00000010ff5f7819 */ /* 0x000fe20000011665 */
[----:B------:R-:W-:Y:S01]  /*28a0*/  HFMA2 R74, R146.H0_H0, R74.H0_H0, R145.H0_H0 ;  /* 0x2000004a924a7231 */ /* 0x000fe20000040891 */
[----:B------:R-:W-:Y:S01]  /*28b0*/  F2FP.F16.F32.PACK_AB R86, RZ, R150 ;  /* 0x00000096ff56723e */ /* 0x000fe200000000ff */
[C---:B------:R-:W-:Y:S01]  /*28c0*/  FMUL.FTZ R38, R19.reuse, R38 ;  /* 0x0000002613267220 */ /* 0x040fe20000410000 */
[----:B------:R-:W-:Y:S01]  /*28d0*/  SHF.R.U32.HI R145, RZ, 0x10, R137 ;  /* 0x00000010ff917819 */ /* 0x000fe20000011689 */
[----:B------:R-:W-:Y:S01]  /*28e0*/  HFMA2 R77, R95.H0_H0, R77.H0_H0, R144.H0_H0 ;  /* 0x2000004d5f4d7231 */ /* 0x000fe20000040890 */
[----:B------:R-:W-:Y:S01]  /*28f0*/  SHF.R.U32.HI R146, RZ, 0x10, R105 ;  /* 0x00000010ff927819 */ /* 0x000fe20000011669 */
[----:B------:R-:W-:Y:S01]  /*2900*/  FMUL.FTZ R42, R19, R42 ;  /* 0x0000002a132a7220 */ /* 0x000fe20000410000 */
[----:B------:R-:W-:Y:S01]  /*2910*/  F2FP.F16.F32.PACK_AB R87, RZ, R87 ;  /* 0x00000057ff57723e */ /* 0x000fe200000000ff */
[----:B------:R-:W-:Y:S01]  /*2920*/  HFMA2 R18, R21.H0_H0, R18.H0_H0, R113.H0_H0 ;  /* 0x2000001215127231 */ /* 0x000fe20000040871 */
[----:B------:R-:W-:Y:S01]  /*2930*/  SHF.R.U64 R144, R138, 0x10, R139 ;  /* 0x000000108a907819 */ /* 0x000fe2000000128b */
[----:B------:R-:W-:Y:S01]  /*2940*/  HFMA2 R86, R146.H0_H0, R86.H0_H0, R145.H0_H0 ;  /* 0x2000005692567231 */ /* 0x000fe20000040891 */
[----:B------:R-:W-:Y:S01]  /*2950*/  SHF.R.U64 R95, R106, 0x10, R107 ;  /* 0x000000106a5f7819 */ /* 0x000fe2000000126b */
[----:B------:R-:W-:Y:S01]  /*2960*/  HFMA2 R15, R22.H0_H0, R15.H0_H0, R114.H0_H0 ;  /* 0x2000000f160f7231 */ /* 0x000fe20000040872 */
[----:B------:R-:W-:Y:S01]  /*2970*/  F2FP.F16.F32.PACK_AB R59, RZ, R58 ;  /* 0x0000003aff3b723e */ /* 0x000fe200000000ff */
[----:B------:R-:W-:Y:S01]  /*2980*/  FADD.FTZ R63, R63, -R13 ;  /* 0x8000000d3f3f7221 */ /* 0x000fe20000010000 */
[----:B------:R-:W-:Y:S01]  /*2990*/  F2FP.F16.F32.PACK_AB R14, RZ, R14 ;  /* 0x0000000eff0e723e */ /* 0x000fe200000000ff */
[----:B------:R-:W-:Y:S01]  /*29a0*/  HFMA2 R87, R95.H0_H0, R87.H0_H0, R144.H0_H0 ;  /* 0x200000575f577231 */ /* 0x000fe20000040890 */
[----:B------:R-:W-:Y:S01]  /*29b0*/  SHF.R.U64 R145, R142, 0x10, R143 ;  /* 0x000000108e917819 */ /* 0x000fe2000000128f */
[----:B------:R-:W-:Y:S01]  /*29c0*/  FADD.FTZ R65, R65, -R13 ;  /* 0x8000000d41417221 */ /* 0x000fe20000010000 */
[----:B------:R-:W-:Y:S01]  /*29d0*/  SHF.R.U64 R146, R110, 0x10, R111 ;  /* 0x000000106e927819 */ /* 0x000fe2000000126f */
[C---:B------:R-:W-:Y:S01]  /*29e0*/  FMUL.FTZ R63, R19.reuse, R63 ;  /* 0x0000003f133f7220 */ /* 0x040fe20000410000 */
[----:B------:R-:W-:Y:S01]  /*29f0*/  F2FP.F16.F32.PACK_AB R58, RZ, R81 ;  /* 0x00000051ff3a723e */ /* 0x000fe200000000ff */
[C---:B------:R-:W-:Y:S01]  /*2a00*/  FMUL.FTZ R81, R19.reuse, R80 ;  /* 0x0000005013517220 */ /* 0x040fe20000410000 */
[C---:B------:R-:W-:Y:S01]  /*2a10*/  FMUL.FTZ R80, R19.reuse, R148 ;  /* 0x0000009413507220 */ /* 0x040fe20000410000 */
[----:B------:R-:W-:Y:S01]  /*2a20*/  F2FP.F16.F32.PACK_AB R75, RZ, R75 ;  /* 0x0000004bff4b723e */ /* 0x000fe200000000ff */
[----:B------:R-:W-:Y:S01]  /*2a30*/  HFMA2 R14, R146.H0_H0, R14.H0_H0, R145.H0_H0 ;  /* 0x2000000e920e7231 */ /* 0x000fe20000040891 */
[----:B------:R-:W-:Y:S01]  /*2a40*/  F2FP.F16.F32.PACK_AB R41, RZ, R41 ;  /* 0x00000029ff29723e */ /* 0x000fe200000000ff */
[----:B------:R-:W-:Y:S01]  /*2a50*/  HFMA2 R39, R24.H0_H0, R39.H0_H0, R116.H0_H0 ;  /* 0x2000002718277231 */ /* 0x000fe20000040874 */
[----:B------:R-:W-:Y:S01]  /*2a60*/  F2FP.F16.F32.PACK_AB R94, RZ, R94 ;  /* 0x0000005eff5e723e */ /* 0x000fe200000000ff */
[----:B------:R-:W-:Y:S01]  /*2a70*/  HFMA2 R75, R20.H0_H0, R75.H0_H0, R112.H0_H0 ;  /* 0x2000004b144b7231 */ /* 0x000fe20000040870 */
[----:B------:R-:W-:Y:S01]  /*2a80*/  SHF.R.U64 R148, R24, 0x10, R25 ;  /* 0x0000001018947819 */ /* 0x000fe20000001219 */
[----:B------:R-:W-:Y:S01]  /*2a90*/  FADD.FTZ R56, R56, -R13 ;  /* 0x8000000d38387221 */ /* 0x000fe20000010000 */
[----:B------:R-:W-:Y:S01]  /*2aa0*/  SHF.R.U32.HI R95, RZ, 0x10, R143 ;  /* 0x00000010ff5f7819 */ /* 0x000fe2000001168f */
[----:B------:R-:W-:Y:S01]  /*2ab0*/  FMUL.FTZ R65, R19, R65 ;  /* 0x0000004113417220 */ /* 0x000fe20000410000 */
[----:B------:R-:W-:Y:S01]  /*2ac0*/  SHF.R.U32.HI R144, RZ, 0x10, R111 ;  /* 0x00000010ff907819 */ /* 0x000fe2000001166f */
[----:B------:R-:W-:Y:S01]  /*2ad0*/  HFMA2 R41, R148.H0_H0, R41.H0_H0, R147.H0_H0 ;  /* 0x2000002994297231 */ /* 0x000fe20000040893 */
[----:B------:R-:W-:Y:S01]  /*2ae0*/  SHF.R.U32.HI R150, RZ, 0x10, R25 ;  /* 0x00000010ff967819 */ /* 0x000fe20000011619 */
[----:B------:R-:W-:Y:S01]  /*2af0*/  HFMA2 R46, R26.H0_H0, R46.H0_H0, R118.H0_H0 ;  /* 0x2000002e1a2e7231 */ /* 0x000fe20000040876 */
[----:B------:R-:W-:Y:S01]  /*2b00*/  SHF.R.U64 R152, R26, 0x10, R27 ;  /* 0x000000101a987819 */ /* 0x000fe2000000121b */
[----:B------:R-:W-:Y:S01]  /*2b10*/  HFMA2 R94, R144.H0_H0, R94.H0_H0, R95.H0_H0 ;  /* 0x2000005e905e7231 */ /* 0x000fe2000004085f */
[----:B------:R-:W-:Y:S01]  /*2b20*/  LOP3.LUT R145, R16, 0xffff, RZ, 0xc0, !PT ;  /* 0x0000ffff10917812 */ /* 0x000fe200078ec0ff */
[----:B------:R-:W-:Y:S01]  /*2b30*/  HFMA2 R47, R150.H0_H0, R47.H0_H0, R149.H0_H0 ;  /* 0x2000002f962f7231 */ /* 0x000fe20000040895 */
[----:B------:R-:W-:Y:S01]  /*2b40*/  F2FP.F16.F32.PACK_AB R38, RZ, R38 ;  /* 0x00000026ff26723e */ /* 0x000fe200000000ff */
[----:B------:R-:W-:Y:S01]  /*2b50*/  HFMA2 R43, R152.H0_H0, R43.H0_H0, R151.H0_H0 ;  /* 0x2000002b982b7231 */ /* 0x000fe20000040897 */
[----:B------:R-:W-:Y:S01]  /*2b60*/  F2FP.F16.F32.PACK_AB R42, RZ, R42 ;  /* 0x0000002aff2a723e */ /* 0x000fe200000000ff */
[----:B------:R-:W-:Y:S01]  /*2b70*/  HFMA2 R95, R102.H0_H0, R36.H0_H0, R134.H0_H0 ;  /* 0x20000024665f7231 */ /* 0x000fe20000040886 */
[----:B------:R-:W-:Y:S01]  /*2b80*/  LOP3.LUT R144, R17, 0xffff, RZ, 0xc0, !PT ;  /* 0x0000ffff11907812 */ /* 0x000fe200078ec0ff */
[----:B------:R-:W-:Y:S01]  /*2b90*/  HFMA2 R38, R23.H0_H0, R38.H0_H0, R115.H0_H0 ;  /* 0x2000002617267231 */ /* 0x000fe20000040873 */
[----:B------:R-:W-:Y:S01]  /*2ba0*/  SHF.L.U32 R16, R145, 0x10, RZ ;  /* 0x0000001091107819 */ /* 0x000fe200000006ff */
[----:B------:R-:W-:Y:S01]  /*2bb0*/  HFMA2 R42, R25.H0_H0, R42.H0_H0, R117.H0_H0 ;  /* 0x2000002a192a7231 */ /* 0x000fe20000040875 */
[----:B------:R-:W-:Y:S01]  /*2bc0*/  SHF.R.U64 R150, R122, 0x10, R123 ;  /* 0x000000107a967819 */ /* 0x000fe2000000127b */
[----:B------:R-:W-:Y:S01]  /*2bd0*/  HFMA2 R44, R27.H0_H0, R44.H0_H0, R119.H0_H0 ;  /* 0x2000002c1b2c7231 */ /* 0x000fe20000040877 */
[----:B------:R-:W-:Y:S01]  /*2be0*/  SHF.R.U64 R149, R30, 0x10, R31 ;  /* 0x000000101e957819 */ /* 0x000fe2000000121f */
[----:B------:R-:W-:Y:S01]  /*2bf0*/  HFMA2 R49, R29.H0_H0, R49.H0_H0, R121.H0_H0 ;  /* 0x200000311d317231 */ /* 0x000fe20000040879 */
[----:B------:R-:W-:Y:S01]  /*2c00*/  LOP3.LUT R18, R18, 0xffff, RZ, 0xc0, !PT ;  /* 0x0000ffff12127812 */ /* 0x000fe200078ec0ff */
[----:B------:R-:W-:Y:S01]  /*2c10*/  FMUL.FTZ R56, R19, R56 ;  /* 0x0000003813387220 */ /* 0x000fe20000410000 */
[----:B------:R-:W-:Y:S01]  /*2c20*/  SHF.L.U64.HI R145, R145, 0x10, RZ ;  /* 0x0000001091917819 */ /* 0x000fe200000102ff */
[----:B------:R-:W-:Y:S01]  /*2c30*/  HFMA2 R54, R149.H0_H0, R54.H0_H0, R150.H0_H0 ;  /* 0x2000003695367231 */ /* 0x000fe20000040896 */
[----:B------:R-:W-:Y:S01]  /*2c40*/  PRMT R36, R15, 0x7610, R36 ;  /* 0x000076100f247816 */ /* 0x000fe20000000024 */
[----:B------:R-:W-:Y:S01]  /*2c50*/  FADD.FTZ R64, R64, -R13 ;  /* 0x8000000d40407221 */ /* 0x000fe20000010000 */
[----:B------:R-:W-:Y:S01]  /*2c60*/  SHF.L.U32 R17, R144, 0x10, RZ ;  /* 0x0000001090117819 */ /* 0x000fe200000006ff */
[----:B------:R-:W-:Y:S01]  /*2c70*/  HFMA2 R48, R30.H0_H0, R48.H0_H0, R122.H0_H0 ;  /* 0x200000301e307231 */ /* 0x000fe2000004087a */
[----:B------:R-:W-:Y:S01]  /*2c80*/  LOP3.LUT R16, R16, 0xffff, R75, 0xf8, !PT ;  /* 0x0000ffff10107812 */ /* 0x000fe200078ef84b */
[----:B------:R-:W-:Y:S01]  /*2c90*/  FMUL.FTZ R64, R19, R64 ;  /* 0x0000004013407220 */ /* 0x000fe20000410000 */
[----:B------:R-:W-:Y:S01]  /*2ca0*/  LOP3.LUT R41, R41, 0xffff, RZ, 0xc0, !PT ;  /* 0x0000ffff29297812 */ /* 0x000fe200078ec0ff */
[----:B------:R-:W-:Y:S01]  /*2cb0*/  HFMA2 R59, R33.H0_H0, R59.H0_H0, R125.H0_H0 ;  /* 0x2000003b213b7231 */ /* 0x000fe2000004087d */
[----:B------:R-:W-:Y:S01]  /*2cc0*/  SHF.L.U64.HI R75, R144, 0x10, RZ ;  /* 0x00000010904b7819 */ /* 0x000fe200000102ff */
[----:B------:R-:W-:Y:S01]  /*2cd0*/  FADD.FTZ R156, R89, -R13 ;  /* 0x8000000d599c7221 */ /* 0x000fe20000010000 */
[----:B------:R-:W-:Y:S01]  /*2ce0*/  SHF.R.U32.HI R148, RZ, 0x10, R121 ;  /* 0x00000010ff947819 */ /* 0x000fe20000011679 */
[----:B------:R-:W-:Y:S01]  /*2cf0*/  HFMA2 R51, R28.H0_H0, R51.H0_H0, R120.H0_H0 ;  /* 0x200000331c337231 */ /* 0x000fe20000040878 */
[----:B------:R-:W-:Y:S01]  /*2d00*/  SHF.R.U32.HI R147, RZ, 0x10, R29 ;  /* 0x00000010ff937819 */ /* 0x000fe2000001161d */
[----:B------:R-:W-:Y:S01]  /*2d10*/  HFMA2 R57, R31.H0_H0, R57.H0_H0, R123.H0_H0 ;  /* 0x200000391f397231 */ /* 0x000fe2000004087b */
[----:B------:R-:W-:Y:S01]  /*2d20*/  LOP3.LUT R15, R18, 0xffff0000, R145, 0xf8, !PT ;  /* 0xffff0000120f7812 */ /* 0x000fe200078ef891 */
[----:B------:R-:W-:Y:S01]  /*2d30*/  FADD.FTZ R70, R70, -R13 ;  /* 0x8000000d46467221 */ /* 0x000fe20000010000 */
[----:B------:R-:W-:Y:S01]  /*2d40*/  LOP3.LUT R144, R43, 0xffff, RZ, 0xc0, !PT ;  /* 0x0000ffff2b907812 */ /* 0x000fe200078ec0ff */
[----:B------:R-:W-:Y:S01]  /*2d50*/  HFMA2 R52, R147.H0_H0, R52.H0_H0, R148.H0_H0 ;  /* 0x2000003493347231 */ /* 0x000fe20000040894 */
[----:B------:R-:W-:Y:S01]  /*2d60*/  LOP3.LUT R18, R38, 0xffff, RZ, 0xc0, !PT ;  /* 0x0000ffff26127812 */ /* 0x000fe200078ec0ff */
[----:B------:R-:W-:Y:S01]  /*2d70*/  HFMA2 R58, R35.H0_H0, R58.H0_H0, R127.H0_H0 ;  /* 0x2000003a233a7231 */ /* 0x000fe2000004087f */
[----:B------:R-:W-:Y:S01]  /*2d80*/  SHF.R.U32.HI R151, RZ, 0x10, R123 ;  /* 0x00000010ff977819 */ /* 0x000fe2000001167b */
[C---:B------:R-:W-:Y:S01]  /*2d90*/  FMUL.FTZ R89, R19.reuse, R156 ;  /* 0x0000009c13597220 */ /* 0x040fe20000410000 */
[----:B------:R-:W-:Y:S01]  /*2da0*/  SHF.R.U32.HI R152, RZ, 0x10, R31 ;  /* 0x00000010ff987819 */ /* 0x000fe2000001161f */
[----:B------:R-:W-:Y:S01]  /*2db0*/  FMUL.FTZ R70, R19, R70 ;  /* 0x0000004613467220 */ /* 0x000fe20000410000 */
[----:B------:R-:W-:Y:S01]  /*2dc0*/  LOP3.LUT R36, R17, 0xffff, R36, 0xf8, !PT ;  /* 0x0000ffff11247812 */ /* 0x000fe200078ef824 */
[----:B------:R-:W-:Y:S01]  /*2dd0*/  HFMA2 R67, R97.H0_H0, R67.H0_H0, R129.H0_H0 ;  /* 0x2000004361437231 */ /* 0x000fe20000040881 */
[C---:B------:R-:W-:Y:S01]  /*2de0*/  SHF.L.U32 R38, R41.reuse, 0x10, RZ ;  /* 0x0000001029267819 */ /* 0x040fe200000006ff */
[----:B------:R-:W-:Y:S01]  /*2df0*/  HFMA2 R53, R152.H0_H0, R53.H0_H0, R151.H0_H0 ;  /* 0x2000003598357231 */ /* 0x000fe20000040897 */
[----:B------:R-:W-:Y:S01]  /*2e00*/  LOP3.LUT R42, R42, 0xffff, RZ, 0xc0, !PT ;  /* 0x0000ffff2a2a7812 */ /* 0x000fe200078ec0ff */
[--C-:B------:R-:W-:Y:S01]  /*2e10*/  FADD.FTZ R88, R88, -R13.reuse ;  /* 0x8000000d58587221 */ /* 0x100fe20000010000 */
[----:B------:R-:W-:Y:S01]  /*2e20*/  SHF.L.U64.HI R17, R41, 0x10, RZ ;  /* 0x0000001029117819 */ /* 0x000fe200000102ff */
[----:B------:R-:W-:Y:S01]  /*2e30*/  FADD.FTZ R90, R90, -R13 ;  /* 0x8000000d5a5a7221 */ /* 0x000fe20000010000 */
[----:B------:R-:W-:Y:S01]  /*2e40*/  SHF.L.U32 R43, R144, 0x10, RZ ;  /* 0x00000010902b7819 */ /* 0x000fe200000006ff */
[C---:B------:R-:W-:Y:S01]  /*2e50*/  FMUL.FTZ R88, R19.reuse, R88 ;  /* 0x0000005813587220 */ /* 0x040fe20000410000 */
[----:B------:R-:W-:Y:S01]  /*2e60*/  F2FP.F16.F32.PACK_AB R63, RZ, R63 ;  /* 0x0000003fff3f723e */ /* 0x000fe200000000ff */
[----:B------:R-:W-:Y:S01]  /*2e70*/  HFMA2 R72, R98.H0_H0, R72.H0_H0, R130.H0_H0 ;  /* 0x2000004862487231 */ /* 0x000fe20000040882 */
[----:B------:R-:W-:Y:S01]  /*2e80*/  SHF.R.U32.HI R149, RZ, 0x10, R127 ;  /* 0x00000010ff957819 */ /* 0x000fe2000001167f */
[----:B------:R-:W-:Y:S01]  /*2e90*/  FADD.FTZ R92, R92, -R13 ;  /* 0x8000000d5c5c7221 */ /* 0x000fe20000010000 */
[----:B------:R-:W-:Y:S01]  /*2ea0*/  SHF.R.U32.HI R150, RZ, 0x10, R35 ;  /* 0x00000010ff967819 */ /* 0x000fe20000011623 */
[----:B------:R-:W-:Y:S01]  /*2eb0*/  FMUL.FTZ R90, R19, R90 ;  /* 0x0000005a135a7220 */ /* 0x000fe20000410000 */
[----:B------:R-:W-:Y:S01]  /*2ec0*/  LOP3.LUT R50, R50, 0xffff, RZ, 0xc0, !PT ;  /* 0x0000ffff32327812 */ /* 0x000fe200078ec0ff */
[----:B------:R-:W-:Y:S01]  /*2ed0*/  HFMA2 R61, R34.H0_H0, R61.H0_H0, R126.H0_H0 ;  /* 0x2000003d223d7231 */ /* 0x000fe2000004087e */
[----:B------:R-:W-:Y:S01]  /*2ee0*/  SHF.R.U64 R148, R126, 0x10, R127 ;  /* 0x000000107e947819 */ /* 0x000fe2000000127f */
[----:B------:R-:W-:Y:S01]  /*2ef0*/  HFMA2 R63, R150.H0_H0, R63.H0_H0, R149.H0_H0 ;  /* 0x2000003f963f7231 */ /* 0x000fe20000040895 */
[----:B------:R-:W-:Y:S01]  /*2f00*/  SHF.R.U64 R147, R34, 0x10, R35 ;  /* 0x0000001022937819 */ /* 0x000fe20000001223 */
[----:B------:R-:W-:Y:S01]  /*2f10*/  FADD.FTZ R158, R91, -R13 ;  /* 0x8000000d5b9e7221 */ /* 0x000fe20000010000 */
[----:B------:R-:W-:Y:S01]  /*2f20*/  LOP3.LUT R38, R38, 0xffff, R39, 0xf8, !PT ;  /* 0x0000ffff26267812 */ /* 0x000fe200078ef827 */
[----:B------:R-:W-:Y:S01]  /*2f30*/  HFMA2 R71, R100.H0_H0, R71.H0_H0, R132.H0_H0 ;  /* 0x2000004764477231 */ /* 0x000fe20000040884 */
[----:B------:R-:W-:Y:S01]  /*2f40*/  LOP3.LUT R54, R54, 0xffff, RZ, 0xc0, !PT ;  /* 0x0000ffff36367812 */ /* 0x000fe200078ec0ff */
[----:B------:R-:W-:Y:S01]  /*2f50*/  HFMA2 R60, R147.H0_H0, R60.H0_H0, R148.H0_H0 ;  /* 0x2000003c933c7231 */ /* 0x000fe20000040894 */
[----:B------:R-:W-:Y:S01]  /*2f60*/  LOP3.LUT R39, R42, 0xffff0000, R17, 0xf8, !PT ;  /* 0xffff00002a277812 */ /* 0x000fe200078ef811 */
[C---:B------:R-:W-:Y:S01]  /*2f70*/  FMUL.FTZ R91, R19.reuse, R92 ;  /* 0x0000005c135b7220 */ /* 0x040fe20000410000 */
[----:B------:R-:W-:Y:S01]  /*2f80*/  F2FP.F16.F32.PACK_AB R65, RZ, R65 ;  /* 0x00000041ff41723e */ /* 0x000fe200000000ff */
[----:B------:R-:W-:Y:S01]  /*2f90*/  HFMA2 R73, R101.H0_H0, R73.H0_H0, R133.H0_H0 ;  /* 0x2000004965497231 */ /* 0x000fe20000040885 */
[----:B------:R-:W-:Y:S01]  /*2fa0*/  SHF.R.U64 R152, R96, 0x10, R97 ;  /* 0x0000001060987819 */ /* 0x000fe20000001261 */
[C---:B------:R-:W-:Y:S01]  /*2fb0*/  FMUL.FTZ R83, R19.reuse, R154 ;  /* 0x0000009a13537220 */ /* 0x040fe20000410000 */
[----:B------:R-:W-:Y:S01]  /*2fc0*/  SHF.R.U64 R151, R128, 0x10, R129 ;  /* 0x0000001080977819 */ /* 0x000fe20000001281 */
[----:B------:R-:W-:Y:S01]  /*2fd0*/  FMUL.FTZ R158, R19, R158 ;  /* 0x0000009e139e7220 */ /* 0x000fe20000410000 */
[----:B------:R-:W-:Y:S01]  /*2fe0*/  LOP3.LUT R41, R44, 0xffff, RZ, 0xc0, !PT ;  /* 0x0000ffff2c297812 */ /* 0x000fe200078ec0ff */
[----:B------:R-:W-:Y:S01]  /*2ff0*/  HFMA2 R82, R103.H0_H0, R82.H0_H0, R135.H0_H0 ;  /* 0x2000005267527231 */ /* 0x000fe20000040887 */
[----:B------:R-:W-:Y:S01]  /*3000*/  LOP3.LUT R42, R43, 0xffff, R46, 0xf8, !PT ;  /* 0x0000ffff2b2a7812 */ /* 0x000fe200078ef82e */
[----:B------:R-:W-:Y:S01]  /*3010*/  HFMA2 R65, R152.H0_H0, R65.H0_H0, R151.H0_H0 ;  /* 0x2000004198417231 */ /* 0x000fe20000040897 */
[----:B------:R-:W-:-:S02]  /*3020*/  SHF.L.U32 R44, R50, 0x10, RZ ;  /* 0x00000010322c7819 */ /* 0x000fc400000006ff */
[----:B------:R-:W-:Y:S02]  /*3030*/  LOP3.LUT R49, R49, 0xffff, RZ, 0xc0, !PT ;  /* 0x0000ffff31317812 */ /* 0x000fe400078ec0ff */
[----:B------:R-:W-:Y:S02]  /*3040*/  SHF.L.U64.HI R46, R50, 0x10, RZ ;  /* 0x00000010322e7819 */ /* 0x000fe400000102ff */
[C---:B------:R-:W-:Y:S02]  /*3050*/  SHF.L.U32 R17, R54.reuse, 0x10, RZ ;  /* 0x0000001036117819 */ /* 0x040fe400000006ff */
[----:B------:R-:W-:Y:S02]  /*3060*/  SHF.L.U64.HI R50, R54, 0x10, RZ ;  /* 0x0000001036327819 */ /* 0x000fe400000102ff */
[----:B------:R-:W-:Y:S02]  /*3070*/  F2FP.F16.F32.PACK_AB R56, RZ, R56 ;  /* 0x00000038ff38723e */ /* 0x000fe400000000ff */
[----:B------:R-:W-:-:S02]  /*3080*/  SHF.R.U64 R149, R130, 0x10, R131 ;  /* 0x0000001082957819 */ /* 0x000fc40000001283 */
[----:B------:R-:W-:Y:S01]  /*3090*/  SHF.R.U64 R150, R98, 0x10, R99 ;  /* 0x0000001062967819 */ /* 0x000fe20000001263 */
[----:B------:R-:W-:Y:S01]  /*30a0*/  HFMA2 R56, R32.H0_H0, R56.H0_H0, R124.H0_H0 ;  /* 0x2000003820387231 */ /* 0x000fe2000004087c */
[----:B------:R-:W-:Y:S02]  /*30b0*/  LOP3.LUT R54, R55, 0xffff, RZ, 0xc0, !PT ;  /* 0x0000ffff37367812 */ /* 0x000fe400078ec0ff */
[----:B------:R-:W-:Y:S01]  /*30c0*/  SHF.R.U32.HI R148, RZ, 0x10, R131 ;  /* 0x00000010ff947819 */ /* 0x000fe20000011683 */
[----:B------:R-:W-:Y:S01]  /*30d0*/  HFMA2 R68, R150.H0_H0, R68.H0_H0, R149.H0_H0 ;  /* 0x2000004496447231 */ /* 0x000fe20000040895 */
[----:B------:R-:W-:Y:S02]  /*30e0*/  SHF.R.U32.HI R147, RZ, 0x10, R99 ;  /* 0x00000010ff937819 */ /* 0x000fe40000011663 */
[----:B------:R-:W-:Y:S02]  /*30f0*/  LOP3.LUT R49, R49, 0xffff0000, R46, 0xf8, !PT ;  /* 0xffff000031317812 */ /* 0x000fe400078ef82e */
[----:B------:R-:W-:Y:S01]  /*3100*/  LOP3.LUT R46, R17, 0xffff, R48, 0xf8, !PT ;  /* 0x0000ffff112e7812 */ /* 0x000fe200078ef830 */
[----:B------:R-:W-:Y:S01]  /*3110*/  HFMA2 R69, R147.H0_H0, R69.H0_H0, R148.H0_H0 ;  /* 0x2000004593457231 */ /* 0x000fe20000040894 */
[----:B------:R-:W-:-:S02]  /*3120*/  SHF.L.U32 R17, R54, 0x10, RZ ;  /* 0x0000001036117819 */ /* 0x000fc400000006ff */
[----:B------:R-:W-:Y:S02]  /*3130*/  F2FP.F16.F32.PACK_AB R64, RZ, R64 ;  /* 0x00000040ff40723e */ /* 0x000fe400000000ff */
[----:B------:R-:W-:Y:S02]  /*3140*/  LOP3.LUT R55, R59, 0xffff, RZ, 0xc0, !PT ;  /* 0x0000ffff3b377812 */ /* 0x000fe400078ec0ff */
[----:B------:R-:W-:Y:S01]  /*3150*/  SHF.L.U64.HI R54, R54, 0x10, RZ ;  /* 0x0000001036367819 */ /* 0x000fe200000102ff */
[----:B------:R-:W-:Y:S01]  /*3160*/  HFMA2 R64, R96.H0_H0, R64.H0_H0, R128.H0_H0 ;  /* 0x2000004060407231 */ /* 0x000fe20000040880 */
[----:B------:R-:W-:Y:S02]  /*3170*/  SHF.R.U32.HI R149, RZ, 0x10, R135 ;  /* 0x00000010ff957819 */ /* 0x000fe40000011687 */
[----:B------:R-:W-:Y:S02]  /*3180*/  SHF.R.U32.HI R150, RZ, 0x10, R103 ;  /* 0x00000010ff967819 */ /* 0x000fe40000011667 */
[----:B------:R-:W-:-:S02]  /*3190*/  LOP3.LUT R60, R60, 0xffff, RZ, 0xc0, !PT ;  /* 0x0000ffff3c3c7812 */ /* 0x000fc400078ec0ff */
[----:B------:R-:W-:Y:S01]  /*31a0*/  F2FP.F16.F32.PACK_AB R80, RZ, R80 ;  /* 0x00000050ff50723e */ /* 0x000fe200000000ff */
[----:B------:R-:W-:Y:S01]  /*31b0*/  HFMA2 R78, R150.H0_H0, R78.H0_H0, R149.H0_H0 ;  /* 0x2000004e964e7231 */ /* 0x000fe20000040895 */
[----:B------:R-:W-:Y:S02]  /*31c0*/  SHF.R.U64 R147, R136, 0x10, R137 ;  /* 0x0000001088937819 */ /* 0x000fe40000001289 */
[----:B------:R-:W-:Y:S02]  /*31d0*/  SHF.R.U64 R148, R104, 0x10, R105 ;  /* 0x0000001068947819 */ /* 0x000fe40000001269 */
[----:B------:R-:W-:Y:S02]  /*31e0*/  LOP3.LUT R65, R65, 0xffff, RZ, 0xc0, !PT ;  /* 0x0000ffff41417812 */ /* 0x000fe400078ec0ff */
[----:B------:R-:W-:Y:S01]  /*31f0*/  LOP3.LUT R44, R44, 0xffff, R51, 0xf8, !PT ;  /* 0x0000ffff2c2c7812 */ /* 0x000fe200078ef833 */
[----:B------:R-:W-:Y:S01]  /*3200*/  HFMA2 R80, R148.H0_H0, R80.H0_H0, R147.H0_H0 ;  /* 0x2000005094507231 */ /* 0x000fe20000040893 */
[----:B------:R-:W-:-:S02]  /*3210*/  LOP3.LUT R51, R57, 0xffff, RZ, 0xc0, !PT ;  /* 0x0000ffff39337812 */ /* 0x000fc400078ec0ff */
[----:B------:R-:W-:Y:S02]  /*3220*/  LOP3.LUT R55, R55, 0xffff0000, R54, 0xf8, !PT ;  /* 0xffff000037377812 */ /* 0x000fe400078ef836 */
[----:B------:R-:W-:Y:S02]  /*3230*/  LOP3.LUT R48, R17, 0xffff, R56, 0xf8, !PT ;  /* 0x0000ffff11307812 */ /* 0x000fe400078ef838 */
[----:B------:R-:W-:Y:S02]  /*3240*/  LOP3.LUT R57, R58, 0xffff, RZ, 0xc0, !PT ;  /* 0x0000ffff3a397812 */ /* 0x000fe400078ec0ff */
[----:B------:R-:W-:Y:S02]  /*3250*/  SHF.L.U64.HI R54, R60, 0x10, RZ ;  /* 0x000000103c367819 */ /* 0x000fe400000102ff */
[----:B------:R-:W-:Y:S02]  /*3260*/  F2FP.F16.F32.PACK_AB R79, RZ, R79 ;  /* 0x0000004fff4f723e */ /* 0x000fe400000000ff */
[----:B------:R-:W-:-:S02]  /*3270*/  SHF.L.U32 R17, R65, 0x10, RZ ;  /* 0x0000001041117819 */ /* 0x000fc400000006ff */
[----:B------:R-:W-:Y:S01]  /*3280*/  F2FP.F16.F32.PACK_AB R89, RZ, R89 ;  /* 0x00000059ff59723e */ /* 0x000fe200000000ff */
[----:B------:R-:W-:Y:S01]  /*3290*/  HFMA2 R79, R105.H0_H0, R79.H0_H0, R137.H0_H0 ;  /* 0x2000004f694f7231 */ /* 0x000fe20000040889 */
[----:B------:R-:W-:Y:S02]  /*32a0*/  SHF.R.U64 R150, R140, 0x10, R141 ;  /* 0x000000108c967819 */ /* 0x000fe4000000128d */
[----:B------:R-:W-:Y:S02]  /*32b0*/  SHF.R.U64 R149, R108, 0x10, R109 ;  /* 0x000000106c957819 */ /* 0x000fe4000000126d */
[----:B------:R-:W-:Y:S02]  /*32c0*/  LOP3.LUT R68, R68, 0xffff, RZ, 0xc0, !PT ;  /* 0x0000ffff44447812 */ /* 0x000fe400078ec0ff */
[----:B------:R-:W-:Y:S01]  /*32d0*/  F2FP.F16.F32.PACK_AB R70, RZ, R70 ;  /* 0x00000046ff46723e */ /* 0x000fe200000000ff */
[----:B------:R-:W-:Y:S01]  /*32e0*/  HFMA2 R89, R149.H0_H0, R89.H0_H0, R150.H0_H0 ;  /* 0x2000005995597231 */ /* 0x000fe20000040896 */
[----:B------:R-:W-:-:S02]  /*32f0*/  LOP3.LUT R57, R57, 0xffff0000, R54, 0xf8, !PT ;  /* 0xffff000039397812 */ /* 0x000fc400078ef836 */
[----:B------:R-:W-:Y:S01]  /*3300*/  F2FP.F16.F32.PACK_AB R84, RZ, R84 ;  /* 0x00000054ff54723e */ /* 0x000fe200000000ff */
[----:B------:R-:W-:Y:S01]  /*3310*/  HFMA2 R70, R99.H0_H0, R70.H0_H0, R131.H0_H0 ;  /* 0x2000004663467231 */ /* 0x000fe20000040883 */
[----:B------:R-:W-:Y:S02]  /*3320*/  SHF.R.U32.HI R151, RZ, 0x10, R129 ;  /* 0x00000010ff977819 */ /* 0x000fe40000011681 */
[----:B------:R-:W-:Y:S01]  /*3330*/  SHF.R.U32.HI R152, RZ, 0x10, R97 ;  /* 0x00000010ff987819 */ /* 0x000fe20000011661 */
[----:B------:R-:W-:Y:S01]  /*3340*/  HFMA2 R84, R107.H0_H0, R84.H0_H0, R139.H0_H0 ;  /* 0x200000546b547231 */ /* 0x000fe2000004088b */
[----:B------:R-:W-:Y:S02]  /*3350*/  LOP3.LUT R59, R67, 0xffff, RZ, 0xc0, !PT ;  /* 0x0000ffff433b7812 */ /* 0x000fe400078ec0ff */
[----:B------:R-:W-:Y:S01]  /*3360*/  SHF.L.U64.HI R56, R65, 0x10, RZ ;  /* 0x0000001041387819 */ /* 0x000fe200000102ff */
[----:B------:R-:W-:Y:S01]  /*3370*/  HFMA2 R66, R152.H0_H0, R66.H0_H0, R151.H0_H0 ;  /* 0x2000004298427231 */ /* 0x000fe20000040897 */
[----:B------:R-:W-:-:S02]  /*3380*/  LOP3.LUT R54, R17, 0xffff, R64, 0xf8, !PT ;  /* 0x0000ffff11367812 */ /* 0x000fc400078ef840 */
[----:B------:R-:W-:Y:S02]  /*3390*/  LOP3.LUT R74, R74, 0xffff, RZ, 0xc0, !PT ;  /* 0x0000ffff4a4a7812 */ /* 0x000fe400078ec0ff */
[----:B------:R-:W-:Y:S02]  /*33a0*/  SHF.L.U32 R17, R68, 0x10, RZ ;  /* 0x0000001044117819 */ /* 0x000fe400000006ff */
[----:B------:R-:W-:Y:S02]  /*33b0*/  LOP3.LUT R80, R80, 0xffff, RZ, 0xc0, !PT ;  /* 0x0000ffff50507812 */ /* 0x000fe400078ec0ff */
[----:B------:R-:W-:Y:S02]  /*33c0*/  LOP3.LUT R51, R51, 0xffff0000, R50, 0xf8, !PT ;  /* 0xffff000033337812 */ /* 0x000fe400078ef832 */
[----:B------:R-:W-:Y:S02]  /*33d0*/  SHF.L.U32 R50, R60, 0x10, RZ ;  /* 0x000000103c327819 */ /* 0x000fe400000006ff */
[----:B------:R-:W-:-:S02]  /*33e0*/  LOP3.LUT R59, R59, 0xffff0000, R56, 0xf8, !PT ;  /* 0xffff00003b3b7812 */ /* 0x000fc400078ef838 */
[----:B------:R-:W-:Y:S02]  /*33f0*/  F2FP.F16.F32.PACK_AB R88, RZ, R88 ;  /* 0x00000058ff58723e */ /* 0x000fe400000000ff */
[----:B------:R-:W-:Y:S02]  /*3400*/  SHF.L.U32 R58, R74, 0x10, RZ ;  /* 0x000000104a3a7819 */ /* 0x000fe400000006ff */
[----:B------:R-:W-:Y:S01]  /*3410*/  LOP3.LUT R56, R17, 0xffff, R72, 0xf8, !PT ;  /* 0x0000ffff11387812 */ /* 0x000fe200078ef848 */
[----:B------:R-:W-:Y:S01]  /*3420*/  HFMA2 R88, R108.H0_H0, R88.H0_H0, R140.H0_H0 ;  /* 0x200000586c587231 */ /* 0x000fe2000004088c */
[----:B------:R-:W-:Y:S02]  /*3430*/  F2FP.F16.F32.PACK_AB R92, RZ, R90 ;  /* 0x0000005aff5c723e */ /* 0x000fe400000000ff */
[----:B------:R-:W-:Y:S02]  /*3440*/  SHF.R.U64 R151, R134, 0x10, R135 ;  /* 0x0000001086977819 */ /* 0x000fe40000001287 */
[----:B------:R-:W-:Y:S01]  /*3450*/  SHF.R.U64 R152, R102, 0x10, R103 ;  /* 0x0000001066987819 */ /* 0x000fe20000001267 */
[----:B------:R-:W-:Y:S01]  /*3460*/  HFMA2 R92, R109.H0_H0, R92.H0_H0, R141.H0_H0 ;  /* 0x2000005c6d5c7231 */ /* 0x000fe2000004088d */
[----:B------:R-:W-:-:S02]  /*3470*/  LOP3.LUT R72, R79, 0xffff, RZ, 0xc0, !PT ;  /* 0x0000ffff4f487812 */ /* 0x000fc400078ec0ff */
[----:B------:R-:W-:Y:S01]  /*3480*/  LOP3.LUT R87, R87, 0xffff, RZ, 0xc0, !PT ;  /* 0x0000ffff57577812 */ /* 0x000fe200078ec0ff */
[----:B------:R-:W-:Y:S01]  /*3490*/  HFMA2 R76, R152.H0_H0, R76.H0_H0, R151.H0_H0 ;  /* 0x2000004c984c7231 */ /* 0x000fe20000040897 */
        /* <DEDUP_REMOVED lines=8> */
[----:B------:R-:W-:Y:S02]  /*3520*/  F2FP.F16.F32.PACK_AB R93, RZ, R93 ;  /* 0x0000005dff5d723e */ /* 0x000fe400000000ff */
[----:B------:R-:W-:Y:S02]  /*3530*/  SHF.L.U32 R17, R89, 0x10, RZ ;  /* 0x0000001059117819 */ /* 0x000fe400000006ff */
[----:B------:R-:W-:Y:S01]  /*3540*/  SHF.L.U64.HI R60, R68, 0x10, RZ ;  /* 0x00000010443c7819 */ /* 0x000fe200000102ff */
[----:B------:R-:W-:Y:S01]  /*3550*/  HFMA2 R93, R111.H0_H0, R93.H0_H0, R143.H0_H0 ;  /* 0x2000005d6f5d7231 */ /* 0x000fe2000004088f */
        /* <DEDUP_REMOVED lines=40> */
[----:B------:R-:W-:Y:S02]  /*37e0*/  F2FP.F16.F32.PACK_AB R83, RZ, R83 ;  /* 0x00000053ff53723e */ /* 0x000fe400000000ff */
[----:B------:R-:W-:Y:S02]  /*37f0*/  SHF.R.U32.HI R152, RZ, 0x10, R139 ;  /* 0x00000010ff987819 */ /* 0x000fe4000001168b */
[----:B------:R-:W-:Y:S01]  /*3800*/  SHF.R.U32.HI R151, RZ, 0x10, R107 ;  /* 0x00000010ff977819 */ /* 0x000fe2000001166b */
[----:B------:R-:W2:Y:S01]  /*3810*/  LDC.64 R52, c[0x0][0x228] ;  /* 0x00008a00ff347b82 */ /* 0x000ea20000000a00 */
[----:B------:R-:W-:Y:S02]  /*3820*/  F2FP.F16.F32.PACK_AB R90, RZ, R158 ;  /* 0x0000009eff5a723e */ /* 0x000fe400000000ff */
[----:B------:R-:W-:Y:S01]  /*3830*/  SHF.R.U32.HI R147, RZ, 0x10, R141 ;  /* 0x00000010ff937819 */ /* 0x000fe2000001168d */
[----:B------:R-:W-:Y:S01]  /*3840*/  HFMA2 R83, R151.H0_H0, R83.H0_H0, R152.H0_H0 ;  /* 0x2000005397537231 */ /* 0x000fe20000040898 */
[----:B------:R-:W-:-:S02]  /*3850*/  SHF.R.U32.HI R148, RZ, 0x10, R109 ;  /* 0x00000010ff947819 */ /* 0x000fc4000001166d */
[----:B------:R-:W-:Y:S01]  /*3860*/  LOP3.LUT R66, R66, 0xffff, RZ, 0xc0, !PT ;  /* 0x0000ffff42427812 */ /* 0x000fe200078ec0ff */
[----:B0-----:R-:W-:Y:S01]  /*3870*/  @!P1 IMAD.WIDE R62, R4, 0x4, R62 ;  /* 0x00000004043e9825 */ /* 0x001fe200078e023e */
[----:B------:R-:W-:-:S03]  /*3880*/  LOP3.LUT R67, R67, 0xffff0000, R68, 0xf8, !PT ;  /* 0xffff000043437812 */ /* 0x000fc600078ef844 */
[----:B------:R-:W-:Y:S01]  /*3890*/  HFMA2 R90, R148.H0_H0, R90.H0_H0, R147.H0_H0 ;  /* 0x2000005a945a7231 */ /* 0x000fe20000040893 */
[----:B------:R-:W-:Y:S02]  /*38a0*/  LOP3.LUT R18, R77, 0xffff, RZ, 0xc0, !PT ;  /* 0x0000ffff4d127812 */ /* 0x000fe400078ec0ff */
[----:B------:R-:W-:Y:S01]  /*38b0*/  PRMT R55, R59, 0x5410, R66 ;  /* 0x000054103b377816 */ /* 0x000fe20000000042 */
[----:B------:R0:W-:Y:S01]  /*38c0*/  @!P1 STG.E desc[UR6][R62.64], R13 ;  /* 0x0000000d3e009986 */ /* 0x0001e2000c101906 */
[----:B------:R-:W-:Y:S02]  /*38d0*/  LOP3.LUT R65, R82, 0xffff, RZ, 0xc0, !PT ;  /* 0x0000ffff52417812 */ /* 0x000fe400078ec0ff */
[----:B------:R-:W-:Y:S01]  /*38e0*/  PRMT R59, R67, 0x5410, R18 ;  /* 0x00005410433b7816 */ /* 0x000fe20000000012 */
[----:B-1----:R-:W-:Y:S01]  /*38f0*/  @!P1 IMAD.WIDE R66, R4, 0x4, R40 ;  /* 0x0000000404429825 */ /* 0x002fe200078e0228 */
[----:B------:R-:W-:Y:S02]  /*3900*/  F2FP.F16.F32.PACK_AB R81, RZ, R81 ;  /* 0x00000051ff51723e */ /* 0x000fe400000000ff */
[----:B------:R-:W-:-:S02]  /*3910*/  LOP3.LUT R18, R83, 0xffff, RZ, 0xc0, !PT ;  /* 0x0000ffff53127812 */ /* 0x000fc400078ec0ff */
[----:B------:R-:W-:Y:S01]  /*3920*/  LOP3.LUT R90, R90, 0xffff, RZ, 0xc0, !PT ;  /* 0x0000ffff5a5a7812 */ /* 0x000fe200078ec0ff */
[----:B------:R-:W-:Y:S01]  /*3930*/  HFMA2 R81, R104.H0_H0, R81.H0_H0, R136.H0_H0 ;  /* 0x2000005168517231 */ /* 0x000fe20000040888 */
[----:B------:R-:W-:Y:S01]  /*3940*/  F2FP.F16.F32.PACK_AB R85, RZ, R85 ;  /* 0x00000055ff55723e */ /* 0x000fe200000000ff */
[----:B--2---:R-:W-:Y:S01]  /*3950*/  IMAD.WIDE.U32 R40, R8, 0x8, R52 ;  /* 0x0000000808287825 */ /* 0x004fe200078e0034 */
[----:B------:R-:W-:Y:S01]  /*3960*/  LOP3.LUT R65, R65, 0xffff0000, R64, 0xf8, !PT ;  /* 0xffff000041417812 */ /* 0x000fe200078ef840 */
[----:B------:R1:W-:Y:S01]  /*3970*/  @!P1 STG.E desc[UR6][R66.64], R19 ;  /* 0x0000001342009986 */ /* 0x0003e2000c101906 */
[----:B------:R-:W-:Y:S01]  /*3980*/  LOP3.LUT R78, R78, 0xffff, RZ, 0xc0, !PT ;  /* 0x0000ffff4e4e7812 */ /* 0x000fe200078ec0ff */
[----:B------:R-:W-:Y:S01]  /*3990*/  HFMA2 R85, R106.H0_H0, R85.H0_H0, R138.H0_H0 ;  /* 0x200000556a557231 */ /* 0x000fe2000004088a */
        /* <DEDUP_REMOVED lines=25> */
[----:B------:R-:W-:Y:S01]  /*3b30*/  F2FP.F16.F32.PACK_AB R91, RZ, R91 ;  /* 0x0000005bff5b723e */ /* 0x000fe200000000ff */
[----:B------:R-:W-:Y:S01]  /*3b40*/  IMAD.WIDE.U32 R76, R77, 0x8, R52 ;  /* 0x000000084d4c7825 */ /* 0x000fe200078e0034 */
[----:B------:R-:W-:Y:S01]  /*3b50*/  IADD3 R83, R8, 0x2800, RZ ;  /* 0x0000280008537810 */ /* 0x000fe20007ffe0ff */
[----:B------:R-:W-:Y:S01]  /*3b60*/  STG.E.64 desc[UR6][R66.64], R44 ;  /* 0x0000002c42007986 */ /* 0x000fe2000c101b06 */
[----:B------:R-:W-:Y:S01]  /*3b70*/  LOP3.LUT R68, R68, 0xffff, R85, 0xf8, !PT ;  /* 0x0000ffff44447812 */ /* 0x000fe200078ef855 */
[----:B------:R-:W-:Y:S01]  /*3b80*/  HFMA2 R91, R110.H0_H0, R91.H0_H0, R142.H0_H0 ;  /* 0x2000005b6e5b7231 */ /* 0x000fe2000004088e */
        /* <DEDUP_REMOVED lines=29> */
.L_x_32:
[----:B------:R-:W-:Y:S01]  /*3d60*/  HFMA2.MMA R155, -RZ, RZ, 0, 5.9604644775390625e-08 ;  /* 0x00000001ff9b7435 */ /* 0x000fe200000001ff */
[----:B------:R-:W-:Y:S02]  /*3d70*/  MOV R156, R13 ;  /* 0x0000000d009c7202 */ /* 0x000fe40000000f00 */
[----:B------:R-:W-:Y:S02]  /*3d80*/  MOV R158, 0x1f ;  /* 0x0000001f009e7802 */ /* 0x000fe40000000f00 */
[----:B------:R-:W-:-:S07]  /*3d90*/  MOV R153, 0xffffffff ;  /* 0xffffffff00997802 */ /* 0x000fce0000000f00 */
[----:B-----5:R-:W-:Y:S05]  /*3da0*/  WARPSYNC.COLLECTIVE R153, `(.L_x_36) ;  /* 0x0000000099087348 */ /* 0x020fea0003c00000 */
[----:B------:R0:W1:Y:S02]  /*3db0*/  SHFL.BFLY P2, R154, R156, R155, R158 ;  /* 0x0c00009b9c9a7389 */ /* 0x000064000004009e */
[----:B01---5:R-:W-:Y:S01]  /*3dc0*/  ENDCOLLECTIVE ;  /* 0x000000000000791b */ /* 0x023fe20003800000 */
.L_x_36:
[----:B------:R-:W-:Y:S01]  /*3dd0*/  HFMA2.MMA R155, -RZ, RZ, 0, 1.1920928955078125e-07 ;  /* 0x00000002ff9b7435 */ /* 0x000fe200000001ff */
[----:B------:R-:W-:-:S05]  /*3de0*/  MOV R14, R154 ;  /* 0x0000009a000e7202 */ /* 0x000fca0000000f00 */
[----:B------:R-:W-:-:S05]  /*3df0*/  FADD.FTZ R15, R13, R14 ;  /* 0x0000000e0d0f7221 */ /* 0x000fca0000010000 */
[----:B------:R-:W-:-:S07]  /*3e00*/  MOV R156, R15 ;  /* 0x0000000f009c7202 */ /* 0x000fce0000000f00 */
[----:B------:R-:W-:Y:S05]  /*3e10*/  WARPSYNC.COLLECTIVE R153, `(.L_x_37) ;  /* 0x0000000099087348 */ /* 0x000fea0003c00000 */
[----:B------:R0:W1:Y:S02]  /*3e20*/  SHFL.BFLY P2, R154, R156, R155, R158 ;  /* 0x0c00009b9c9a7389 */ /* 0x000064000004009e */
[----:B01----:R-:W-:Y:S01]  /*3e30*/  ENDCOLLECTIVE ;  /* 0x000000000000791b */ /* 0x003fe20003800000 */
.L_x_37:
[----:B------:R-:W-:Y:S01]  /*3e40*/  HFMA2.MMA R155, -RZ, RZ, 0, 2.384185791015625e-07 ;  /* 0x00000004ff9b7435 */ /* 0x000fe200000001ff */
[----:B------:R-:W-:-:S05]  /*3e50*/  MOV R14, R154 ;  /* 0x0000009a000e7202 */ /* 0x000fca0000000f00 */
[----:B------:R-:W-:-:S05]  /*3e60*/  FADD.FTZ R145, R15, R14 ;  /* 0x0000000e0f917221 */ /* 0x000fca0000010000 */
[----:B------:R-:W-:-:S07]  /*3e70*/  MOV R156, R145 ;  /* 0x00000091009c7202 */ /* 0x000fce0000000f00 */
[----:B------:R-:W-:Y:S05]  /*3e80*/  WARPSYNC.COLLECTIVE R153, `(.L_x_38) ;  /* 0x0000000099087348 */ /* 0x000fea0003c00000 */
[----:B------:R0:W1:Y:S02]  /*3e90*/  SHFL.BFLY P2, R154, R156, R155, R158 ;  /* 0x0c00009b9c9a7389 */ /* 0x000064000004009e */
[----:B01----:R-:W-:Y:S01]  /*3ea0*/  ENDCOLLECTIVE ;  /* 0x000000000000791b */ /* 0x003fe20003800000 */
.L_x_38:
[----:B------:R-:W-:Y:S01]  /*3eb0*/  HFMA2.MMA R155, -RZ, RZ, 0, 4.76837158203125e-07 ;  /* 0x00000008ff9b7435 */ /* 0x000fe200000001ff */
[----:B------:R-:W-:-:S05]  /*3ec0*/  MOV R14, R154 ;  /* 0x0000009a000e7202 */ /* 0x000fca0000000f00 */
[----:B------:R-:W-:-:S05]  /*3ed0*/  FADD.FTZ R150, R145, R14 ;  /* 0x0000000e91967221 */ /* 0x000fca0000010000 */
[----:B------:R-:W-:-:S07]  /*3ee0*/  MOV R156, R150 ;  /* 0x00000096009c7202 */ /* 0x000fce0000000f00 */
[----:B------:R-:W-:Y:S05]  /*3ef0*/  WARPSYNC.COLLECTIVE R153, `(.L_x_39) ;  /* 0x0000000099087348 */ /* 0x000fea0003c00000 */
[----:B------:R0:W1:Y:S02]  /*3f00*/  SHFL.BFLY P2, R154, R156, R155, R158 ;  /* 0x0c00009b9c9a7389 */ /* 0x000064000004009e */
[----:B01----:R-:W-:Y:S01]  /*3f10*/  ENDCOLLECTIVE ;  /* 0x000000000000791b */ /* 0x003fe20003800000 */
.L_x_39:
[----:B------:R-:W-:Y:S01]  /*3f20*/  HFMA2.MMA R155, -RZ, RZ, 0, 9.5367431640625e-07 ;  /* 0x00000010ff9b7435 */ /* 0x000fe200000001ff */
[----:B------:R-:W-:-:S05]  /*3f30*/  MOV R151, R154 ;  /* 0x0000009a00977202 */ /* 0x000fca0000000f00 */
[----:B------:R-:W-:-:S05]  /*3f40*/  FADD.FTZ R151, R150, R151 ;  /* 0x0000009796977221 */ /* 0x000fca0000010000 */
[----:B------:R-:W-:-:S07]  /*3f50*/  MOV R156, R151 ;  /* 0x00000097009c7202 */ /* 0x000fce0000000f00 */
[----:B------:R-:W-:Y:S05]  /*3f60*/  WARPSYNC.COLLECTIVE R153, `(.L_x_40) ;  /* 0x0000000099087348 */ /* 0x000fea0003c00000 */
[----:B------:R0:W1:Y:S02]  /*3f70*/  SHFL.BFLY P2, R154, R156, R155, R158 ;  /* 0x0c00009b9c9a7389 */ /* 0x000064000004009e */
[----:B01----:R-:W-:Y:S01]  /*3f80*/  ENDCOLLECTIVE ;  /* 0x000000000000791b */ /* 0x003fe20003800000 */
.L_x_40:
        /* <DEDUP_REMOVED lines=136> */
.L_x_41:
[----:B------:R-:W-:Y:S01]  /*4810*/  HFMA2.MMA R155, -RZ, RZ, 0, 1.1920928955078125e-07 ;  /* 0x00000002ff9b7435 */ /* 0x000fe200000001ff */
[----:B------:R-:W-:-:S05]  /*4820*/  MOV R150, R154 ;  /* 0x0000009a00967202 */ /* 0x000fca0000000f00 */
[----:B------:R-:W-:-:S05]  /*4830*/  FADD.FTZ R150, R13, R150 ;  /* 0x000000960d967221 */ /* 0x000fca0000010000 */
[----:B------:R-:W-:-:S07]  /*4840*/  MOV R156, R150 ;  /* 0x00000096009c7202 */ /* 0x000fce0000000f00 */
[----:B------:R-:W-:Y:S05]  /*4850*/  WARPSYNC.COLLECTIVE R153, `(.L_x_42) ;  /* 0x0000000099087348 */ /* 0x000fea0003c00000 */
[----:B------:R0:W1:Y:S02]  /*4860*/  SHFL.BFLY P2, R154, R156, R155, R158 ;  /* 0x0c00009b9c9a7389 */ /* 0x000064000004009e */
[----:B01----:R-:W-:Y:S01]  /*4870*/  ENDCOLLECTIVE ;  /* 0x000000000000791b */ /* 0x003fe20003800000 */
.L_x_42:
[----:B------:R-:W-:Y:S01]  /*4880*/  HFMA2.MMA R155, -RZ, RZ, 0, 2.384185791015625e-07 ;  /* 0x00000004ff9b7435 */ /* 0x000fe200000001ff */
[----:B------:R-:W-:-:S05]  /*4890*/  MOV R15, R154 ;  /* 0x0000009a000f7202 */ /* 0x000fca0000000f00 */
[----:B------:R-:W-:-:S05]  /*48a0*/  FADD.FTZ R15, R150, R15 ;  /* 0x0000000f960f7221 */ /* 0x000fca0000010000 */
[----:B------:R-:W-:-:S07]  /*48b0*/  MOV R156, R15 ;  /* 0x0000000f009c7202 */ /* 0x000fce0000000f00 */
[----:B------:R-:W-:Y:S05]  /*48c0*/  WARPSYNC.COLLECTIVE R153, `(.L_x_43) ;  /* 0x0000000099087348 */ /* 0x000fea0003c00000 */
[----:B------:R0:W1:Y:S02]  /*48d0*/  SHFL.BFLY P2, R154, R156, R155, R158 ;  /* 0x0c00009b9c9a7389 */ /* 0x000064000004009e */
[----:B01----:R-:W-:Y:S01]  /*48e0*/  ENDCOLLECTIVE ;  /* 0x000000000000791b */ /* 0x003fe20003800000 */
.L_x_43:
[----:B------:R-:W-:Y:S01]  /*48f0*/  HFMA2.MMA R155, -RZ, RZ, 0, 4.76837158203125e-07 ;  /* 0x00000008ff9b7435 */ /* 0x000fe200000001ff */
[----:B------:R-:W-:-:S05]  /*4900*/  MOV R152, R154 ;  /* 0x0000009a00987202 */ /* 0x000fca0000000f00 */
[----:B------:R-:W-:-:S05]  /*4910*/  FADD.FTZ R152, R15, R152 ;  /* 0x000000980f987221 */ /* 0x000fca0000010000 */
[----:B------:R-:W-:-:S07]  /*4920*/  MOV R156, R152 ;  /* 0x00000098009c7202 */ /* 0x000fce0000000f00 */
[----:B------:R-:W-:Y:S05]  /*4930*/  WARPSYNC.COLLECTIVE R153, `(.L_x_44) ;  /* 0x0000000099087348 */ /* 0x000fea0003c00000 */
[----:B------:R0:W1:Y:S02]  /*4940*/  SHFL.BFLY P2, R154, R156, R155, R158 ;  /* 0x0c00009b9c9a7389 */ /* 0x000064000004009e */
[----:B01----:R-:W-:Y:S01]  /*4950*/  ENDCOLLECTIVE ;  /* 0x000000000000791b */ /* 0x003fe20003800000 */
.L_x_44:
[----:B------:R-:W-:Y:S01]  /*4960*/  HFMA2.MMA R155, -RZ, RZ, 0, 9.5367431640625e-07 ;  /* 0x00000010ff9b7435 */ /* 0x000fe200000001ff */
[----:B------:R-:W-:-:S05]  /*4970*/  MOV R145, R154 ;  /* 0x0000009a00917202 */ /* 0x000fca0000000f00 */
[----:B------:R-:W-:-:S05]  /*4980*/  FADD.FTZ R145, R152, R145 ;  /* 0x0000009198917221 */ /* 0x000fca0000010000 */
[----:B------:R-:W-:-:S07]  /*4990*/  MOV R156, R145 ;  /* 0x00000091009c7202 */ /* 0x000fce0000000f00 */
[----:B------:R-:W-:Y:S05]  /*49a0*/  WARPSYNC.COLLECTIVE R153, `(.L_x_45) ;  /* 0x0000000099087348 */ /* 0x000fea0003c00000 */
[----:B------:R0:W1:Y:S02]  /*49b0*/  SHFL.BFLY P2, R154, R156, R155, R158 ;  /* 0x0c00009b9c9a7389 */ /* 0x000064000004009e */
[----:B01----:R-:W-:Y:S01]  /*49c0*/  ENDCOLLECTIVE ;  /* 0x000000000000791b */ /* 0x003fe20003800000 */
.L_x_45:
[----:B------:R-:W-:Y:S05]  /*49d0*/  BRA `(.L_x_46) ;  /* 0xffffffc800a87947 */ /* 0x000fea000383ffff */
.L_x_47:
        /* <DEDUP_REMOVED lines=10> */
.L_x_1989:


//--------------------- .text._ZN10layer_norm13ln_fwd_kernelINS_13Kernel_traitsI6__halfS2_S2_fjLj65536ELj8ELj1ELj4ELj16ENS_18Kernel_traits_baseILj65536ES2_S2_S2_fjLj128EEEEEEEvNS_9FwdParamsE --------------------------
	.section	.text._ZN10layer_norm13ln_fwd_kernelINS_13Kernel_traitsI6__halfS2_S2_fjLj65536ELj8ELj1ELj4ELj16ENS_18Kernel_traits_baseILj65536ES2_S2_S2_fjLj128EEEEEEEvNS_9FwdParamsE,"ax",@progbits
	.align	128
        .global         _ZN10layer_norm13ln_fwd_kernelINS_13Kernel_traitsI6__halfS2_S2_fjLj65536ELj8ELj1ELj4ELj16ENS_18Kernel_traits_baseILj65536ES2_S2_S2_fjLj128EEEEEEEvNS_9FwdParamsE
        .type           _ZN10layer_norm13ln_fwd_kernelINS_13Kernel_traitsI6__halfS2_S2_fjLj65536ELj8ELj1ELj4ELj16ENS_18Kernel_traits_baseILj65536ES2_S2_S2_fjLj128EEEEEEEvNS_9FwdParamsE,@function
        .size           _ZN10layer_norm13ln_fwd_kernelINS_13Kernel_traitsI6__halfS2_S2_fjLj65536ELj8ELj1ELj4ELj16ENS_18Kernel_traits_baseILj65536ES2_S2_S2_fjLj128EEEEEEEvNS_9FwdParamsE,(.L_x_1990 - _ZN10layer_norm13ln_fwd_kernelINS_13Kernel_traitsI6__halfS2_S2_fjLj65536ELj8ELj1ELj4ELj16ENS_18Kernel_traits_baseILj65536ES2_S2_S2_fjLj128EEEEEEEvNS_9FwdParamsE)
        .other          _ZN10layer_norm13ln_fwd_kernelINS_13Kernel_traitsI6__halfS2_S2_fjLj65536ELj8ELj1ELj4ELj16ENS_18Kernel_traits_baseILj65536ES2_S2_S2_fjLj128EEEEEEEvNS_9FwdParamsE,@"STO_CUDA_ENTRY STV_DEFAULT"
_ZN10layer_norm13ln_fwd_kernelINS_13Kernel_traitsI6__halfS2_S2_fjLj65536ELj8ELj1ELj4ELj16ENS_18Kernel_traits_baseILj65536ES2_S2_S2_fjLj128EEEEEEEvNS_9FwdParamsE:
.text._ZN10layer_norm13ln_fwd_kernelINS_13Kernel_traitsI6__halfS2_S2_fjLj65536ELj8ELj1ELj4ELj16ENS_18Kernel_traits_baseILj65536ES2_S2_S2_fjLj128EEEEEEEvNS_9FwdParamsE:
        /* <DEDUP_REMOVED lines=36> */
.L_x_51:
        /* <DEDUP_REMOVED lines=32> */
[----:B------:R-:W-:Y:S01]  /*0440*/  ISETP.NE.AND P1, PT, R5, RZ, PT ;  /* 0x000000ff0500720c */ /* 0x000fe20003f25270 */
[--C-:B--2---:R-:W-:Y:S02]  /*0450*/  HADD2.F32 R15, -RZ, R84.reuse.H0_H0 ;  /* 0x20000054ff0f7230 */ /* 0x104fe40000004100 */
[----:B------:R-:W-:Y:S02]  /*0460*/  HADD2.F32 R17, -RZ, R84.H1_H1 ;  /* 0x30000054ff117230 */ /* 0x000fe40000004100 */
[----:B------:R-:W-:-:S02]  /*0470*/  HADD2.F32 R19, -RZ, R85.H0_H0 ;  /* 0x20000055ff137230 */ /* 0x000fc40000004100 */
[----:B------:R-:W-:Y:S01]  /*0480*/  FADD.FTZ R16, RZ, R15 ;  /* 0x0000000fff107221 */ /* 0x000fe20000010000 */
[----:B------:R-:W-:Y:S02]  /*0490*/  HADD2.F32 R117, -RZ, R85.H1_H1 ;  /* 0x30000055ff757230 */ /* 0x000fe40000004100 */
[--C-:B------:R-:W-:Y:S02]  /*04a0*/  HADD2.F32 R85, -RZ, R86.reuse.H0_H0 ;  /* 0x20000056ff557230 */ /* 0x100fe40000004100 */
[----:B------:R-:W-:Y:S01]  /*04b0*/  FADD.FTZ R16, R17, R16 ;  /* 0x0000001011107221 */ /* 0x000fe20000010000 */
[----:B------:R-:W-:Y:S02]  /*04c0*/  HADD2.F32 R121, -RZ, R86.H1_H1 ;  /* 0x30000056ff797230 */ /* 0x000fe40000004100 */
[--C-:B------:R-:W-:Y:S02]  /*04d0*/  HADD2.F32 R119, -RZ, R87.reuse.H0_H0 ;  /* 0x20000057ff777230 */ /* 0x100fe40000004100 */
[----:B------:R-:W-:Y:S01]  /*04e0*/  FADD.FTZ R16, R19, R16 ;  /* 0x0000001013107221 */ /* 0x000fe20000010000 */
[----:B------:R-:W-:-:S02]  /*04f0*/  HADD2.F32 R123, -RZ, R87.H1_H1 ;  /* 0x30000057ff7b7230 */ /* 0x000fc40000004100 */
[--C-:B---3--:R-:W-:Y:S02]  /*0500*/  HADD2.F32 R87, -RZ, R88.reuse.H0_H0 ;  /* 0x20000058ff577230 */ /* 0x108fe40000004100 */
[----:B------:R-:W-:Y:S01]  /*0510*/  FADD.FTZ R16, R117, R16 ;  /* 0x0000001075107221 */ /* 0x000fe20000010000 */
[----:B------:R-:W-:Y:S02]  /*0520*/  HADD2.F32 R127, -RZ, R88.H1_H1 ;  /* 0x30000058ff7f7230 */ /* 0x000fe40000004100 */
[--C-:B------:R-:W-:Y:S02]  /*0530*/  HADD2.F32 R125, -RZ, R89.reuse.H0_H0 ;  /* 0x20000059ff7d7230 */ /* 0x100fe40000004100 */
[----:B------:R-:W-:Y:S01]  /*0540*/  FADD.FTZ R16, R85, R16 ;  /* 0x0000001055107221 */ /* 0x000fe20000010000 */
[----:B------:R-:W-:Y:S02]  /*0550*/  HADD2.F32 R129, -RZ, R89.H1_H1 ;  /* 0x30000059ff817230 */ /* 0x000fe40000004100 */
[----:B------:R-:W-:-:S02]  /*0560*/  HADD2.F32 R89, -RZ, R90.H0_H0 ;  /* 0x2000005aff597230 */ /* 0x000fc40000004100 */
[----:B------:R-:W-:Y:S01]  /*0570*/  FADD.FTZ R16, R121, R16 ;  /* 0x0000001079107221 */ /* 0x000fe20000010000 */
[----:B------:R-:W-:Y:S02]  /*0580*/  HADD2.F32 R133, -RZ, R90.H1_H1 ;  /* 0x3000005aff857230 */ /* 0x000fe40000004100 */
[--C-:B------:R-:W-:Y:S02]  /*0590*/  HADD2.F32 R131, -RZ, R91.reuse.H0_H0 ;  /* 0x2000005bff837230 */ /* 0x100fe40000004100 */
[----:B------:R-:W-:Y:S01]  /*05a0*/  FADD.FTZ R16, R119, R16 ;  /* 0x0000001077107221 */ /* 0x000fe20000010000 */
[----:B------:R-:W-:Y:S02]  /*05b0*/  HADD2.F32 R135, -RZ, R91.H1_H1 ;  /* 0x3000005bff877230 */ /* 0x000fe40000004100 */
[--C-:B----4-:R-:W-:Y:S02]  /*05c0*/  HADD2.F32 R91, -RZ, R92.reuse.H0_H0 ;  /* 0x2000005cff5b7230 */ /* 0x110fe40000004100 */
[----:B------:R-:W-:Y:S01]  /*05d0*/  FADD.FTZ R16, R123, R16 ;  /* 0x000000107b107221 */ /* 0x000fe20000010000 */
[----:B------:R-:W-:-:S02]  /*05e0*/  HADD2.F32 R139, -RZ, R92.H1_H1 ;  /* 0x3000005cff8b7230 */ /* 0x000fc40000004100 */
[--C-:B------:R-:W-:Y:S02]  /*05f0*/  HADD2.F32 R137, -RZ, R93.reuse.H0_H0 ;  /* 0x2000005dff897230 */ /* 0x100fe40000004100 */
        /* <DEDUP_REMOVED lines=11> */
[--C-:B------:R-:W-:Y:S02]  /*06b0*/  HADD2.F32 R149, -RZ, R97.reuse.H0_H0 ;  /* 0x20000061ff957230 */ /* 0x100fe40000004100 */
        /* <DEDUP_REMOVED lines=11> */
[----:B------:R-:W-:Y:S02]  /*0770*/  HADD2.F32 R161, -RZ, R101.H0_H0 ;  /* 0x20000065ffa17230 */ /* 0x000fe40000004100 */
[----:B------:R-:W-:Y:S01]  /*0780*/  FADD.FTZ R16, R91, R16 ;  /* 0x000000105b107221 */ /* 0x000fe20000010000 */
[--C-:B------:R-:W-:Y:S02]  /*0790*/  HADD2.F32 R165, -RZ, R102.reuse.H0_H0 ;  /* 0x20000066ffa57230 */ /* 0x100fe40000004100 */
[----:B------:R-:W-:Y:S02]  /*07a0*/  HADD2.F32 R84, -RZ, R102.H1_H1 ;  /* 0x30000066ff547230 */ /* 0x000fe40000004100 */
[----:B------:R-:W-:Y:S01]  /*07b0*/  FADD.FTZ R16, R139, R16 ;  /* 0x000000108b107221 */ /* 0x000fe20000010000 */
[----:B------:R-:W-:Y:S01]  /*07c0*/  HADD2.F32 R88, -RZ, R103.H1_H1 ;  /* 0x30000067ff587230 */ /* 0x000fe20000004100 */
[----:B------:R-:W-:Y:S01]  /*07d0*/  LOP3.LUT R102, R128, 0x7fffffc, RZ, 0xc0, !PT ;  /* 0x07fffffc80667812 */ /* 0x000fe200078ec0ff */
[----:B------:R-:W-:-:S02]  /*07e0*/  HADD2.F32 R86, -RZ, R104.H0_H0 ;  /* 0x20000068ff567230 */ /* 0x000fc40000004100 */
[----:B------:R-:W-:Y:S01]  /*07f0*/  FADD.FTZ R16, R137, R16 ;  /* 0x0000001089107221 */ /* 0x000fe20000010000 */
[----:B------:R-:W-:Y:S01]  /*0800*/  HADD2.F32 R104, -RZ, R104.H1_H1 ;  /* 0x30000068ff687230 */ /* 0x000fe20000004100 */
[----:B------:R-:W-:Y:S01]  /*0810*/  @!P0 IADD3 R102, R102, 0x4, RZ ;  /* 0x0000000466668810 */ /* 0x000fe20007ffe0ff */
[--C-:B------:R-:W-:Y:S02]  /*0820*/  HADD2.F32 R90, -RZ, R105.reuse.H0_H0 ;  /* 0x20000069ff5a7230 */ /* 0x100fe40000004100 */
[----:B------:R-:W-:Y:S01]  /*0830*/  FADD.FTZ R16, R141, R16 ;  /* 0x000000108d107221 */ /* 0x000fe20000010000 */
[----:B------:R-:W-:Y:S02]  /*0840*/  HADD2.F32 R92, -RZ, R105.H1_H1 ;  /* 0x30000069ff5c7230 */ /* 0x000fe40000004100 */
[--C-:B------:R-:W-:Y:S02]  /*0850*/  HADD2.F32 R105, -RZ, R106.reuse.H0_H0 ;  /* 0x2000006aff697230 */ /* 0x100fe40000004100 */
[----:B------:R-:W-:Y:S01]  /*0860*/  FADD.FTZ R16, R93, R16 ;  /* 0x000000105d107221 */ /* 0x000fe20000010000 */
[----:B------:R-:W-:-:S02]  /*0870*/  HADD2.F32 R106, -RZ, R106.H1_H1 ;  /* 0x3000006aff6a7230 */ /* 0x000fc40000004100 */
[----:B------:R-:W-:Y:S02]  /*0880*/  HADD2.F32 R96, -RZ, R107.H1_H1 ;  /* 0x3000006bff607230 */ /* 0x000fe40000004100 */
[----:B------:R-:W-:Y:S01]  /*0890*/  FADD.FTZ R16, R145, R16 ;  /* 0x0000001091107221 */ /* 0x000fe20000010000 */
[----:B------:R-:W-:Y:S02]  /*08a0*/  HADD2.F32 R118, -RZ, R109.H1_H1 ;  /* 0x3000006dff767230 */ /* 0x000fe40000004100 */
[----:B------:R-:W-:Y:S02]  /*08b0*/  HADD2.F32 R120, -RZ, R110.H1_H1 ;  /* 0x3000006eff787230 */ /* 0x000fe40000004100 */
[----:B------:R-:W-:Y:S01]  /*08c0*/  FADD.FTZ R16, R143, R16 ;  /* 0x000000108f107221 */ /* 0x000fe20000010000 */
[----:B------:R-:W-:Y:S02]  /*08d0*/  HADD2.F32 R122, -RZ, R111.H1_H1 ;  /* 0x3000006fff7a7230 */ /* 0x000fe40000004100 */
[----:B------:R-:W-:-:S02]  /*08e0*/  HADD2.F32 R124, -RZ, R112.H1_H1 ;  /* 0x30000070ff7c7230 */ /* 0x000fc40000004100 */
[----:B------:R-:W-:Y:S01]  /*08f0*/  FADD.FTZ R16, R95, R16 ;  /* 0x000000105f107221 */ /* 0x000fe20000010000 */
[----:B------:R-:W-:Y:S02]  /*0900*/  HADD2.F32 R126, -RZ, R113.H1_H1 ;  /* 0x30000071ff7e7230 */ /* 0x000fe40000004100 */
[----:B------:R-:W-:Y:S02]  /*0910*/  HADD2.F32 R116, -RZ, R114.H1_H1 ;  /* 0x30000072ff747230 */ /* 0x000fe40000004100 */
        /* <DEDUP_REMOVED lines=10> */
[----:B------:R-:W-:-:S03]  /*09c0*/  HADD2.F32 R16, -RZ, R101.H1_H1 ;  /* 0x30000065ff107230 */ /* 0x000fc60000004100 */
[----:B------:R-:W-:-:S04]  /*09d0*/  FADD.FTZ R101, R161, R18 ;  /* 0x00000012a1657221 */ /* 0x000fc80000010000 */
[----:B------:R-:W-:-:S04]  /*09e0*/  FADD.FTZ R18, R16, R101 ;  /* 0x0000006510127221 */ /* 0x000fc80000010000 */
[----:B------:R-:W-:Y:S01]  /*09f0*/  FADD.FTZ R101, R165, R18 ;  /* 0x00000012a5657221 */ /* 0x000fe20000010000 */
[----:B------:R-:W-:-:S03]  /*0a00*/  HADD2.F32 R18, -RZ, R103.H0_H0 ;  /* 0x20000067ff127230 */ /* 0x000fc60000004100 */
        /* <DEDUP_REMOVED lines=8> */
[----:B------:R-:W-:Y:S02]  /*0a90*/  HADD2.F32 R94, -RZ, R107.H0_H0 ;  /* 0x2000006bff5e7230 */ /* 0x000fe40000004100 */
[--C-:B------:R-:W-:Y:S02]  /*0aa0*/  HADD2.F32 R107, -RZ, R108.reuse.H0_H0 ;  /* 0x2000006cff6b7230 */ /* 0x100fe40000004100 */
[----:B------:R-:W-:Y:S01]  /*0ab0*/  FADD.FTZ R101, R106, R101 ;  /* 0x000000656a657221 */ /* 0x000fe20000010000 */
[----:B------:R-:W-:-:S03]  /*0ac0*/  HADD2.F32 R108, -RZ, R108.H1_H1 ;  /* 0x3000006cff6c7230 */ /* 0x000fc60000004100 */
[----:B------:R-:W-:-:S04]  /*0ad0*/  FADD.FTZ R101, R94, R101 ;  /* 0x000000655e657221 */ /* 0x000fc80000010000 */
[----:B------:R-:W-:-:S04]  /*0ae0*/  FADD.FTZ R98, R96, R101 ;  /* 0x0000006560627221 */ /* 0x000fc80000010000 */
[----:B------:R-:W-:Y:S01]  /*0af0*/  FADD.FTZ R101, R107, R98 ;  /* 0x000000626b657221 */ /* 0x000fe20000010000 */
[----:B------:R-:W-:Y:S02]  /*0b00*/  HADD2.F32 R98, -RZ, R109.H0_H0 ;  /* 0x2000006dff627230 */ /* 0x000fe40000004100 */
[----:B------:R-:W-:Y:S02]  /*0b10*/  HADD2.F32 R109, -RZ, R110.H0_H0 ;  /* 0x2000006eff6d7230 */ /* 0x000fe40000004100 */
[----:B------:R-:W-:Y:S01]  /*0b20*/  FADD.FTZ R101, R108, R101 ;  /* 0x000000656c657221 */ /* 0x000fe20000010000 */
[----:B------:R-:W-:Y:S02]  /*0b30*/  HADD2.F32 R110, -RZ, R111.H0_H0 ;  /* 0x2000006fff6e7230 */ /* 0x000fe40000004100 */
[----:B------:R-:W-:Y:S02]  /*0b40*/  HADD2.F32 R111, -RZ, R112.H0_H0 ;  /* 0x20000070ff6f7230 */ /* 0x000fe40000004100 */
[----:B------:R-:W-:Y:S01]  /*0b50*/  FADD.FTZ R101, R98, R101 ;  /* 0x0000006562657221 */ /* 0x000fe20000010000 */
[----:B------:R-:W-:-:S02]  /*0b60*/  HADD2.F32 R112, -RZ, R113.H0_H0 ;  /* 0x20000071ff707230 */ /* 0x000fc40000004100 */
[----:B------:R-:W-:Y:S02]  /*0b70*/  HADD2.F32 R113, -RZ, R114.H0_H0 ;  /* 0x20000072ff717230 */ /* 0x000fe40000004100 */
[----:B------:R-:W-:Y:S01]  /*0b80*/  FADD.FTZ R100, R118, R101 ;  /* 0x0000006576647221 */ /* 0x000fe20000010000 */
[--C-:B------:R-:W-:Y:S02]  /*0b90*/  HADD2.F32 R114, -RZ, R115.reuse.H0_H0 ;  /* 0x20000073ff727230 */ /* 0x100fe40000004100 */
        /* <DEDUP_REMOVED lines=162> */
.L_x_62:
        /* <DEDUP_REMOVED lines=82> */
.L_x_50:
[----:B------:R-:W2:Y:S04]  /*1ae0*/  LDG.E.STRONG.GPU R102, desc[UR6][R100.64] ;  /* 0x0000000664667981 */ /* 0x000ea8000c1ef900 */
[----:B--2---:R-:W-:Y:S01]  /*1af0*/  CCTL.IVALL ;  /* 0x00000000ff00798f */ /* 0x004fe20002000000 */
[----:B------:R-:W-:Y:S05]  /*1b00*/  YIELD ;  /* 0x0000000000007946 */ /* 0x000fea0003800000 */
[----:B------:R-:W-:-:S13]  /*1b10*/  ISETP.NE.AND P1, PT, R102, R134, PT ;  /* 0x000000866600720c */ /* 0x000fda0003f25270 */
[----:B------:R-:W-:Y:S05]  /*1b20*/  @P1 BRA `(.L_x_50) ;  /* 0xfffffffc00ec1947 */ /* 0x000fea000383ffff */
.L_x_49:
        /* <DEDUP_REMOVED lines=159> */
[----:B------:R-:W-:Y:S01]  /*2520*/  F2FP.F16.F32.PACK_AB R15, R136, R15 ;  /* 0x0000000f880f723e */ /* 0x000fe200000000ff */
[----:B0-----:R-:W-:Y:S01]  /*2530*/  @!P1 IMAD.WIDE R100, R6, 0x4, R100 ;  /* 0x0000000406649825 */ /* 0x001fe200078e0264 */
[----:B------:R-:W-:-:S03]  /*2540*/  F2FP.F16.F32.PACK_AB R85, R140, R85 ;  /* 0x000000558c55723e */ /* 0x000fc600000000ff */
[C---:B------:R-:W-:Y:S01]  /*2550*/  FMUL.FTZ R103, R128.reuse, R84 ;  /* 0x0000005480677220 */ /* 0x040fe20000410000 */
[----:B------:R-:W-:Y:S01]  /*2560*/  FMUL.FTZ R121, R128, R86 ;  /* 0x0000005680797220 */ /* 0x000fe20000410000 */
[----:B------:R-:W-:Y:S01]  /*2570*/  F2FP.F16.F32.PACK_AB R16, R102, R87 ;  /* 0x000000576610723e */ /* 0x000fe200000000ff */
        /* <DEDUP_REMOVED lines=10> */
[----:B--2---:R-:W-:Y:S01]  /*2620*/  IMAD.WIDE.U32 R92, R8, 0x10, R104 ;  /* 0x00000010085c7825 */ /* 0x004fe200078e0068 */
[----:B------:R-:W-:-:S03]  /*2630*/  F2FP.F16.F32.PACK_AB R17, R130, R125 ;  /* 0x0000007d8211723e */ /* 0x000fc600000000ff */
[----:B------:R-:W-:Y:S01]  /*2640*/  FMUL.FTZ R139, R128, R124 ;  /* 0x0000007c808b7220 */ /* 0x000fe20000410000 */
[----:B------:R-:W-:Y:S01]  /*2650*/  F2FP.F16.F32.PACK_AB R146, R146, R131 ;  /* 0x000000839292723e */ /* 0x000fe200000000ff */
[--C-:B------:R-:W-:Y:S01]  /*2660*/  IMAD.WIDE.U32 R110, R10, 0x10, R104.reuse ;  /* 0x000000100a6e7825 */ /* 0x100fe200078e0068 */
[----:B------:R-:W-:Y:S01]  /*2670*/  F2FP.F16.F32.PACK_AB R137, R150, R137 ;  /* 0x000000899689723e */ /* 0x000fe200000000ff */
[----:B------:R0:W-:Y:S01]  /*2680*/  @!P1 STG.E desc[UR6][R100.64], R128 ;  /* 0x0000008064009986 */ /* 0x0001e2000c101906 */
[----:B------:R-:W-:Y:S01]  /*2690*/  F2FP.F16.F32.PACK_AB R87, R95, R143 ;  /* 0x0000008f5f57723e */ /* 0x000fe200000000ff */
[----:B-----5:R-:W-:Y:S01]  /*26a0*/  HFMA2.MMA R10, R82, R85, R50 ;  /* 0x00000055520a7235 */ /* 0x020fe20000000032 */
[----:B------:R-:W-:Y:S01]  /*26b0*/  IADD3 R119, R8, 0x1000, RZ ;  /* 0x0000100008777810 */ /* 0x000fe20007ffe0ff */
[----:B------:R-:W-:Y:S01]  /*26c0*/  HFMA2.MMA R8, R80, R15, R48 ;  /* 0x0000000f50087235 */ /* 0x000fe20000000030 */
[----:B------:R-:W-:Y:S01]  /*26d0*/  IMAD.WIDE.U32 R124, R11, 0x10, R104 ;  /* 0x000000100b7c7825 */ /* 0x000fe200078e0068 */
[----:B------:R-:W-:-:S03]  /*26e0*/  HFMA2.MMA R16, R76, R16, R44 ;  /* 0x000000104c107235 */ /* 0x000fc6000000002c */
[----:B------:R-:W-:Y:S01]  /*26f0*/  HFMA2 R11, R83, R142, R51 ;  /* 0x0000008e530b7231 */ /* 0x000fe20000000033 */
[----:B------:R-:W-:Y:S01]  /*2700*/  HFMA2.MMA R18, R78, R18, R46 ;  /* 0x000000124e127235 */ /* 0x000fe2000000002e */
[C---:B------:R-:W-:Y:S01]  /*2710*/  FMUL.FTZ R147, R128.reuse, R147 ;  /* 0x0000009380937220 */ /* 0x040fe20000410000 */
[----:B------:R-:W-:Y:S01]  /*2720*/  HFMA2.MMA R84, R72, R84, R40 ;  /* 0x0000005448547235 */ /* 0x000fe20000000028 */
[----:B------:R-:W-:Y:S01]  /*2730*/  FMUL.FTZ R154, R128, R151 ;  /* 0x00000097809a7220 */ /* 0x000fe20000410000 */
[----:B0-----:R-:W-:-:S04]  /*2740*/  IMAD.WIDE.U32 R100, R9, 0x10, R104 ;  /* 0x0000001009647825 */ /* 0x001fc800078e0068 */
[----:B------:R-:W-:Y:S01]  /*2750*/  HFMA2 R9, R81, R19, R49 ;  /* 0x0000001351097231 */ /* 0x000fe20000000031 */
[----:B------:R-:W-:Y:S01]  /*2760*/  HFMA2.MMA R86, R74, R86, R42 ;  /* 0x000000564a567235 */ /* 0x000fe2000000002a */
[C---:B------:R-:W-:Y:S01]  /*2770*/  FMUL.FTZ R97, R128.reuse, R97 ;  /* 0x0000006180617220 */ /* 0x040fe20000410000 */
[C---:B------:R-:W-:Y:S01]  /*2780*/  FMUL.FTZ R158, R128.reuse, R157 ;  /* 0x0000009d809e7220 */ /* 0x040fe20000410000 */
[----:B------:R-:W-:Y:S02]  /*2790*/  HFMA2 R17, R77, R17, R45 ;  /* 0x000000114d117231 */ /* 0x000fe4000000002d */
[C---:B------:R-:W-:Y:S01]  /*27a0*/  FMUL.FTZ R99, R128.reuse, R99 ;  /* 0x0000006380637220 */ /* 0x040fe20000410000 */
[----:B------:R-:W-:Y:S02]  /*27b0*/  HFMA2 R19, R79, R146, R47 ;  /* 0x000000924f137231 */ /* 0x000fe4000000002f */
[C---:B------:R-:W-:Y:S01]  /*27c0*/  FMUL.FTZ R162, R128.reuse, R163 ;  /* 0x000000a380a27220 */ /* 0x040fe20000410000 */
[----:B------:R-:W-:Y:S01]  /*27d0*/  FMUL.FTZ R165, R128, R165 ;  /* 0x000000a580a57220 */ /* 0x000fe20000410000 */
[----:B------:R-:W-:-:S02]  /*27e0*/  HFMA2 R85, R73, R137, R41 ;  /* 0x0000008949557231 */ /* 0x000fc40000000029 */
[C---:B------:R-:W-:Y:S01]  /*27f0*/  FMUL.FTZ R132, R128.reuse, R132 ;  /* 0x0000008480847220 */ /* 0x040fe20000410000 */
[----:B------:R-:W-:Y:S02]  /*2800*/  HFMA2 R87, R75, R87, R43 ;  /* 0x000000574b577231 */ /* 0x000fe4000000002b */
        /* <DEDUP_REMOVED lines=15> */
[----:B------:R-:W-:Y:S01]  /*2900*/  FMUL.FTZ R94, R128, R94 ;  /* 0x0000005e805e7220 */ /* 0x000fe20000410000 */
[----:B------:R-:W-:Y:S01]  /*2910*/  F2FP.F16.F32.PACK_AB R147, R154, R147 ;  /* 0x000000939a93723e */ /* 0x000fe200000000ff */
[----:B------:R-:W-:Y:S01]  /*2920*/  FMUL.FTZ R98, R128, R98 ;  /* 0x0000006280627220 */ /* 0x000fe20000410000 */
[----:B------:R1:W-:Y:S01]  /*2930*/  STG.E.128 desc[UR6][R100.64], R16 ;  /* 0x0000001064007986 */ /* 0x0003e2000c101d06 */
[----:B------:R-:W-:Y:S01]  /*2940*/  F2FP.F16.F32.PACK_AB R97, R158, R97 ;  /* 0x000000619e61723e */ /* 0x000fe200000000ff */
[C---:B------:R-:W-:Y:S01]  /*2950*/  FMUL.FTZ R133, R128.reuse, R118 ;  /* 0x0000007680857220 */ /* 0x040fe20000410000 */
[----:B------:R-:W-:Y:S01]  /*2960*/  FMUL.FTZ R135, R128, R122 ;  /* 0x0000007a80877220 */ /* 0x000fe20000410000 */
[----:B------:R2:W-:Y:S01]  /*2970*/  STG.E.128 desc[UR6][R110.64], R84 ;  /* 0x000000546e007986 */ /* 0x0005e2000c101d06 */
[----:B------:R-:W-:Y:S01]  /*2980*/  F2FP.F16.F32.PACK_AB R99, R162, R99 ;  /* 0x00000063a263723e */ /* 0x000fe200000000ff */
[C---:B------:R-:W-:Y:S01]  /*2990*/  FMUL.FTZ R112, R128.reuse, R112 ;  /* 0x0000007080707220 */ /* 0x040fe20000410000 */
[----:B------:R-:W-:Y:S01]  /*29a0*/  F2FP.F16.F32.PACK_AB R103, R103, R165 ;  /* 0x000000a56767723e */ /* 0x000fe200000000ff */
[C---:B------:R-:W-:Y:S01]  /*29b0*/  FMUL.FTZ R141, R128.reuse, R126 ;  /* 0x0000007e808d7220 */ /* 0x040fe20000410000 */
[C---:B------:R-:W-:Y:S01]  /*29c0*/  FMUL.FTZ R114, R128.reuse, R114 ;  /* 0x0000007280727220 */ /* 0x040fe20000410000 */
[----:B------:R-:W-:Y:S01]  /*29d0*/  FMUL.FTZ R115, R128, R115 ;  /* 0x0000007380737220 */ /* 0x000fe20000410000 */
[----:B------:R-:W-:Y:S01]  /*29e0*/  F2FP.F16.F32.PACK_AB R121, R132, R121 ;  /* 0x000000798479723e */ /* 0x000fe200000000ff */
[--C-:B------:R-:W-:Y:S01]  /*29f0*/  IMAD.WIDE.U32 R118, R119, 0x10, R104.reuse ;  /* 0x0000001077767825 */ /* 0x100fe200078e0068 */
[----:B------:R-:W-:Y:S01]  /*2a00*/  F2FP.F16.F32.PACK_AB R149, R156, R149 ;  /* 0x000000959c95723e */ /* 0x000fe200000000ff */
[----:B0-----:R-:W-:Y:S01]  /*2a10*/  HFMA2.MMA R8, R68, R147, R36 ;  /* 0x0000009344087235 */ /* 0x001fe20000000024 */
[----:B------:R-:W-:Y:S01]  /*2a20*/  F2FP.F16.F32.PACK_AB R155, R160, R155 ;  /* 0x0000009ba09b723e */ /* 0x000fe200000000ff */
[----:B------:R-:W-:Y:S01]  /*2a30*/  HFMA2.MMA R10, R70, R97, R38 ;  /* 0x00000061460a7235 */ /* 0x000fe20000000026 */
[----:B------:R-:W-:Y:S01]  /*2a40*/  F2FP.F16.F32.PACK_AB R88, R88, R117 ;  /* 0x000000755858723e */ /* 0x000fe200000000ff */
[----:B-1----:R-:W-:Y:S01]  /*2a50*/  HFMA2.MMA R16, R64, R99, R32 ;  /* 0x0000006340107235 */ /* 0x002fe20000000020 */
[----:B------:R-:W-:Y:S01]  /*2a60*/  F2FP.F16.F32.PACK_AB R90, R123, R90 ;  /* 0x0000005a7b5a723e */ /* 0x000fe200000000ff */
[----:B------:R-:W-:Y:S01]  /*2a70*/  HFMA2.MMA R18, R66, R103, R34 ;  /* 0x0000006742127235 */ /* 0x000fe20000000022 */
[----:B------:R-:W-:Y:S01]  /*2a80*/  F2FP.F16.F32.PACK_AB R107, R108, R107 ;  /* 0x0000006b6c6b723e */ /* 0x000fe200000000ff */
[----:B------:R-:W-:Y:S01]  /*2a90*/  HFMA2 R9, R69, R149, R37 ;  /* 0x0000009545097231 */ /* 0x000fe20000000025 */
[----:B--2---:R-:W-:Y:S01]  /*2aa0*/  F2FP.F16.F32.PACK_AB R86, R127, R134 ;  /* 0x000000867f56723e */ /* 0x004fe200000000ff */
[----:B------:R-:W-:Y:S01]  /*2ab0*/  HFMA2 R11, R71, R155, R39 ;  /* 0x0000009b470b7231 */ /* 0x000fe20000000027 */
[----:B------:R-:W-:Y:S01]  /*2ac0*/  F2FP.F16.F32.PACK_AB R109, R120, R109 ;  /* 0x0000006d786d723e */ /* 0x000fe200000000ff */
[----:B------:R-:W-:Y:S01]  /*2ad0*/  HFMA2 R19, R67, R88, R35 ;  /* 0x0000005843137231 */ /* 0x000fe20000000023 */
[----:B------:R-:W-:Y:S01]  /*2ae0*/  F2FP.F16.F32.PACK_AB R161, R164, R161 ;  /* 0x000000a1a4a1723e */ /* 0x000fe200000000ff */
[----:B------:R-:W-:Y:S01]  /*2af0*/  HFMA2.MMA R84, R60, R121, R28 ;  /* 0x000000793c547235 */ /* 0x000fe2000000001c */
        /* <DEDUP_REMOVED lines=9> */
[----:B------:R-:W-:Y:S01]  /*2b90*/  HFMA2.MMA R90, R58, R109, R26 ;  /* 0x0000006d3a5a7235 */ /* 0x000fe2000000001a */
[----:B------:R-:W-:Y:S01]  /*2ba0*/  F2FP.F16.F32.PACK_AB R112, R141, R112 ;  /* 0x000000708d70723e */ /* 0x000fe200000000ff */
[----:B------:R-:W-:Y:S01]  /*2bb0*/  IMAD.WIDE.U32 R130, R12, 0x10, R104 ;  /* 0x000000100c827825 */ /* 0x000fe200078e0068 */
[----:B------:R-:W-:-:S03]  /*2bc0*/  F2FP.F16.F32.PACK_AB R114, R115, R114 ;  /* 0x000000727372723e */ /* 0x000fc600000000ff */
[----:B------:R-:W-:Y:S01]  /*2bd0*/  HFMA2 R87, R63, R87, R31 ;  /* 0x000000573f577231 */ /* 0x000fe2000000001f */
[----:B------:R-:W-:Y:S01]  /*2be0*/  HFMA2.MMA R92, R52, R106, R20 ;  /* 0x0000006a345c7235 */ /* 0x000fe20000000014 */
[----:B------:R-:W-:Y:S01]  /*2bf0*/  IMAD.WIDE.U32 R12, R13, 0x10, R104 ;  /* 0x000000100d0c7825 */ /* 0x000fe200078e0068 */
[----:B------:R-:W-:-:S03]  /*2c00*/  HFMA2.MMA R94, R54, R113, R22 ;  /* 0x00000071365e7235 */ /* 0x000fc60000000016 */
[----:B------:R-:W-:Y:S01]  /*2c10*/  HFMA2 R89, R57, R98, R25 ;  /* 0x0000006239597231 */ /* 0x000fe20000000019 */
[----:B------:R1:W-:Y:S01]  /*2c20*/  STG.E.128 desc[UR6][R124.64], R8 ;  /* 0x000000087c007986 */ /* 0x0003e2000c101d06 */
[----:B------:R-:W-:Y:S02]  /*2c30*/  HFMA2 R91, R59, R96, R27 ;  /* 0x000000603b5b7231 */ /* 0x000fe4000000001b */
[----:B------:R-:W-:-:S04]  /*2c40*/  IMAD.WIDE.U32 R14, R14, 0x10, R104 ;  /* 0x000000100e0e7825 */ /* 0x000fc800078e0068 */
[----:B------:R-:W-:Y:S01]  /*2c50*/  HFMA2 R93, R53, R112, R21 ;  /* 0x00000070355d7231 */ /* 0x000fe20000000015 */
[----:B------:R1:W-:Y:S01]  /*2c60*/  STG.E.128 desc[UR6][R118.64], R16 ;  /* 0x0000001076007986 */ /* 0x0003e2000c101d06 */
[----:B------:R-:W-:Y:S01]  /*2c70*/  HFMA2 R95, R55, R114, R23 ;  /* 0x00000072375f7231 */ /* 0x000fe20000000017 */
        /* <DEDUP_REMOVED lines=8> */
.L_x_48:
[----:B------:R-:W-:Y:S01]  /*2d00*/  HFMA2.MMA R142, -RZ, RZ, 0, 5.9604644775390625e-08 ;  /* 0x00000001ff8e7435 */ /* 0x000fe200000001ff */
[----:B------:R-:W-:Y:S02]  /*2d10*/  MOV R140, R101 ;  /* 0x00000065008c7202 */ /* 0x000fe40000000f00 */
[----:B------:R-:W-:Y:S02]  /*2d20*/  MOV R144, 0x1f ;  /* 0x0000001f00907802 */ /* 0x000fe40000000f00 */
[----:B------:R-:W-:-:S07]  /*2d30*/  MOV R138, 0xffffffff ;  /* 0xffffffff008a7802 */ /* 0x000fce0000000f00 */
[----:B-----5:R-:W-:Y:S05]  /*2d40*/  WARPSYNC.COLLECTIVE R138, `(.L_x_52) ;  /* 0x000000008a087348 */ /* 0x020fea0003c00000 */
[----:B------:R0:W1:Y:S02]  /*2d50*/  SHFL.BFLY P2, R136, R140, R142, R144 ;  /* 0x0c00008e8c887389 */ /* 0x0000640000040090 */
[----:B01---5:R-:W-:Y:S01]  /*2d60*/  ENDCOLLECTIVE ;  /* 0x000000000000791b */ /* 0x023fe20003800000 */
.L_x_52:
[----:B------:R-:W-:Y:S01]  /*2d70*/  HFMA2.MMA R142, -RZ, RZ, 0, 1.1920928955078125e-07 ;  /* 0x00000002ff8e7435 */ /* 0x000fe200000001ff */
[----:B------:R-:W-:-:S05]  /*2d80*/  MOV R100, R136 ;  /* 0x0000008800647202 */ /* 0x000fca0000000f00 */
[----:B------:R-:W-:-:S05]  /*2d90*/  FADD.FTZ R103, R101, R100 ;  /* 0x0000006465677221 */ /* 0x000fca0000010000 */
[----:B------:R-:W-:-:S07]  /*2da0*/  MOV R140, R103 ;  /* 0x00000067008c7202 */ /* 0x000fce0000000f00 */
[----:B------:R-:W-:Y:S05]  /*2db0*/  WARPSYNC.COLLECTIVE R138, `(.L_x_53) ;  /* 0x000000008a087348 */ /* 0x000fea0003c00000 */
[----:B------:R0:W1:Y:S02]  /*2dc0*/  SHFL.BFLY P2, R136, R140, R142, R144 ;  /* 0x0c00008e8c887389 */ /* 0x0000640000040090 */
[----:B01----:R-:W-:Y:S01]  /*2dd0*/  ENDCOLLECTIVE ;  /* 0x000000000000791b */ /* 0x003fe20003800000 */
.L_x_53:
[----:B------:R-:W-:Y:S01]  /*2de0*/  HFMA2.MMA R142, -RZ, RZ, 0, 2.384185791015625e-07 ;  /* 0x00000004ff8e7435 */ /* 0x000fe200000001ff */
[----:B------:R-:W-:-:S05]  /*2df0*/  MOV R100, R136 ;  /* 0x0000008800647202 */ /* 0x000fca0000000f00 */
[----:B------:R-:W-:-:S05]  /*2e00*/  FADD.FTZ R130, R103, R100 ;  /* 0x0000006467827221 */ /* 0x000fca0000010000 */
[----:B------:R-:W-:-:S07]  /*2e10*/  MOV R140, R130 ;  /* 0x00000082008c7202 */ /* 0x000fce0000000f00 */
[----:B------:R-:W-:Y:S05]  /*2e20*/  WARPSYNC.COLLECTIVE R138, `(.L_x_54) ;  /* 0x000000008a087348 */ /* 0x000fea0003c00000 */
[----:B------:R0:W1:Y:S02]  /*2e30*/  SHFL.BFLY P2, R136, R140, R142, R144 ;  /* 0x0c00008e8c887389 */ /* 0x0000640000040090 */
[----:B01----:R-:W-:Y:S01]  /*2e40*/  ENDCOLLECTIVE ;  /* 0x000000000000791b */ /* 0x003fe20003800000 */
.L_x_54:
[----:B------:R-:W-:Y:S01]  /*2e50*/  HFMA2.MMA R142, -RZ, RZ, 0, 4.76837158203125e-07 ;  /* 0x00000008ff8e7435 */ /* 0x000fe200000001ff */
[----:B------:R-:W-:-:S05]  /*2e60*/  MOV R100, R136 ;  /* 0x0000008800647202 */ /* 0x000fca0000000f00 */
[----:B------:R-:W-:-:S05]  /*2e70*/  FADD.FTZ R132, R130, R100 ;  /* 0x0000006482847221 */ /* 0x000fca0000010000 */
[----:B------:R-:W-:-:S07]  /*2e80*/  MOV R140, R132 ;  /* 0x00000084008c7202 */ /* 0x000fce0000000f00 */
[----:B------:R-:W-:Y:S05]  /*2e90*/  WARPSYNC.COLLECTIVE R138, `(.L_x_55) ;  /* 0x000000008a087348 */ /* 0x000fea0003c00000 */
[----:B------:R0:W1:Y:S02]  /*2ea0*/  SHFL.BFLY P2, R136, R140, R142, R144 ;  /* 0x0c00008e8c887389 */ /* 0x0000640000040090 */
[----:B01----:R-:W-:Y:S01]  /*2eb0*/  ENDCOLLECTIVE ;  /* 0x000000000000791b */ /* 0x003fe20003800000 */
.L_x_55:
[----:B------:R-:W-:Y:S01]  /*2ec0*/  HFMA2.MMA R142, -RZ, RZ, 0, 9.5367431640625e-07 ;  /* 0x00000010ff8e7435 */ /* 0x000fe200000001ff */
[----:B------:R-:W-:-:S05]  /*2ed0*/  MOV R100, R136 ;  /* 0x0000008800647202 */ /* 0x000fca0000000f00 */
[----:B------:R-:W-:-:S05]  /*2ee0*/  FADD.FTZ R134, R132, R100 ;  /* 0x0000006484867221 */ /* 0x000fca0000010000 */
[----:B------:R-:W-:-:S07]  /*2ef0*/  MOV R140, R134 ;  /* 0x00000086008c7202 */ /* 0x000fce0000000f00 */
[----:B------:R-:W-:Y:S05]  /*2f00*/  WARPSYNC.COLLECTIVE R138, `(.L_x_56) ;  /* 0x000000008a087348 */ /* 0x000fea0003c00000 */
[----:B------:R0:W1:Y:S02]  /*2f10*/  SHFL.BFLY P2, R136, R140, R142, R144 ;  /* 0x0c00008e8c887389 */ /* 0x0000640000040090 */
[----:B01----:R-:W-:Y:S01]  /*2f20*/  ENDCOLLECTIVE ;  /* 0x000000000000791b */ /* 0x003fe20003800000 */
.L_x_56:
        /* <DEDUP_REMOVED lines=136> */
.L_x_57:
[----:B------:R-:W-:Y:S01]  /*37b0*/  HFMA2.MMA R142, -RZ, RZ, 0, 1.1920928955078125e-07 ;  /* 0x00000002ff8e7435 */ /* 0x000fe200000001ff */
[----:B------:R-:W-:-:S05]  /*37c0*/  MOV R130, R136 ;  /* 0x0000008800827202 */ /* 0x000fca0000000f00 */
[----:B------:R-:W-:-:S05]  /*37d0*/  FADD.FTZ R130, R101, R130 ;  /* 0x0000008265827221 */ /* 0x000fca0000010000 */
[----:B------:R-:W-:-:S07]  /*37e0*/  MOV R140, R130 ;  /* 0x00000082008c7202 */ /* 0x000fce0000000f00 */
[----:B------:R-:W-:Y:S05]  /*37f0*/  WARPSYNC.COLLECTIVE R138, `(.L_x_58) ;  /* 0x000000008a087348 */ /* 0x000fea0003c00000 */
[----:B------:R0:W1:Y:S02]  /*3800*/  SHFL.BFLY P2, R136, R140, R142, R144 ;  /* 0x0c00008e8c887389 */ /* 0x0000640000040090 */
[----:B01----:R-:W-:Y:S01]  /*3810*/  ENDCOLLECTIVE ;  /* 0x000000000000791b */ /* 0x003fe20003800000 */
.L_x_58:
[----:B------:R-:W-:Y:S01]  /*3820*/  HFMA2.MMA R142, -RZ, RZ, 0, 2.384185791015625e-07 ;  /* 0x00000004ff8e7435 */ /* 0x000fe200000001ff */
[----:B------:R-:W-:-:S05]  /*3830*/  MOV R103, R136 ;  /* 0x0000008800677202 */ /* 0x000fca0000000f00 */
[----:B------:R-:W-:-:S05]  /*3840*/  FADD.FTZ R103, R130, R103 ;  /* 0x0000006782677221 */ /* 0x000fca0000010000 */
[----:B------:R-:W-:-:S07]  /*3850*/  MOV R140, R103 ;  /* 0x00000067008c7202 */ /* 0x000fce0000000f00 */
[----:B------:R-:W-:Y:S05]  /*3860*/  WARPSYNC.COLLECTIVE R138, `(.L_x_59) ;  /* 0x000000008a087348 */ /* 0x000fea0003c00000 */
[----:B------:R0:W1:Y:S02]  /*3870*/  SHFL.BFLY P2, R136, R140, R142, R144 ;  /* 0x0c00008e8c887389 */ /* 0x0000640000040090 */
[----:B01----:R-:W-:Y:S01]  /*3880*/  ENDCOLLECTIVE ;  /* 0x000000000000791b */ /* 0x003fe20003800000 */
.L_x_59:
[----:B------:R-:W-:Y:S01]  /*3890*/  HFMA2.MMA R142, -RZ, RZ, 0, 4.76837158203125e-07 ;  /* 0x00000008ff8e7435 */ /* 0x000fe200000001ff */
[----:B------:R-:W-:-:S05]  /*38a0*/  MOV R132, R136 ;  /* 0x0000008800847202 */ /* 0x000fca0000000f00 */
[----:B------:R-:W-:-:S05]  /*38b0*/  FADD.FTZ R132, R103, R132 ;  /* 0x0000008467847221 */ /* 0x000fca0000010000 */
[----:B------:R-:W-:-:S07]  /*38c0*/  MOV R140, R132 ;  /* 0x00000084008c7202 */ /* 0x000fce0000000f00 */
[----:B------:R-:W-:Y:S05]  /*38d0*/  WARPSYNC.COLLECTIVE R138, `(.L_x_60) ;  /* 0x000000008a087348 */ /* 0x000fea0003c00000 */
[----:B------:R0:W1:Y:S02]  /*38e0*/  SHFL.BFLY P2, R136, R140, R142, R144 ;  /* 0x0c00008e8c887389 */ /* 0x0000640000040090 */
[----:B01----:R-:W-:Y:S01]  /*38f0*/  ENDCOLLECTIVE ;  /* 0x000000000000791b */ /* 0x003fe20003800000 */
.L_x_60:
[----:B------:R-:W-:Y:S01]  /*3900*/  HFMA2.MMA R142, -RZ, RZ, 0, 9.5367431640625e-07 ;  /* 0x00000010ff8e7435 */ /* 0x000fe200000001ff */
[----:B------:R-:W-:-:S05]  /*3910*/  MOV R134, R136 ;  /* 0x0000008800867202 */ /* 0x000fca0000000f00 */
[----:B------:R-:W-:-:S05]  /*3920*/  FADD.FTZ R134, R132, R134 ;  /* 0x0000008684867221 */ /* 0x000fca0000010000 */
[----:B------:R-:W-:-:S07]  /*3930*/  MOV R140, R134 ;  /* 0x00000086008c7202 */ /* 0x000fce0000000f00 */
[----:B------:R-:W-:Y:S05]  /*3940*/  WARPSYNC.COLLECTIVE R138, `(.L_x_61) ;  /* 0x000000008a087348 */ /* 0x000fea0003c00000 */
[----:B------:R0:W1:Y:S02]  /*3950*/  SHFL.BFLY P2, R136, R140, R142, R144 ;  /* 0x0c00008e8c887389 */ /* 0x0000640000040090 */
[----:B01----:R-:W-:Y:S01]  /*3960*/  ENDCOLLECTIVE ;  /* 0x000000000000791b */ /* 0x003fe20003800000 */
.L_x_61:
[----:B------:R-:W-:Y:S05]  /*3970*/  BRA `(.L_x_62) ;  /* 0xffffffdc00107947 */ /* 0x000fea000383ffff */
.L_x_63:
        /* <DEDUP_REMOVED lines=16> */
.L_x_1990:


//--------------------- .text._ZN10layer_norm13ln_fwd_kernelINS_13Kernel_traitsIffffjLj65536ELj8ELj1ELj4ELj16ENS_18Kernel_traits_baseILj65536EffffjLj128EEEEEEEvNS_9FwdParamsE --------------------------
	.section	.text._ZN10layer_norm13ln_fwd_kernelINS_13Kernel_traitsIffffjLj65536ELj8ELj1ELj4ELj16ENS_18Kernel_traits_baseILj65536EffffjLj128EEEEEEEvNS_9FwdParamsE,"ax",@progbits
	.align	128
        .global         _ZN10layer_norm13ln_fwd_kernelINS_13Kernel_traitsIffffjLj65536ELj8ELj1ELj4ELj16ENS_18Kernel_traits_baseILj65536EffffjLj128EEEEEEEvNS_9FwdParamsE
        .type           _ZN10layer_norm13ln_fwd_kernelINS_13Kernel_traitsIffffjLj65536ELj8ELj1ELj4ELj16ENS_18Kernel_traits_baseILj65536EffffjLj128EEEEEEEvNS_9FwdParamsE,@function
        .size           _ZN10layer_norm13ln_fwd_kernelINS_13Kernel_traitsIffffjLj65536ELj8ELj1ELj4ELj16ENS_18Kernel_traits_baseILj65536EffffjLj128EEEEEEEvNS_9FwdParamsE,(.L_x_1991 - _ZN10layer_norm13ln_fwd_kernelINS_13Kernel_traitsIffffjLj65536ELj8ELj1ELj4ELj16ENS_18Kernel_traits_baseILj65536EffffjLj128EEEEEEEvNS_9FwdParamsE)
        .other          _ZN10layer_norm13ln_fwd_kernelINS_13Kernel_traitsIffffjLj65536ELj8ELj1ELj4ELj16ENS_18Kernel_traits_baseILj65536EffffjLj128EEEEEEEvNS_9FwdParamsE,@"STO_CUDA_ENTRY STV_DEFAULT"
_ZN10layer_norm13ln_fwd_kernelINS_13Kernel_traitsIffffjLj65536ELj8ELj1ELj4ELj16ENS_18Kernel_traits_baseILj65536EffffjLj128EEEEEEEvNS_9FwdParamsE:
.text._ZN10layer_norm13ln_fwd_kernelINS_13Kernel_traitsIffffjLj65536ELj8ELj1ELj4ELj16ENS_18Kernel_traits_baseILj65536EffffjLj128EEEEEEEvNS_9FwdParamsE:
        /* <DEDUP_REMOVED lines=17> */
[----:B------:R-:W5:Y:S01]  /*0110*/  LDG.E.128 R120, desc[UR6][R8.64] ;  /* 0x0000000608787981 */ /* 0x000f62000c1e1d00 */
[----:B-1----:R-:W-:-:S03]  /*0120*/  IMAD.WIDE.U32 R6, R11, 0x10, R6 ;  /* 0x000000100b067825 */ /* 0x002fc600078e0006 */
[----:B------:R-:W5:Y:S04]  /*0130*/  LDG.E.128 R116, desc[UR6][R8.64+0x4000] ;  /* 0x0040000608747981 */ /* 0x000f68000c1e1d00 */
        /* <DEDUP_REMOVED lines=13> */
[----:B------:R-:W5:Y:S01]  /*0210*/  LDG.E.128 R60, desc[UR6][R8.64+0x3c000] ;  /* 0x03c00006083c7981 */ /* 0x000f62000c1e1d00 */
[----:B------:R-:W-:-:S03]  /*0220*/  HFMA2.MMA R11, -RZ, RZ, 0, 5.9604644775390625e-08 ;  /* 0x00000001ff0b7435 */ /* 0x000fc600000001ff */
        /* <DEDUP_REMOVED lines=15> */
[----:B------:R0:W5:Y:S02]  /*0320*/  LDG.E.128 R124, desc[UR6][R6.64+0x3c000] ;  /* 0x03c00006067c7981 */ /* 0x000164000c1e1d00 */
[----:B0-----:R-:W-:Y:S01]  /*0330*/  HFMA2.MMA R6, -RZ, RZ, 0, 0 ;  /* 0x00000000ff067435 */ /* 0x001fe200000001ff */
[----:B------:R-:W-:-:S02]  /*0340*/  MOV R7, R10 ;  /* 0x0000000a00077202 */ /* 0x000fc40000000f00 */
[----:B------:R-:W-:-:S08]  /*0350*/  PRMT R10, R11, 0x7610, R10 ;  /* 0x000076100b0a7816 */ /* 0x000fd0000000000a */
.L_x_67:
[----:B0-----:R-:W0:Y:S01]  /*0360*/  LDC.64 R204, c[0x0][0x220] ;  /* 0x00008800ffcc7b82 */ /* 0x001e220000000a00 */
        /* <DEDUP_REMOVED lines=54> */
[----:B------:R-:W-:Y:S01]  /*06d0*/  ISETP.NE.AND P1, PT, R5, RZ, PT ;  /* 0x000000ff0500720c */ /* 0x000fe20003f25270 */
        /* <DEDUP_REMOVED lines=61> */
[----:B------:R-:W-:-:S03]  /*0ab0*/  SHF.R.U32.HI R217, RZ, 0x5, R2 ;  /* 0x00000005ffd97819 */ /* 0x000fc60000011602 */
[----:B------:R-:W-:Y:S01]  /*0ac0*/  FADD.FTZ R219, R205, R10 ;  /* 0x0000000acddb7221 */ /* 0x000fe20000010000 */
[----:B------:R-:W-:-:S03]  /*0ad0*/  LOP3.LUT R220, R217, 0x7fffffc, RZ, 0xc0, !PT ;  /* 0x07fffffcd9dc7812 */ /* 0x000fc600078ec0ff */
[----:B------:R-:W-:Y:S01]  /*0ae0*/  FADD.FTZ R10, R206, R219 ;  /* 0x000000dbce0a7221 */ /* 0x000fe20000010000 */
[----:B------:R-:W-:-:S03]  /*0af0*/  @!P0 IADD3 R220, R220, 0x4, RZ ;  /* 0x00000004dcdc8810 */ /* 0x000fc60007ffe0ff */
        /* <DEDUP_REMOVED lines=150> */
.L_x_78:
[----:B------:R-:W2:Y:S01]  /*1460*/  @!P1 S2R R225, SR_CgaCtaId ;  /* 0x0000000000e19919 */ /* 0x000ea20000008800 */
[----:B------:R-:W-:Y:S01]  /*1470*/  @!P1 MOV R10, 0x400 ;  /* 0x00000400000a9802 */ /* 0x000fe20000000f00 */
[----:B-1----:R-:W-:Y:S01]  /*1480*/  FADD.FTZ R219, R224, R223 ;  /* 0x000000dfe0db7221 */ /* 0x002fe20000010000 */
[----:B------:R-:W-:Y:S01]  /*1490*/  LOP3.LUT R221, R217, 0x3, RZ, 0xc0, !PT ;  /* 0x00000003d9dd7812 */ /* 0x000fe200078ec0ff */
[----:B------:R-:W-:Y:S05]  /*14a0*/  WARPSYNC.ALL ;  /* 0x0000000000007948 */ /* 0x000fea0003800000 */
[----:B--2---:R-:W-:Y:S02]  /*14b0*/  @!P1 LEA R225, R225, R10, 0x18 ;  /* 0x0000000ae1e19211 */ /* 0x004fe400078ec0ff */
[----:B------:R-:W-:-:S04]  /*14c0*/  @!P1 IADD3 R10, R220, R221, RZ ;  /* 0x000000dddc0a9210 */ /* 0x000fc80007ffe0ff */
[----:B------:R-:W-:-:S05]  /*14d0*/  @!P1 LEA R10, R10, R225, 0x3 ;  /* 0x000000e10a0a9211 */ /* 0x000fca00078e18ff */
[----:B------:R1:W-:Y:S01]  /*14e0*/  @!P1 STS.64 [R10], R218 ;  /* 0x000000da0a009388 */ /* 0x0003e20000000a00 */
[----:B------:R-:W-:-:S13]  /*14f0*/  ISETP.GT.U32.AND P1, PT, R5, 0x3, PT ;  /* 0x000000030500780c */ /* 0x000fda0003f24070 */
[----:B-1----:R-:W1:Y:S01]  /*1500*/  @!P1 S2R R219, SR_CgaCtaId ;  /* 0x0000000000db9919 */ /* 0x002e620000008800 */
[----:B------:R-:W-:Y:S01]  /*1510*/  @!P1 MOV R10, 0x400 ;  /* 0x00000400000a9802 */ /* 0x000fe20000000f00 */
[----:B------:R-:W-:Y:S01]  /*1520*/  ULDC UR5, c[0x0][0x210] ;  /* 0x0000840000057ab9 */ /* 0x000fe20000000800 */
[----:B------:R-:W-:Y:S01]  /*1530*/  @!P1 IADD3 R220, R5, R220, RZ ;  /* 0x000000dc05dc9210 */ /* 0x000fe20007ffe0ff */
[----:B------:R-:W-:Y:S01]  /*1540*/  USHF.L.U32 UR4, UR5, 0x3, URZ ;  /* 0x0000000305047899 */ /* 0x000fe2000800063f */
[----:B-1----:R-:W-:Y:S02]  /*1550*/  @!P1 LEA R223, R219, R10, 0x18 ;  /* 0x0000000adbdf9211 */ /* 0x002fe400078ec0ff */
[----:B------:R-:W-:Y:S02]  /*1560*/  CS2R R218, SRZ ;  /* 0x0000000000da7805 */ /* 0x000fe4000001ff00 */
[----:B------:R-:W-:Y:S01]  /*1570*/  @!P1 LEA R220, R220, R223, 0x3 ;  /* 0x000000dfdcdc9211 */ /* 0x000fe200078e18ff */
[----:B------:R-:W-:Y:S01]  /*1580*/  BAR.SYNC.DEFER_BLOCKING 0x0 ;  /* 0x0000000000007b1d */ /* 0x000fe20000010000 */
[----:B------:R-:W-:-:S02]  /*1590*/  MOV R223, RZ ;  /* 0x000000ff00df7202 */ /* 0x000fc40000000f00 */
[----:B------:R-:W-:-:S05]  /*15a0*/  @!P1 MOV R223, 0x45000000 ;  /* 0x4500000000df9802 */ /* 0x000fca0000000f00 */
[----:B------:R-:W0:Y:S04]  /*15b0*/  SHFL.DOWN PT, R10, R223, 0x2, 0x1f ;  /* 0x08401f00df0a7f89 */ /* 0x000e2800000e0000 */
[----:B------:R-:W-:Y:S01]  /*15c0*/  @!P1 LDS.64 R218, [R220] ;  /* 0x00000000dcda9984 */ /* 0x000fe20000000a00 */
[----:B------:R-:W-:Y:S01]  /*15d0*/  LOP3.LUT P1, RZ, R221, 0x1f, R2, 0xf8, !PT ;  /* 0x0000001fddff7812 */ /* 0x000fe2000782f802 */
[----:B0-----:R-:W-:-:S04]  /*15e0*/  FADD.FTZ R224, R10, R223 ;  /* 0x000000df0ae07221 */ /* 0x001fc80000010000 */
[----:B------:R-:W0:Y:S01]  /*15f0*/  MUFU.RCP R226, R224 ;  /* 0x000000e000e27308 */ /* 0x000e220000001000 */
[----:B------:R-:W1:Y:S02]  /*1600*/  SHFL.DOWN PT, R229, R224, 0x1, 0x1f ;  /* 0x08201f00e0e57f89 */ /* 0x000e6400000e0000 */
[----:B-1----:R-:W-:Y:S02]  /*1610*/  FADD.FTZ R220, R224, R229 ;  /* 0x000000e5e0dc7221 */ /* 0x002fe40000010000 */
[----:B------:R-:W1:Y:S04]  /*1620*/  SHFL.DOWN PT, R225, R218, 0x2, 0x1f ;  /* 0x08401f00dae17f89 */ /* 0x000e6800000e0000 */
[----:B------:R-:W2:Y:S01]  /*1630*/  MUFU.RCP R220, R220 ;  /* 0x000000dc00dc7308 */ /* 0x000ea20000001000 */
[----:B------:R-:W3:Y:S01]  /*1640*/  SHFL.DOWN PT, R222, R219, 0x2, 0x1f ;  /* 0x08401f00dbde7f89 */ /* 0x000ee200000e0000 */
[----:B-1----:R-:W-:Y:S01]  /*1650*/  FADD.FTZ R227, -R225, R218 ;  /* 0x000000dae1e37221 */ /* 0x002fe20000010100 */
[----:B------:R-:W-:-:S03]  /*1660*/  FMUL.FTZ R230, R10, R225 ;  /* 0x000000e10ae67220 */ /* 0x000fc60000410000 */
[----:B------:R-:W-:Y:S01]  /*1670*/  FMUL.FTZ R228, R227, R227 ;  /* 0x000000e3e3e47220 */ /* 0x000fe20000410000 */
[----:B------:R-:W-:-:S03]  /*1680*/  FFMA.FTZ R227, R223, R218, R230 ;  /* 0x000000dadfe37223 */ /* 0x000fc600000100e6 */
[----:B------:R-:W-:Y:S01]  /*1690*/  FMUL.FTZ R225, R228, R223 ;  /* 0x000000dfe4e17220 */ /* 0x000fe20000410000 */
[----:B0-----:R-:W-:Y:S01]  /*16a0*/  FMUL.FTZ R227, R226, R227 ;  /* 0x000000e3e2e37220 */ /* 0x001fe20000410000 */
[----:B---3--:R-:W-:Y:S02]  /*16b0*/  FADD.FTZ R223, R222, R219 ;  /* 0x000000dbdedf7221 */ /* 0x008fe40000010000 */
[----:B------:R-:W-:Y:S02]  /*16c0*/  FMUL.FTZ R225, R10, R225 ;  /* 0x000000e10ae17220 */ /* 0x000fe40000410000 */
[----:B------:R-:W0:Y:S02]  /*16d0*/  SHFL.DOWN PT, R10, R227, 0x1, 0x1f ;  /* 0x08201f00e30a7f89 */ /* 0x000e2400000e0000 */
[----:B------:R-:W-:-:S05]  /*16e0*/  FFMA.FTZ R223, R226, R225, R223 ;  /* 0x000000e1e2df7223 */ /* 0x000fca00000100df */
[----:B------:R-:W1:Y:S01]  /*16f0*/  SHFL.DOWN PT, R218, R223, 0x1, 0x1f ;  /* 0x08201f00dfda7f89 */ /* 0x000e6200000e0000 */
[----:B0-----:R-:W-:Y:S01]  /*1700*/  FADD.FTZ R219, R227, -R10 ;  /* 0x8000000ae3db7221 */ /* 0x001fe20000010000 */
[----:B------:R-:W-:Y:S01]  /*1710*/  FMUL.FTZ R221, R229, R10 ;  /* 0x0000000ae5dd7220 */ /* 0x000fe20000410000 */
[----:B------:R-:W-:Y:S02]  /*1720*/  LOP3.LUT R10, R6, 0x1, RZ, 0xc0, !PT ;  /* 0x00000001060a7812 */ /* 0x000fe400078ec0ff */
[----:B------:R-:W-:Y:S01]  /*1730*/  FMUL.FTZ R219, R219, R219 ;  /* 0x000000dbdbdb7220 */ /* 0x000fe20000410000 */
[----:B------:R-:W-:Y:S01]  /*1740*/  FFMA.FTZ R225, R224, R227, R221 ;  /* 0x000000e3e0e17223 */ /* 0x000fe200000100dd */
[----:B------:R-:W-:Y:S01]  /*1750*/  LEA.HI R227, R2, R3, RZ, 0x19 ;  /* 0x0000000302e37211 */ /* 0x000fe200078fc8ff */
[----:B-1----:R-:W-:Y:S01]  /*1760*/  FADD.FTZ R221, R223, R218 ;  /* 0x000000dadfdd7221 */ /* 0x002fe20000010000 */
[----:B------:R-:W-:Y:S01]  /*1770*/  FMUL.FTZ R224, R224, R219 ;  /* 0x000000dbe0e07220 */ /* 0x000fe20000410000 */
[----:B--2---:R-:W-:Y:S01]  /*1780*/  FMUL.FTZ R225, R220, R225 ;  /* 0x000000e1dce17220 */ /* 0x004fe20000410000 */
[----:B------:R-:W0:Y:S01]  /*1790*/  @!P1 LDC.64 R218, c[0x0][0x250] ;  /* 0x00009400ffda9b82 */ /* 0x000e220000000a00 */
[----:B------:R-:W-:Y:S01]  /*17a0*/  IADD3 R223, -R10, RZ, RZ ;  /* 0x000000ff0adf7210 */ /* 0x000fe20007ffe1ff */
[----:B------:R-:W-:-:S03]  /*17b0*/  FMUL.FTZ R224, R229, R224 ;  /* 0x000000e0e5e07220 */ /* 0x000fc60000410000 */
[----:B------:R-:W-:Y:S01]  /*17c0*/  LOP3.LUT R10, R223, UR4, RZ, 0xc0, !PT ;  /* 0x00000004df0a7c12 */ /* 0x000fe2000f8ec0ff */
[----:B------:R-:W-:Y:S02]  /*17d0*/  FFMA.FTZ R221, R220, R224, R221 ;  /* 0x000000e0dcdd7223 */ /* 0x000fe400000100dd */
[----:B------:R-:W-:Y:S01]  /*17e0*/  SHFL.IDX PT, R220, R225, RZ, 0x1f ;  /* 0x00001fffe1dc7589 */ /* 0x000fe200000e0000 */
[----:B------:R-:W-:-:S03]  /*17f0*/  LEA R224, P2, R227, R10, 0x3 ;  /* 0x0000000ae3e07211 */ /* 0x000fc600078418ff */
[----:B------:R-:W1:Y:S01]  /*1800*/  SHFL.IDX PT, R221, R221, RZ, 0x1f ;  /* 0x00001fffdddd7589 */ /* 0x000e6200000e0000 */
[----:B------:R-:W-:Y:S02]  /*1810*/  @!P1 IADD3 R10, P3, R4, R224, RZ ;  /* 0x000000e0040a9210 */ /* 0x000fe40007f7e0ff */
[----:B------:R-:W-:-:S04]  /*1820*/  IADD3.X R226, RZ, RZ, RZ, P2, !PT ;  /* 0x000000ffffe27210 */ /* 0x000fc800017fe4ff */
[----:B------:R-:W-:Y:S02]  /*1830*/  @!P1 IADD3.X R222, RZ, R226, RZ, P3, !PT ;  /* 0x000000e2ffde9210 */ /* 0x000fe40001ffe4ff */
[----:B0-----:R-:W-:-:S04]  /*1840*/  @!P1 LEA R218, P2, R10, R218, 0x3 ;  /* 0x000000da0ada9211 */ /* 0x001fc800078418ff */
        /* <DEDUP_REMOVED lines=19> */
.L_x_66:
[----:B------:R-:W2:Y:S04]  /*1980*/  LDG.E.STRONG.GPU R10, desc[UR6][R218.64] ;  /* 0x00000006da0a7981 */ /* 0x000ea8000c1ef900 */
[----:B--2---:R-:W-:Y:S01]  /*1990*/  CCTL.IVALL ;  /* 0x00000000ff00798f */ /* 0x004fe20002000000 */
[----:B------:R-:W-:Y:S05]  /*19a0*/  YIELD ;  /* 0x0000000000007946 */ /* 0x000fea0003800000 */
[----:B------:R-:W-:-:S13]  /*19b0*/  ISETP.NE.AND P1, PT, R10, R223, PT ;  /* 0x000000df0a00720c */ /* 0x000fda0003f25270 */
[----:B------:R-:W-:Y:S05]  /*19c0*/  @P1 BRA `(.L_x_66) ;  /* 0xfffffffc00ec1947 */ /* 0x000fea000383ffff */
.L_x_65:
[----:B------:R-:W-:Y:S01]  /*19d0*/  ISETP.GT.U32.AND P1, PT, R5, 0x7, PT ;  /* 0x000000070500780c */ /* 0x000fe20003f24070 */
[----:B------:R-:W-:Y:S05]  /*19e0*/  WARPSYNC.ALL ;  /* 0x0000000000007948 */ /* 0x000fea0003800000 */
[----:B------:R-:W-:Y:S01]  /*19f0*/  BAR.SYNC.DEFER_BLOCKING 0x0 ;  /* 0x0000000000007b1d */ /* 0x000fe20000010000 */
[----:B0-----:R-:W-:Y:S02]  /*1a00*/  CS2R R218, SRZ ;  /* 0x0000000000da7805 */ /* 0x001fe4000001ff00 */
[----:B------:R-:W-:-:S05]  /*1a10*/  MOV R223, RZ ;  /* 0x000000ff00df7202 */ /* 0x000fca0000000f00 */
[----:B------:R-:W0:Y:S01]  /*1a20*/  LDC.64 R242, c[0x0][0x228] ;  /* 0x00008a00fff27b82 */ /* 0x000e220000000a00 */
[----:B------:R-:W-:Y:S01]  /*1a30*/  @!P1 IADD3 R10, P2, R5, R224, RZ ;  /* 0x000000e0050a9210 */ /* 0x000fe20007f5e0ff */
[----:B------:R-:W-:Y:S01]  /*1a40*/  ULDC.64 UR8, c[0x0][0x228] ;  /* 0x00008a0000087ab9 */ /* 0x000fe20000000a00 */
[----:B------:R-:W-:Y:S02]  /*1a50*/  ULDC UR4, c[0x0][0x214] ;  /* 0x0000850000047ab9 */ /* 0x000fe40000000800 */
[----:B------:R-:W-:-:S03]  /*1a60*/  @!P1 IADD3.X R222, RZ, R226, RZ, P2, !PT ;  /* 0x000000e2ffde9210 */ /* 0x000fc600017fe4ff */
[----:B------:R-:W1:Y:S02]  /*1a70*/  @!P1 LDC.64 R220, c[0x0][0x250] ;  /* 0x00009400ffdc9b82 */ /* 0x000e640000000a00 */
[----:B-1----:R-:W-:-:S04]  /*1a80*/  @!P1 LEA R220, P2, R10, R220, 0x3 ;  /* 0x000000dc0adc9211 */ /* 0x002fc800078418ff */
[----:B------:R-:W-:-:S05]  /*1a90*/  @!P1 LEA.HI.X R221, R10, R221, R222, 0x3, P2 ;  /* 0x000000dd0add9211 */ /* 0x000fca00010f1cde */
[----:B------:R1:W2:Y:S01]  /*1aa0*/  @!P1 LDG.E.64 R218, desc[UR6][R220.64] ;  /* 0x00000006dcda9981 */ /* 0x0002a2000c1e1b00 */
[----:B------:R-:W-:Y:S01]  /*1ab0*/  @!P1 MOV R223, 0x46000000 ;  /* 0x4600000000df9802 */ /* 0x000fe20000000f00 */
[----:B0-----:R-:W-:Y:S01]  /*1ac0*/  IMAD.WIDE.U32 R242, R14, 0x10, R242 ;  /* 0x000000100ef27825 */ /* 0x001fe200078e00f2 */
[----:B------:R-:W-:Y:S02]  /*1ad0*/  LEA R240, P2, R216, UR8, 0x4 ;  /* 0x00000008d8f07c11 */ /* 0x000fe4000f8420ff */
[----:B------:R-:W-:Y:S01]  /*1ae0*/  IADD3 R6, R6, 0x1, RZ ;  /* 0x0000000106067810 */ /* 0x000fe20007ffe0ff */
[----:B------:R-:W0:Y:S01]  /*1af0*/  SHFL.DOWN PT, R10, R223, 0x4, 0x1f ;  /* 0x08801f00df0a7f89 */ /* 0x000e2200000e0000 */
[----:B------:R-:W-:Y:S02]  /*1b00*/  LEA.HI.X R241, R216, UR9, RZ, 0x4, P2 ;  /* 0x00000009d8f17c11 */ /* 0x000fe400090f24ff */
[----:B------:R-:W-:Y:S01]  /*1b10*/  LOP3.LUT R6, R6, 0x3, RZ, 0xc0, !PT ;  /* 0x0000000306067812 */ /* 0x000fe200078ec0ff */
[----:B0-----:R-:W-:-:S04]  /*1b20*/  FADD.FTZ R224, R10, R223 ;  /* 0x000000df0ae07221 */ /* 0x001fc80000010000 */
[----:B------:R-:W0:Y:S01]  /*1b30*/  MUFU.RCP R226, R224 ;  /* 0x000000e000e27308 */ /* 0x000e220000001000 */
[----:B------:R-:W1:Y:S02]  /*1b40*/  SHFL.DOWN PT, R229, R224, 0x2, 0x1f ;  /* 0x08401f00e0e57f89 */ /* 0x000e6400000e0000 */
[----:B-1----:R-:W-:-:S05]  /*1b50*/  FADD.FTZ R220, R224, R229 ;  /* 0x000000e5e0dc7221 */ /* 0x002fca0000010000 */
[----:B------:R-:W-:Y:S04]  /*1b60*/  SHFL.DOWN PT, R233, R220, 0x1, 0x1f ;  /* 0x08201f00dce97f89 */ /* 0x000fe800000e0000 */
[----:B--2---:R-:W1:Y:S02]  /*1b70*/  SHFL.DOWN PT, R225, R218, 0x4, 0x1f ;  /* 0x08801f00dae17f89 */ /* 0x004e6400000e0000 */
[----:B-1----:R-:W-:Y:S01]  /*1b80*/  FMUL.FTZ R222, R10, R225 ;  /* 0x000000e10ade7220 */ /* 0x002fe20000410000 */
[----:B------:R-:W-:-:S03]  /*1b90*/  FADD.FTZ R225, -R225, R218 ;  /* 0x000000dae1e17221 */ /* 0x000fc60000010100 */
[----:B------:R-:W-:Y:S01]  /*1ba0*/  FFMA.FTZ R227, R223, R218, R222 ;  /* 0x000000dadfe37223 */ /* 0x000fe200000100de */
[----:B------:R-:W-:Y:S01]  /*1bb0*/  FMUL.FTZ R218, R225, R225 ;  /* 0x000000e1e1da7220 */ /* 0x000fe20000410000 */
[----:B------:R-:W1:Y:S01]  /*1bc0*/  SHFL.DOWN PT, R222, R219, 0x4, 0x1f ;  /* 0x08801f00dbde7f89 */ /* 0x000e6200000e0000 */
[----:B------:R-:W2:Y:S01]  /*1bd0*/  MUFU.RCP R225, R220 ;  /* 0x000000dc00e17308 */ /* 0x000ea20000001000 */
[----:B0-----:R-:W-:Y:S01]  /*1be0*/  FMUL.FTZ R227, R226, R227 ;  /* 0x000000e3e2e37220 */ /* 0x001fe20000410000 */
[----:B------:R-:W-:-:S04]  /*1bf0*/  FMUL.FTZ R223, R218, R223 ;  /* 0x000000dfdadf7220 */ /* 0x000fc80000410000 */
[----:B------:R-:W0:Y:S01]  /*1c00*/  SHFL.DOWN PT, R228, R227, 0x2, 0x1f ;  /* 0x08401f00e3e47f89 */ /* 0x000e2200000e0000 */
[----:B------:R-:W-:Y:S01]  /*1c10*/  FMUL.FTZ R223, R10, R223 ;  /* 0x000000df0adf7220 */ /* 0x000fe20000410000 */
[----:B-1----:R-:W-:Y:S01]  /*1c20*/  FADD.FTZ R221, R222, R219 ;  /* 0x000000dbdedd7221 */ /* 0x002fe20000010000 */
[----:B------:R-:W-:-:S03]  /*1c30*/  FADD.FTZ R222, R220, R233 ;  /* 0x000000e9dcde7221 */ /* 0x000fc60000010000 */
[----:B------:R-:W-:Y:S01]  /*1c40*/  FFMA.FTZ R221, R226, R223, R221 ;  /* 0x000000dfe2dd7223 */ /* 0x000fe200000100dd */
[----:B0-----:R-:W-:Y:S02]  /*1c50*/  FMUL.FTZ R231, R229, R228 ;  /* 0x000000e4e5e77220 */ /* 0x001fe40000410000 */
[----:B------:R-:W0:Y:S02]  /*1c60*/  MUFU.RCP R222, R222 ;  /* 0x000000de00de7308 */ /* 0x000e240000001000 */
[----:B------:R-:W-:Y:S01]  /*1c70*/  FFMA.FTZ R10, R224, R227, R231 ;  /* 0x000000e3e00a7223 */ /* 0x000fe200000100e7 */
[----:B------:R-:W-:-:S03]  /*1c80*/  FADD.FTZ R227, R227, -R228 ;  /* 0x800000e4e3e37221 */ /* 0x000fc60000010000 */
[----:B--2---:R-:W-:Y:S01]  /*1c90*/  FMUL.FTZ R219, R225, R10 ;  /* 0x0000000ae1db7220 */ /* 0x004fe20000410000 */
[----:B------:R-:W-:Y:S01]  /*1ca0*/  FMUL.FTZ R227, R227, R227 ;  /* 0x000000e3e3e37220 */ /* 0x000fe20000410000 */
[----:B------:R-:W1:Y:S03]  /*1cb0*/  SHFL.DOWN PT, R10, R221, 0x2, 0x1f ;  /* 0x08401f00dd0a7f89 */ /* 0x000e6600000e0000 */
[----:B------:R-:W-:Y:S01]  /*1cc0*/  FMUL.FTZ R224, R224, R227 ;  /* 0x000000e3e0e07220 */ /* 0x000fe20000410000 */
[----:B------:R-:W2:Y:S03]  /*1cd0*/  SHFL.DOWN PT, R218, R219, 0x1, 0x1f ;  /* 0x08201f00dbda7f89 */ /* 0x000ea600000e0000 */
[----:B------:R-:W-:Y:S01]  /*1ce0*/  FMUL.FTZ R224, R229, R224 ;  /* 0x000000e0e5e07220 */ /* 0x000fe20000410000 */
[----:B-1----:R-:W-:-:S04]  /*1cf0*/  FADD.FTZ R10, R221, R10 ;  /* 0x0000000add0a7221 */ /* 0x002fc80000010000 */
[----:B------:R-:W-:Y:S01]  /*1d00*/  FFMA.FTZ R224, R225, R224, R10 ;  /* 0x000000e0e1e07223 */ /* 0x000fe2000001000a */
[----:B--2---:R-:W-:Y:S01]  /*1d10*/  FMUL.FTZ R223, R233, R218 ;  /* 0x000000dae9df7220 */ /* 0x004fe20000410000 */
[----:B------:R-:W-:-:S03]  /*1d20*/  FADD.FTZ R218, R219, -R218 ;  /* 0x800000dadbda7221 */ /* 0x000fc60000010000 */
[----:B------:R-:W1:Y:S01]  /*1d30*/  SHFL.DOWN PT, R221, R224, 0x1, 0x1f ;  /* 0x08201f00e0dd7f89 */ /* 0x000e6200000e0000 */
[----:B------:R-:W-:Y:S01]  /*1d40*/  FFMA.FTZ R223, R220, R219, R223 ;  /* 0x000000dbdcdf7223 */ /* 0x000fe200000100df */
[----:B------:R-:W-:Y:S01]  /*1d50*/  FMUL.FTZ R219, R218, R218 ;  /* 0x000000dadadb7220 */ /* 0x000fe20000410000 */
[----:B------:R-:W-:Y:S02]  /*1d60*/  LOP3.LUT R218, R5, 0x7, R0, 0xf8, !PT ;  /* 0x0000000705da7812 */ /* 0x000fe400078ef800 */
[----:B0-----:R-:W-:Y:S01]  /*1d70*/  FMUL.FTZ R10, R222, R223 ;  /* 0x000000dfde0a7220 */ /* 0x001fe20000410000 */
[----:B------:R-:W-:Y:S01]  /*1d80*/  FMUL.FTZ R220, R220, R219 ;  /* 0x000000dbdcdc7220 */ /* 0x000fe20000410000 */
[----:B------:R-:W-:Y:S02]  /*1d90*/  LOP3.LUT P1, RZ, R218, 0x3, R217, 0xf8, !PT ;  /* 0x00000003daff7812 */ /* 0x000fe4000782f8d9 */
[----:B------:R-:W0:Y:S01]  /*1da0*/  LDC R218, c[0x0][0x260] ;  /* 0x00009800ffda7b82 */ /* 0x000e220000000800 */
[----:B------:R-:W-:Y:S01]  /*1db0*/  FMUL.FTZ R220, R233, R220 ;  /* 0x000000dce9dc7220 */ /* 0x000fe20000410000 */
[----:B------:R-:W2:Y:S09]  /*1dc0*/  SHFL.IDX PT, R10, R10, RZ, 0x1f ;  /* 0x00001fff0a0a7589 */ /* 0x000eb200000e0000 */
[----:B------:R-:W3:Y:S01]  /*1dd0*/  @!P1 LDC.64 R244, c[0x0][0x238] ;  /* 0x00008e00fff49b82 */ /* 0x000ee20000000a00 */
[----:B-1----:R-:W-:-:S04]  /*1de0*/  FADD.FTZ R221, R224, R221 ;  /* 0x000000dde0dd7221 */ /* 0x002fc80000010000 */
[----:B------:R-:W-:-:S03]  /*1df0*/  FFMA.FTZ R220, R222, R220, R221 ;  /* 0x000000dcdedc7223 */ /* 0x000fc600000100dd */
[----:B------:R-:W1:Y:S02]  /*1e00*/  @!P1 LDC.64 R222, c[0x0][0x230] ;  /* 0x00008c00ffde9b82 */ /* 0x000e640000000a00 */
[----:B------:R-:W0:Y:S01]  /*1e10*/  SHFL.IDX PT, R217, R220, RZ, 0x1f ;  /* 0x00001fffdcd97589 */ /* 0x000e2200000e0000 */
[--C-:B--2---:R-:W-:Y:S01]  /*1e20*/  FADD.FTZ R55, R55, -R10.reuse ;  /* 0x8000000a37377221 */ /* 0x104fe20000010000 */
        /* <DEDUP_REMOVED lines=18> */
[----:B-1----:R-:W-:-:S04]  /*1f50*/  @!P1 IMAD.WIDE R228, R7, 0x4, R222 ;  /* 0x0000000407e49825 */ /* 0x002fc800078e02de */
[--C-:B------:R-:W-:Y:S01]  /*1f60*/  FADD.FTZ R43, R43, -R10.reuse ;  /* 0x8000000a2b2b7221 */ /* 0x100fe20000010000 */
[----:B------:R-:W-:Y:S01]  /*1f70*/  FADD.FTZ R36, R36, -R10 ;  /* 0x8000000a24247221 */ /* 0x000fe20000010000 */
[----:B0-----:R-:W-:Y:S01]  /*1f80*/  FFMA.FTZ R218, R217, 1.52587890625e-05, R218 ;  /* 0x37800000d9da7823 */ /* 0x001fe200000100da */
        /* <DEDUP_REMOVED lines=44> */
[----:B------:R1:W-:Y:S01]  /*2250*/  @!P1 STG.E desc[UR6][R228.64], R10 ;  /* 0x0000000ae4009986 */ /* 0x0003e2000c101906 */
[----:B---3--:R-:W-:-:S04]  /*2260*/  @!P1 IMAD.WIDE R244, R7, 0x4, R244 ;  /* 0x0000000407f49825 */ /* 0x008fc800078e02f4 */
[C---:B0-----:R-:W-:Y:S01]  /*2270*/  FMUL.FTZ R227, R198.reuse, R56 ;  /* 0x00000038c6e37220 */ /* 0x041fe20000410000 */
[C---:B------:R-:W-:Y:S01]  /*2280*/  FMUL.FTZ R56, R198.reuse, R59 ;  /* 0x0000003bc6387220 */ /* 0x040fe20000410000 */
[C---:B------:R-:W-:Y:S01]  /*2290*/  FMUL.FTZ R14, R198.reuse, R57 ;  /* 0x00000039c60e7220 */ /* 0x040fe20000410000 */
[C---:B------:R-:W-:Y:S01]  /*22a0*/  FMUL.FTZ R59, R198.reuse, R52 ;  /* 0x00000034c63b7220 */ /* 0x040fe20000410000 */
[C---:B------:R-:W-:Y:S01]  /*22b0*/  FMUL.FTZ R206, R198.reuse, R19 ;  /* 0x00000013c6ce7220 */ /* 0x040fe20000410000 */
[C---:B------:R-:W-:Y:S01]  /*22c0*/  FMUL.FTZ R57, R198.reuse, R58 ;  /* 0x0000003ac6397220 */ /* 0x040fe20000410000 */
[C---:B------:R-:W-:Y:S01]  /*22d0*/  FMUL.FTZ R52, R198.reuse, R53 ;  /* 0x00000035c6347220 */ /* 0x040fe20000410000 */
[----:B-----5:R-:W-:Y:S01]  /*22e0*/  FFMA.FTZ R19, R187, R56, R123 ;  /* 0x00000038bb137223 */ /* 0x020fe2000001007b */
[----:B------:R-:W-:Y:S01]  /*22f0*/  @!P1 STG.E desc[UR6][R244.64], R198 ;  /* 0x000000c6f4009986 */ /* 0x000fe2000c101906 */
[C---:B------:R-:W-:Y:S01]  /*2300*/  FMUL.FTZ R53, R198.reuse, R54 ;  /* 0x00000036c6357220 */ /* 0x040fe20000410000 */
[C---:B-1----:R-:W-:Y:S01]  /*2310*/  FMUL.FTZ R10, R198.reuse, R55 ;  /* 0x00000037c60a7220 */ /* 0x042fe20000410000 */
        /* <DEDUP_REMOVED lines=21> */
[----:B------:R-:W-:Y:S01]  /*2470*/  LEA R56, P1, R212, UR8, 0x4 ;  /* 0x00000008d4387c11 */ /* 0x000fe2000f8220ff */
        /* <DEDUP_REMOVED lines=10> */
[----:B------:R-:W-:Y:S01]  /*2520*/  FFMA.FTZ R17, R185, R14, R121 ;  /* 0x0000000eb9117223 */ /* 0x000fe20000010079 */
[----:B------:R-:W-:Y:S01]  /*2530*/  FFMA.FTZ R16, R184, R227, R120 ;  /* 0x000000e3b8107223 */ /* 0x000fe20000010078 */
[----:B------:R-:W-:Y:S01]  /*2540*/  FFMA.FTZ R18, R186, R57, R122 ;  /* 0x00000039ba127223 */ /* 0x000fe2000001007a */
[----:B------:R-:W-:Y:S01]  /*2550*/  FFMA.FTZ R21, R181, R52, R117 ;  /* 0x00000034b5157223 */ /* 0x000fe20000010075 */
[C---:B------:R-:W-:Y:S01]  /*2560*/  FMUL.FTZ R31, R198.reuse, R24 ;  /* 0x00000018c61f7220 */ /* 0x040fe20000410000 */
[C---:B------:R-:W-:Y:S01]  /*2570*/  FMUL.FTZ R54, R198.reuse, R25 ;  /* 0x00000019c6367220 */ /* 0x040fe20000410000 */
[C---:B------:R-:W-:Y:S01]  /*2580*/  FMUL.FTZ R229, R198.reuse, R26 ;  /* 0x0000001ac6e57220 */ /* 0x040fe20000410000 */
[----:B------:R-:W-:Y:S01]  /*2590*/  FMUL.FTZ R58, R198, R27 ;  /* 0x0000001bc63a7220 */ /* 0x000fe20000410000 */
[----:B------:R-:W-:Y:S01]  /*25a0*/  FFMA.FTZ R22, R182, R53, R118 ;  /* 0x00000035b6167223 */ /* 0x000fe20000010076 */
[----:B------:R-:W-:Y:S01]  /*25b0*/  FFMA.FTZ R20, R180, R59, R116 ;  /* 0x0000003bb4147223 */ /* 0x000fe20000010074 */
[----:B------:R-:W-:Y:S01]  /*25c0*/  FFMA.FTZ R23, R183, R10, R119 ;  /* 0x0000000ab7177223 */ /* 0x000fe20000010077 */
[----:B------:R-:W-:Y:S01]  /*25d0*/  LEA R52, P2, R213, UR8, 0x4 ;  /* 0x00000008d5347c11 */ /* 0x000fe2000f8420ff */
[----:B------:R-:W-:Y:S01]  /*25e0*/  FFMA.FTZ R26, R178, R49, R114 ;  /* 0x00000031b21a7223 */ /* 0x000fe20000010072 */
[----:B------:R-:W-:Y:S01]  /*25f0*/  LEA.HI.X R57, R212, UR9, RZ, 0x4, P1 ;  /* 0x00000009d4397c11 */ /* 0x000fe200088f24ff */
[----:B------:R-:W-:Y:S01]  /*2600*/  FFMA.FTZ R25, R177, R48, R113 ;  /* 0x00000030b1197223 */ /* 0x000fe20000010071 */
[----:B------:R-:W-:Y:S01]  /*2610*/  FFMA.FTZ R24, R176, R55, R112 ;  /* 0x00000037b0187223 */ /* 0x000fe20000010070 */
[----:B------:R-:W-:Y:S01]  /*2620*/  FFMA.FTZ R27, R179, R50, R115 ;  /* 0x00000032b31b7223 */ /* 0x000fe20000010073 */
[----:B------:R-:W-:Y:S01]  /*2630*/  LEA R212, P1, R215, UR8, 0x4 ;  /* 0x00000008d7d47c11 */ /* 0x000fe2000f8220ff */
[----:B------:R0:W-:Y:S01]  /*2640*/  STG.E.128 desc[UR6][R242.64], R16 ;  /* 0x00000010f2007986 */ /* 0x0001e2000c101d06 */
[----:B------:R-:W-:Y:S01]  /*2650*/  LEA R48, P3, R214, UR8, 0x4 ;  /* 0x00000008d6307c11 */ /* 0x000fe2000f8620ff */
[C---:B------:R-:W-:Y:S01]  /*2660*/  FMUL.FTZ R239, R198.reuse, R188 ;  /* 0x000000bcc6ef7220 */ /* 0x040fe20000410000 */
[----:B------:R-:W-:Y:S01]  /*2670*/  LEA.HI.X R53, R213, UR9, RZ, 0x4, P2 ;  /* 0x00000009d5357c11 */ /* 0x000fe200090f24ff */
[----:B------:R1:W-:Y:S01]  /*2680*/  STG.E.128 desc[UR6][R240.64], R20 ;  /* 0x00000014f0007986 */ /* 0x0003e2000c101d06 */
[----:B------:R-:W-:Y:S01]  /*2690*/  LEA.HI.X R213, R215, UR9, RZ, 0x4, P1 ;  /* 0x00000009d7d57c11 */ /* 0x000fe200088f24ff */
[----:B------:R-:W-:Y:S01]  /*26a0*/  FMUL.FTZ R188, R198, R189 ;  /* 0x000000bdc6bc7220 */ /* 0x000fe20000410000 */
[----:B------:R-:W-:Y:S01]  /*26b0*/  LEA.HI.X R49, R214, UR9, RZ, 0x4, P3 ;  /* 0x00000009d6317c11 */ /* 0x000fe200098f24ff */
[----:B------:R2:W-:Y:S01]  /*26c0*/  STG.E.128 desc[UR6][R56.64], R24 ;  /* 0x0000001838007986 */ /* 0x0005e2000c101d06 */
        /* <DEDUP_REMOVED lines=9> */
[----:B0-----:R-:W-:Y:S01]  /*2760*/  FFMA.FTZ R17, R173, R44, R109 ;  /* 0x0000002cad117223 */ /* 0x001fe2000001006d */
[----:B------:R-:W-:Y:S01]  /*2770*/  FFMA.FTZ R16, R172, R51, R108 ;  /* 0x00000033ac107223 */ /* 0x000fe2000001006c */
[----:B------:R-:W-:Y:S01]  /*2780*/  FFMA.FTZ R18, R174, R45, R110 ;  /* 0x0000002dae127223 */ /* 0x000fe2000001006e */
[----:B------:R-:W-:Y:S01]  /*2790*/  FFMA.FTZ R19, R175, R46, R111 ;  /* 0x0000002eaf137223 */ /* 0x000fe2000001006f */
[----:B-1----:R-:W-:Y:S01]  /*27a0*/  FFMA.FTZ R21, R169, R40, R105 ;  /* 0x00000028a9157223 */ /* 0x002fe20000010069 */
[----:B------:R-:W-:Y:S01]  /*27b0*/  FFMA.FTZ R20, R168, R47, R104 ;  /* 0x0000002fa8147223 */ /* 0x000fe20000010068 */
[----:B------:R-:W-:Y:S01]  /*27c0*/  FFMA.FTZ R22, R170, R41, R106 ;  /* 0x00000029aa167223 */ /* 0x000fe2000001006a */
[----:B------:R-:W-:Y:S01]  /*27d0*/  FFMA.FTZ R23, R171, R42, R107 ;  /* 0x0000002aab177223 */ /* 0x000fe2000001006b */
[----:B------:R-:W-:Y:S01]  /*27e0*/  LEA R46, P1, R11, UR8, 0x4 ;  /* 0x000000080b2e7c11 */ /* 0x000fe2000f8220ff */
[----:B--2---:R-:W-:Y:S01]  /*27f0*/  FFMA.FTZ R25, R165, R36, R101 ;  /* 0x00000024a5197223 */ /* 0x004fe20000010065 */
[----:B------:R-:W-:Y:S01]  /*2800*/  FFMA.FTZ R24, R164, R43, R100 ;  /* 0x0000002ba4187223 */ /* 0x000fe20000010064 */
[----:B------:R-:W-:Y:S01]  /*2810*/  FFMA.FTZ R26, R166, R37, R102 ;  /* 0x00000025a61a7223 */ /* 0x000fe20000010066 */
[----:B------:R-:W-:Y:S01]  /*2820*/  FFMA.FTZ R27, R167, R38, R103 ;  /* 0x00000026a71b7223 */ /* 0x000fe20000010067 */
[----:B------:R-:W-:Y:S01]  /*2830*/  LEA R44, P2, R209, UR8, 0x4 ;  /* 0x00000008d12c7c11 */ /* 0x000fe2000f8420ff */
[----:B------:R0:W-:Y:S01]  /*2840*/  STG.E.128 desc[UR6][R52.64], R16 ;  /* 0x0000001034007986 */ /* 0x0001e2000c101d06 */
[----:B------:R-:W-:Y:S01]  /*2850*/  LEA R36, P3, R211, UR8, 0x4 ;  /* 0x00000008d3247c11 */ /* 0x000fe2000f8620ff */
[----:B------:R-:W-:Y:S01]  /*2860*/  FFMA.FTZ R43, R163, R34, R99 ;  /* 0x00000022a32b7223 */ /* 0x000fe20000010063 */
[----:B------:R-:W-:Y:S01]  /*2870*/  LEA.HI.X R47, R11, UR9, RZ, 0x4, P1 ;  /* 0x000000090b2f7c11 */ /* 0x000fe200088f24ff */
[----:B------:R-:W-:Y:S01]  /*2880*/  FFMA.FTZ R42, R162, R33, R98 ;  /* 0x00000021a22a7223 */ /* 0x000fe20000010062 */
[----:B------:R-:W-:Y:S01]  /*2890*/  FFMA.FTZ R41, R161, R32, R97 ;  /* 0x00000020a1297223 */ /* 0x000fe20000010061 */
[----:B------:R-:W-:Y:S01]  /*28a0*/  FFMA.FTZ R40, R160, R39, R96 ;  /* 0x00000027a0287223 */ /* 0x000fe20000010060 */
[----:B------:R1:W-:Y:S01]  /*28b0*/  STG.E.128 desc[UR6][R212.64], R20 ;  /* 0x00000014d4007986 */ /* 0x0003e2000c101d06 */
[----:B------:R-:W-:Y:S01]  /*28c0*/  LEA.HI.X R45, R209, UR9, RZ, 0x4, P2 ;  /* 0x00000009d12d7c11 */ /* 0x000fe200090f24ff */
[----:B------:R-:W-:Y:S01]  /*28d0*/  FMUL.FTZ R217, R198, R217 ;  /* 0x000000d9c6d97220 */ /* 0x000fe20000410000 */
[----:B------:R-:W-:Y:S01]  /*28e0*/  LEA.HI.X R37, R211, UR9, RZ, 0x4, P3 ;  /* 0x00000009d3257c11 */ /* 0x000fe200098f24ff */
[----:B------:R2:W-:Y:S01]  /*28f0*/  STG.E.128 desc[UR6][R48.64], R24 ;  /* 0x0000001830007986 */ /* 0x0005e2000c101d06 */
[----:B------:R-:W-:Y:S01]  /*2900*/  LEA.HI.X R11, R210, UR9, RZ, 0x4, P4 ;  /* 0x00000009d20b7c11 */ /* 0x000fe2000a0f24ff */
[----:B------:R-:W-:Y:S01]  /*2910*/  FMUL.FTZ R216, R198, R199 ;  /* 0x000000c7c6d87220 */ /* 0x000fe20000410000 */
[----:B------:R-:W-:Y:S01]  /*2920*/  LEA R32, P1, R208, UR8, 0x4 ;  /* 0x00000008d0207c11 */ /* 0x000fe2000f8220ff */
[----:B------:R-:W-:Y:S01]  /*2930*/  STG.E.128 desc[UR6][R46.64], R40 ;  /* 0x000000282e007986 */ /* 0x000fe2000c101d06 */
[----:B------:R-:W-:Y:S01]  /*2940*/  LEA R14, P2, R15, UR8, 0x4 ;  /* 0x000000080f0e7c11 */ /* 0x000fe2000f8420ff */
[----:B------:R-:W-:Y:S01]  /*2950*/  FMUL.FTZ R219, R198, R219 ;  /* 0x000000dbc6db7220 */ /* 0x000fe20000410000 */
[----:B0-----:R-:W-:Y:S01]  /*2960*/  FFMA.FTZ R17, R157, R28, R93 ;  /* 0x0000001c9d117223 */ /* 0x001fe2000001005d */
[----:B------:R-:W-:Y:S01]  /*2970*/  FFMA.FTZ R16, R156, R35, R92 ;  /* 0x000000239c107223 */ /* 0x000fe2000001005c */
[----:B------:R-:W-:Y:S01]  /*2980*/  FFMA.FTZ R18, R158, R29, R94 ;  /* 0x0000001d9e127223 */ /* 0x000fe2000001005e */
[----:B------:R-:W-:Y:S01]  /*2990*/  FFMA.FTZ R19, R159, R30, R95 ;  /* 0x0000001e9f137223 */ /* 0x000fe2000001005f */
[----:B------:R-:W-:Y:S01]  /*29a0*/  LEA.HI.X R33, R208, UR9, RZ, 0x4, P1 ;  /* 0x00000009d0217c11 */ /* 0x000fe200088f24ff */
[----:B------:R-:W-:Y:S01]  /*29b0*/  FFMA.FTZ R29, R141, R188, R77 ;  /* 0x000000bc8d1d7223 */ /* 0x000fe2000001004d */
[----:B------:R-:W-:Y:S01]  /*29c0*/  LEA.HI.X R15, R15, UR9, RZ, 0x4, P2 ;  /* 0x000000090f0f7c11 */ /* 0x000fe200090f24ff */
[----:B-1----:R-:W-:Y:S01]  /*29d0*/  FFMA.FTZ R21, R153, R54, R89 ;  /* 0x0000003699157223 */ /* 0x002fe20000010059 */
[----:B------:R-:W-:Y:S01]  /*29e0*/  FFMA.FTZ R20, R152, R31, R88 ;  /* 0x0000001f98147223 */ /* 0x000fe20000010058 */
[----:B------:R-:W-:Y:S01]  /*29f0*/  FFMA.FTZ R22, R154, R229, R90 ;  /* 0x000000e59a167223 */ /* 0x000fe2000001005a */
[----:B------:R-:W-:Y:S01]  /*2a00*/  FFMA.FTZ R23, R155, R58, R91 ;  /* 0x0000003a9b177223 */ /* 0x000fe2000001005b */
[----:B--2---:R-:W-:Y:S01]  /*2a10*/  FFMA.FTZ R27, R151, R202, R87 ;  /* 0x000000ca971b7223 */ /* 0x004fe20000010057 */
[----:B------:R-:W-:Y:S01]  /*2a20*/  FFMA.FTZ R26, R150, R233, R86 ;  /* 0x000000e9961a7223 */ /* 0x000fe20000010056 */
[----:B------:R-:W-:Y:S01]  /*2a30*/  FFMA.FTZ R25, R149, R200, R85 ;  /* 0x000000c895197223 */ /* 0x000fe20000010055 */
[----:B------:R-:W-:Y:S01]  /*2a40*/  FFMA.FTZ R24, R148, R231, R84 ;  /* 0x000000e794187223 */ /* 0x000fe20000010054 */
[----:B------:R0:W-:Y:S01]  /*2a50*/  STG.E.128 desc[UR6][R44.64], R16 ;  /* 0x000000102c007986 */ /* 0x0001e2000c101d06 */
[----:B------:R-:W-:Y:S01]  /*2a60*/  FFMA.FTZ R28, R140, R239, R76 ;  /* 0x000000ef8c1c7223 */ /* 0x000fe2000001004c */
[----:B------:R-:W-:Y:S01]  /*2a70*/  FFMA.FTZ R30, R142, R189, R78 ;  /* 0x000000bd8e1e7223 */ /* 0x000fe2000001004e */
[----:B------:R-:W-:Y:S01]  /*2a80*/  FFMA.FTZ R31, R143, R190, R79 ;  /* 0x000000be8f1f7223 */ /* 0x000fe2000001004f */
[----:B------:R1:W-:Y:S01]  /*2a90*/  STG.E.128 desc[UR6][R36.64], R20 ;  /* 0x0000001424007986 */ /* 0x0003e2000c101d06 */
        /* <DEDUP_REMOVED lines=8> */
[----:B------:R-:W-:Y:S01]  /*2b20*/  IADD3 R7, R7, UR5, RZ ;  /* 0x0000000507077c10 */ /* 0x000fe2000fffe0ff */
[----:B0-----:R-:W-:Y:S01]  /*2b30*/  FFMA.FTZ R17, R145, R204, R81 ;  /* 0x000000cc91117223 */ /* 0x001fe20000010051 */
[----:B------:R-:W-:Y:S01]  /*2b40*/  FFMA.FTZ R16, R144, R235, R80 ;  /* 0x000000eb90107223 */ /* 0x000fe20000010050 */
[----:B------:R-:W-:Y:S01]  /*2b50*/  FFMA.FTZ R18, R146, R237, R82 ;  /* 0x000000ed92127223 */ /* 0x000fe20000010052 */
[----:B------:R-:W-:Y:S01]  /*2b60*/  FFMA.FTZ R19, R147, R206, R83 ;  /* 0x000000ce93137223 */ /* 0x000fe20000010053 */
[----:B-1----:R-:W-:-:S02]  /*2b70*/  LEA R20, P2, R9, UR8, 0x4 ;  /* 0x0000000809147c11 */ /* 0x002fc4000f8420ff */
[----:B------:R-:W-:Y:S02]  /*2b80*/  LEA R22, P3, R12, UR8, 0x4 ;  /* 0x000000080c167c11 */ /* 0x000fe4000f8620ff */
[----:B--2---:R-:W-:Y:S01]  /*2b90*/  LEA R10, P1, R8, UR8, 0x4 ;  /* 0x00000008080a7c11 */ /* 0x004fe2000f8220ff */
[----:B------:R-:W-:Y:S01]  /*2ba0*/  FFMA.FTZ R25, R137, R192, R73 ;  /* 0x000000c089197223 */ /* 0x000fe20000010049 */
[----:B------:R-:W-:Y:S01]  /*2bb0*/  FFMA.FTZ R24, R136, R191, R72 ;  /* 0x000000bf88187223 */ /* 0x000fe20000010048 */
[----:B------:R-:W-:Y:S01]  /*2bc0*/  FFMA.FTZ R26, R138, R193, R74 ;  /* 0x000000c18a1a7223 */ /* 0x000fe2000001004a */
[----:B------:R-:W-:Y:S01]  /*2bd0*/  LEA.HI.X R11, R8, UR9, RZ, 0x4, P1 ;  /* 0x00000009080b7c11 */ /* 0x000fe200088f24ff */
[----:B------:R-:W-:Y:S01]  /*2be0*/  FFMA.FTZ R27, R139, R194, R75 ;  /* 0x000000c28b1b7223 */ /* 0x000fe2000001004b */
[----:B------:R-:W-:Y:S01]  /*2bf0*/  LEA R8, P1, R13, UR8, 0x4 ;  /* 0x000000080d087c11 */ /* 0x000fe2000f8220ff */
[----:B------:R0:W-:Y:S01]  /*2c00*/  STG.E.128 desc[UR6][R32.64], R16 ;  /* 0x0000001020007986 */ /* 0x0001e2000c101d06 */
[----:B------:R-:W-:-:S02]  /*2c10*/  LEA.HI.X R21, R9, UR9, RZ, 0x4, P2 ;  /* 0x0000000909157c11 */ /* 0x000fc400090f24ff */
[----:B------:R-:W-:Y:S01]  /*2c20*/  LEA.HI.X R9, R13, UR9, RZ, 0x4, P1 ;  /* 0x000000090d097c11 */ /* 0x000fe200088f24ff */
[----:B------:R1:W-:Y:S01]  /*2c30*/  STG.E.128 desc[UR6][R14.64], R28 ;  /* 0x0000001c0e007986 */ /* 0x0003e2000c101d06 */
[----:B------:R-:W-:Y:S01]  /*2c40*/  LEA.HI.X R23, R12, UR9, RZ, 0x4, P3 ;  /* 0x000000090c177c11 */ /* 0x000fe200098f24ff */
[----:B------:R-:W-:Y:S01]  /*2c50*/  FFMA.FTZ R13, R133, R196, R69 ;  /* 0x000000c4850d7223 */ /* 0x000fe20000010045 */
[----:B------:R-:W-:Y:S01]  /*2c60*/  FFMA.FTZ R12, R132, R195, R68 ;  /* 0x000000c3840c7223 */ /* 0x000fe20000010044 */
[----:B------:R2:W-:Y:S01]  /*2c70*/  STG.E.128 desc[UR6][R10.64], R24 ;  /* 0x000000180a007986 */ /* 0x0005e2000c101d06 */
[----:B------:R-:W-:Y:S01]  /*2c80*/  ISETP.GE.AND P1, PT, R7, UR4, PT ;  /* 0x0000000407007c0c */ /* 0x000fe2000bf26270 */
[----:B0-----:R-:W-:Y:S01]  /*2c90*/  FFMA.FTZ R19, R131, R220, R67 ;  /* 0x000000dc83137223 */ /* 0x001fe20000010043 */
[----:B------:R-:W-:Y:S01]  /*2ca0*/  FFMA.FTZ R18, R130, R221, R66 ;  /* 0x000000dd82127223 */ /* 0x000fe20000010042 */
[----:B------:R-:W-:Y:S01]  /*2cb0*/  FFMA.FTZ R17, R129, R218, R65 ;  /* 0x000000da81117223 */ /* 0x000fe20000010041 */
[----:B------:R-:W-:Y:S01]  /*2cc0*/  FFMA.FTZ R16, R128, R219, R64 ;  /* 0x000000db80107223 */ /* 0x000fe20000010040 */
[----:B-1----:R-:W-:Y:S01]  /*2cd0*/  FFMA.FTZ R14, R134, R217, R70 ;  /* 0x000000d9860e7223 */ /* 0x002fe20000010046 */
[----:B------:R-:W-:Y:S01]  /*2ce0*/  FFMA.FTZ R15, R135, R216, R71 ;  /* 0x000000d8870f7223 */ /* 0x000fe20000010047 */
[----:B--2---:R-:W-:Y:S01]  /*2cf0*/  FFMA.FTZ R25, R125, R222, R61 ;  /* 0x000000de7d197223 */ /* 0x004fe2000001003d */
[----:B------:R-:W-:Y:S01]  /*2d00*/  FFMA.FTZ R24, R124, R223, R60 ;  /* 0x000000df7c187223 */ /* 0x000fe2000001003c */
[----:B------:R-:W-:Y:S01]  /*2d10*/  FFMA.FTZ R26, R126, R225, R62 ;  /* 0x000000e17e1a7223 */ /* 0x000fe2000001003e */
[----:B------:R-:W-:Y:S01]  /*2d20*/  FFMA.FTZ R27, R127, R224, R63 ;  /* 0x000000e07f1b7223 */ /* 0x000fe2000001003f */
[----:B------:R0:W-:Y:S01]  /*2d30*/  STG.E.128 desc[UR6][R20.64], R12 ;  /* 0x0000000c14007986 */ /* 0x0001e2000c101d06 */
[----:B------:R-:W-:-:S03]  /*2d40*/  SEL R10, RZ, 0x1, P0 ;  /* 0x00000001ff0a7807 */ /* 0x000fc60000000000 */
[----:B------:R0:W-:Y:S04]  /*2d50*/  STG.E.128 desc[UR6][R8.64], R16 ;  /* 0x0000001008007986 */ /* 0x0001e8000c101d06 */
[----:B------:R0:W-:Y:S01]  /*2d60*/  STG.E.128 desc[UR6][R22.64], R24 ;  /* 0x0000001816007986 */ /* 0x0001e2000c101d06 */
[----:B------:R-:W-:Y:S05]  /*2d70*/  @!P1 BRA `(.L_x_67) ;  /* 0xffffffd400789947 */ /* 0x000fea000383ffff */
[----:B------:R-:W-:Y:S05]  /*2d80*/  EXIT ;  /* 0x000000000000794d */ /* 0x000fea0003800000 */
.L_x_64:
[----:B------:R-:W-:Y:S01]  /*2d90*/  HFMA2.MMA R227, -RZ, RZ, 0, 5.9604644775390625e-08 ;  /* 0x00000001ffe37435 */ /* 0x000fe200000001ff */
[----:B------:R-:W-:Y:S02]  /*2da0*/  MOV R228, R10 ;  /* 0x0000000a00e47202 */ /* 0x000fe40000000f00 */
[----:B------:R-:W-:Y:S02]  /*2db0*/  MOV R230, 0x1f ;  /* 0x0000001f00e67802 */ /* 0x000fe40000000f00 */
[----:B------:R-:W-:-:S07]  /*2dc0*/  MOV R225, 0xffffffff ;  /* 0xffffffff00e17802 */ /* 0x000fce0000000f00 */
[----:B-----5:R-:W-:Y:S05]  /*2dd0*/  WARPSYNC.COLLECTIVE R225, `(.L_x_68) ;  /* 0x00000000e1087348 */ /* 0x020fea0003c00000 */
[----:B------:R0:W1:Y:S02]  /*2de0*/  SHFL.BFLY P2, R226, R228, R227, R230 ;  /* 0x0c0000e3e4e27389 */ /* 0x00006400000400e6 */
[----:B01---5:R-:W-:Y:S01]  /*2df0*/  ENDCOLLECTIVE ;  /* 0x000000000000791b */ /* 0x023fe20003800000 */
.L_x_68:
[----:B------:R-:W-:Y:S01]  /*2e00*/  HFMA2.MMA R227, -RZ, RZ, 0, 1.1920928955078125e-07 ;  /* 0x00000002ffe37435 */ /* 0x000fe200000001ff */
[----:B------:R-:W-:-:S05]  /*2e10*/  MOV R219, R226 ;  /* 0x000000e200db7202 */ /* 0x000fca0000000f00 */
[----:B------:R-:W-:-:S05]  /*2e20*/  FADD.FTZ R219, R10, R219 ;  /* 0x000000db0adb7221 */ /* 0x000fca0000010000 */
[----:B------:R-:W-:-:S07]  /*2e30*/  MOV R228, R219 ;  /* 0x000000db00e47202 */ /* 0x000fce0000000f00 */
[----:B------:R-:W-:Y:S05]  /*2e40*/  WARPSYNC.COLLECTIVE R225, `(.L_x_69) ;  /* 0x00000000e1087348 */ /* 0x000fea0003c00000 */
[----:B------:R0:W1:Y:S02]  /*2e50*/  SHFL.BFLY P2, R226, R228, R227, R230 ;  /* 0x0c0000e3e4e27389 */ /* 0x00006400000400e6 */
[----:B01----:R-:W-:Y:S01]  /*2e60*/  ENDCOLLECTIVE ;  /* 0x000000000000791b */ /* 0x003fe20003800000 */
.L_x_69:
[----:B------:R-:W-:Y:S01]  /*2e70*/  HFMA2.MMA R227, -RZ, RZ, 0, 2.384185791015625e-07 ;  /* 0x00000004ffe37435 */ /* 0x000fe200000001ff */
[----:B------:R-:W-:-:S05]  /*2e80*/  MOV R218, R226 ;  /* 0x000000e200da7202 */ /* 0x000fca0000000f00 */
[----:B------:R-:W-:-:S05]  /*2e90*/  FADD.FTZ R221, R219, R218 ;  /* 0x000000dadbdd7221 */ /* 0x000fca0000010000 */
[----:B------:R-:W-:-:S07]  /*2ea0*/  MOV R228, R221 ;  /* 0x000000dd00e47202 */ /* 0x000fce0000000f00 */
[----:B------:R-:W-:Y:S05]  /*2eb0*/  WARPSYNC.COLLECTIVE R225, `(.L_x_70) ;  /* 0x00000000e1087348 */ /* 0x000fea0003c00000 */
[----:B------:R0:W1:Y:S02]  /*2ec0*/  SHFL.BFLY P2, R226, R228, R227, R230 ;  /* 0x0c0000e3e4e27389 */ /* 0x00006400000400e6 */
[----:B01----:R-:W-:Y:S01]  /*2ed0*/  ENDCOLLECTIVE ;  /* 0x000000000000791b */ /* 0x003fe20003800000 */
.L_x_70:
[----:B------:R-:W-:Y:S01]  /*2ee0*/  HFMA2.MMA R227, -RZ, RZ, 0, 4.76837158203125e-07 ;  /* 0x00000008ffe37435 */ /* 0x000fe200000001ff */
[----:B------:R-:W-:-:S05]  /*2ef0*/  MOV R218, R226 ;  /* 0x000000e200da7202 */ /* 0x000fca0000000f00 */
[----:B------:R-:W-:-:S05]  /*2f00*/  FADD.FTZ R222, R221, R218 ;  /* 0x000000daddde7221 */ /* 0x000fca0000010000 */
[----:B------:R-:W-:-:S07]  /*2f10*/  MOV R228, R222 ;  /* 0x000000de00e47202 */ /* 0x000fce0000000f00 */
[----:B------:R-:W-:Y:S05]  /*2f20*/  WARPSYNC.COLLECTIVE R225, `(.L_x_71) ;  /* 0x00000000e1087348 */ /* 0x000fea0003c00000 */
[----:B------:R0:W1:Y:S02]  /*2f30*/  SHFL.BFLY P2, R226, R228, R227, R230 ;  /* 0x0c0000e3e4e27389 */ /* 0x00006400000400e6 */
[----:B01----:R-:W-:Y:S01]  /*2f40*/  ENDCOLLECTIVE ;  /* 0x000000000000791b */ /* 0x003fe20003800000 */
.L_x_71:
[----:B------:R-:W-:Y:S01]  /*2f50*/  HFMA2.MMA R227, -RZ, RZ, 0, 9.5367431640625e-07 ;  /* 0x00000010ffe37435 */ /* 0x000fe200000001ff */
[----:B------:R-:W-:-:S05]  /*2f60*/  MOV R223, R226 ;  /* 0x000000e200df7202 */ /* 0x000fca0000000f00 */
[----:B------:R-:W-:-:S05]  /*2f70*/  FADD.FTZ R223, R222, R223 ;  /* 0x000000dfdedf7221 */ /* 0x000fca0000010000 */
[----:B------:R-:W-:-:S07]  /*2f80*/  MOV R228, R223 ;  /* 0x000000df00e47202 */ /* 0x000fce0000000f00 */
[----:B------:R-:W-:Y:S05]  /*2f90*/  WARPSYNC.COLLECTIVE R225, `(.L_x_72) ;  /* 0x00000000e1087348 */ /* 0x000fea0003c00000 */
[----:B------:R0:W1:Y:S02]  /*2fa0*/  SHFL.BFLY P2, R226, R228, R227, R230 ;  /* 0x0c0000e3e4e27389 */ /* 0x00006400000400e6 */
[----:B01----:R-:W-:Y:S01]  /*2fb0*/  ENDCOLLECTIVE ;  /* 0x000000000000791b */ /* 0x003fe20003800000 */
.L_x_72:
        /* <DEDUP_REMOVED lines=136> */
.L_x_73:
[----:B------:R-:W-:Y:S01]  /*3840*/  HFMA2.MMA R227, -RZ, RZ, 0, 1.1920928955078125e-07 ;  /* 0x00000002ffe37435 */ /* 0x000fe200000001ff */
[----:B------:R-:W-:-:S05]  /*3850*/  MOV R219, R226 ;  /* 0x000000e200db7202 */ /* 0x000fca0000000f00 */
[----:B------:R-:W-:-:S05]  /*3860*/  FADD.FTZ R219, R10, R219 ;  /* 0x000000db0adb7221 */ /* 0x000fca0000010000 */
[----:B------:R-:W-:-:S07]  /*3870*/  MOV R228, R219 ;  /* 0x000000db00e47202 */ /* 0x000fce0000000f00 */
[----:B------:R-:W-:Y:S05]  /*3880*/  WARPSYNC.COLLECTIVE R225, `(.L_x_74) ;  /* 0x00000000e1087348 */ /* 0x000fea0003c00000 */
[----:B------:R0:W1:Y:S02]  /*3890*/  SHFL.BFLY P2, R226, R228, R227, R230 ;  /* 0x0c0000e3e4e27389 */ /* 0x00006400000400e6 */
[----:B01----:R-:W-:Y:S01]  /*38a0*/  ENDCOLLECTIVE ;  /* 0x000000000000791b */ /* 0x003fe20003800000 */
.L_x_74:
[----:B------:R-:W-:Y:S01]  /*38b0*/  HFMA2.MMA R227, -RZ, RZ, 0, 2.384185791015625e-07 ;  /* 0x00000004ffe37435 */ /* 0x000fe200000001ff */
[----:B------:R-:W-:-:S05]  /*38c0*/  MOV R222, R226 ;  /* 0x000000e200de7202 */ /* 0x000fca0000000f00 */
[----:B------:R-:W-:-:S05]  /*38d0*/  FADD.FTZ R222, R219, R222 ;  /* 0x000000dedbde7221 */ /* 0x000fca0000010000 */
[----:B------:R-:W-:-:S07]  /*38e0*/  MOV R228, R222 ;  /* 0x000000de00e47202 */ /* 0x000fce0000000f00 */
[----:B------:R-:W-:Y:S05]  /*38f0*/  WARPSYNC.COLLECTIVE R225, `(.L_x_75) ;  /* 0x00000000e1087348 */ /* 0x000fea0003c00000 */
[----:B------:R0:W1:Y:S02]  /*3900*/  SHFL.BFLY P2, R226, R228, R227, R230 ;  /* 0x0c0000e3e4e27389 */ /* 0x00006400000400e6 */
[----:B01----:R-:W-:Y:S01]  /*3910*/  ENDCOLLECTIVE ;  /* 0x000000000000791b */ /* 0x003fe20003800000 */
.L_x_75:
[----:B------:R-:W-:Y:S01]  /*3920*/  HFMA2.MMA R227, -RZ, RZ, 0, 4.76837158203125e-07 ;  /* 0x00000008ffe37435 */ /* 0x000fe200000001ff */
[----:B------:R-:W-:-:S05]  /*3930*/  MOV R221, R226 ;  /* 0x000000e200dd7202 */ /* 0x000fca0000000f00 */
[----:B------:R-:W-:-:S05]  /*3940*/  FADD.FTZ R221, R222, R221 ;  /* 0x000000dddedd7221 */ /* 0x000fca0000010000 */
[----:B------:R-:W-:-:S07]  /*3950*/  MOV R228, R221 ;  /* 0x000000dd00e47202 */ /* 0x000fce0000000f00 */
[----:B------:R-:W-:Y:S05]  /*3960*/  WARPSYNC.COLLECTIVE R225, `(.L_x_76) ;  /* 0x00000000e1087348 */ /* 0x000fea0003c00000 */
[----:B------:R0:W1:Y:S02]  /*3970*/  SHFL.BFLY P2, R226, R228, R227, R230 ;  /* 0x0c0000e3e4e27389 */ /* 0x00006400000400e6 */
[----:B01----:R-:W-:Y:S01]  /*3980*/  ENDCOLLECTIVE ;  /* 0x000000000000791b */ /* 0x003fe20003800000 */
.L_x_76:
[----:B------:R-:W-:Y:S01]  /*3990*/  HFMA2.MMA R227, -RZ, RZ, 0, 9.5367431640625e-07 ;  /* 0x00000010ffe37435 */ /* 0x000fe200000001ff */
[----:B------:R-:W-:-:S05]  /*39a0*/  MOV R224, R226 ;  /* 0x000000e200e07202 */ /* 0x000fca0000000f00 */
[----:B------:R-:W-:-:S05]  /*39b0*/  FADD.FTZ R224, R221, R224 ;  /* 0x000000e0dde07221 */ /* 0x000fca0000010000 */
[----:B------:R-:W-:-:S07]  /*39c0*/  MOV R228, R224 ;  /* 0x000000e000e47202 */ /* 0x000fce0000000f00 */
[----:B------:R-:W-:Y:S05]  /*39d0*/  WARPSYNC.COLLECTIVE R225, `(.L_x_77) ;  /* 0x00000000e1087348 */ /* 0x000fea0003c00000 */
[----:B------:R0:W1:Y:S02]  /*39e0*/  SHFL.BFLY P2, R226, R228, R227, R230 ;  /* 0x0c0000e3e4e27389 */ /* 0x00006400000400e6 */
[----:B01----:R-:W-:Y:S01]  /*39f0*/  ENDCOLLECTIVE ;  /* 0x000000000000791b */ /* 0x003fe20003800000 */
.L_x_77:
[----:B------:R-:W-:Y:S01]  /*3a00*/  MOV R223, R226 ;  /* 0x000000e200df7202 */ /* 0x000fe20000000f00 */
[----:B------:R-:W-:Y:S06]  /*3a10*/  BRA `(.L_x_78) ;  /* 0xffffffd800907947 */ /* 0x000fec000383ffff */
.L_x_79:
        /* <DEDUP_REMOVED lines=14> */
.L_x_1991:


//--------------------- .text._ZN10layer_norm13ln_fwd_kernelINS_13Kernel_traitsI13__nv_bfloat16fS2_fjLj49152ELj4ELj1ELj4ELj16ENS_18Kernel_traits_baseILj49152ES2_fS2_fjLj128EEEEEEEvNS_9FwdParamsE --------------------------
	.section	.text._ZN10layer_norm13ln_fwd_kernelINS_13Kernel_traitsI13__nv_bfloat16fS2_fjLj49152ELj4ELj1ELj4ELj16ENS_18Kernel_traits_baseILj49152ES2_fS2_fjLj128EEEEEEEvNS_9FwdParamsE,"ax",@progbits
	.align	128
        .global         _ZN10layer_norm13ln_fwd_kernelINS_13Kernel_traitsI13__nv_bfloat16fS2_fjLj49152ELj4ELj1ELj4ELj16ENS_18Kernel_traits_baseILj49152ES2_fS2_fjLj128EEEEEEEvNS_9FwdParamsE
        .type           _ZN10layer_norm13ln_fwd_kernelINS_13Kernel_traitsI13__nv_bfloat16fS2_fjLj49152ELj4ELj1ELj4ELj16ENS_18Kernel_traits_baseILj49152ES2_fS2_fjLj128EEEEEEEvNS_9FwdParamsE,@function
        .size           _ZN10layer_norm13ln_fwd_kernelINS_13Kernel_traitsI13__nv_bfloat16fS2_fjLj49152ELj4ELj1ELj4ELj16ENS_18Kernel_traits_baseILj49152ES2_fS2_fjLj128EEEEEEEvNS_9FwdParamsE,(.L_x_1992 - _ZN10layer_norm13ln_fwd_kernelINS_13Kernel_traitsI13__nv_bfloat16fS2_fjLj49152ELj4ELj1ELj4ELj16ENS_18Kernel_traits_baseILj49152ES2_fS2_fjLj128EEEEEEEvNS_9FwdParamsE)
        .other          _ZN10layer_norm13ln_fwd_kernelINS_13Kernel_traitsI13__nv_bfloat16fS2_fjLj49152ELj4ELj1ELj4ELj16ENS_18Kernel_traits_baseILj49152ES2_fS2_fjLj128EEEEEEEvNS_9FwdParamsE,@"STO_CUDA_ENTRY STV_DEFAULT"
_ZN10layer_norm13ln_fwd_kernelINS_13Kernel_traitsI13__nv_bfloat16fS2_fjLj49152ELj4ELj1ELj4ELj16ENS_18Kernel_traits_baseILj49152ES2_fS2_fjLj128EEEEEEEvNS_9FwdParamsE:
.text._ZN10layer_norm13ln_fwd_kernelINS_13Kernel_traitsI13__nv_bfloat16fS2_fjLj49152ELj4ELj1ELj4ELj16ENS_18Kernel_traits_baseILj49152ES2_fS2_fjLj128EEEEEEEvNS_9FwdParamsE:
        /* <DEDUP_REMOVED lines=67> */
[----:B0-----:R-:W-:Y:S01]  /*0430*/  HFMA2.MMA R4, -RZ, RZ, 0, 0 ;  /* 0x00000000ff047435 */ /* 0x001fe200000001ff */
[----:B------:R-:W-:-:S10]  /*0440*/  MOV R5, R8 ;  /* 0x0000000800057202 */ /* 0x000fd40000000f00 */
.L_x_83:
[----:B0-----:R-:W0:Y:S01]  /*0450*/  S2R R225, SR_CTAID.X ;  /* 0x0000000000e17919 */ /* 0x001e220000002500 */
[----:B------:R-:W1:Y:S01]  /*0460*/  LDC.64 R144, c[0x0][0x220] ;  /* 0x00008800ff907b82 */ /* 0x000e620000000a00 */
[----:B------:R-:W-:Y:S01]  /*0470*/  LOP3.LUT R226, R0, 0x1f, RZ, 0xc0, !PT ;  /* 0x0000001f00e27812 */ /* 0x000fe200078ec0ff */
[----:B------:R-:W-:Y:S01]  /*0480*/  IMAD R6, R5, 0x3000, RZ ;  /* 0x0000300005067824 */ /* 0x000fe200078e02ff */
[----:B0-----:R-:W-:-:S04]  /*0490*/  SHF.L.U32 R7, R225, 0x7, RZ ;  /* 0x00000007e1077819 */ /* 0x001fc800000006ff */
[----:B------:R-:W-:-:S04]  /*04a0*/  LOP3.LUT R7, R7, 0x180, R226, 0xe2, !PT ;  /* 0x0000018007077812 */ /* 0x000fc800078ee2e2 */
[----:B------:R-:W-:-:S04]  /*04b0*/  LOP3.LUT R7, R7, 0x60, R0, 0xf8, !PT ;  /* 0x0000006007077812 */ /* 0x000fc800078ef800 */
[----:B------:R-:W-:-:S05]  /*04c0*/  LOP3.LUT R25, R6, R7, RZ, 0xfc, !PT ;  /* 0x0000000706197212 */ /* 0x000fca00078efcff */
[C---:B-1----:R-:W-:Y:S01]  /*04d0*/  IMAD.WIDE.U32 R52, R25.reuse, 0x10, R144 ;  /* 0x0000001019347825 */ /* 0x042fe200078e0090 */
        /* <DEDUP_REMOVED lines=61> */
[----:B------:R-:W-:Y:S01]  /*08b0*/  IADD3 R224, R25, 0x2e00, RZ ;  /* 0x00002e0019e07810 */ /* 0x000fe20007ffe0ff */
[----:B--2---:R-:W-:-:S04]  /*08c0*/  FADD.FTZ R8, RZ, R52 ;  /* 0x00000034ff087221 */ /* 0x004fc80000010000 */
[----:B------:R-:W-:-:S04]  /*08d0*/  FADD.FTZ R7, R53, R8 ;  /* 0x0000000835077221 */ /* 0x000fc80000010000 */
[----:B------:R-:W-:-:S04]  /*08e0*/  FADD.FTZ R8, R54, R7 ;  /* 0x0000000736087221 */ /* 0x000fc80000010000 */
[----:B------:R-:W-:-:S04]  /*08f0*/  FADD.FTZ R7, R55, R8 ;  /* 0x0000000837077221 */ /* 0x000fc80000010000 */
[----:B---3--:R-:W-:-:S04]  /*0900*/  FADD.FTZ R8, R56, R7 ;  /* 0x0000000738087221 */ /* 0x008fc80000010000 */
[----:B------:R-:W-:Y:S01]  /*0910*/  FADD.FTZ R7, R57, R8 ;  /* 0x0000000839077221 */ /* 0x000fe20000010000 */
[----:B------:R-:W-:-:S03]  /*0920*/  IADD3 R8, R25, 0x2a00, RZ ;  /* 0x00002a0019087810 */ /* 0x000fc60007ffe0ff */
[----:B------:R-:W-:-:S04]  /*0930*/  FADD.FTZ R136, R58, R7 ;  /* 0x000000073a887221 */ /* 0x000fc80000010000 */
[----:B------:R-:W-:Y:S01]  /*0940*/  FADD.FTZ R7, R59, R136 ;  /* 0x000000883b077221 */ /* 0x000fe20000010000 */
[----:B------:R-:W-:-:S04]  /*0950*/  IMAD.WIDE.U32 R136, R8, 0x10, R144 ;  /* 0x0000001008887825 */ /* 0x000fc800078e0090 */
[----:B----4-:R-:W-:Y:S02]  /*0960*/  FADD.FTZ R140, R60, R7 ;  /* 0x000000073c8c7221 */ /* 0x010fe40000010000 */
[----:B------:R-:W2:Y:S02]  /*0970*/  LDG.E.128 R136, desc[UR6][R136.64] ;  /* 0x0000000688887981 */ /* 0x000ea4000c1e1d00 */
[----:B------:R-:W-:-:S04]  /*0980*/  FADD.FTZ R7, R61, R140 ;  /* 0x0000008c3d077221 */ /* 0x000fc80000010000 */
[----:B------:R-:W-:Y:S01]  /*0990*/  FADD.FTZ R140, R62, R7 ;  /* 0x000000073e8c7221 */ /* 0x000fe20000010000 */
[----:B------:R-:W-:-:S03]  /*09a0*/  IADD3 R7, R25, 0x2c00, RZ ;  /* 0x00002c0019077810 */ /* 0x000fc60007ffe0ff */
[----:B------:R-:W-:Y:S02]  /*09b0*/  FADD.FTZ R143, R63, R140 ;  /* 0x0000008c3f8f7221 */ /* 0x000fe40000010000 */
[----:B------:R-:W-:-:S04]  /*09c0*/  IMAD.WIDE.U32 R140, R7, 0x10, R144 ;  /* 0x00000010078c7825 */ /* 0x000fc800078e0090 */
[----:B------:R-:W-:Y:S02]  /*09d0*/  FADD.FTZ R146, R64, R143 ;  /* 0x0000008f40927221 */ /* 0x000fe40000010000 */
[----:B------:R-:W3:Y:S02]  /*09e0*/  LDG.E.128 R140, desc[UR6][R140.64] ;  /* 0x000000068c8c7981 */ /* 0x000ee4000c1e1d00 */
[----:B------:R-:W-:-:S04]  /*09f0*/  FADD.FTZ R147, R65, R146 ;  /* 0x0000009241937221 */ /* 0x000fc80000010000 */
[----:B------:R-:W-:Y:S01]  /*0a00*/  FADD.FTZ R146, R66, R147 ;  /* 0x0000009342927221 */ /* 0x000fe20000010000 */
[----:B------:R-:W-:-:S04]  /*0a10*/  IMAD.WIDE.U32 R144, R224, 0x10, R144 ;  /* 0x00000010e0907825 */ /* 0x000fc800078e0090 */
[----:B------:R-:W-:-:S04]  /*0a20*/  FADD.FTZ R147, R67, R146 ;  /* 0x0000009243937221 */ /* 0x000fc80000010000 */
[----:B------:R-:W-:Y:S02]  /*0a30*/  FADD.FTZ R222, R68, R147 ;  /* 0x0000009344de7221 */ /* 0x000fe40000010000 */
[----:B------:R-:W4:Y:S02]  /*0a40*/  LDG.E.128 R144, desc[UR6][R144.64] ;  /* 0x0000000690907981 */ /* 0x000f24000c1e1d00 */
        /* <DEDUP_REMOVED lines=67> */
[----:B--2---:R-:W-:-:S04]  /*0e80*/  FADD.FTZ R222, R136, R221 ;  /* 0x000000dd88de7221 */ /* 0x004fc80000010000 */
[----:B------:R-:W-:-:S04]  /*0e90*/  FADD.FTZ R221, R137, R222 ;  /* 0x000000de89dd7221 */ /* 0x000fc80000010000 */
[----:B------:R-:W-:-:S04]  /*0ea0*/  FADD.FTZ R222, R138, R221 ;  /* 0x000000dd8ade7221 */ /* 0x000fc80000010000 */
[----:B------:R-:W-:-:S04]  /*0eb0*/  FADD.FTZ R221, R139, R222 ;  /* 0x000000de8bdd7221 */ /* 0x000fc80000010000 */
[----:B---3--:R-:W-:-:S04]  /*0ec0*/  FADD.FTZ R222, R140, R221 ;  /* 0x000000dd8cde7221 */ /* 0x008fc80000010000 */
[----:B------:R-:W-:-:S04]  /*0ed0*/  FADD.FTZ R221, R141, R222 ;  /* 0x000000de8ddd7221 */ /* 0x000fc80000010000 */
[----:B------:R-:W-:Y:S01]  /*0ee0*/  FADD.FTZ R222, R142, R221 ;  /* 0x000000dd8ede7221 */ /* 0x000fe20000010000 */
[----:B------:R-:W-:-:S03]  /*0ef0*/  LOP3.LUT P0, RZ, R220, 0xff, RZ, 0xc0, !PT ;  /* 0x000000ffdcff7812 */ /* 0x000fc6000780c0ff */
[----:B------:R-:W-:-:S04]  /*0f00*/  FADD.FTZ R221, R143, R222 ;  /* 0x000000de8fdd7221 */ /* 0x000fc80000010000 */
[----:B----4-:R-:W-:Y:S01]  /*0f10*/  FADD.FTZ R220, R144, R221 ;  /* 0x000000dd90dc7221 */ /* 0x010fe20000010000 */
[----:B------:R-:W-:-:S03]  /*0f20*/  SHF.R.U32.HI R228, RZ, 0x5, R0 ;  /* 0x00000005ffe47819 */ /* 0x000fc60000011600 */
[----:B------:R-:W-:Y:S01]  /*0f30*/  FADD.FTZ R221, R145, R220 ;  /* 0x000000dc91dd7221 */ /* 0x000fe20000010000 */
[----:B------:R-:W-:Y:S01]  /*0f40*/  UMOV UR4, 0xffffffff ;  /* 0xffffffff00047882 */ /* 0x000fe20000000000 */
[----:B------:R-:W-:Y:S02]  /*0f50*/  LOP3.LUT R223, R228, 0x7fffffc, RZ, 0xc0, !PT ;  /* 0x07fffffce4df7812 */ /* 0x000fe400078ec0ff */
[----:B------:R-:W-:Y:S01]  /*0f60*/  FADD.FTZ R220, R146, R221 ;  /* 0x000000dd92dc7221 */ /* 0x000fe20000010000 */
[----:B------:R-:W-:Y:S02]  /*0f70*/  ISETP.NE.AND P1, PT, R226, RZ, PT ;  /* 0x000000ffe200720c */ /* 0x000fe40003f25270 */
[----:B------:R-:W-:Y:S01]  /*0f80*/  @!P0 IADD3 R223, R223, 0x4, RZ ;  /* 0x00000004dfdf8810 */ /* 0x000fe20007ffe0ff */
[----:B------:R-:W-:Y:S01]  /*0f90*/  FADD.FTZ R221, R147, R220 ;  /* 0x000000dc93dd7221 */ /* 0x000fe20000010000 */
[----:B------:R-:W-:Y:S09]  /*0fa0*/  BRA.DIV UR4, `(.L_x_80) ;  /* 0x0000004204e47947 */ /* 0x000ff2000b800000 */
        /* <DEDUP_REMOVED lines=10> */
[----:B------:R-:W-:-:S04]  /*1050*/  FMUL.FTZ R220, R220, 0.00032552084303461015224 ;  /* 0x39aaaaabdcdc7820 */ /* 0x000fc80000410000 */
[--C-:B------:R-:W-:Y:S01]  /*1060*/  FADD.FTZ R221, R52, -R220.reuse ;  /* 0x800000dc34dd7221 */ /* 0x100fe20000010000 */
[--C-:B------:R-:W-:Y:S01]  /*1070*/  FADD.FTZ R232, R53, -R220.reuse ;  /* 0x800000dc35e87221 */ /* 0x100fe20000010000 */
[--C-:B------:R-:W-:Y:S01]  /*1080*/  FADD.FTZ R222, R54, -R220.reuse ;  /* 0x800000dc36de7221 */ /* 0x100fe20000010000 */
[----:B------:R-:W-:Y:S01]  /*1090*/  FADD.FTZ R230, R57, -R220 ;  /* 0x800000dc39e67221 */ /* 0x000fe20000010000 */
[----:B------:R-:W-:-:S04]  /*10a0*/  FFMA.FTZ R221, R221, R221, RZ ;  /* 0x000000dddddd7223 */ /* 0x000fc800000100ff */
[----:B------:R-:W-:Y:S01]  /*10b0*/  FFMA.FTZ R221, R232, R232, R221 ;  /* 0x000000e8e8dd7223 */ /* 0x000fe200000100dd */
[----:B------:R-:W-:-:S03]  /*10c0*/  FADD.FTZ R232, R55, -R220 ;  /* 0x800000dc37e87221 */ /* 0x000fc60000010000 */
        /* <DEDUP_REMOVED lines=194> */
.L_x_94:
        /* <DEDUP_REMOVED lines=15> */
[----:B------:R-:W-:Y:S01]  /*1de0*/  BAR.SYNC.DEFER_BLOCKING 0x0 ;  /* 0x0000000000007b1d */ /* 0x000fe20000010000 */
[----:B------:R-:W-:Y:S02]  /*1df0*/  LOP3.LUT P2, RZ, R222, 0x1f, R0, 0xf8, !PT ;  /* 0x0000001fdeff7812 */ /* 0x000fe4000784f800 */
[----:B-1----:R-:W-:Y:S02]  /*1e00*/  @!P1 LEA R230, R221, R220, 0x18 ;  /* 0x000000dcdde69211 */ /* 0x002fe400078ec0ff */
[----:B------:R-:W-:-:S02]  /*1e10*/  CS2R R220, SRZ ;  /* 0x0000000000dc7805 */ /* 0x000fc4000001ff00 */
[----:B------:R-:W-:Y:S02]  /*1e20*/  @!P1 LEA R227, R223, R230, 0x3 ;  /* 0x000000e6dfe39211 */ /* 0x000fe400078e18ff */
[----:B------:R-:W-:Y:S02]  /*1e30*/  MOV R223, RZ ;  /* 0x000000ff00df7202 */ /* 0x000fe40000000f00 */
[----:B------:R-:W-:Y:S01]  /*1e40*/  @!P1 MOV R223, 0x45400000 ;  /* 0x4540000000df9802 */ /* 0x000fe20000000f00 */
[----:B------:R-:W-:Y:S04]  /*1e50*/  @!P1 LDS.64 R220, [R227] ;  /* 0x00000000e3dc9984 */ /* 0x000fe80000000a00 */
[----:B------:R-:W1:Y:S02]  /*1e60*/  SHFL.DOWN PT, R230, R223, 0x2, 0x1f ;  /* 0x08401f00dfe67f89 */ /* 0x000e6400000e0000 */
[----:B-1----:R-:W-:-:S04]  /*1e70*/  FADD.FTZ R231, R230, R223 ;  /* 0x000000dfe6e77221 */ /* 0x002fc80000010000 */
[----:B------:R-:W1:Y:S01]  /*1e80*/  MUFU.RCP R233, R231 ;  /* 0x000000e700e97308 */ /* 0x000e620000001000 */
[----:B0-----:R-:W0:Y:S04]  /*1e90*/  SHFL.DOWN PT, R229, R220, 0x2, 0x1f ;  /* 0x08401f00dce57f89 */ /* 0x001e2800000e0000 */
[----:B------:R-:W2:Y:S01]  /*1ea0*/  SHFL.DOWN PT, R232, R221, 0x2, 0x1f ;  /* 0x08401f00dde87f89 */ /* 0x000ea200000e0000 */
[----:B0-----:R-:W-:Y:S01]  /*1eb0*/  FADD.FTZ R234, -R229, R220 ;  /* 0x000000dce5ea7221 */ /* 0x001fe20000010100 */
[----:B------:R-:W-:-:S03]  /*1ec0*/  FMUL.FTZ R236, R230, R229 ;  /* 0x000000e5e6ec7220 */ /* 0x000fc60000410000 */
[----:B------:R-:W-:Y:S01]  /*1ed0*/  FMUL.FTZ R234, R234, R234 ;  /* 0x000000eaeaea7220 */ /* 0x000fe20000410000 */
[----:B------:R-:W-:Y:S01]  /*1ee0*/  FFMA.FTZ R236, R223, R220, R236 ;  /* 0x000000dcdfec7223 */ /* 0x000fe200000100ec */
[----:B--2---:R-:W-:Y:S02]  /*1ef0*/  FADD.FTZ R232, R232, R221 ;  /* 0x000000dde8e87221 */ /* 0x004fe40000010000 */
[----:B------:R-:W-:Y:S01]  /*1f00*/  FMUL.FTZ R227, R234, R223 ;  /* 0x000000dfeae37220 */ /* 0x000fe20000410000 */
[C---:B-1----:R-:W-:Y:S01]  /*1f10*/  FMUL.FTZ R236, R233.reuse, R236 ;  /* 0x000000ece9ec7220 */ /* 0x042fe20000410000 */
[----:B------:R-:W0:Y:S02]  /*1f20*/  SHFL.DOWN PT, R234, R231, 0x1, 0x1f ;  /* 0x08201f00e7ea7f89 */ /* 0x000e2400000e0000 */
[----:B------:R-:W-:Y:S02]  /*1f30*/  FMUL.FTZ R227, R230, R227 ;  /* 0x000000e3e6e37220 */ /* 0x000fe40000410000 */
[----:B------:R-:W1:Y:S02]  /*1f40*/  SHFL.DOWN PT, R221, R236, 0x1, 0x1f ;  /* 0x08201f00ecdd7f89 */ /* 0x000e6400000e0000 */
[----:B------:R-:W-:Y:S01]  /*1f50*/  FFMA.FTZ R227, R233, R227, R232 ;  /* 0x000000e3e9e37223 */ /* 0x000fe200000100e8 */
[----:B------:R-:W-:-:S04]  /*1f60*/  LEA.HI R232, R0, R3, RZ, 0x19 ;  /* 0x0000000300e87211 */ /* 0x000fc800078fc8ff */
[----:B------:R-:W2:Y:S01]  /*1f70*/  SHFL.DOWN PT, R220, R227, 0x1, 0x1f ;  /* 0x08201f00e3dc7f89 */ /* 0x000ea200000e0000 */
[----:B0-----:R-:W-:Y:S01]  /*1f80*/  FADD.FTZ R223, R231, R234 ;  /* 0x000000eae7df7221 */ /* 0x001fe20000010000 */
[----:B-1----:R-:W-:Y:S01]  /*1f90*/  FADD.FTZ R222, R236, -R221 ;  /* 0x800000ddecde7221 */ /* 0x002fe20000010000 */
[----:B------:R-:W-:-:S04]  /*1fa0*/  FMUL.FTZ R230, R234, R221 ;  /* 0x000000ddeae67220 */ /* 0x000fc80000410000 */
[----:B------:R-:W0:Y:S01]  /*1fb0*/  MUFU.RCP R223, R223 ;  /* 0x000000df00df7308 */ /* 0x000e220000001000 */
[----:B------:R-:W-:Y:S01]  /*1fc0*/  FMUL.FTZ R222, R222, R222 ;  /* 0x000000dedede7220 */ /* 0x000fe20000410000 */
[----:B------:R-:W-:-:S03]  /*1fd0*/  FFMA.FTZ R230, R231, R236, R230 ;  /* 0x000000ece7e67223 */ /* 0x000fc600000100e6 */
[----:B------:R-:W-:Y:S01]  /*1fe0*/  FMUL.FTZ R231, R231, R222 ;  /* 0x000000dee7e77220 */ /* 0x000fe20000410000 */
[----:B--2---:R-:W-:Y:S01]  /*1ff0*/  FADD.FTZ R222, R227, R220 ;  /* 0x000000dce3de7221 */ /* 0x004fe20000010000 */
[----:B------:R-:W-:Y:S01]  /*2000*/  LOP3.LUT R227, R4, 0x1, RZ, 0xc0, !PT ;  /* 0x0000000104e37812 */ /* 0x000fe200078ec0ff */
[----:B------:R-:W1:Y:S01]  /*2010*/  @!P2 LDC.64 R220, c[0x0][0x250] ;  /* 0x00009400ffdcab82 */ /* 0x000e620000000a00 */
[----:B------:R-:W-:Y:S02]  /*2020*/  FMUL.FTZ R231, R234, R231 ;  /* 0x000000e7eae77220 */ /* 0x000fe40000410000 */
[----:B------:R-:W-:-:S04]  /*2030*/  IADD3 R229, -R227, RZ, RZ ;  /* 0x000000ffe3e57210 */ /* 0x000fc80007ffe1ff */
[----:B------:R-:W-:Y:S01]  /*2040*/  LOP3.LUT R227, R229, UR4, RZ, 0xc0, !PT ;  /* 0x00000004e5e37c12 */ /* 0x000fe2000f8ec0ff */
[C---:B0-----:R-:W-:Y:S01]  /*2050*/  FMUL.FTZ R230, R223.reuse, R230 ;  /* 0x000000e6dfe67220 */ /* 0x041fe20000410000 */
[----:B------:R-:W-:Y:S02]  /*2060*/  FFMA.FTZ R223, R223, R231, R222 ;  /* 0x000000e7dfdf7223 */ /* 0x000fe400000100de */
[----:B------:R-:W-:Y:S02]  /*2070*/  LEA R231, P3, R232, R227, 0x2 ;  /* 0x000000e3e8e77211 */ /* 0x000fe400078610ff */
[----:B------:R-:W-:Y:S02]  /*2080*/  SHFL.IDX PT, R222, R230, RZ, 0x1f ;  /* 0x00001fffe6de7589 */ /* 0x000fe400000e0000 */
[----:B------:R-:W-:Y:S02]  /*2090*/  @!P2 IADD3 R227, P4, R2, R231, RZ ;  /* 0x000000e702e3a210 */ /* 0x000fe40007f9e0ff */
[----:B------:R-:W0:Y:S01]  /*20a0*/  SHFL.IDX PT, R223, R223, RZ, 0x1f ;  /* 0x00001fffdfdf7589 */ /* 0x000e2200000e0000 */
[----:B------:R-:W-:-:S04]  /*20b0*/  IADD3.X R233, RZ, RZ, RZ, P3, !PT ;  /* 0x000000ffffe97210 */ /* 0x000fc80001ffe4ff */
[----:B------:R-:W-:Y:S02]  /*20c0*/  @!P2 IADD3.X R232, RZ, R233, RZ, P4, !PT ;  /* 0x000000e9ffe8a210 */ /* 0x000fe400027fe4ff */
[----:B-1----:R-:W-:-:S04]  /*20d0*/  @!P2 LEA R220, P3, R227, R220, 0x3 ;  /* 0x000000dce3dca211 */ /* 0x002fc800078618ff */
[----:B------:R-:W-:-:S05]  /*20e0*/  @!P2 LEA.HI.X R221, R227, R221, R232, 0x3, P3 ;  /* 0x000000dde3dda211 */ /* 0x000fca00018f1ce8 */
[----:B0-----:R0:W-:Y:S01]  /*20f0*/  @!P2 STG.E.64 desc[UR6][R220.64], R222 ;  /* 0x000000dedc00a986 */ /* 0x0011e2000c101b06 */
        /* <DEDUP_REMOVED lines=17> */
.L_x_82:
[----:B------:R-:W2:Y:S04]  /*2210*/  LDG.E.STRONG.GPU R222, desc[UR6][R220.64] ;  /* 0x00000006dcde7981 */ /* 0x000ea8000c1ef900 */
[----:B--2---:R-:W-:Y:S01]  /*2220*/  CCTL.IVALL ;  /* 0x00000000ff00798f */ /* 0x004fe20002000000 */
[----:B------:R-:W-:Y:S05]  /*2230*/  YIELD ;  /* 0x0000000000007946 */ /* 0x000fea0003800000 */
[----:B------:R-:W-:-:S13]  /*2240*/  ISETP.NE.AND P2, PT, R222, R227, PT ;  /* 0x000000e3de00720c */ /* 0x000fda0003f45270 */
[----:B------:R-:W-:Y:S05]  /*2250*/  @P2 BRA `(.L_x_82) ;  /* 0xfffffffc00ec2947 */ /* 0x000fea000383ffff */
.L_x_81:
[----:B0-----:R-:W0:Y:S01]  /*2260*/  @!P1 LDC.64 R220, c[0x0][0x250] ;  /* 0x00009400ffdc9b82 */ /* 0x001e220000000a00 */
[----:B------:R-:W-:Y:S07]  /*2270*/  WARPSYNC.ALL ;  /* 0x0000000000007948 */ /* 0x000fee0003800000 */
[----:B------:R-:W-:Y:S01]  /*2280*/  BAR.SYNC.DEFER_BLOCKING 0x0 ;  /* 0x0000000000007b1d */ /* 0x000fe20000010000 */
[----:B------:R-:W-:Y:S02]  /*2290*/  @!P1 IADD3 R226, P2, R226, R231, RZ ;  /* 0x000000e7e2e29210 */ /* 0x000fe40007f5e0ff */
[----:B------:R-:W-:-:S02]  /*22a0*/  CS2R R222, SRZ ;  /* 0x0000000000de7805 */ /* 0x000fc4000001ff00 */
[----:B------:R-:W-:Y:S01]  /*22b0*/  @!P1 IADD3.X R227, RZ, R233, RZ, P2, !PT ;  /* 0x000000e9ffe39210 */ /* 0x000fe200017fe4ff */
[----:B------:R-:W-:Y:S01]  /*22c0*/  ULDC UR4, c[0x0][0x214] ;  /* 0x0000850000047ab9 */ /* 0x000fe20000000800 */
        /* <DEDUP_REMOVED lines=13> */
[----:B------:R-:W1:Y:S02]  /*23a0*/  SHFL.DOWN PT, R226, R231, 0x1, 0x1f ;  /* 0x08201f00e7e27f89 */ /* 0x000e6400000e0000 */
[----:B-1----:R-:W-:-:S06]  /*23b0*/  FADD.FTZ R235, R231, R226 ;  /* 0x000000e2e7eb7221 */ /* 0x002fcc0000010000 */
[----:B------:R-:W1:Y:S01]  /*23c0*/  MUFU.RCP R235, R235 ;  /* 0x000000eb00eb7308 */ /* 0x000e620000001000 */
[----:B--2---:R-:W2:Y:S04]  /*23d0*/  SHFL.DOWN PT, R229, R222, 0x2, 0x1f ;  /* 0x08401f00dee57f89 */ /* 0x004ea800000e0000 */
[----:B------:R-:W3:Y:S01]  /*23e0*/  SHFL.DOWN PT, R220, R223, 0x2, 0x1f ;  /* 0x08401f00dfdc7f89 */ /* 0x000ee200000e0000 */
[----:B--2---:R-:W-:Y:S01]  /*23f0*/  FMUL.FTZ R234, R230, R229 ;  /* 0x000000e5e6ea7220 */ /* 0x004fe20000410000 */
[----:B------:R-:W-:-:S03]  /*2400*/  FADD.FTZ R229, -R229, R222 ;  /* 0x000000dee5e57221 */ /* 0x000fc60000010100 */
[----:B------:R-:W-:Y:S01]  /*2410*/  FFMA.FTZ R233, R227, R222, R234 ;  /* 0x000000dee3e97223 */ /* 0x000fe200000100ea */
[----:B------:R-:W-:Y:S01]  /*2420*/  FMUL.FTZ R222, R229, R229 ;  /* 0x000000e5e5de7220 */ /* 0x000fe20000410000 */
[----:B---3--:R-:W-:Y:S01]  /*2430*/  FADD.FTZ R221, R220, R223 ;  /* 0x000000dfdcdd7221 */ /* 0x008fe20000010000 */
[----:B------:R-:W-:Y:S01]  /*2440*/  SHF.R.U64 R229, R178, 0x10, R179 ;  /* 0x00000010b2e57819 */ /* 0x000fe200000012b3 */
[----:B0-----:R-:W-:Y:S01]  /*2450*/  FMUL.FTZ R234, R232, R233 ;  /* 0x000000e9e8ea7220 */ /* 0x001fe20000410000 */
[----:B------:R-:W-:Y:S01]  /*2460*/  FMUL.FTZ R227, R222, R227 ;  /* 0x000000e3dee37220 */ /* 0x000fe20000410000 */
[----:B------:R-:W0:Y:S03]  /*2470*/  LDC R223, c[0x0][0x260] ;  /* 0x00009800ffdf7b82 */ /* 0x000e260000000800 */
[----:B------:R-:W2:Y:S01]  /*2480*/  SHFL.DOWN PT, R233, R234, 0x1, 0x1f ;  /* 0x08201f00eae97f89 */ /* 0x000ea200000e0000 */
[----:B------:R-:W-:-:S04]  /*2490*/  FMUL.FTZ R227, R230, R227 ;  /* 0x000000e3e6e37220 */ /* 0x000fc80000410000 */
[----:B------:R-:W-:Y:S01]  /*24a0*/  FFMA.FTZ R227, R232, R227, R221 ;  /* 0x000000e3e8e37223 */ /* 0x000fe200000100dd */
[----:B--2---:R-:W-:Y:S01]  /*24b0*/  FMUL.FTZ R220, R226, R233 ;  /* 0x000000e9e2dc7220 */ /* 0x004fe20000410000 */
[----:B------:R-:W-:-:S03]  /*24c0*/  FADD.FTZ R233, R234, -R233 ;  /* 0x800000e9eae97221 */ /* 0x000fc60000010000 */
[----:B------:R-:W-:Y:S02]  /*24d0*/  FFMA.FTZ R222, R231, R234, R220 ;  /* 0x000000eae7de7223 */ /* 0x000fe400000100dc */
[----:B------:R-:W2:Y:S02]  /*24e0*/  SHFL.DOWN PT, R220, R227, 0x1, 0x1f ;  /* 0x08201f00e3dc7f89 */ /* 0x000ea400000e0000 */
[----:B-1----:R-:W-:Y:S01]  /*24f0*/  FMUL.FTZ R221, R235, R222 ;  /* 0x000000deebdd7220 */ /* 0x002fe20000410000 */
[----:B------:R-:W-:-:S04]  /*2500*/  FMUL.FTZ R222, R233, R233 ;  /* 0x000000e9e9de7220 */ /* 0x000fc80000410000 */
[----:B------:R-:W-:Y:S01]  /*2510*/  FMUL.FTZ R231, R231, R222 ;  /* 0x000000dee7e77220 */ /* 0x000fe20000410000 */
[----:B------:R-:W1:Y:S03]  /*2520*/  SHFL.IDX PT, R221, R221, RZ, 0x1f ;  /* 0x00001fffdddd7589 */ /* 0x000e6600000e0000 */
[----:B------:R-:W-:Y:S01]  /*2530*/  FMUL.FTZ R231, R226, R231 ;  /* 0x000000e7e2e77220 */ /* 0x000fe20000410000 */
[----:B--2---:R-:W-:Y:S01]  /*2540*/  FADD.FTZ R220, R227, R220 ;  /* 0x000000dce3dc7221 */ /* 0x004fe20000010000 */
[----:B------:R-:W-:-:S03]  /*2550*/  SHF.R.U64 R227, R174, 0x10, R175 ;  /* 0x00000010aee37819 */ /* 0x000fc600000012af */
[----:B------:R-:W-:Y:S01]  /*2560*/  FFMA.FTZ R220, R235, R231, R220 ;  /* 0x000000e7ebdc7223 */ /* 0x000fe200000100dc */
[----:B------:R-:W-:Y:S01]  /*2570*/  SHF.R.U32.HI R231, RZ, 0x10, R35 ;  /* 0x00000010ffe77819 */ /* 0x000fe20000011623 */
[--C-:B-1----:R-:W-:Y:S01]  /*2580*/  FADD.FTZ R54, R54, -R221.reuse ;  /* 0x800000dd36367221 */ /* 0x102fe20000010000 */
[----:B------:R-:W-:-:S03]  /*2590*/  FADD.FTZ R55, R55, -R221 ;  /* 0x800000dd37377221 */ /* 0x000fc60000010000 */
[----:B------:R-:W0:Y:S01]  /*25a0*/  SHFL.IDX PT, R220, R220, RZ, 0x1f ;  /* 0x00001fffdcdc7589 */ /* 0x000e2200000e0000 */
        /* <DEDUP_REMOVED lines=23> */
[----:B0-----:R-:W-:Y:S01]  /*2720*/  FFMA.FTZ R223, R220, 2.0345052689663134515e-05, R223 ;  /* 0x37aaaaabdcdf7823 */ /* 0x001fe200000100df */
        /* <DEDUP_REMOVED lines=96> */
[----:B------:R-:W-:Y:S01]  /*2d30*/  FMUL.FTZ R133, R223, R110 ;  /* 0x0000006edf857220 */ /* 0x000fe20000410000 */
[----:B------:R-:W-:Y:S01]  /*2d40*/  F2FP.BF16.F32.PACK_AB R110, RZ, R106 ;  /* 0x0000006aff6e723e */ /* 0x000fe200000010ff */
[--C-:B------:R-:W-:Y:S01]  /*2d50*/  FADD.FTZ R118, R118, -R221.reuse ;  /* 0x800000dd76767221 */ /* 0x100fe20000010000 */
[----:B------:R-:W-:Y:S01]  /*2d60*/  F2FP.BF16.F32.PACK_AB R106, RZ, R107 ;  /* 0x0000006bff6a723e */ /* 0x000fe200000010ff */
[--C-:B------:R-:W-:Y:S01]  /*2d70*/  FADD.FTZ R119, R119, -R221.reuse ;  /* 0x800000dd77777221 */ /* 0x100fe20000010000 */
[----:B------:R-:W-:Y:S01]  /*2d80*/  F2FP.BF16.F32.PACK_AB R107, RZ, R131 ;  /* 0x00000083ff6b723e */ /* 0x000fe200000010ff */
[C---:B------:R-:W-:Y:S01]  /*2d90*/  FMUL.FTZ R131, R223.reuse, R114 ;  /* 0x00000072df837220 */ /* 0x040fe20000410000 */
[----:B------:R-:W-:Y:S01]  /*2da0*/  F2FP.BF16.F32.PACK_AB R109, RZ, R108 ;  /* 0x0000006cff6d723e */ /* 0x000fe200000010ff */
[--C-:B------:R-:W-:Y:S01]  /*2db0*/  FADD.FTZ R112, R112, -R221.reuse ;  /* 0x800000dd70707221 */ /* 0x100fe20000010000 */
[--C-:B------:R-:W-:Y:S01]  /*2dc0*/  FADD.FTZ R120, R120, -R221.reuse ;  /* 0x800000dd78787221 */ /* 0x100fe20000010000 */
[----:B------:R-:W-:Y:S01]  /*2dd0*/  F2FP.BF16.F32.PACK_AB R108, RZ, R133 ;  /* 0x00000085ff6c723e */ /* 0x000fe200000010ff */
[C---:B------:R-:W-:Y:S01]  /*2de0*/  FMUL.FTZ R133, R223.reuse, R115 ;  /* 0x00000073df857220 */ /* 0x040fe20000410000 */
[----:B------:R-:W-:Y:S01]  /*2df0*/  F2FP.BF16.F32.PACK_AB R115, RZ, R111 ;  /* 0x0000006fff73723e */ /* 0x000fe200000010ff */
[C---:B------:R-:W-:Y:S01]  /*2e00*/  FMUL.FTZ R118, R223.reuse, R118 ;  /* 0x00000076df767220 */ /* 0x040fe20000410000 */
[----:B------:R-:W-:Y:S01]  /*2e10*/  F2FP.BF16.F32.PACK_AB R111, RZ, R131 ;  /* 0x00000083ff6f723e */ /* 0x000fe200000010ff */
[C---:B------:R-:W-:Y:S01]  /*2e20*/  FMUL.FTZ R119, R223.reuse, R119 ;  /* 0x00000077df777220 */ /* 0x040fe20000410000 */
[--C-:B------:R-:W-:Y:S01]  /*2e30*/  FADD.FTZ R86, R86, -R221.reuse ;  /* 0x800000dd56567221 */ /* 0x100fe20000010000 */
[C---:B------:R-:W-:Y:S01]  /*2e40*/  FMUL.FTZ R112, R223.reuse, R112 ;  /* 0x00000070df707220 */ /* 0x040fe20000410000 */
[----:B------:R-:W-:Y:S01]  /*2e50*/  FMUL.FTZ R131, R223, R120 ;  /* 0x00000078df837220 */ /* 0x000fe20000410000 */
[--C-:B------:R-:W-:Y:S01]  /*2e60*/  FADD.FTZ R121, R121, -R221.reuse ;  /* 0x800000dd79797221 */ /* 0x100fe20000010000 */
[--C-:B------:R-:W-:Y:S01]  /*2e70*/  FADD.FTZ R123, R123, -R221.reuse ;  /* 0x800000dd7b7b7221 */ /* 0x100fe20000010000 */
[--C-:B------:R-:W-:Y:S01]  /*2e80*/  FADD.FTZ R124, R124, -R221.reuse ;  /* 0x800000dd7c7c7221 */ /* 0x100fe20000010000 */
[----:B------:R-:W-:Y:S01]  /*2e90*/  F2FP.BF16.F32.PACK_AB R120, RZ, R118 ;  /* 0x00000076ff78723e */ /* 0x000fe200000010ff */
[C---:B------:R-:W-:Y:S01]  /*2ea0*/  FMUL.FTZ R86, R223.reuse, R86 ;  /* 0x00000056df567220 */ /* 0x040fe20000410000 */
[----:B------:R-:W-:Y:S01]  /*2eb0*/  F2FP.BF16.F32.PACK_AB R118, RZ, R119 ;  /* 0x00000077ff76723e */ /* 0x000fe200000010ff */
[C---:B------:R-:W-:Y:S01]  /*2ec0*/  FMUL.FTZ R121, R223.reuse, R121 ;  /* 0x00000079df797220 */ /* 0x040fe20000410000 */
[----:B------:R-:W-:Y:S01]  /*2ed0*/  F2FP.BF16.F32.PACK_AB R114, RZ, R112 ;  /* 0x00000070ff72723e */ /* 0x000fe200000010ff */
[--C-:B------:R-:W-:Y:S01]  /*2ee0*/  FADD.FTZ R122, R122, -R221.reuse ;  /* 0x800000dd7a7a7221 */ /* 0x100fe20000010000 */
[----:B------:R-:W-:Y:S01]  /*2ef0*/  F2FP.BF16.F32.PACK_AB R119, RZ, R131 ;  /* 0x00000083ff77723e */ /* 0x000fe200000010ff */
[----:B------:R-:W-:Y:S01]  /*2f00*/  FMUL.FTZ R131, R223, R123 ;  /* 0x0000007bdf837220 */ /* 0x000fe20000410000 */
[----:B------:R-:W-:Y:S01]  /*2f10*/  F2FP.BF16.F32.PACK_AB R112, RZ, R133 ;  /* 0x00000085ff70723e */ /* 0x000fe200000010ff */
[--C-:B------:R-:W-:Y:S01]  /*2f20*/  FADD.FTZ R125, R125, -R221.reuse ;  /* 0x800000dd7d7d7221 */ /* 0x100fe20000010000 */
[--C-:B------:R-:W-:Y:S01]  /*2f30*/  FADD.FTZ R127, R127, -R221.reuse ;  /* 0x800000dd7f7f7221 */ /* 0x100fe20000010000 */
        /* <DEDUP_REMOVED lines=15> */
[--C-:B------:R-:W-:Y:S01]  /*3030*/  FADD.FTZ R132, R132, -R221.reuse ;  /* 0x800000dd84847221 */ /* 0x100fe20000010000 */
[--C-:B------:R-:W-:Y:S01]  /*3040*/  FADD.FTZ R134, R134, -R221.reuse ;  /* 0x800000dd86867221 */ /* 0x100fe20000010000 */
[----:B------:R-:W-:Y:S01]  /*3050*/  FMUL.FTZ R220, R223, R220 ;  /* 0x000000dcdfdc7220 */ /* 0x000fe20000410000 */
[----:B------:R-:W-:Y:S01]  /*3060*/  F2FP.BF16.F32.PACK_AB R123, RZ, R122 ;  /* 0x0000007aff7b723e */ /* 0x000fe200000010ff */
[--C-:B------:R-:W-:Y:S01]  /*3070*/  FADD.FTZ R69, R69, -R221.reuse ;  /* 0x800000dd45457221 */ /* 0x100fe20000010000 */
[----:B------:R-:W-:Y:S01]  /*3080*/  F2FP.BF16.F32.PACK_AB R129, RZ, R127 ;  /* 0x0000007fff81723e */ /* 0x000fe200000010ff */
[----:B------:R-:W-:Y:S01]  /*3090*/  FADD.FTZ R71, R71, -R221 ;  /* 0x800000dd47477221 */ /* 0x000fe20000010000 */
        /* <DEDUP_REMOVED lines=10> */
[----:B------:R-:W-:Y:S01]  /*3140*/  FMUL.FTZ R71, R223, R71 ;  /* 0x00000047df477220 */ /* 0x000fe20000410000 */
[----:B------:R-:W-:Y:S01]  /*3150*/  SHF.R.U64 R220, R172, 0x10, R173 ;  /* 0x00000010acdc7819 */ /* 0x000fe200000012ad */
[----:B------:R-:W-:Y:S01]  /*3160*/  FADD.FTZ R81, R81, -R221 ;  /* 0x800000dd51517221 */ /* 0x000fe20000010000 */
        /* <DEDUP_REMOVED lines=9> */
[----:B------:R-:W-:Y:S01]  /*3200*/  FMUL.FTZ R117, R223, R117 ;  /* 0x00000075df757220 */ /* 0x000fe20000410000 */
        /* <DEDUP_REMOVED lines=9> */
[----:B------:R-:W-:Y:S01]  /*32a0*/  FMUL.FTZ R139, R223, R228 ;  /* 0x000000e4df8b7220 */ /* 0x000fe20000410000 */
[----:B------:R-:W-:Y:S01]  /*32b0*/  SHF.R.U32.HI R225, RZ, 0x10, R181 ;  /* 0x00000010ffe17819 */ /* 0x000fe200000116b5 */
[----:B------:R-:W-:Y:S01]  /*32c0*/  FADD.FTZ R238, R147, -R221 ;  /* 0x800000dd93ee7221 */ /* 0x000fe20000010000 */
[----:B------:R-:W-:Y:S01]  /*32d0*/  SHF.R.U32.HI R226, RZ, 0x10, R37 ;  /* 0x00000010ffe27819 */ /* 0x000fe20000011625 */
[----:B------:R-:W-:Y:S01]  /*32e0*/  HFMA2.BF16_V2 R69, R220.H0_H0, R69.H0_H0, R222.H0_H0 ;  /* 0x20000045dc457231 */ /* 0x000fe200002408de */
[----:B------:R-:W-:Y:S01]  /*32f0*/  F2FP.BF16.F32.PACK_AB R81, RZ, R81 ;  /* 0x00000051ff51723e */ /* 0x000fe200000010ff */
[----:B------:R-:W-:Y:S01]  /*3300*/  FADD.FTZ R142, R142, -R221 ;  /* 0x800000dd8e8e7221 */ /* 0x000fe20000010000 */
[----:B------:R-:W-:Y:S01]  /*3310*/  SHF.R.U32.HI R220, RZ, 0x10, R185 ;  /* 0x00000010ffdc7819 */ /* 0x000fe200000116b9 */
[----:B------:R-:W-:Y:S01]  /*3320*/  HFMA2.BF16_V2 R71, R226.H0_H0, R71.H0_H0, R225.H0_H0 ;  /* 0x20000047e2477231 */ /* 0x000fe200002408e1 */
[----:B------:R-:W-:Y:S01]  /*3330*/  SHF.R.U32.HI R225, RZ, 0x10, R41 ;  /* 0x00000010ffe17819 */ /* 0x000fe20000011629 */
[----:B------:R-:W-:Y:S01]  /*3340*/  FADD.FTZ R52, R52, -R221 ;  /* 0x800000dd34347221 */ /* 0x000fe20000010000 */
[----:B------:R-:W-:Y:S01]  /*3350*/  SHF.R.U64 R226, R186, 0x10, R187 ;  /* 0x00000010bae27819 */ /* 0x000fe200000012bb */
[----:B------:R-:W-:Y:S01]  /*3360*/  FADD.FTZ R236, R145, -R221 ;  /* 0x800000dd91ec7221 */ /* 0x000fe20000010000 */
[----:B------:R-:W-:Y:S01]  /*3370*/  SHF.R.U64 R222, R42, 0x10, R43 ;  /* 0x000000102ade7819 */ /* 0x000fe2000000122b */
[----:B------:R-:W-:Y:S01]  /*3380*/  HFMA2.BF16_V2 R76, R225.H0_H0, R76.H0_H0, R220.H0_H0 ;  /* 0x2000004ce14c7231 */ /* 0x000fe200002408dc */
[--C-:B------:R-:W-:Y:S01]  /*3390*/  SHF.R.U64 R220, R46, 0x10, R47.reuse ;  /* 0x000000102edc7819 */ /* 0x100fe2000000122f */
[----:B------:R-:W-:Y:S01]  /*33a0*/  FMUL.FTZ R147, R223, R238 ;  /* 0x000000eedf937220 */ /* 0x000fe20000410000 */
[----:B------:R-:W-:Y:S01]  /*33b0*/  SHF.R.U32.HI R225, RZ, 0x10, R47 ;  /* 0x00000010ffe17819 */ /* 0x000fe2000001162f */
[----:B------:R-:W-:Y:S01]  /*33c0*/  HFMA2.BF16_V2 R81, R222.H0_H0, R81.H0_H0, R226.H0_H0 ;  /* 0x20000051de517231 */ /* 0x000fe200002408e2 */
[----:B------:R-:W-:Y:S01]  /*33d0*/  SHF.R.U64 R222, R190, 0x10, R191 ;  /* 0x00000010bede7819 */ /* 0x000fe200000012bf */
[----:B------:R-:W-:Y:S01]  /*33e0*/  FADD.FTZ R57, R57, -R221 ;  /* 0x800000dd39397221 */ /* 0x000fe20000010000 */
[----:B------:R-:W-:Y:S01]  /*33f0*/  SHF.R.U32.HI R226, RZ, 0x10, R191 ;  /* 0x00000010ffe27819 */ /* 0x000fe200000116bf */
[C---:B------:R-:W-:Y:S01]  /*3400*/  FMUL.FTZ R145, R223.reuse, R142 ;  /* 0x0000008edf917220 */ /* 0x040fe20000410000 */
[----:B------:R-:W-:Y:S01]  /*3410*/  F2FP.BF16.F32.PACK_AB R117, RZ, R117 ;  /* 0x00000075ff75723e */ /* 0x000fe200000010ff */
[----:B------:R-:W-:Y:S01]  /*3420*/  HFMA2.BF16_V2 R87, R220.H0_H0, R87.H0_H0, R222.H0_H0 ;  /* 0x20000057dc577231 */ /* 0x000fe200002408de */
[----:B------:R-:W-:Y:S01]  /*3430*/  SHF.R.U32.HI R222, RZ, 0x10, R195 ;  /* 0x00000010ffde7819 */ /* 0x000fe200000116c3 */
[----:B------:R-:W-:Y:S01]  /*3440*/  HFMA2.BF16_V2 R92, R225.H0_H0, R92.H0_H0, R226.H0_H0 ;  /* 0x2000005ce15c7231 */ /* 0x000fe200002408e2 */
[----:B------:R-:W-:Y:S01]  /*3450*/  SHF.R.U32.HI R220, RZ, 0x10, R51 ;  /* 0x00000010ffdc7819 */ /* 0x000fe20000011633 */
[C---:B------:R-:W-:Y:S01]  /*3460*/  FMUL.FTZ R52, R223.reuse, R52 ;  /* 0x00000034df347220 */ /* 0x040fe20000410000 */
[----:B------:R-:W-:Y:S01]  /*3470*/  SHF.R.U64 R225, R196, 0x10, R197 ;  /* 0x00000010c4e17819 */ /* 0x000fe200000012c5 */
[C---:B------:R-:W-:Y:S01]  /*3480*/  FMUL.FTZ R142, R223.reuse, R236 ;  /* 0x000000ecdf8e7220 */ /* 0x040fe20000410000 */
[----:B------:R-:W-:Y:S01]  /*3490*/  SHF.R.U64 R226, R148, 0x10, R149 ;  /* 0x0000001094e27819 */ /* 0x000fe20000001295 */
[----:B------:R-:W-:Y:S01]  /*34a0*/  HFMA2.BF16_V2 R97, R220.H0_H0, R97.H0_H0, R222.H0_H0 ;  /* 0x20000061dc617231 */ /* 0x000fe200002408de */
[----:B------:R-:W-:Y:S01]  /*34b0*/  SHF.R.U64 R220, R204, 0x10, R205 ;  /* 0x00000010ccdc7819 */ /* 0x000fe200000012cd */
[----:B------:R-:W-:Y:S01]  /*34c0*/  FMUL.FTZ R57, R223, R57 ;  /* 0x00000039df397220 */ /* 0x000fe20000410000 */
[----:B------:R-:W-:Y:S01]  /*34d0*/  SHF.R.U64 R222, R156, 0x10, R157 ;  /* 0x000000109cde7819 */ /* 0x000fe2000000129d */
[----:B------:R-:W-:Y:S01]  /*34e0*/  HFMA2.BF16_V2 R103, R226.H0_H0, R103.H0_H0, R225.H0_H0 ;  /* 0x20000067e2677231 */ /* 0x000fe200002408e1 */
[----:B------:R-:W-:Y:S01]  /*34f0*/  SHF.R.U32.HI R225, RZ, 0x10, R203 ;  /* 0x00000010ffe17819 */ /* 0x000fe200000116cb */
[----:B------:R-:W-:Y:S01]  /*3500*/  FADD.FTZ R136, R136, -R221 ;  /* 0x800000dd88887221 */ /* 0x000fe20000010000 */
[----:B------:R-:W-:Y:S01]  /*3510*/  SHF.R.U32.HI R226, RZ, 0x10, R155 ;  /* 0x00000010ffe27819 */ /* 0x000fe2000001169b */
[----:B------:R-:W-:Y:S01]  /*3520*/  HFMA2.BF16_V2 R117, R222.H0_H0, R117.H0_H0, R220.H0_H0 ;  /* 0x20000075de757231 */ /* 0x000fe200002408dc */
[----:B------:R-:W-:Y:S01]  /*3530*/  SHF.R.U32.HI R220, RZ, 0x10, R209 ;  /* 0x00000010ffdc7819 */ /* 0x000fe200000116d1 */
[----:B------:R-:W-:Y:S01]  /*3540*/  FADD.FTZ R65, R65, -R221 ;  /* 0x800000dd41417221 */ /* 0x000fe20000010000 */
[----:B------:R-:W-:Y:S01]  /*3550*/  SHF.R.U32.HI R222, RZ, 0x10, R161 ;  /* 0x00000010ffde7819 */ /* 0x000fe200000116a1 */
[----:B------:R-:W-:Y:S01]  /*3560*/  HFMA2.BF16_V2 R112, R226.H0_H0, R112.H0_H0, R225.H0_H0 ;  /* 0x20000070e2707231 */ /* 0x000fe200002408e1 */
[----:B------:R-:W-:Y:S01]  /*3570*/  SHF.R.U64 R225, R208, 0x10, R209 ;  /* 0x00000010d0e17819 */ /* 0x000fe200000012d1 */
[----:B------:R-:W-:Y:S01]  /*3580*/  FADD.FTZ R56, R56, -R221 ;  /* 0x800000dd38387221 */ /* 0x000fe20000010000 */
[----:B------:R-:W-:Y:S01]  /*3590*/  SHF.R.U64 R226, R160, 0x10, R161 ;  /* 0x00000010a0e27819 */ /* 0x000fe200000012a1 */
[----:B------:R-:W-:Y:S01]  /*35a0*/  HFMA2.BF16_V2 R129, R222.H0_H0, R129.H0_H0, R220.H0_H0 ;  /* 0x20000081de817231 */ /* 0x000fe200002408dc */
[----:B------:R-:W-:Y:S01]  /*35b0*/  F2FP.BF16.F32.PACK_AB R139, RZ, R139 ;  /* 0x0000008bff8b723e */ /* 0x000fe200000010ff */
[----:B------:R-:W-:Y:S01]  /*35c0*/  FADD.FTZ R138, R138, -R221 ;  /* 0x800000dd8a8a7221 */ /* 0x000fe20000010000 */
[----:B------:R-:W-:Y:S01]  /*35d0*/  SHF.R.U64 R220, R214, 0x10, R215 ;  /* 0x00000010d6dc7819 */ /* 0x000fe200000012d7 */
[----:B------:R-:W-:Y:S01]  /*35e0*/  HFMA2.BF16_V2 R122, R226.H0_H0, R122.H0_H0, R225.H0_H0 ;  /* 0x2000007ae27a7231 */ /* 0x000fe200002408e1 */
[----:B------:R-:W-:Y:S01]  /*35f0*/  SHF.R.U64 R222, R166, 0x10, R167 ;  /* 0x00000010a6de7819 */ /* 0x000fe200000012a7 */
[C---:B------:R-:W-:Y:S01]  /*3600*/  FMUL.FTZ R136, R223.reuse, R136 ;  /* 0x00000088df887220 */ /* 0x040fe20000410000 */
[----:B------:R-:W-:Y:S01]  /*3610*/  F2FP.BF16.F32.PACK_AB R134, RZ, R134 ;  /* 0x00000086ff86723e */ /* 0x000fe200000010ff */
[----:B------:R-:W-:Y:S01]  /*3620*/  FADD.FTZ R62, R62, -R221 ;  /* 0x800000dd3e3e7221 */ /* 0x000fe20000010000 */
[----:B------:R-:W-:Y:S01]  /*3630*/  SHF.R.U32.HI R225, RZ, 0x10, R213 ;  /* 0x00000010ffe17819 */ /* 0x000fe200000116d5 */
[----:B------:R-:W-:Y:S01]  /*3640*/  HFMA2.BF16_V2 R139, R222.H0_H0, R139.H0_H0, R220.H0_H0 ;  /* 0x2000008bde8b7231 */ /* 0x000fe200002408dc */
[----:B------:R-:W-:Y:S01]  /*3650*/  SHF.R.U32.HI R226, RZ, 0x10, R165 ;  /* 0x00000010ffe27819 */ /* 0x000fe200000116a5 */
[C---:B------:R-:W-:Y:S01]  /*3660*/  FMUL.FTZ R230, R223.reuse, R230 ;  /* 0x000000e6dfe67220 */ /* 0x040fe20000410000 */
[----:B------:R-:W-:Y:S01]  /*3670*/  F2FP.BF16.F32.PACK_AB R147, RZ, R147 ;  /* 0x00000093ff93723e */ /* 0x000fe200000010ff */
[C---:B------:R-:W-:Y:S01]  /*3680*/  FMUL.FTZ R65, R223.reuse, R65 ;  /* 0x00000041df417220 */ /* 0x040fe20000410000 */
[----:B------:R-:W-:Y:S01]  /*3690*/  SHF.R.U32.HI R220, RZ, 0x10, R219 ;  /* 0x00000010ffdc7819 */ /* 0x000fe200000116db */
[----:B------:R-:W-:Y:S01]  /*36a0*/  HFMA2.BF16_V2 R134, R226.H0_H0, R134.H0_H0, R225.H0_H0 ;  /* 0x20000086e2867231 */ /* 0x000fe200002408e1 */
[----:B------:R-:W-:Y:S01]  /*36b0*/  SHF.R.U32.HI R222, RZ, 0x10, R171 ;  /* 0x00000010ffde7819 */ /* 0x000fe200000116ab */
[C---:B------:R-:W-:Y:S01]  /*36c0*/  FMUL.FTZ R56, R223.reuse, R56 ;  /* 0x00000038df387220 */ /* 0x040fe20000410000 */
[----:B------:R-:W-:Y:S01]  /*36d0*/  F2FP.BF16.F32.PACK_AB R52, RZ, R52 ;  /* 0x00000034ff34723e */ /* 0x000fe200000010ff */
[C---:B------:R-:W-:Y:S01]  /*36e0*/  FMUL.FTZ R137, R223.reuse, R138 ;  /* 0x0000008adf897220 */ /* 0x040fe20000410000 */
[----:B------:R-:W-:Y:S01]  /*36f0*/  F2FP.BF16.F32.PACK_AB R142, RZ, R142 ;  /* 0x0000008eff8e723e */ /* 0x000fe200000010ff */
[----:B------:R-:W-:Y:S01]  /*3700*/  HFMA2.BF16_V2 R147, R222.H0_H0, R147.H0_H0, R220.H0_H0 ;  /* 0x20000093de937231 */ /* 0x000fe200002408dc */
[----:B------:R-:W-:Y:S01]  /*3710*/  SHF.R.U64 R225, R218, 0x10, R219 ;  /* 0x00000010dae17819 */ /* 0x000fe200000012db */
[----:B------:R-:W-:Y:S01]  /*3720*/  HFMA2.BF16_V2 R52, R28.H0_H0, R52.H0_H0, R172.H0_H0 ;  /* 0x200000341c347231 */ /* 0x000fe200002408ac */
[----:B------:R-:W-:Y:S01]  /*3730*/  SHF.R.U64 R226, R170, 0x10, R171 ;  /* 0x00000010aae27819 */ /* 0x000fe200000012ab */
[----:B------:R-:W-:Y:S01]  /*3740*/  FMUL.FTZ R62, R223, R62 ;  /* 0x0000003edf3e7220 */ /* 0x000fe20000410000 */
[----:B------:R-:W-:Y:S01]  /*3750*/  F2FP.BF16.F32.PACK_AB R57, RZ, R57 ;  /* 0x00000039ff39723e */ /* 0x000fe200000010ff */
[----:B------:R-:W-:Y:S01]  /*3760*/  FADD.FTZ R64, R64, -R221 ;  /* 0x800000dd40407221 */ /* 0x000fe20000010000 */
[----:B------:R-:W-:Y:S01]  /*3770*/  SHF.R.U64 R228, R30, 0x10, R31 ;  /* 0x000000101ee47819 */ /* 0x000fe2000000121f */
[----:B------:R-:W-:Y:S01]  /*3780*/  HFMA2.BF16_V2 R142, R226.H0_H0, R142.H0_H0, R225.H0_H0 ;  /* 0x2000008ee28e7231 */ /* 0x000fe200002408e1 */
[----:B------:R-:W-:Y:S01]  /*3790*/  LOP3.LUT R220, R54, 0xffff, RZ, 0xc0, !PT ;  /* 0x0000ffff36dc7812 */ /* 0x000fe200078ec0ff */
[--C-:B------:R-:W-:Y:S01]  /*37a0*/  FADD.FTZ R73, R73, -R221.reuse ;  /* 0x800000dd49497221 */ /* 0x100fe20000010000 */
[----:B------:R-:W-:Y:S01]  /*37b0*/  F2FP.BF16.F32.PACK_AB R138, RZ, R136 ;  /* 0x00000088ff8a723e */ /* 0x000fe200000010ff */
[----:B------:R-:W-:Y:S01]  /*37c0*/  HFMA2.BF16_V2 R57, R228.H0_H0, R57.H0_H0, R227.H0_H0 ;  /* 0x20000039e4397231 */ /* 0x000fe200002408e3 */
[----:B------:R-:W-:Y:S01]  /*37d0*/  SHF.L.U32 R225, R220, 0x10, RZ ;  /* 0x00000010dce17819 */ /* 0x000fe200000006ff */
[----:B------:R-:W-:Y:S01]  /*37e0*/  FADD.FTZ R232, R141, -R221 ;  /* 0x800000dd8de87221 */ /* 0x000fe20000010000 */
[----:B------:R-:W-:Y:S01]  /*37f0*/  F2FP.BF16.F32.PACK_AB R136, RZ, R230 ;  /* 0x000000e6ff88723e */ /* 0x000fe200000010ff */
[C---:B------:R-:W-:Y:S01]  /*3800*/  FMUL.FTZ R64, R223.reuse, R64 ;  /* 0x00000040df407220 */ /* 0x040fe20000410000 */
[----:B------:R-:W-:Y:S01]  /*3810*/  F2FP.BF16.F32.PACK_AB R65, RZ, R65 ;  /* 0x00000041ff41723e */ /* 0x000fe200000010ff */
[----:B------:R-:W-:Y:S01]  /*3820*/  HFMA2.BF16_V2 R60, R31.H0_H0, R60.H0_H0, R175.H0_H0 ;  /* 0x2000003c1f3c7231 */ /* 0x000fe200002408af */
[----:B------:R-:W-:Y:S01]  /*3830*/  SHF.R.U64 R230, R34, 0x10, R35 ;  /* 0x0000001022e67819 */ /* 0x000fe20000001223 */
[C---:B------:R-:W-:Y:S01]  /*3840*/  FMUL.FTZ R73, R223.reuse, R73 ;  /* 0x00000049df497220 */ /* 0x040fe20000410000 */
[----:B------:R-:W-:Y:S01]  /*3850*/  F2FP.BF16.F32.PACK_AB R56, RZ, R56 ;  /* 0x00000038ff38723e */ /* 0x000fe200000010ff */
[----:B------:R-:W-:Y:S01]  /*3860*/  FMUL.FTZ R141, R223, R232 ;  /* 0x000000e8df8d7220 */ /* 0x000fe20000410000 */
[----:B------:R-:W-:Y:S01]  /*3870*/  LOP3.LUT R54, R225, 0xffff, R52, 0xf8, !PT ;  /* 0x0000ffffe1367812 */ /* 0x000fe200078ef834 */
[----:B------:R-:W-:Y:S01]  /*3880*/  HFMA2.BF16_V2 R65, R230.H0_H0, R65.H0_H0, R229.H0_H0 ;  /* 0x20000041e6417231 */ /* 0x000fe200002408e5 */
[----:B------:R-:W-:Y:S01]  /*3890*/  F2FP.BF16.F32.PACK_AB R62, RZ, R62 ;  /* 0x0000003eff3e723e */ /* 0x000fe200000010ff */
[----:B------:R-:W-:Y:S01]  /*38a0*/  HFMA2.BF16_V2 R56, R30.H0_H0, R56.H0_H0, R174.H0_H0 ;  /* 0x200000381e387231 */ /* 0x000fe200002408ae */
[----:B------:R-:W-:Y:S01]  /*38b0*/  LOP3.LUT R52, R57, 0xffff, RZ, 0xc0, !PT ;  /* 0x0000ffff39347812 */ /* 0x000fe200078ec0ff */
[----:B------:R-:W-:Y:S01]  /*38c0*/  FADD.FTZ R70, R70, -R221 ;  /* 0x800000dd46467221 */ /* 0x000fe20000010000 */
[----:B------:R-:W-:Y:S01]  /*38d0*/  SHF.R.U32.HI R227, RZ, 0x10, R177 ;  /* 0x00000010ffe37819 */ /* 0x000fe200000116b1 */
[----:B------:R-:W-:Y:S01]  /*38e0*/  HFMA2.BF16_V2 R62, R33.H0_H0, R62.H0_H0, R177.H0_H0 ;  /* 0x2000003e213e7231 */ /* 0x000fe200002408b1 */
[----:B------:R-:W-:Y:S01]  /*38f0*/  SHF.R.U32.HI R228, RZ, 0x10, R33 ;  /* 0x00000010ffe47819 */ /* 0x000fe20000011621 */
[----:B------:R-:W-:Y:S01]  /*3900*/  FADD.FTZ R83, R83, -R221 ;  /* 0x800000dd53537221 */ /* 0x000fe20000010000 */
[----:B------:R-:W-:Y:S01]  /*3910*/  SHF.R.U32.HI R232, RZ, 0x10, R179 ;  /* 0x00000010ffe87819 */ /* 0x000fe200000116b3 */
[----:B------:R-:W-:Y:S01]  /*3920*/  HFMA2.BF16_V2 R59, R32.H0_H0, R59.H0_H0, R176.H0_H0 ;  /* 0x2000003b203b7231 */ /* 0x000fe200002408b0 */
[----:B------:R-:W-:Y:S01]  /*3930*/  SHF.L.U32 R225, R52, 0x10, RZ ;  /* 0x0000001034e17819 */ /* 0x000fe200000006ff */
[----:B------:R-:W-:Y:S01]  /*3940*/  HFMA2.BF16_V2 R61, R228.H0_H0, R61.H0_H0, R227.H0_H0 ;  /* 0x2000003de43d7231 */ /* 0x000fe200002408e3 */
[----:B------:R-:W-:Y:S01]  /*3950*/  F2FP.BF16.F32.PACK_AB R64, RZ, R64 ;  /* 0x00000040ff40723e */ /* 0x000fe200000010ff */
[----:B------:R-:W-:Y:S01]  /*3960*/  HFMA2.BF16_V2 R66, R231.H0_H0, R66.H0_H0, R232.H0_H0 ;  /* 0x20000042e7427231 */ /* 0x000fe200002408e8 */
[----:B------:R-:W-:Y:S01]  /*3970*/  LOP3.LUT R63, R63, 0xffff, RZ, 0xc0, !PT ;  /* 0x0000ffff3f3f7812 */ /* 0x000fe200078ec0ff */
[----:B------:R-:W-:Y:S01]  /*3980*/  FMUL.FTZ R70, R223, R70 ;  /* 0x00000046df467220 */ /* 0x000fe20000410000 */
[----:B------:R-:W-:Y:S01]  /*3990*/  LOP3.LUT R57, R60, 0xffff, RZ, 0xc0, !PT ;  /* 0x0000ffff3c397812 */ /* 0x000fe200078ec0ff */
[----:B------:R-:W-:Y:S01]  /*39a0*/  HFMA2.BF16_V2 R64, R34.H0_H0, R64.H0_H0, R178.H0_H0 ;  /* 0x2000004022407231 */ /* 0x000fe200002408b2 */
[----:B------:R-:W-:Y:S01]  /*39b0*/  SHF.L.U64.HI R60, R52, 0x10, RZ ;  /* 0x00000010343c7819 */ /* 0x000fe200000102ff */
[----:B------:R-:W-:Y:S01]  /*39c0*/  FADD.FTZ R78, R78, -R221 ;  /* 0x800000dd4e4e7221 */ /* 0x000fe20000010000 */
[----:B------:R-:W-:Y:S01]  /*39d0*/  LOP3.LUT R65, R65, 0xffff, RZ, 0xc0, !PT ;  /* 0x0000ffff41417812 */ /* 0x000fe200078ec0ff */
[----:B------:R-:W-:Y:S01]  /*39e0*/  HFMA2.BF16_V2 R68, R35.H0_H0, R68.H0_H0, R179.H0_H0 ;  /* 0x2000004423447231 */ /* 0x000fe200002408b3 */
[----:B------:R-:W-:Y:S01]  /*39f0*/  F2FP.BF16.F32.PACK_AB R73, RZ, R73 ;  /* 0x00000049ff49723e */ /* 0x000fe200000010ff */
[----:B------:R-:W-:Y:S01]  /*3a00*/  FMUL.FTZ R83, R223, R83 ;  /* 0x00000053df537220 */ /* 0x000fe20000410000 */
[----:B------:R-:W-:Y:S01]  /*3a10*/  SHF.R.U64 R227, R182, 0x10, R183 ;  /* 0x00000010b6e37819 */ /* 0x000fe200000012b7 */
[----:B------:R-:W-:Y:S01]  /*3a20*/  FADD.FTZ R93, R93, -R221 ;  /* 0x800000dd5d5d7221 */ /* 0x000fe20000010000 */
[----:B------:R-:W-:Y:S01]  /*3a30*/  SHF.R.U64 R228, R38, 0x10, R39 ;  /* 0x0000001026e47819 */ /* 0x000fe20000001227 */
[----:B------:R-:W-:Y:S01]  /*3a40*/  FMUL.FTZ R78, R223, R78 ;  /* 0x0000004edf4e7220 */ /* 0x000fe20000410000 */
[----:B------:R-:W-:Y:S01]  /*3a50*/  LOP3.LUT R52, R225, 0xffff, R56, 0xf8, !PT ;  /* 0x0000ffffe1347812 */ /* 0x000fe200078ef838 */
[----:B------:R-:W-:Y:S01]  /*3a60*/  HFMA2.BF16_V2 R67, R36.H0_H0, R67.H0_H0, R180.H0_H0 ;  /* 0x2000004324437231 */ /* 0x000fe200002408b4 */
[C---:B------:R-:W-:Y:S01]  /*3a70*/  SHF.L.U32 R56, R63.reuse, 0x10, RZ ;  /* 0x000000103f387819 */ /* 0x040fe200000006ff */
[----:B------:R-:W-:Y:S01]  /*3a80*/  HFMA2.BF16_V2 R73, R228.H0_H0, R73.H0_H0, R227.H0_H0 ;  /* 0x20000049e4497231 */ /* 0x000fe200002408e3 */
[----:B------:R-:W-:Y:S01]  /*3a90*/  SHF.R.U64 R232, R184, 0x10, R185 ;  /* 0x00000010b8e87819 */ /* 0x000fe200000012b9 */
[----:B------:R-:W-:Y:S01]  /*3aa0*/  FADD.FTZ R84, R84, -R221 ;  /* 0x800000dd54547221 */ /* 0x000fe20000010000 */
[----:B------:R-:W-:Y:S01]  /*3ab0*/  SHF.R.U64 R231, R40, 0x10, R41 ;  /* 0x0000001028e77819 */ /* 0x000fe20000001229 */
[----:B------:R-:W-:Y:S01]  /*3ac0*/  HFMA2.BF16_V2 R72, R39.H0_H0, R72.H0_H0, R183.H0_H0 ;  /* 0x2000004827487231 */ /* 0x000fe200002408b7 */
[----:B------:R-:W-:Y:S01]  /*3ad0*/  LOP3.LUT R62, R62, 0xffff, RZ, 0xc0, !PT ;  /* 0x0000ffff3e3e7812 */ /* 0x000fe200078ec0ff */
[----:B------:R-:W-:Y:S01]  /*3ae0*/  FADD.FTZ R94, R94, -R221 ;  /* 0x800000dd5e5e7221 */ /* 0x000fe20000010000 */
[----:B------:R-:W-:Y:S01]  /*3af0*/  SHF.L.U64.HI R225, R63, 0x10, RZ ;  /* 0x000000103fe17819 */ /* 0x000fe200000102ff */
[----:B------:R-:W-:Y:S01]  /*3b00*/  HFMA2.BF16_V2 R80, R231.H0_H0, R80.H0_H0, R232.H0_H0 ;  /* 0x20000050e7507231 */ /* 0x000fe200002408e8 */
[----:B------:R-:W-:Y:S01]  /*3b10*/  SHF.L.U32 R63, R65, 0x10, RZ ;  /* 0x00000010413f7819 */ /* 0x000fe200000006ff */
[----:B------:R-:W-:Y:S01]  /*3b20*/  FMUL.FTZ R93, R223, R93 ;  /* 0x0000005ddf5d7220 */ /* 0x000fe20000410000 */
[----:B------:R-:W-:Y:S01]  /*3b30*/  SHF.R.U32.HI R230, RZ, 0x10, R183 ;  /* 0x00000010ffe67819 */ /* 0x000fe200000116b7 */
[----:B------:R-:W-:Y:S01]  /*3b40*/  FADD.FTZ R95, R95, -R221 ;  /* 0x800000dd5f5f7221 */ /* 0x000fe20000010000 */
[----:B------:R-:W-:Y:S01]  /*3b50*/  SHF.R.U32.HI R229, RZ, 0x10, R39 ;  /* 0x00000010ffe57819 */ /* 0x000fe20000011627 */
[C---:B------:R-:W-:Y:S01]  /*3b60*/  FMUL.FTZ R84, R223.reuse, R84 ;  /* 0x00000054df547220 */ /* 0x040fe20000410000 */
[----:B------:R-:W-:Y:S01]  /*3b70*/  LOP3.LUT R56, R56, 0xffff, R59, 0xf8, !PT ;  /* 0x0000ffff38387812 */ /* 0x000fe200078ef83b */
[----:B------:R-:W-:Y:S01]  /*3b80*/  FMUL.FTZ R94, R223, R94 ;  /* 0x0000005edf5e7220 */ /* 0x000fe20000410000 */
[----:B------:R-:W-:Y:S01]  /*3b90*/  LOP3.LUT R69, R69, 0xffff, RZ, 0xc0, !PT ;  /* 0x0000ffff45457812 */ /* 0x000fe200078ec0ff */
[----:B------:R-:W-:Y:S01]  /*3ba0*/  HFMA2.BF16_V2 R74, R229.H0_H0, R74.H0_H0, R230.H0_H0 ;  /* 0x2000004ae54a7231 */ /* 0x000fe200002408e6 */
[----:B------:R-:W-:Y:S01]  /*3bb0*/  LOP3.LUT R59, R62, 0xffff0000, R225, 0xf8, !PT ;  /* 0xffff00003e3b7812 */ /* 0x000fe200078ef8e1 */
[--C-:B------:R-:W-:Y:S01]  /*3bc0*/  FADD.FTZ R102, R102, -R221.reuse ;  /* 0x800000dd66667221 */ /* 0x100fe20000010000 */
[----:B------:R-:W-:Y:S01]  /*3bd0*/  F2FP.BF16.F32.PACK_AB R70, RZ, R70 ;  /* 0x00000046ff46723e */ /* 0x000fe200000010ff */
[----:B------:R-:W-:Y:S01]  /*3be0*/  FMUL.FTZ R95, R223, R95 ;  /* 0x0000005fdf5f7220 */ /* 0x000fe20000410000 */
[----:B------:R-:W-:Y:S01]  /*3bf0*/  LOP3.LUT R62, R63, 0xffff, R64, 0xf8, !PT ;  /* 0x0000ffff3f3e7812 */ /* 0x000fe200078ef840 */
[----:B------:R-:W-:Y:S01]  /*3c00*/  FADD.FTZ R113, R113, -R221 ;  /* 0x800000dd71717221 */ /* 0x000fe20000010000 */
[----:B------:R-:W-:Y:S01]  /*3c10*/  SHF.R.U32.HI R232, RZ, 0x10, R189 ;  /* 0x00000010ffe87819 */ /* 0x000fe200000116bd */
[----:B------:R-:W-:Y:S01]  /*3c20*/  HFMA2.BF16_V2 R70, R37.H0_H0, R70.H0_H0, R181.H0_H0 ;  /* 0x2000004625467231 */ /* 0x000fe200002408b5 */
[----:B------:R-:W-:Y:S01]  /*3c30*/  SHF.R.U32.HI R231, RZ, 0x10, R45 ;  /* 0x00000010ffe77819 */ /* 0x000fe2000001162d */
[----:B------:R-:W-:Y:S01]  /*3c40*/  HFMA2.BF16_V2 R77, R42.H0_H0, R77.H0_H0, R186.H0_H0 ;  /* 0x2000004d2a4d7231 */ /* 0x000fe200002408ba */
[----:B------:R-:W-:Y:S01]  /*3c50*/  LOP3.LUT R57, R57, 0xffff0000, R60, 0xf8, !PT ;  /* 0xffff000039397812 */ /* 0x000fe200078ef83c */
[----:B------:R-:W-:Y:S01]  /*3c60*/  HFMA2.BF16_V2 R85, R43.H0_H0, R85.H0_H0, R187.H0_H0 ;  /* 0x200000552b557231 */ /* 0x000fe200002408bb */
[----:B------:R-:W-:Y:S01]  /*3c70*/  LOP3.LUT R63, R68, 0xffff, RZ, 0xc0, !PT ;  /* 0x0000ffff443f7812 */ /* 0x000fe200078ec0ff */
[----:B------:R-:W-:Y:S01]  /*3c80*/  HFMA2.BF16_V2 R90, R231.H0_H0, R90.H0_H0, R232.H0_H0 ;  /* 0x2000005ae75a7231 */ /* 0x000fe200002408e8 */
[----:B------:R-:W-:Y:S01]  /*3c90*/  F2FP.BF16.F32.PACK_AB R83, RZ, R83 ;  /* 0x00000053ff53723e */ /* 0x000fe200000010ff */
[C---:B------:R-:W-:Y:S01]  /*3ca0*/  FMUL.FTZ R102, R223.reuse, R102 ;  /* 0x00000066df667220 */ /* 0x040fe20000410000 */
[----:B------:R-:W-:Y:S01]  /*3cb0*/  SHF.R.U32.HI R227, RZ, 0x10, R187 ;  /* 0x00000010ffe37819 */ /* 0x000fe200000116bb */
[----:B------:R-:W-:Y:S01]  /*3cc0*/  FMUL.FTZ R113, R223, R113 ;  /* 0x00000071df717220 */ /* 0x000fe20000410000 */
[----:B------:R-:W-:Y:S01]  /*3cd0*/  SHF.R.U32.HI R228, RZ, 0x10, R43 ;  /* 0x00000010ffe47819 */ /* 0x000fe2000001162b */
[----:B------:R-:W-:Y:S01]  /*3ce0*/  HFMA2.BF16_V2 R79, R40.H0_H0, R79.H0_H0, R184.H0_H0 ;  /* 0x2000004f284f7231 */ /* 0x000fe200002408b8 */
[----:B------:R-:W-:Y:S01]  /*3cf0*/  SHF.L.U64.HI R68, R65, 0x10, RZ ;  /* 0x0000001041447819 */ /* 0x000fe200000102ff */
        /* <DEDUP_REMOVED lines=8> */
[----:B------:R-:W-:Y:S01]  /*3d80*/  FADD.FTZ R116, R116, -R221 ;  /* 0x800000dd74747221 */ /* 0x000fe20000010000 */
[----:B------:R-:W-:Y:S01]  /*3d90*/  F2FP.BF16.F32.PACK_AB R78, RZ, R78 ;  /* 0x0000004eff4e723e */ /* 0x000fe200000010ff */
[----:B------:R-:W-:Y:S01]  /*3da0*/  HFMA2.BF16_V2 R82, R229.H0_H0, R82.H0_H0, R230.H0_H0 ;  /* 0x20000052e5527231 */ /* 0x000fe200002408e6 */
[----:B------:R-:W-:Y:S01]  /*3db0*/  LOP3.LUT R63, R63, 0xffff0000, R68, 0xf8, !PT ;  /* 0xffff00003f3f7812 */ /* 0x000fe200078ef844 */
[----:B------:R-:W-:Y:S01]  /*3dc0*/  HFMA2.BF16_V2 R75, R38.H0_H0, R75.H0_H0, R182.H0_H0 ;  /* 0x2000004b264b7231 */ /* 0x000fe200002408b6 */
[----:B------:R-:W-:Y:S01]  /*3dd0*/  LOP3.LUT R60, R60, 0xffff, R67, 0xf8, !PT ;  /* 0x0000ffff3c3c7812 */ /* 0x000fe200078ef843 */
        /* <DEDUP_REMOVED lines=9> */
[----:B------:R-:W-:Y:S01]  /*3e70*/  F2FP.BF16.F32.PACK_AB R93, RZ, R93 ;  /* 0x0000005dff5d723e */ /* 0x000fe200000010ff */
[----:B------:R-:W-:Y:S01]  /*3e80*/  HFMA2.BF16_V2 R98, R148.H0_H0, R98.H0_H0, R196.H0_H0 ;  /* 0x2000006294627231 */ /* 0x000fe200002408c4 */
[----:B------:R-:W-:Y:S01]  /*3e90*/  SHF.R.U64 R227, R192, 0x10, R193 ;  /* 0x00000010c0e37819 */ /* 0x000fe200000012c1 */
[----:B------:R-:W-:Y:S01]  /*3ea0*/  HFMA2.BF16_V2 R108, R153.H0_H0, R108.H0_H0, R201.H0_H0 ;  /* 0x2000006c996c7231 */ /* 0x000fe200002408c9 */
[----:B------:R-:W-:Y:S01]  /*3eb0*/  SHF.R.U64 R228, R48, 0x10, R49 ;  /* 0x0000001030e47819 */ /* 0x000fe20000001231 */
[----:B------:R-:W-:Y:S01]  /*3ec0*/  HFMA2.BF16_V2 R114, R154.H0_H0, R114.H0_H0, R202.H0_H0 ;  /* 0x200000729a727231 */ /* 0x000fe200002408ca */
[----:B------:R-:W-:Y:S01]  /*3ed0*/  LOP3.LUT R81, R81, 0xffff, RZ, 0xc0, !PT ;  /* 0x0000ffff51517812 */ /* 0x000fe200078ec0ff */
[----:B------:R-:W-:Y:S01]  /*3ee0*/  HFMA2.BF16_V2 R111, R155.H0_H0, R111.H0_H0, R203.H0_H0 ;  /* 0x2000006f9b6f7231 */ /* 0x000fe200002408cb */
[----:B------:R-:W-:Y:S01]  /*3ef0*/  LOP3.LUT R65, R70, 0xffff, RZ, 0xc0, !PT ;  /* 0x0000ffff46417812 */ /* 0x000fe200078ec0ff */
[----:B------:R-:W-:Y:S01]  /*3f00*/  HFMA2.BF16_V2 R93, R228.H0_H0, R93.H0_H0, R227.H0_H0 ;  /* 0x2000005de45d7231 */ /* 0x000fe200002408e3 */
[----:B------:R-:W-:Y:S01]  /*3f10*/  SHF.L.U64.HI R64, R69, 0x10, RZ ;  /* 0x0000001045407819 */ /* 0x000fe200000102ff */
[----:B------:R-:W-:Y:S01]  /*3f20*/  HFMA2.BF16_V2 R91, R48.H0_H0, R91.H0_H0, R192.H0_H0 ;  /* 0x2000005b305b7231 */ /* 0x000fe200002408c0 */
[----:B------:R-:W-:Y:S01]  /*3f30*/  F2FP.BF16.F32.PACK_AB R84, RZ, R84 ;  /* 0x00000054ff54723e */ /* 0x000fe200000010ff */
[----:B------:R-:W-:Y:S01]  /*3f40*/  HFMA2.BF16_V2 R110, R151.H0_H0, R110.H0_H0, R199.H0_H0 ;  /* 0x2000006e976e7231 */ /* 0x000fe200002408c7 */
[----:B------:R-:W-:Y:S01]  /*3f50*/  LOP3.LUT R67, R67, 0xffff0000, R68, 0xf8, !PT ;  /* 0xffff000043437812 */ /* 0x000fe200078ef844 */
[----:B------:R-:W-:Y:S01]  /*3f60*/  HFMA2.BF16_V2 R55, R29.H0_H0, R55.H0_H0, R173.H0_H0 ;  /* 0x200000371d377231 */ /* 0x000fe200002408ad */
[----:B------:R-:W-:Y:S01]  /*3f70*/  F2FP.BF16.F32.PACK_AB R94, RZ, R94 ;  /* 0x0000005eff5e723e */ /* 0x000fe200000010ff */
[----:B------:R-:W-:Y:S01]  /*3f80*/  HFMA2.BF16_V2 R84, R44.H0_H0, R84.H0_H0, R188.H0_H0 ;  /* 0x200000542c547231 */ /* 0x000fe200002408bc */
[----:B------:R-:W-:Y:S01]  /*3f90*/  LOP3.LUT R80, R80, 0xffff, RZ, 0xc0, !PT ;  /* 0x0000ffff50507812 */ /* 0x000fe200078ec0ff */
[----:B------:R-:W-:Y:S01]  /*3fa0*/  HFMA2.BF16_V2 R120, R157.H0_H0, R120.H0_H0, R205.H0_H0 ;  /* 0x200000789d787231 */ /* 0x000fe200002408cd */
[----:B------:R-:W-:Y:S01]  /*3fb0*/  SHF.L.U32 R68, R81, 0x10, RZ ;  /* 0x0000001051447819 */ /* 0x000fe200000006ff */
[----:B------:R-:W-:Y:S01]  /*3fc0*/  HFMA2.BF16_V2 R94, R49.H0_H0, R94.H0_H0, R193.H0_H0 ;  /* 0x2000005e315e7231 */ /* 0x000fe200002408c1 */
[----:B------:R-:W-:Y:S01]  /*3fd0*/  SHF.R.U32.HI R232, RZ, 0x10, R197 ;  /* 0x00000010ffe87819 */ /* 0x000fe200000116c5 */
[----:B------:R-:W-:Y:S01]  /*3fe0*/  HFMA2.BF16_V2 R128, R161.H0_H0, R128.H0_H0, R209.H0_H0 ;  /* 0x20000080a1807231 */ /* 0x000fe200002408d1 */
[----:B------:R-:W-:Y:S01]  /*3ff0*/  SHF.R.U32.HI R231, RZ, 0x10, R149 ;  /* 0x00000010ffe77819 */ /* 0x000fe20000011695 */
[----:B------:R-:W-:Y:S01]  /*4000*/  FADD.FTZ R140, R140, -R221 ;  /* 0x800000dd8c8c7221 */ /* 0x000fe20000010000 */
[----:B------:R-:W-:Y:S01]  /*4010*/  LOP3.LUT R82, R82, 0xffff, RZ, 0xc0, !PT ;  /* 0x0000ffff52527812 */ /* 0x000fe200078ec0ff */
[----:B------:R-:W-:Y:S01]  /*4020*/  HFMA2.BF16_V2 R109, R152.H0_H0, R109.H0_H0, R200.H0_H0 ;  /* 0x2000006d986d7231 */ /* 0x000fe200002408c8 */
[----:B------:R-:W-:Y:S01]  /*4030*/  SHF.R.U32.HI R227, RZ, 0x10, R199 ;  /* 0x00000010ffe37819 */ /* 0x000fe200000116c7 */
[----:B------:R-:W-:Y:S01]  /*4040*/  HFMA2.BF16_V2 R105, R231.H0_H0, R105.H0_H0, R232.H0_H0 ;  /* 0x20000069e7697231 */ /* 0x000fe200002408e8 */
[----:B------:R-:W-:Y:S01]  /*4050*/  SHF.R.U32.HI R228, RZ, 0x10, R151 ;  /* 0x00000010ffe47819 */ /* 0x000fe20000011697 */
[----:B------:R-:W-:Y:S01]  /*4060*/  FMUL.FTZ R140, R223, R140 ;  /* 0x0000008cdf8c7220 */ /* 0x000fe20000410000 */
[----:B------:R-:W-:Y:S01]  /*4070*/  LOP3.LUT R65, R65, 0xffff0000, R64, 0xf8, !PT ;  /* 0xffff000041417812 */ /* 0x000fe200078ef840 */
[----:B------:R-:W-:Y:S01]  /*4080*/  FADD.FTZ R144, R144, -R221 ;  /* 0x800000dd90907221 */ /* 0x000fe20000010000 */
[----:B------:R-:W-:Y:S01]  /*4090*/  F2FP.BF16.F32.PACK_AB R95, RZ, R95 ;  /* 0x0000005fff5f723e */ /* 0x000fe200000010ff */
[----:B------:R-:W-:Y:S01]  /*40a0*/  HFMA2.BF16_V2 R106, R228.H0_H0, R106.H0_H0, R227.H0_H0 ;  /* 0x2000006ae46a7231 */ /* 0x000fe200002408e3 */
[----:B------:R-:W-:Y:S01]  /*40b0*/  SHF.R.U32.HI R229, RZ, 0x10, R193 ;  /* 0x00000010ffe57819 */ /* 0x000fe200000116c1 */
[----:B------:R-:W-:Y:S01]  /*40c0*/  HFMA2.BF16_V2 R138, R166.H0_H0, R138.H0_H0, R214.H0_H0 ;  /* 0x2000008aa68a7231 */ /* 0x000fe200002408d6 */
[----:B------:R-:W-:Y:S01]  /*40d0*/  SHF.R.U32.HI R230, RZ, 0x10, R49 ;  /* 0x00000010ffe67819 */ /* 0x000fe20000011631 */
[----:B------:R-:W-:Y:S01]  /*40e0*/  FMUL.FTZ R144, R223, R144 ;  /* 0x00000090df907220 */ /* 0x000fe20000410000 */
[----:B------:R-:W-:Y:S01]  /*40f0*/  SHF.L.U32 R64, R73, 0x10, RZ ;  /* 0x0000001049407819 */ /* 0x000fe200000006ff */
[--C-:B------:R-:W-:Y:S01]  /*4100*/  FADD.FTZ R130, R130, -R221.reuse ;  /* 0x800000dd82827221 */ /* 0x100fe20000010000 */
[----:B------:R-:W-:Y:S01]  /*4110*/  LOP3.LUT R69, R78, 0xffff, RZ, 0xc0, !PT ;  /* 0x0000ffff4e457812 */ /* 0x000fe200078ec0ff */
[----:B------:R-:W-:Y:S01]  /*4120*/  HFMA2.BF16_V2 R95, R230.H0_H0, R95.H0_H0, R229.H0_H0 ;  /* 0x2000005fe65f7231 */ /* 0x000fe200002408e5 */
[----:B------:R-:W-:Y:S01]  /*4130*/  SHF.L.U64.HI R78, R80, 0x10, RZ ;  /* 0x00000010504e7819 */ /* 0x000fe200000102ff */
[--C-:B------:R-:W-:Y:S01]  /*4140*/  FADD.FTZ R234, R143, -R221.reuse ;  /* 0x800000dd8fea7221 */ /* 0x100fe20000010000 */
[----:B------:R-:W-:Y:S01]  /*4150*/  LOP3.LUT R73, R85, 0xffff, RZ, 0xc0, !PT ;  /* 0x0000ffff55497812 */ /* 0x000fe200078ec0ff */
[----:B------:R-:W-:Y:S01]  /*4160*/  FADD.FTZ R146, R146, -R221 ;  /* 0x800000dd92927221 */ /* 0x000fe20000010000 */
[----:B------:R-:W-:Y:S01]  /*4170*/  SHF.L.U64.HI R72, R81, 0x10, RZ ;  /* 0x0000001051487819 */ /* 0x000fe200000102ff */
[C---:B------:R-:W-:Y:S01]  /*4180*/  FMUL.FTZ R130, R223.reuse, R130 ;  /* 0x00000082df827220 */ /* 0x040fe20000410000 */
[----:B------:R-:W-:Y:S01]  /*4190*/  LOP3.LUT R68, R68, 0xffff, R77, 0xf8, !PT ;  /* 0x0000ffff44447812 */ /* 0x000fe200078ef84d */
[----:B------:R-:W-:Y:S01]  /*41a0*/  HFMA2.BF16_V2 R101, R150.H0_H0, R101.H0_H0, R198.H0_H0 ;  /* 0x2000006596657231 */ /* 0x000fe200002408c6 */
[----:B------:R-:W-:Y:S01]  /*41b0*/  SHF.L.U32 R70, R80, 0x10, RZ ;  /* 0x0000001050467819 */ /* 0x000fe200000006ff */
[C---:B------:R-:W-:Y:S01]  /*41c0*/  FMUL.FTZ R143, R223.reuse, R234 ;  /* 0x000000eadf8f7220 */ /* 0x040fe20000410000 */
[----:B------:R-:W-:Y:S01]  /*41d0*/  SHF.L.U32 R77, R82, 0x10, RZ ;  /* 0x00000010524d7819 */ /* 0x000fe200000006ff */
[----:B------:R-:W-:Y:S01]  /*41e0*/  HFMA2.BF16_V2 R123, R159.H0_H0, R123.H0_H0, R207.H0_H0 ;  /* 0x2000007b9f7b7231 */ /* 0x000fe200002408cf */
[----:B------:R-:W-:Y:S01]  /*41f0*/  F2FP.BF16.F32.PACK_AB R102, RZ, R102 ;  /* 0x00000066ff66723e */ /* 0x000fe200000010ff */
[----:B------:R-:W-:Y:S01]  /*4200*/  FMUL.FTZ R146, R223, R146 ;  /* 0x00000092df927220 */ /* 0x000fe20000410000 */
[----:B------:R-:W-:Y:S01]  /*4210*/  LOP3.LUT R87, R87, 0xffff, RZ, 0xc0, !PT ;  /* 0x0000ffff57577812 */ /* 0x000fe200078ec0ff */
[----:B------:R-:W-:Y:S01]  /*4220*/  HFMA2.BF16_V2 R119, R158.H0_H0, R119.H0_H0, R206.H0_H0 ;  /* 0x200000779e777231 */ /* 0x000fe200002408ce */
[----:B------:R-:W-:Y:S01]  /*4230*/  LOP3.LUT R93, R93, 0xffff, RZ, 0xc0, !PT ;  /* 0x0000ffff5d5d7812 */ /* 0x000fe200078ec0ff */
[----:B------:R-:W-:Y:S01]  /*4240*/  HFMA2.BF16_V2 R102, R149.H0_H0, R102.H0_H0, R197.H0_H0 ;  /* 0x2000006695667231 */ /* 0x000fe200002408c5 */
[----:B------:R-:W-:Y:S01]  /*4250*/  SHF.R.U64 R232, R200, 0x10, R201 ;  /* 0x00000010c8e87819 */ /* 0x000fe200000012c9 */
[----:B------:R-:W-:Y:S01]  /*4260*/  HFMA2.BF16_V2 R125, R160.H0_H0, R125.H0_H0, R208.H0_H0 ;  /* 0x2000007da07d7231 */ /* 0x000fe200002408d0 */
[----:B------:R-:W-:Y:S01]  /*4270*/  SHF.R.U64 R231, R152, 0x10, R153 ;  /* 0x0000001098e77819 */ /* 0x000fe20000001299 */
[----:B------:R-:W-:Y:S01]  /*4280*/  HFMA2.BF16_V2 R127, R162.H0_H0, R127.H0_H0, R210.H0_H0 ;  /* 0x2000007fa27f7231 */ /* 0x000fe200002408d2 */
[----:B------:R-:W-:-:S02]  /*4290*/  LOP3.LUT R99, R99, 0xffff, RZ, 0xc0, !PT ;  /* 0x0000ffff63637812 */ /* 0x000fc400078ec0ff */
[----:B------:R-:W-:Y:S01]  /*42a0*/  F2FP.BF16.F32.PACK_AB R113, RZ, R113 ;  /* 0x00000071ff71723e */ /* 0x000fe200000010ff */
[----:B------:R-:W-:Y:S01]  /*42b0*/  HFMA2.BF16_V2 R107, R231.H0_H0, R107.H0_H0, R232.H0_H0 ;  /* 0x2000006be76b7231 */ /* 0x000fe200002408e8 */
[----:B------:R-:W-:Y:S02]  /*42c0*/  SHF.R.U64 R228, R202, 0x10, R203 ;  /* 0x00000010cae47819 */ /* 0x000fe400000012cb */
[----:B------:R-:W-:Y:S02]  /*42d0*/  SHF.R.U64 R227, R154, 0x10, R155 ;  /* 0x000000109ae37819 */ /* 0x000fe4000000129b */
[----:B------:R-:W-:Y:S02]  /*42e0*/  LOP3.LUT R69, R69, 0xffff0000, R78, 0xf8, !PT ;  /* 0xffff000045457812 */ /* 0x000fe400078ef84e */
[----:B------:R-:W-:Y:S01]  /*42f0*/  LOP3.LUT R73, R73, 0xffff0000, R72, 0xf8, !PT ;  /* 0xffff000049497812 */ /* 0x000fe200078ef848 */
[----:B------:R-:W-:Y:S01]  /*4300*/  HFMA2.BF16_V2 R113, R227.H0_H0, R113.H0_H0, R228.H0_H0 ;  /* 0x20000071e3717231 */ /* 0x000fe200002408e4 */
[----:B------:R-:W-:-:S02]  /*4310*/  SHF.R.U64 R229, R198, 0x10, R199 ;  /* 0x00000010c6e57819 */ /* 0x000fc400000012c7 */
[----:B------:R-:W-:Y:S02]  /*4320*/  SHF.R.U64 R230, R150, 0x10, R151 ;  /* 0x0000001096e67819 */ /* 0x000fe40000001297 */
[----:B------:R-:W-:Y:S02]  /*4330*/  LOP3.LUT R70, R70, 0xffff, R79, 0xf8, !PT ;  /* 0x0000ffff46467812 */ /* 0x000fe400078ef84f */
[----:B------:R-:W-:Y:S01]  /*4340*/  SHF.L.U64.HI R78, R82, 0x10, RZ ;  /* 0x00000010524e7819 */ /* 0x000fe200000102ff */
[----:B------:R-:W-:Y:S01]  /*4350*/  HFMA2.BF16_V2 R104, R230.H0_H0, R104.H0_H0, R229.H0_H0 ;  /* 0x20000068e6687231 */ /* 0x000fe200002408e5 */
[----:B------:R-:W-:Y:S02]  /*4360*/  LOP3.LUT R72, R77, 0xffff, R84, 0xf8, !PT ;  /* 0x0000ffff4d487812 */ /* 0x000fe400078ef854 */
[C---:B------:R-:W-:Y:S02]  /*4370*/  SHF.L.U32 R80, R87.reuse, 0x10, RZ ;  /* 0x0000001057507819 */ /* 0x040fe400000006ff */
[----:B------:R-:W-:-:S02]  /*4380*/  SHF.L.U64.HI R84, R87, 0x10, RZ ;  /* 0x0000001057547819 */ /* 0x000fc400000102ff */
[----:B------:R-:W-:Y:S02]  /*4390*/  LOP3.LUT R79, R94, 0xffff, RZ, 0xc0, !PT ;  /* 0x0000ffff5e4f7812 */ /* 0x000fe400078ec0ff */
[----:B------:R-:W-:Y:S02]  /*43a0*/  SHF.L.U64.HI R82, R93, 0x10, RZ ;  /* 0x000000105d527819 */ /* 0x000fe400000102ff */
[----:B------:R-:W-:Y:S02]  /*43b0*/  LOP3.LUT R77, R86, 0xffff, RZ, 0xc0, !PT ;  /* 0x0000ffff564d7812 */ /* 0x000fe400078ec0ff */
[----:B------:R-:W-:Y:S02]  /*43c0*/  SHF.L.U32 R87, R99, 0x10, RZ ;  /* 0x0000001063577819 */ /* 0x000fe400000006ff */
[----:B------:R-:W-:Y:S02]  /*43d0*/  LOP3.LUT R103, R103, 0xffff, RZ, 0xc0, !PT ;  /* 0x0000ffff67677812 */ /* 0x000fe400078ec0ff */
[----:B------:R-:W-:-:S02]  /*43e0*/  LOP3.LUT R79, R79, 0xffff0000, R82, 0xf8, !PT ;  /* 0xffff00004f4f7812 */ /* 0x000fc400078ef852 */
[----:B------:R-:W-:Y:S02]  /*43f0*/  SHF.R.U32.HI R230, RZ, 0x10, R201 ;  /* 0x00000010ffe67819 */ /* 0x000fe400000116c9 */
[----:B------:R-:W-:Y:S02]  /*4400*/  SHF.R.U32.HI R229, RZ, 0x10, R153 ;  /* 0x00000010ffe57819 */ /* 0x000fe40000011699 */
[----:B------:R-:W-:Y:S02]  /*4410*/  LOP3.LUT R77, R77, 0xffff0000, R84, 0xf8, !PT ;  /* 0xffff00004d4d7812 */ /* 0x000fe400078ef854 */
[----:B------:R-:W-:Y:S01]  /*4420*/  LOP3.LUT R82, R87, 0xffff, R100, 0xf8, !PT ;  /* 0x0000ffff57527812 */ /* 0x000fe200078ef864 */
[----:B------:R-:W-:Y:S01]  /*4430*/  HFMA2.BF16_V2 R115, R229.H0_H0, R115.H0_H0, R230.H0_H0 ;  /* 0x20000073e5737231 */ /* 0x000fe200002408e6 */
[----:B------:R-:W-:Y:S02]  /*4440*/  LOP3.LUT R85, R96, 0xffff, RZ, 0xc0, !PT ;  /* 0x0000ffff60557812 */ /* 0x000fe400078ec0ff */
[----:B------:R-:W-:-:S02]  /*4450*/  SHF.L.U64.HI R84, R99, 0x10, RZ ;  /* 0x0000001063547819 */ /* 0x000fc400000102ff */
[----:B------:R-:W-:Y:S02]  /*4460*/  LOP3.LUT R87, R102, 0xffff, RZ, 0xc0, !PT ;  /* 0x0000ffff66577812 */ /* 0x000fe400078ec0ff */
[C---:B------:R-:W-:Y:S02]  /*4470*/  SHF.L.U64.HI R94, R103.reuse, 0x10, RZ ;  /* 0x00000010675e7819 */ /* 0x040fe400000102ff */
[----:B------:R-:W-:Y:S02]  /*4480*/  SHF.L.U32 R81, R103, 0x10, RZ ;  /* 0x0000001067517819 */ /* 0x000fe400000006ff */
[----:B------:R-:W-:Y:S02]  /*4490*/  LOP3.LUT R107, R107, 0xffff, RZ, 0xc0, !PT ;  /* 0x0000ffff6b6b7812 */ /* 0x000fe400078ec0ff */
[----:B------:R-:W-:Y:S02]  /*44a0*/  LOP3.LUT R113, R113, 0xffff, RZ, 0xc0, !PT ;  /* 0x0000ffff71717812 */ /* 0x000fe400078ec0ff */
[----:B------:R-:W-:-:S02]  /*44b0*/  LOP3.LUT R64, R64, 0xffff, R75, 0xf8, !PT ;  /* 0x0000ffff40407812 */ /* 0x000fc400078ef84b */
[----:B------:R-:W-:Y:S02]  /*44c0*/  SHF.R.U32.HI R228, RZ, 0x10, R207 ;  /* 0x00000010ffe47819 */ /* 0x000fe400000116cf */
[----:B------:R-:W-:Y:S02]  /*44d0*/  SHF.R.U32.HI R227, RZ, 0x10, R159 ;  /* 0x00000010ffe37819 */ /* 0x000fe4000001169f */
[----:B------:R-:W-:Y:S02]  /*44e0*/  LOP3.LUT R75, R88, 0xffff, RZ, 0xc0, !PT ;  /* 0x0000ffff584b7812 */ /* 0x000fe400078ec0ff */
[----:B------:R-:W-:Y:S01]  /*44f0*/  LOP3.LUT R80, R80, 0xffff, R89, 0xf8, !PT ;  /* 0x0000ffff50507812 */ /* 0x000fe200078ef859 */
[----:B------:R-:W-:Y:S01]  /*4500*/  HFMA2.BF16_V2 R121, R227.H0_H0, R121.H0_H0, R228.H0_H0 ;  /* 0x20000079e3797231 */ /* 0x000fe200002408e4 */
[----:B------:R-:W-:Y:S02]  /*4510*/  LOP3.LUT R85, R85, 0xffff0000, R84, 0xf8, !PT ;  /* 0xffff000055557812 */ /* 0x000fe400078ef854 */
[----:B------:R-:W-:-:S02]  /*4520*/  LOP3.LUT R87, R87, 0xffff0000, R94, 0xf8, !PT ;  /* 0xffff000057577812 */ /* 0x000fc400078ef85e */
[----:B------:R-:W-:Y:S02]  /*4530*/  F2FP.BF16.F32.PACK_AB R116, RZ, R116 ;  /* 0x00000074ff74723e */ /* 0x000fe400000010ff */
[----:B------:R-:W-:Y:S02]  /*4540*/  SHF.R.U64 R229, R206, 0x10, R207 ;  /* 0x00000010cee57819 */ /* 0x000fe400000012cf */
[----:B------:R-:W-:Y:S01]  /*4550*/  SHF.R.U64 R230, R158, 0x10, R159 ;  /* 0x000000109ee67819 */ /* 0x000fe2000000129f */
[----:B------:R-:W-:Y:S01]  /*4560*/  HFMA2.BF16_V2 R116, R156.H0_H0, R116.H0_H0, R204.H0_H0 ;  /* 0x200000749c747231 */ /* 0x000fe200002408cc */
[----:B------:R-:W-:Y:S02]  /*4570*/  LOP3.LUT R84, R81, 0xffff, R98, 0xf8, !PT ;  /* 0x0000ffff51547812 */ /* 0x000fe400078ef862 */
[----:B------:R-:W-:Y:S01]  /*4580*/  LOP3.LUT R89, R108, 0xffff, RZ, 0xc0, !PT ;  /* 0x0000ffff6c597812 */ /* 0x000fe200078ec0ff */
[----:B------:R-:W-:Y:S01]  /*4590*/  HFMA2.BF16_V2 R124, R230.H0_H0, R124.H0_H0, R229.H0_H0 ;  /* 0x2000007ce67c7231 */ /* 0x000fe200002408e5 */
[----:B------:R-:W-:-:S02]  /*45a0*/  SHF.L.U64.HI R94, R107, 0x10, RZ ;  /* 0x000000106b5e7819 */ /* 0x000fc400000102ff */
[----:B------:R-:W-:Y:S02]  /*45b0*/  SHF.L.U32 R81, R113, 0x10, RZ ;  /* 0x0000001071517819 */ /* 0x000fe400000006ff */
[----:B------:R-:W-:Y:S02]  /*45c0*/  LOP3.LUT R117, R117, 0xffff, RZ, 0xc0, !PT ;  /* 0x0000ffff75757812 */ /* 0x000fe400078ec0ff */
[----:B------:R-:W-:Y:S02]  /*45d0*/  LOP3.LUT R75, R75, 0xffff0000, R78, 0xf8, !PT ;  /* 0xffff00004b4b7812 */ /* 0x000fe400078ef84e */
[----:B------:R-:W-:Y:S02]  /*45e0*/  SHF.L.U32 R78, R93, 0x10, RZ ;  /* 0x000000105d4e7819 */ /* 0x000fe400000006ff */
[----:B------:R-:W-:Y:S02]  /*45f0*/  LOP3.LUT R89, R89, 0xffff0000, R94, 0xf8, !PT ;  /* 0xffff000059597812 */ /* 0x000fe400078ef85e */
[----:B------:R-:W-:-:S02]  /*4600*/  F2FP.BF16.F32.PACK_AB R133, RZ, R133 ;  /* 0x00000085ff85723e */ /* 0x000fc400000010ff */
[----:B------:R-:W-:Y:S02]  /*4610*/  SHF.R.U64 R228, R212, 0x10, R213 ;  /* 0x00000010d4e47819 */ /* 0x000fe400000012d5 */
[----:B------:R-:W-:Y:S02]  /*4620*/  SHF.R.U64 R227, R164, 0x10, R165 ;  /* 0x00000010a4e37819 */ /* 0x000fe400000012a5 */
[----:B------:R-:W-:Y:S02]  /*4630*/  LOP3.LUT R94, R81, 0xffff, R114, 0xf8, !PT ;  /* 0x0000ffff515e7812 */ /* 0x000fe400078ef872 */
[----:B------:R-:W-:Y:S01]  /*4640*/  LOP3.LUT R93, R111, 0xffff, RZ, 0xc0, !PT ;  /* 0x0000ffff6f5d7812 */ /* 0x000fe200078ec0ff */
[----:B------:R-:W-:Y:S01]  /*4650*/  HFMA2.BF16_V2 R133, R227.H0_H0, R133.H0_H0, R228.H0_H0 ;  /* 0x20000085e3857231 */ /* 0x000fe200002408e4 */
[----:B------:R-:W-:Y:S02]  /*4660*/  SHF.L.U64.HI R96, R113, 0x10, RZ ;  /* 0x0000001071607819 */ /* 0x000fe400000102ff */
[----:B------:R-:W-:-:S02]  /*4670*/  SHF.R.U32.HI R229, RZ, 0x10, R211 ;  /* 0x00000010ffe57819 */ /* 0x000fc400000116d3 */
[----:B------:R-:W-:Y:S02]  /*4680*/  SHF.R.U32.HI R230, RZ, 0x10, R163 ;  /* 0x00000010ffe67819 */ /* 0x000fe400000116a3 */
[----:B------:R-:W-:Y:S02]  /*4690*/  LOP3.LUT R104, R104, 0xffff, RZ, 0xc0, !PT ;  /* 0x0000ffff68687812 */ /* 0x000fe400078ec0ff */
[----:B------:R-:W-:Y:S01]  /*46a0*/  SHF.L.U32 R81, R117, 0x10, RZ ;  /* 0x0000001075517819 */ /* 0x000fe200000006ff */
[----:B------:R-:W-:Y:S01]  /*46b0*/  HFMA2.BF16_V2 R132, R230.H0_H0, R132.H0_H0, R229.H0_H0 ;  /* 0x20000084e6847231 */ /* 0x000fe200002408e5 */
[----:B------:R-:W-:Y:S02]  /*46c0*/  F2FP.BF16.F32.PACK_AB R131, RZ, R131 ;  /* 0x00000083ff83723e */ /* 0x000fe400000010ff */
[----:B------:R-:W-:Y:S02]  /*46d0*/  LOP3.LUT R78, R78, 0xffff, R91, 0xf8, !PT ;  /* 0x0000ffff4e4e7812 */ /* 0x000fe400078ef85b */
[----:B------:R-:W-:Y:S01]  /*46e0*/  LOP3.LUT R93, R93, 0xffff0000, R96, 0xf8, !PT ;  /* 0xffff00005d5d7812 */ /* 0x000fe200078ef860 */
[----:B------:R-:W-:Y:S01]  /*46f0*/  HFMA2.BF16_V2 R131, R165.H0_H0, R131.H0_H0, R213.H0_H0 ;  /* 0x20000083a5837231 */ /* 0x000fe200002408d5 */
[----:B------:R-:W-:-:S02]  /*4700*/  LOP3.LUT R91, R110, 0xffff, RZ, 0xc0, !PT ;  /* 0x0000ffff6e5b7812 */ /* 0x000fc400078ec0ff */
[----:B------:R-:W-:Y:S02]  /*4710*/  SHF.L.U64.HI R88, R104, 0x10, RZ ;  /* 0x0000001068587819 */ /* 0x000fe400000102ff */
[----:B------:R-:W-:Y:S02]  /*4720*/  LOP3.LUT R96, R81, 0xffff, R116, 0xf8, !PT ;  /* 0x0000ffff51607812 */ /* 0x000fe400078ef874 */
[----:B------:R-:W-:Y:S02]  /*4730*/  LOP3.LUT R122, R122, 0xffff, RZ, 0xc0, !PT ;  /* 0x0000ffff7a7a7812 */ /* 0x000fe400078ec0ff */
[----:B------:R-:W-:Y:S02]  /*4740*/  LOP3.LUT R55, R55, 0xffff, RZ, 0xc0, !PT ;  /* 0x0000ffff37377812 */ /* 0x000fe400078ec0ff */
[----:B------:R-:W-:Y:S02]  /*4750*/  SHF.L.U64.HI R220, R220, 0x10, RZ ;  /* 0x00000010dcdc7819 */ /* 0x000fe400000102ff */
[----:B------:R-:W-:-:S02]  /*4760*/  LOP3.LUT R116, R58, 0xffff, RZ, 0xc0, !PT ;  /* 0x0000ffff3a747812 */ /* 0x000fc400078ec0ff */
[----:B------:R-:W-:Y:S02]  /*4770*/  F2FP.BF16.F32.PACK_AB R141, RZ, R141 ;  /* 0x0000008dff8d723e */ /* 0x000fe400000010ff */
[----:B------:R-:W-:Y:S02]  /*4780*/  SHF.R.U64 R230, R216, 0x10, R217 ;  /* 0x00000010d8e67819 */ /* 0x000fe400000012d9 */
[----:B------:R-:W-:Y:S02]  /*4790*/  SHF.R.U64 R229, R168, 0x10, R169 ;  /* 0x00000010a8e57819 */ /* 0x000fe400000012a9 */
[----:B------:R-:W-:Y:S02]  /*47a0*/  LOP3.LUT R99, R120, 0xffff, RZ, 0xc0, !PT ;  /* 0x0000ffff78637812 */ /* 0x000fe400078ec0ff */
[----:B------:R-:W-:Y:S01]  /*47b0*/  LOP3.LUT R91, R91, 0xffff0000, R88, 0xf8, !PT ;  /* 0xffff00005b5b7812 */ /* 0x000fe200078ef858 */
[----:B------:R-:W-:Y:S01]  /*47c0*/  HFMA2.BF16_V2 R141, R229.H0_H0, R141.H0_H0, R230.H0_H0 ;  /* 0x2000008de58d7231 */ /* 0x000fe200002408e6 */
[----:B------:R-:W-:-:S02]  /*47d0*/  LOP3.LUT R103, R128, 0xffff, RZ, 0xc0, !PT ;  /* 0x0000ffff80677812 */ /* 0x000fc400078ec0ff */
[----:B------:R-:W-:Y:S02]  /*47e0*/  SHF.L.U64.HI R108, R122, 0x10, RZ ;  /* 0x000000107a6c7819 */ /* 0x000fe400000102ff */
[----:B------:R-:W-:Y:S02]  /*47f0*/  LOP3.LUT R120, R53, 0xffff, RZ, 0xc0, !PT ;  /* 0x0000ffff35787812 */ /* 0x000fe400078ec0ff */
[----:B------:R-:W-:Y:S02]  /*4800*/  F2FP.BF16.F32.PACK_AB R137, RZ, R137 ;  /* 0x00000089ff89723e */ /* 0x000fe400000010ff */
[----:B------:R-:W-:Y:S02]  /*4810*/  LOP3.LUT R55, R55, 0xffff0000, R220, 0xf8, !PT ;  /* 0xffff000037377812 */ /* 0x000fe400078ef8dc */
[----:B------:R-:W-:Y:S01]  /*4820*/  SHF.L.U32 R88, R107, 0x10, RZ ;  /* 0x000000106b587819 */ /* 0x000fe200000006ff */
[----:B------:R-:W-:Y:S01]  /*4830*/  HFMA2.BF16_V2 R137, R167.H0_H0, R137.H0_H0, R215.H0_H0 ;  /* 0x20000089a7897231 */ /* 0x000fe200002408d7 */
[----:B------:R-:W-:-:S02]  /*4840*/  LOP3.LUT R133, R133, 0xffff, RZ, 0xc0, !PT ;  /* 0x0000ffff85857812 */ /* 0x000fc400078ec0ff */
[----:B------:R-:W-:Y:S02]  /*4850*/  PRMT R53, R57, 0x5410, R116 ;  /* 0x0000541039357816 */ /* 0x000fe40000000074 */
[----:B------:R-:W-:Y:S02]  /*4860*/  LOP3.LUT R139, R139, 0xffff, RZ, 0xc0, !PT ;  /* 0x0000ffff8b8b7812 */ /* 0x000fe400078ec0ff */
[----:B------:R-:W-:Y:S02]  /*4870*/  LOP3.LUT R116, R66, 0xffff, RZ, 0xc0, !PT ;  /* 0x0000ffff42747812 */ /* 0x000fe400078ec0ff */
[----:B------:R-:W-:Y:S02]  /*4880*/  LOP3.LUT R66, R71, 0xffff, RZ, 0xc0, !PT ;  /* 0x0000ffff47427812 */ /* 0x000fe400078ec0ff */
[----:B------:R-:W-:Y:S02]  /*4890*/  LOP3.LUT R103, R103, 0xffff0000, R108, 0xf8, !PT ;  /* 0xffff000067677812 */ /* 0x000fe400078ef86c */
[----:B------:R-:W-:-:S02]  /*48a0*/  LOP3.LUT R88, R88, 0xffff, R109, 0xf8, !PT ;  /* 0x0000ffff58587812 */ /* 0x000fc400078ef86d */
[----:B------:R-:W-:Y:S02]  /*48b0*/  LOP3.LUT R111, R131, 0xffff, RZ, 0xc0, !PT ;  /* 0x0000ffff836f7812 */ /* 0x000fe400078ec0ff */
[----:B------:R-:W-:Y:S02]  /*48c0*/  SHF.L.U64.HI R108, R133, 0x10, RZ ;  /* 0x00000010856c7819 */ /* 0x000fe400000102ff */
[----:B------:R-:W-:Y:S02]  /*48d0*/  PRMT R55, R55, 0x5410, R120 ;  /* 0x0000541037377816 */ /* 0x000fe40000000078 */
[----:B------:R-:W-:Y:S02]  /*48e0*/  F2FP.BF16.F32.PACK_AB R140, RZ, R140 ;  /* 0x0000008cff8c723e */ /* 0x000fe400000010ff */
[----:B------:R-:W-:Y:S02]  /*48f0*/  SHF.L.U32 R109, R139, 0x10, RZ ;  /* 0x000000108b6d7819 */ /* 0x000fe400000006ff */
[----:B------:R-:W-:Y:S01]  /*4900*/  LOP3.LUT R120, R61, 0xffff, RZ, 0xc0, !PT ;  /* 0x0000ffff3d787812 */ /* 0x000fe200078ec0ff */
        /* <DEDUP_REMOVED lines=8> */
[----:B------:R-:W-:Y:S02]  /*4990*/  F2FP.BF16.F32.PACK_AB R144, RZ, R144 ;  /* 0x00000090ff90723e */ /* 0x000fe400000010ff */
[----:B------:R-:W-:Y:S02]  /*49a0*/  LOP3.LUT R109, R137, 0xffff, RZ, 0xc0, !PT ;  /* 0x0000ffff896d7812 */ /* 0x000fe400078ec0ff */
[----:B------:R-:W-:Y:S01]  /*49b0*/  SHF.L.U64.HI R110, R139, 0x10, RZ ;  /* 0x000000108b6e7819 */ /* 0x000fe200000102ff */
[----:B------:R-:W-:Y:S01]  /*49c0*/  HFMA2.BF16_V2 R144, R170.H0_H0, R144.H0_H0, R218.H0_H0 ;  /* 0x20000090aa907231 */ /* 0x000fe200002408da */
[----:B------:R-:W-:Y:S02]  /*49d0*/  PRMT R65, R67, 0x5410, R74 ;  /* 0x0000541043417816 */ /* 0x000fe4000000004a */
[----:B------:R-:W-:Y:S02]  /*49e0*/  PRMT R71, R69, 0x5410, R76 ;  /* 0x0000541045477816 */ /* 0x000fe4000000004c */
[----:B------:R-:W-:-:S02]  /*49f0*/  SHF.L.U32 R81, R141, 0x10, RZ ;  /* 0x000000108d517819 */ /* 0x000fc400000006ff */
[----:B------:R-:W-:Y:S02]  /*4a00*/  PRMT R69, R73, 0x5410, R66 ;  /* 0x0000541049457816 */ /* 0x000fe40000000042 */
[----:B------:R-:W-:Y:S02]  /*4a10*/  LOP3.LUT R74, R97, 0xffff, RZ, 0xc0, !PT ;  /* 0x0000ffff614a7812 */ /* 0x000fe400078ec0ff */
[----:B------:R-:W-:Y:S02]  /*4a20*/  LOP3.LUT R142, R142, 0xffff, RZ, 0xc0, !PT ;  /* 0x0000ffff8e8e7812 */ /* 0x000fe400078ec0ff */
[----:B------:R-:W-:Y:S02]  /*4a30*/  LOP3.LUT R66, R105, 0xffff, RZ, 0xc0, !PT ;  /* 0x0000ffff69427812 */ /* 0x000fe400078ec0ff */
[----:B------:R-:W-:Y:S02]  /*4a40*/  LOP3.LUT R109, R109, 0xffff0000, R110, 0xf8, !PT ;  /* 0xffff00006d6d7812 */ /* 0x000fe400078ef86e */
[----:B------:R-:W-:-:S02]  /*4a50*/  LOP3.LUT R110, R81, 0xffff, R140, 0xf8, !PT ;  /* 0x0000ffff516e7812 */ /* 0x000fc400078ef88c */
[----:B------:R-:W-:Y:S02]  /*4a60*/  PRMT R83, R85, 0x5410, R74 ;  /* 0x0000541055537816 */ /* 0x000fe4000000004a */
[----:B------:R-:W-:Y:S02]  /*4a70*/  SHF.L.U32 R81, R142, 0x10, RZ ;  /* 0x000000108e517819 */ /* 0x000fe400000006ff */
[----:B------:R-:W-:Y:S02]  /*4a80*/  LOP3.LUT R90, R90, 0xffff, RZ, 0xc0, !PT ;  /* 0x0000ffff5a5a7812 */ /* 0x000fe400078ec0ff */
[----:B------:R-:W-:Y:S02]  /*4a90*/  LOP3.LUT R76, R95, 0xffff, RZ, 0xc0, !PT ;  /* 0x0000ffff5f4c7812 */ /* 0x000fe400078ec0ff */
[----:B------:R-:W-:Y:S02]  /*4aa0*/  PRMT R85, R87, 0x5410, R66 ;  /* 0x0000541057557816 */ /* 0x000fe40000000042 */
[----:B------:R-:W-:-:S02]  /*4ab0*/  LOP3.LUT R92, R92, 0xffff, RZ, 0xc0, !PT ;  /* 0x0000ffff5c5c7812 */ /* 0x000fc400078ec0ff */
[----:B------:R-:W-:Y:S02]  /*4ac0*/  LOP3.LUT R66, R115, 0xffff, RZ, 0xc0, !PT ;  /* 0x0000ffff73427812 */ /* 0x000fe400078ec0ff */
[----:B------:R-:W-:Y:S02]  /*4ad0*/  SHF.R.U32.HI R231, RZ, 0x10, R205 ;  /* 0x00000010ffe77819 */ /* 0x000fe400000116cd */
[----:B------:R-:W-:Y:S02]  /*4ae0*/  SHF.R.U32.HI R232, RZ, 0x10, R157 ;  /* 0x00000010ffe87819 */ /* 0x000fe4000001169d */
[----:B------:R-:W-:Y:S02]  /*4af0*/  LOP3.LUT R58, R81, 0xffff, R144, 0xf8, !PT ;  /* 0x0000ffff513a7812 */ /* 0x000fe400078ef890 */
[----:B------:R-:W-:Y:S01]  /*4b00*/  PRMT R73, R75, 0x5410, R90 ;  /* 0x000054104b497816 */ /* 0x000fe2000000005a */
[----:B------:R-:W-:Y:S01]  /*4b10*/  HFMA2.BF16_V2 R118, R232.H0_H0, R118.H0_H0, R231.H0_H0 ;  /* 0x20000076e8767231 */ /* 0x000fe200002408e7 */
[----:B------:R-:W-:Y:S01]  /*4b20*/  PRMT R81, R77, 0x5410, R92 ;  /* 0x000054104d517816 */ /* 0x000fe2000000005c */
[----:B------:R-:W0:Y:S01]  /*4b30*/  @!P1 LDC.64 R74, c[0x0][0x230] ;  /* 0x00008c00ff4a9b82 */ /* 0x000e220000000a00 */
[----:B------:R-:W-:-:S02]  /*4b40*/  PRMT R79, R79, 0x5410, R76 ;  /* 0x000054104f4f7816 */ /* 0x000fc4000000004c */
[----:B------:R-:W-:Y:S02]  /*4b50*/  PRMT R89, R89, 0x5410, R66 ;  /* 0x0000541059597816 */ /* 0x000fe40000000042 */
[----:B------:R-:W-:Y:S02]  /*4b60*/  SHF.R.U64 R231, R210, 0x10, R211 ;  /* 0x00000010d2e77819 */ /* 0x000fe400000012d3 */
[----:B------:R-:W-:Y:S01]  /*4b70*/  SHF.R.U64 R232, R162, 0x10, R163 ;  /* 0x00000010a2e87819 */ /* 0x000fe200000012a3 */
[----:B------:R-:W1:Y:S01]  /*4b80*/  @!P1 LDC.64 R76, c[0x0][0x238] ;  /* 0x00008e00ff4c9b82 */ /* 0x000e620000000a00 */
[----:B------:R-:W-:Y:S02]  /*4b90*/  SHF.L.U32 R86, R104, 0x10, RZ ;  /* 0x0000001068567819 */ /* 0x000fe400000006ff */
[----:B------:R-:W-:Y:S01]  /*4ba0*/  F2FP.BF16.F32.PACK_AB R145, RZ, R145 ;  /* 0x00000091ff91723e */ /* 0x000fe200000010ff */
[----:B------:R-:W-:Y:S01]  /*4bb0*/  HFMA2.BF16_V2 R126, R232.H0_H0, R126.H0_H0, R231.H0_H0 ;  /* 0x2000007ee87e7231 */ /* 0x000fe200002408e7 */
[----:B------:R-:W-:-:S02]  /*4bc0*/  LOP3.LUT R124, R124, 0xffff, RZ, 0xc0, !PT ;  /* 0x0000ffff7c7c7812 */ /* 0x000fc400078ec0ff */
[----:B------:R-:W-:Y:S01]  /*4bd0*/  F2FP.BF16.F32.PACK_AB R130, RZ, R130 ;  /* 0x00000082ff82723e */ /* 0x000fe200000010ff */
[----:B------:R-:W2:Y:S01]  /*4be0*/  LDC.64 R66, c[0x0][0x228] ;  /* 0x00008a00ff427b82 */ /* 0x000ea20000000a00 */
[----:B------:R-:W-:Y:S01]  /*4bf0*/  LOP3.LUT R86, R86, 0xffff, R101, 0xf8, !PT ;  /* 0x0000ffff56567812 */ /* 0x000fe200078ef865 */
[----:B------:R-:W-:Y:S01]  /*4c00*/  HFMA2.BF16_V2 R145, R169.H0_H0, R145.H0_H0, R217.H0_H0 ;  /* 0x20000091a9917231 */ /* 0x000fe200002408d9 */
[----:B------:R-:W-:Y:S01]  /*4c10*/  SHF.L.U64.HI R98, R117, 0x10, RZ ;  /* 0x0000001075627819 */ /* 0x000fe200000102ff */
[----:B------:R-:W-:Y:S01]  /*4c20*/  HFMA2.BF16_V2 R130, R163.H0_H0, R130.H0_H0, R211.H0_H0 ;  /* 0x20000082a3827231 */ /* 0x000fe200002408d3 */
[----:B------:R-:W-:Y:S02]  /*4c30*/  F2FP.BF16.F32.PACK_AB R143, RZ, R143 ;  /* 0x0000008fff8f723e */ /* 0x000fe400000010ff */
[----:B------:R-:W-:Y:S01]  /*4c40*/  SHF.R.U32.HI R228, RZ, 0x10, R217 ;  /* 0x00000010ffe47819 */ /* 0x000fe200000116d9 */
[----:B0-----:R-:W-:Y:S01]  /*4c50*/  @!P1 IMAD.WIDE R74, R5, 0x4, R74 ;  /* 0x00000004054a9825 */ /* 0x001fe200078e024a */
[----:B------:R-:W-:-:S02]  /*4c60*/  SHF.R.U32.HI R227, RZ, 0x10, R169 ;  /* 0x00000010ffe37819 */ /* 0x000fc400000116a9 */
[----:B------:R-:W-:Y:S02]  /*4c70*/  LOP3.LUT R101, R123, 0xffff, RZ, 0xc0, !PT ;  /* 0x0000ffff7b657812 */ /* 0x000fe400078ec0ff */
[----:B------:R-:W-:Y:S01]  /*4c80*/  SHF.L.U64.HI R102, R124, 0x10, RZ ;  /* 0x000000107c667819 */ /* 0x000fe200000102ff */
[----:B------:R-:W-:Y:S01]  /*4c90*/  HFMA2.BF16_V2 R143, R227.H0_H0, R143.H0_H0, R228.H0_H0 ;  /* 0x2000008fe38f7231 */ /* 0x000fe200002408e4 */
[----:B------:R-:W-:Y:S01]  /*4ca0*/  F2FP.BF16.F32.PACK_AB R146, RZ, R146 ;  /* 0x00000092ff92723e */ /* 0x000fe200000010ff */
[----:B-1----:R-:W-:Y:S01]  /*4cb0*/  @!P1 IMAD.WIDE R76, R5, 0x4, R76 ;  /* 0x00000004054c9825 */ /* 0x002fe200078e024c */
[----:B------:R-:W-:Y:S01]  /*4cc0*/  LOP3.LUT R99, R99, 0xffff0000, R98, 0xf8, !PT ;  /* 0xffff000063637812 */ /* 0x000fe200078ef862 */
[----:B------:R2:W-:Y:S01]  /*4cd0*/  @!P1 STG.E desc[UR6][R74.64], R221 ;  /* 0x000000dd4a009986 */ /* 0x0005e2000c101906 */
[----:B------:R-:W-:Y:S01]  /*4ce0*/  LOP3.LUT R118, R118, 0xffff, RZ, 0xc0, !PT ;  /* 0x0000ffff76767812 */ /* 0x000fe200078ec0ff */
[----:B------:R-:W-:Y:S01]  /*4cf0*/  HFMA2.BF16_V2 R146, R171.H0_H0, R146.H0_H0, R219.H0_H0 ;  /* 0x20000092ab927231 */ /* 0x000fe200002408db */
[----:B------:R-:W-:Y:S01]  /*4d00*/  LOP3.LUT R101, R101, 0xffff0000, R102, 0xf8, !PT ;  /* 0xffff000065657812 */ /* 0x000fe200078ef866 */
[----:B------:R0:W-:Y:S01]  /*4d10*/  @!P1 STG.E desc[UR6][R76.64], R223 ;  /* 0x000000df4c009986 */ /* 0x0001e2000c101906 */
[----:B------:R-:W-:-:S02]  /*4d20*/  LOP3.LUT R92, R121, 0xffff, RZ, 0xc0, !PT ;  /* 0x0000ffff795c7812 */ /* 0x000fc400078ec0ff */
[----:B------:R-:W-:Y:S02]  /*4d30*/  LOP3.LUT R126, R126, 0xffff, RZ, 0xc0, !PT ;  /* 0x0000ffff7e7e7812 */ /* 0x000fe400078ec0ff */
[----:B------:R-:W-:Y:S02]  /*4d40*/  LOP3.LUT R90, R129, 0xffff, RZ, 0xc0, !PT ;  /* 0x0000ffff815a7812 */ /* 0x000fe400078ec0ff */
[----:B------:R-:W-:Y:S01]  /*4d50*/  LOP3.LUT R113, R145, 0xffff, RZ, 0xc0, !PT ;  /* 0x0000ffff91717812 */ /* 0x000fe200078ec0ff */
[----:B--2---:R-:W-:Y:S01]  /*4d60*/  IMAD.WIDE.U32 R74, R21, 0x8, R66 ;  /* 0x00000008154a7825 */ /* 0x004fe200078e0042 */
[----:B------:R-:W-:Y:S02]  /*4d70*/  SHF.L.U64.HI R114, R141, 0x10, RZ ;  /* 0x000000108d727819 */ /* 0x000fe400000102ff */
[----:B------:R-:W-:Y:S01]  /*4d80*/  PRMT R97, R99, 0x5410, R118 ;  /* 0x0000541063617816 */ /* 0x000fe20000000076 */
[----:B------:R-:W-:Y:S01]  /*4d90*/  IMAD.WIDE.U32 R20, R20, 0x8, R66 ;  /* 0x0000000814147825 */ /* 0x000fe200078e0042 */
[----:B------:R-:W-:-:S02]  /*4da0*/  PRMT R99, R101, 0x5410, R92 ;  /* 0x0000541065637816 */ /* 0x000fc4000000005c */
[----:B------:R-:W-:Y:S01]  /*4db0*/  LOP3.LUT R107, R130, 0xffff, RZ, 0xc0, !PT ;  /* 0x0000ffff826b7812 */ /* 0x000fe200078ec0ff */
[--C-:B0-----:R-:W-:Y:S01]  /*4dc0*/  IMAD.WIDE.U32 R76, R19, 0x8, R66.reuse ;  /* 0x00000008134c7825 */ /* 0x101fe200078e0042 */
[----:B------:R-:W-:Y:S02]  /*4dd0*/  SHF.L.U64.HI R104, R126, 0x10, RZ ;  /* 0x000000107e687819 */ /* 0x000fe400000102ff */
[----:B------:R-:W-:Y:S01]  /*4de0*/  LOP3.LUT R134, R134, 0xffff, RZ, 0xc0, !PT ;  /* 0x0000ffff86867812 */ /* 0x000fe200078ec0ff */
[----:B------:R-:W-:Y:S01]  /*4df0*/  IMAD.WIDE.U32 R18, R18, 0x8, R66 ;  /* 0x0000000812127825 */ /* 0x000fe200078e0042 */
[----:B------:R-:W-:Y:S02]  /*4e00*/  PRMT R101, R103, 0x5410, R90 ;  /* 0x0000541067657816 */ /* 0x000fe4000000005a */
[----:B------:R-:W-:Y:S02]  /*4e10*/  LOP3.LUT R113, R113, 0xffff0000, R114, 0xf8, !PT ;  /* 0xffff000071717812 */ /* 0x000fe400078ef872 */
[----:B------:R-:W-:-:S02]  /*4e20*/  LOP3.LUT R90, R143, 0xffff, RZ, 0xc0, !PT ;  /* 0x0000ffff8f5a7812 */ /* 0x000fc400078ec0ff */
[----:B------:R-:W-:Y:S02]  /*4e30*/  LOP3.LUT R106, R106, 0xffff, RZ, 0xc0, !PT ;  /* 0x0000ffff6a6a7812 */ /* 0x000fe400078ec0ff */
[----:B------:R-:W-:Y:S02]  /*4e40*/  LOP3.LUT R112, R112, 0xffff, RZ, 0xc0, !PT ;  /* 0x0000ffff70707812 */ /* 0x000fe400078ec0ff */
[----:B------:R-:W-:Y:S02]  /*4e50*/  LOP3.LUT R107, R107, 0xffff0000, R104, 0xf8, !PT ;  /* 0xffff00006b6b7812 */ /* 0x000fe400078ef868 */
[----:B------:R-:W-:Y:S02]  /*4e60*/  LOP3.LUT R114, R146, 0xffff, RZ, 0xc0, !PT ;  /* 0x0000ffff92727812 */ /* 0x000fe400078ec0ff */
[----:B------:R-:W-:Y:S02]  /*4e70*/  SHF.L.U64.HI R117, R142, 0x10, RZ ;  /* 0x000000108e757819 */ /* 0x000fe400000102ff */
[----:B------:R-:W-:-:S02]  /*4e80*/  LOP3.LUT R132, R132, 0xffff, RZ, 0xc0, !PT ;  /* 0x0000ffff84847812 */ /* 0x000fc400078ec0ff */
[----:B------:R-:W-:Y:S02]  /*4e90*/  PRMT R105, R111, 0x5410, R134 ;  /* 0x000054106f697816 */ /* 0x000fe40000000086 */
[----:B------:R-:W-:Y:S02]  /*4ea0*/  PRMT R111, R113, 0x5410, R90 ;  /* 0x00005410716f7816 */ /* 0x000fe4000000005a */
[----:B------:R-:W-:Y:S01]  /*4eb0*/  PRMT R87, R91, 0x5410, R106 ;  /* 0x000054105b577816 */ /* 0x000fe2000000006a */
[C---:B------:R-:W-:Y:S01]  /*4ec0*/  IMAD.WIDE.U32 R90, R25.reuse, 0x8, R66 ;  /* 0x00000008195a7825 */ /* 0x040fe200078e0042 */
[----:B------:R-:W-:Y:S02]  /*4ed0*/  IADD3 R113, R25, 0x800, RZ ;  /* 0x0000080019717810 */ /* 0x000fe40007ffe0ff */
[----:B------:R-:W-:Y:S01]  /*4ee0*/  PRMT R95, R93, 0x5410, R112 ;  /* 0x000054105d5f7816 */ /* 0x000fe20000000070 */
[----:B------:R-:W-:Y:S01]  /*4ef0*/  IMAD.WIDE.U32 R92, R6, 0x8, R66 ;  /* 0x00000008065c7825 */ /* 0x000fe200078e0042 */
[----:B------:R-:W-:Y:S01]  /*4f00*/  LOP3.LUT R114, R114, 0xffff0000, R117, 0xf8, !PT ;  /* 0xffff000072727812 */ /* 0x000fe200078ef875 */
[----:B------:R0:W-:Y:S01]  /*4f10*/  STG.E.64 desc[UR6][R90.64], R54 ;  /* 0x000000365a007986 */ /* 0x0001e2000c101b06 */
[----:B------:R-:W-:Y:S01]  /*4f20*/  PRMT R103, R107, 0x5410, R132 ;  /* 0x000054106b677816 */ /* 0x000fe20000000084 */
[----:B------:R-:W-:Y:S01]  /*4f30*/  IMAD.WIDE.U32 R106, R27, 0x8, R66 ;  /* 0x000000081b6a7825 */ /* 0x000fe200078e0042 */
[----:B------:R-:W-:Y:S01]  /*4f40*/  LOP3.LUT R147, R147, 0xffff, RZ, 0xc0, !PT ;  /* 0x0000ffff93937812 */ /* 0x000fe200078ec0ff */
[----:B------:R0:W-:Y:S01]  /*4f50*/  STG.E.64 desc[UR6][R92.64], R52 ;  /* 0x000000345c007986 */ /* 0x0001e2000c101b06 */
[----:B------:R-:W-:Y:S01]  /*4f60*/  PRMT R57, R59, 0x5410, R120 ;  /* 0x000054103b397816 */ /* 0x000fe20000000078 */
[----:B------:R-:W-:Y:S01]  /*4f70*/  IMAD.WIDE.U32 R26, R26, 0x8, R66 ;  /* 0x000000081a1a7825 */ /* 0x000fe200078e0042 */
[----:B------:R-:W-:-:S02]  /*4f80*/  PRMT R63, R63, 0x5410, R116 ;  /* 0x000054103f3f7816 */ /* 0x000fc40000000074 */
[----:B------:R-:W-:Y:S01]  /*4f90*/  PRMT R59, R114, 0x5410, R147 ;  /* 0x00005410723b7816 */ /* 0x000fe20000000093 */
[----:B------:R-:W-:Y:S01]  /*4fa0*/  IMAD.WIDE.U32 R112, R113, 0x8, R66 ;  /* 0x0000000871707825 */ /* 0x000fe200078e0042 */
[----:B------:R-:W-:Y:S01]  /*4fb0*/  SHF.R.U32.HI R231, RZ, 0x10, R215 ;  /* 0x00000010ffe77819 */ /* 0x000fe200000116d7 */
[----:B------:R0:W-:Y:S01]  /*4fc0*/  STG.E.64 desc[UR6][R106.64], R56 ;  /* 0x000000386a007986 */ /* 0x0001e2000c101b06 */
[----:B------:R-:W-:Y:S01]  /*4fd0*/  SHF.R.U32.HI R232, RZ, 0x10, R167 ;  /* 0x00000010ffe87819 */ /* 0x000fe200000116a7 */
[--C-:B------:R-:W-:Y:S01]  /*4fe0*/  IMAD.WIDE.U32 R24, R24, 0x8, R66.reuse ;  /* 0x0000000818187825 */ /* 0x100fe200078e0042 */
[----:B------:R-:W-:Y:S01]  /*4ff0*/  SHF.L.U32 R98, R124, 0x10, RZ ;  /* 0x000000107c627819 */ /* 0x000fe200000006ff */
[----:B------:R0:W-:Y:S01]  /*5000*/  STG.E.64 desc[UR6][R26.64], R62 ;  /* 0x0000003e1a007986 */ /* 0x0001e2000c101b06 */
[----:B------:R-:W-:Y:S01]  /*5010*/  F2FP.BF16.F32.PACK_AB R135, RZ, R135 ;  /* 0x00000087ff87723e */ /* 0x000fe200000010ff */
[----:B------:R-:W-:-:S04]  /*5020*/  IMAD.WIDE.U32 R114, R23, 0x8, R66 ;  /* 0x0000000817727825 */ /* 0x000fc800078e0042 */
[----:B------:R-:W-:Y:S01]  /*5030*/  HFMA2.BF16_V2 R136, R232.H0_H0, R136.H0_H0, R231.H0_H0 ;  /* 0x20000088e8887231 */ /* 0x000fe200002408e7 */
[----:B------:R0:W-:Y:S01]  /*5040*/  STG.E.64 desc[UR6][R112.64], R60 ;  /* 0x0000003c70007986 */ /* 0x0001e2000c101b06 */
[----:B------:R-:W-:Y:S01]  /*5050*/  LOP3.LUT R98, R98, 0xffff, R119, 0xf8, !PT ;  /* 0x0000ffff62627812 */ /* 0x000fe200078ef877 */
[--C-:B------:R-:W-:Y:S01]  /*5060*/  IMAD.WIDE.U32 R22, R22, 0x8, R66.reuse ;  /* 0x0000000816167825 */ /* 0x100fe200078e0042 */
[----:B------:R-:W-:Y:S01]  /*5070*/  SHF.L.U32 R100, R122, 0x10, RZ ;  /* 0x000000107a647819 */ /* 0x000fe200000006ff */
[----:B------:R0:W-:Y:S02]  /*5080*/  STG.E.64 desc[UR6][R24.64], R64 ;  /* 0x0000004018007986 */ /* 0x0001e4000c101b06 */
[----:B------:R-:W-:Y:S02]  /*5090*/  HFMA2.BF16_V2 R135, R164.H0_H0, R135.H0_H0, R212.H0_H0 ;  /* 0x20000087a4877231 */ /* 0x000fe400002408d4 */
[--C-:B------:R-:W-:Y:S01]  /*50a0*/  IMAD.WIDE.U32 R116, R17, 0x8, R66.reuse ;  /* 0x0000000811747825 */ /* 0x100fe200078e0042 */
[----:B------:R-:W-:Y:S01]  /*50b0*/  SHF.L.U32 R102, R126, 0x10, RZ ;  /* 0x000000107e667819 */ /* 0x000fe200000006ff */
[----:B------:R0:W-:Y:S01]  /*50c0*/  STG.E.64 desc[UR6][R114.64], R70 ;  /* 0x0000004672007986 */ /* 0x0001e2000c101b06 */
[----:B------:R-:W-:Y:S01]  /*50d0*/  SHF.L.U32 R104, R133, 0x10, RZ ;  /* 0x0000001085687819 */ /* 0x000fe200000006ff */
[----:B------:R-:W-:Y:S01]  /*50e0*/  IMAD.WIDE.U32 R16, R16, 0x8, R66 ;  /* 0x0000000810107825 */ /* 0x000fe200078e0042 */
[----:B------:R-:W-:Y:S01]  /*50f0*/  LOP3.LUT R136, R136, 0xffff, RZ, 0xc0, !PT ;  /* 0x0000ffff88887812 */ /* 0x000fe200078ec0ff */
[----:B------:R0:W-:Y:S01]  /*5100*/  STG.E.64 desc[UR6][R22.64], R68 ;  /* 0x0000004416007986 */ /* 0x0001e2000c101b06 */
[----:B------:R-:W-:Y:S01]  /*5110*/  LOP3.LUT R100, R100, 0xffff, R125, 0xf8, !PT ;  /* 0x0000ffff64647812 */ /* 0x000fe200078ef87d */
[----:B------:R-:W-:Y:S01]  /*5120*/  IMAD.WIDE.U32 R118, R15, 0x8, R66 ;  /* 0x000000080f767825 */ /* 0x000fe200078e0042 */
[----:B------:R-:W-:Y:S01]  /*5130*/  LOP3.LUT R102, R102, 0xffff, R127, 0xf8, !PT ;  /* 0x0000ffff66667812 */ /* 0x000fe200078ef87f */
[----:B------:R0:W-:Y:S01]  /*5140*/  STG.E.64 desc[UR6][R74.64], R72 ;  /* 0x000000484a007986 */ /* 0x0001e2000c101b06 */
[----:B------:R-:W-:Y:S01]  /*5150*/  LOP3.LUT R104, R104, 0xffff, R135, 0xf8, !PT ;  /* 0x0000ffff68687812 */ /* 0x000fe200078ef887 */
[----:B------:R-:W-:Y:S01]  /*5160*/  IMAD.WIDE.U32 R14, R14, 0x8, R66 ;  /* 0x000000080e0e7825 */ /* 0x000fe200078e0042 */
[----:B------:R-:W-:Y:S01]  /*5170*/  PRMT R109, R109, 0x5410, R136 ;  /* 0x000054106d6d7816 */ /* 0x000fe20000000088 */
[----:B------:R0:W-:Y:S01]  /*5180*/  STG.E.64 desc[UR6][R20.64], R80 ;  /* 0x0000005014007986 */ /* 0x0001e2000c101b06 */
[----:B------:R-:W-:Y:S01]  /*5190*/  IADD3 R5, R5, UR5, RZ ;  /* 0x0000000505057c10 */ /* 0x000fe2000fffe0ff */
[--C-:B------:R-:W-:Y:S01]  /*51a0*/  IMAD.WIDE.U32 R120, R13, 0x8, R66.reuse ;  /* 0x000000080d787825 */ /* 0x100fe200078e0042 */
[----:B------:R-:W-:Y:S01]  /*51b0*/  SEL R220, RZ, 0x1, P0 ;  /* 0x00000001ffdc7807 */ /* 0x000fe20000000000 */
[----:B------:R0:W-:Y:S01]  /*51c0*/  STG.E.64 desc[UR6][R76.64], R78 ;  /* 0x0000004e4c007986 */ /* 0x0001e2000c101b06 */
[----:B------:R-:W-:Y:S01]  /*51d0*/  ISETP.GE.AND P1, PT, R5, UR4, PT ;  /* 0x0000000405007c0c */ /* 0x000fe2000bf26270 */
[----:B------:R-:W-:-:S02]  /*51e0*/  IMAD.WIDE.U32 R12, R12, 0x8, R66 ;  /* 0x000000080c0c7825 */ /* 0x000fc400078e0042 */
[----:B------:R0:W-:Y:S02]  /*51f0*/  STG.E.64 desc[UR6][R18.64], R82 ;  /* 0x0000005212007986 */ /* 0x0001e4000c101b06 */
[--C-:B------:R-:W-:Y:S02]  /*5200*/  IMAD.WIDE.U32 R122, R11, 0x8, R66.reuse ;  /* 0x000000080b7a7825 */ /* 0x100fe400078e0042 */
[----:B------:R0:W-:Y:S02]  /*5210*/  STG.E.64 desc[UR6][R116.64], R84 ;  /* 0x0000005474007986 */ /* 0x0001e4000c101b06 */
[--C-:B------:R-:W-:Y:S02]  /*5220*/  IMAD.WIDE.U32 R10, R10, 0x8, R66.reuse ;  /* 0x000000080a0a7825 */ /* 0x100fe400078e0042 */
[----:B------:R0:W-:Y:S02]  /*5230*/  STG.E.64 desc[UR6][R16.64], R86 ;  /* 0x0000005610007986 */ /* 0x0001e4000c101b06 */
[----:B------:R-:W-:-:S02]  /*5240*/  IMAD.WIDE.U32 R124, R9, 0x8, R66 ;  /* 0x00000008097c7825 */ /* 0x000fc400078e0042 */
[----:B------:R0:W-:Y:S02]  /*5250*/  STG.E.64 desc[UR6][R118.64], R88 ;  /* 0x0000005876007986 */ /* 0x0001e4000c101b06 */
[--C-:B------:R-:W-:Y:S02]  /*5260*/  IMAD.WIDE.U32 R8, R8, 0x8, R66.reuse ;  /* 0x0000000808087825 */ /* 0x100fe400078e0042 */
[----:B------:R0:W-:Y:S02]  /*5270*/  STG.E.64 desc[UR6][R14.64], R94 ;  /* 0x0000005e0e007986 */ /* 0x0001e4000c101b06 */
[--C-:B------:R-:W-:Y:S02]  /*5280*/  IMAD.WIDE.U32 R6, R7, 0x8, R66.reuse ;  /* 0x0000000807067825 */ /* 0x100fe400078e0042 */
[----:B------:R0:W-:Y:S02]  /*5290*/  STG.E.64 desc[UR6][R120.64], R96 ;  /* 0x0000006078007986 */ /* 0x0001e4000c101b06 */
[----:B------:R-:W-:-:S02]  /*52a0*/  IMAD.WIDE.U32 R66, R224, 0x8, R66 ;  /* 0x00000008e0427825 */ /* 0x000fc400078e0042 */
[----:B------:R0:W-:Y:S04]  /*52b0*/  STG.E.64 desc[UR6][R12.64], R98 ;  /* 0x000000620c007986 */ /* 0x0001e8000c101b06 */
[----:B------:R0:W-:Y:S04]  /*52c0*/  STG.E.64 desc[UR6][R122.64], R100 ;  /* 0x000000647a007986 */ /* 0x0001e8000c101b06 */
[----:B------:R0:W-:Y:S04]  /*52d0*/  STG.E.64 desc[UR6][R10.64], R102 ;  /* 0x000000660a007986 */ /* 0x0001e8000c101b06 */
[----:B------:R0:W-:Y:S04]  /*52e0*/  STG.E.64 desc[UR6][R124.64], R104 ;  /* 0x000000687c007986 */ /* 0x0001e8000c101b06 */
[----:B------:R0:W-:Y:S04]  /*52f0*/  STG.E.64 desc[UR6][R8.64], R108 ;  /* 0x0000006c08007986 */ /* 0x0001e8000c101b06 */
[----:B------:R0:W-:Y:S04]  /*5300*/  STG.E.64 desc[UR6][R6.64], R110 ;  /* 0x0000006e06007986 */ /* 0x0001e8000c101b06 */
[----:B------:R0:W-:Y:S01]  /*5310*/  STG.E.64 desc[UR6][R66.64], R58 ;  /* 0x0000003a42007986 */ /* 0x0001e2000c101b06 */
[----:B------:R-:W-:Y:S05]  /*5320*/  @!P1 BRA `(.L_x_83) ;  /* 0xffffffb000489947 */ /* 0x000fea000383ffff */
[----:B------:R-:W-:Y:S05]  /*5330*/  EXIT ;  /* 0x000000000000794d */ /* 0x000fea0003800000 */
.L_x_80:
[----:B------:R-:W-:Y:S01]  /*5340*/  HFMA2.MMA R235, -RZ, RZ, 0, 5.9604644775390625e-08 ;  /* 0x00000001ffeb7435 */ /* 0x000fe200000001ff */
[----:B------:R-:W-:Y:S02]  /*5350*/  MOV R234, R221 ;  /* 0x000000dd00ea7202 */ /* 0x000fe40000000f00 */
[----:B------:R-:W-:Y:S02]  /*5360*/  MOV R236, 0x1f ;  /* 0x0000001f00ec7802 */ /* 0x000fe40000000f00 */
[----:B------:R-:W-:-:S07]  /*5370*/  MOV R233, 0xffffffff ;  /* 0xffffffff00e97802 */ /* 0x000fce0000000f00 */
[----:B-----5:R-:W-:Y:S05]  /*5380*/  WARPSYNC.COLLECTIVE R233, `(.L_x_84) ;  /* 0x00000000e9087348 */ /* 0x020fea0003c00000 */
[----:B------:R0:W1:Y:S02]  /*5390*/  SHFL.BFLY P2, R231, R234, R235, R236 ;  /* 0x0c0000ebeae77389 */ /* 0x00006400000400ec */
[----:B01---5:R-:W-:Y:S01]  /*53a0*/  ENDCOLLECTIVE ;  /* 0x000000000000791b */ /* 0x023fe20003800000 */
.L_x_84:
[----:B------:R-:W-:Y:S01]  /*53b0*/  HFMA2.MMA R235, -RZ, RZ, 0, 1.1920928955078125e-07 ;  /* 0x00000002ffeb7435 */ /* 0x000fe200000001ff */
[----:B------:R-:W-:-:S05]  /*53c0*/  MOV R220, R231 ;  /* 0x000000e700dc7202 */ /* 0x000fca0000000f00 */
[----:B------:R-:W-:-:S05]  /*53d0*/  FADD.FTZ R222, R221, R220 ;  /* 0x000000dcddde7221 */ /* 0x000fca0000010000 */
[----:B------:R-:W-:-:S07]  /*53e0*/  MOV R234, R222 ;  /* 0x000000de00ea7202 */ /* 0x000fce0000000f00 */
[----:B------:R-:W-:Y:S05]  /*53f0*/  WARPSYNC.COLLECTIVE R233, `(.L_x_85) ;  /* 0x00000000e9087348 */ /* 0x000fea0003c00000 */
[----:B------:R0:W1:Y:S02]  /*5400*/  SHFL.BFLY P2, R231, R234, R235, R236 ;  /* 0x0c0000ebeae77389 */ /* 0x00006400000400ec */
[----:B01----:R-:W-:Y:S01]  /*5410*/  ENDCOLLECTIVE ;  /* 0x000000000000791b */ /* 0x003fe20003800000 */
.L_x_85:
[----:B------:R-:W-:Y:S01]  /*5420*/  HFMA2.MMA R235, -RZ, RZ, 0, 2.384185791015625e-07 ;  /* 0x00000004ffeb7435 */ /* 0x000fe200000001ff */
[----:B------:R-:W-:-:S05]  /*5430*/  MOV R227, R231 ;  /* 0x000000e700e37202 */ /* 0x000fca0000000f00 */
[----:B------:R-:W-:-:S05]  /*5440*/  FADD.FTZ R227, R222, R227 ;  /* 0x000000e3dee37221 */ /* 0x000fca0000010000 */
[----:B------:R-:W-:-:S07]  /*5450*/  MOV R234, R227 ;  /* 0x000000e300ea7202 */ /* 0x000fce0000000f00 */
[----:B------:R-:W-:Y:S05]  /*5460*/  WARPSYNC.COLLECTIVE R233, `(.L_x_86) ;  /* 0x00000000e9087348 */ /* 0x000fea0003c00000 */
[----:B------:R0:W1:Y:S02]  /*5470*/  SHFL.BFLY P2, R231, R234, R235, R236 ;  /* 0x0c0000ebeae77389 */ /* 0x00006400000400ec */
[----:B01----:R-:W-:Y:S01]  /*5480*/  ENDCOLLECTIVE ;  /* 0x000000000000791b */ /* 0x003fe20003800000 */
.L_x_86:
[----:B------:R-:W-:Y:S01]  /*5490*/  HFMA2.MMA R235, -RZ, RZ, 0, 4.76837158203125e-07 ;  /* 0x00000008ffeb7435 */ /* 0x000fe200000001ff */
[----:B------:R-:W-:-:S05]  /*54a0*/  MOV R220, R231 ;  /* 0x000000e700dc7202 */ /* 0x000fca0000000f00 */
[----:B------:R-:W-:-:S05]  /*54b0*/  FADD.FTZ R229, R227, R220 ;  /* 0x000000dce3e57221 */ /* 0x000fca0000010000 */
[----:B------:R-:W-:-:S07]  /*54c0*/  MOV R234, R229 ;  /* 0x000000e500ea7202 */ /* 0x000fce0000000f00 */
[----:B------:R-:W-:Y:S05]  /*54d0*/  WARPSYNC.COLLECTIVE R233, `(.L_x_87) ;  /* 0x00000000e9087348 */ /* 0x000fea0003c00000 */
[----:B------:R0:W1:Y:S02]  /*54e0*/  SHFL.BFLY P2, R231, R234, R235, R236 ;  /* 0x0c0000ebeae77389 */ /* 0x00006400000400ec */
[----:B01----:R-:W-:Y:S01]  /*54f0*/  ENDCOLLECTIVE ;  /* 0x000000000000791b */ /* 0x003fe20003800000 */
.L_x_87:
[----:B------:R-:W-:Y:S01]  /*5500*/  HFMA2.MMA R235, -RZ, RZ, 0, 9.5367431640625e-07 ;  /* 0x00000010ffeb7435 */ /* 0x000fe200000001ff */
[----:B------:R-:W-:-:S05]  /*5510*/  MOV R220, R231 ;  /* 0x000000e700dc7202 */ /* 0x000fca0000000f00 */
[----:B------:R-:W-:-:S05]  /*5520*/  FADD.FTZ R230, R229, R220 ;  /* 0x000000dce5e67221 */ /* 0x000fca0000010000 */
[----:B------:R-:W-:-:S07]  /*5530*/  MOV R234, R230 ;  /* 0x000000e600ea7202 */ /* 0x000fce0000000f00 */
[----:B------:R-:W-:Y:S05]  /*5540*/  WARPSYNC.COLLECTIVE R233, `(.L_x_88) ;  /* 0x00000000e9087348 */ /* 0x000fea0003c00000 */
[----:B------:R0:W1:Y:S02]  /*5550*/  SHFL.BFLY P2, R231, R234, R235, R236 ;  /* 0x0c0000ebeae77389 */ /* 0x00006400000400ec */
[----:B01----:R-:W-:Y:S01]  /*5560*/  ENDCOLLECTIVE ;  /* 0x000000000000791b */ /* 0x003fe20003800000 */
.L_x_88:
[----:B------:R-:W-:Y:S01]  /*5570*/  HFMA2.MMA R235, -RZ, RZ, 0, 5.9604644775390625e-08 ;  /* 0x00000001ffeb7435 */ /* 0x000fe200000001ff */
[----:B------:R-:W-:-:S04]  /*5580*/  FADD.FTZ R220, R230, R231 ;  /* 0x000000e7e6dc7221 */ /* 0x000fc80000010000 */
[----:B------:R-:W-:-:S04]  /*5590*/  FMUL.FTZ R220, R220, 0.00032552084303461015224 ;  /* 0x39aaaaabdcdc7820 */ /* 0x000fc80000410000 */
        /* <DEDUP_REMOVED lines=196> */
.L_x_89:
[----:B------:R-:W-:Y:S01]  /*61e0*/  HFMA2.MMA R235, -RZ, RZ, 0, 1.1920928955078125e-07 ;  /* 0x00000002ffeb7435 */ /* 0x000fe200000001ff */
[----:B------:R-:W-:-:S05]  /*61f0*/  MOV R222, R231 ;  /* 0x000000e700de7202 */ /* 0x000fca0000000f00 */
[----:B------:R-:W-:-:S05]  /*6200*/  FADD.FTZ R222, R221, R222 ;  /* 0x000000deddde7221 */ /* 0x000fca0000010000 */
[----:B------:R-:W-:-:S07]  /*6210*/  MOV R234, R222 ;  /* 0x000000de00ea7202 */ /* 0x000fce0000000f00 */
[----:B------:R-:W-:Y:S05]  /*6220*/  WARPSYNC.COLLECTIVE R233, `(.L_x_90) ;  /* 0x00000000e9087348 */ /* 0x000fea0003c00000 */
[----:B------:R0:W1:Y:S02]  /*6230*/  SHFL.BFLY P2, R231, R234, R235, R236 ;  /* 0x0c0000ebeae77389 */ /* 0x00006400000400ec */
[----:B01----:R-:W-:Y:S01]  /*6240*/  ENDCOLLECTIVE ;  /* 0x000000000000791b */ /* 0x003fe20003800000 */
.L_x_90:
[----:B------:R-:W-:Y:S01]  /*6250*/  HFMA2.MMA R235, -RZ, RZ, 0, 2.384185791015625e-07 ;  /* 0x00000004ffeb7435 */ /* 0x000fe200000001ff */
[----:B------:R-:W-:-:S05]  /*6260*/  MOV R227, R231 ;  /* 0x000000e700e37202 */ /* 0x000fca0000000f00 */
[----:B------:R-:W-:-:S05]  /*6270*/  FADD.FTZ R227, R222, R227 ;  /* 0x000000e3dee37221 */ /* 0x000fca0000010000 */
[----:B------:R-:W-:-:S07]  /*6280*/  MOV R234, R227 ;  /* 0x000000e300ea7202 */ /* 0x000fce0000000f00 */
[----:B------:R-:W-:Y:S05]  /*6290*/  WARPSYNC.COLLECTIVE R233, `(.L_x_91) ;  /* 0x00000000e9087348 */ /* 0x000fea0003c00000 */
[----:B------:R0:W1:Y:S02]  /*62a0*/  SHFL.BFLY P2, R231, R234, R235, R236 ;  /* 0x0c0000ebeae77389 */ /* 0x00006400000400ec */
[----:B01----:R-:W-:Y:S01]  /*62b0*/  ENDCOLLECTIVE ;  /* 0x000000000000791b */ /* 0x003fe20003800000 */
.L_x_91:
[----:B------:R-:W-:Y:S01]  /*62c0*/  HFMA2.MMA R235, -RZ, RZ, 0, 4.76837158203125e-07 ;  /* 0x00000008ffeb7435 */ /* 0x000fe200000001ff */
[----:B------:R-:W-:-:S05]  /*62d0*/  MOV R230, R231 ;  /* 0x000000e700e67202 */ /* 0x000fca0000000f00 */
[----:B------:R-:W-:-:S05]  /*62e0*/  FADD.FTZ R230, R227, R230 ;  /* 0x000000e6e3e67221 */ /* 0x000fca0000010000 */
[----:B------:R-:W-:-:S07]  /*62f0*/  MOV R234, R230 ;  /* 0x000000e600ea7202 */ /* 0x000fce0000000f00 */
[----:B------:R-:W-:Y:S05]  /*6300*/  WARPSYNC.COLLECTIVE R233, `(.L_x_92) ;  /* 0x00000000e9087348 */ /* 0x000fea0003c00000 */
[----:B------:R0:W1:Y:S02]  /*6310*/  SHFL.BFLY P2, R231, R234, R235, R236 ;  /* 0x0c0000ebeae77389 */ /* 0x00006400000400ec */
[----:B01----:R-:W-:Y:S01]  /*6320*/  ENDCOLLECTIVE ;  /* 0x000000000000791b */ /* 0x003fe20003800000 */
.L_x_92:
[----:B------:R-:W-:Y:S01]  /*6330*/  HFMA2.MMA R235, -RZ, RZ, 0, 9.5367431640625e-07 ;  /* 0x00000010ffeb7435 */ /* 0x000fe200000001ff */
[----:B------:R-:W-:-:S05]  /*6340*/  MOV R229, R231 ;  /* 0x000000e700e57202 */ /* 0x000fca0000000f00 */
[----:B------:R-:W-:-:S05]  /*6350*/  FADD.FTZ R229, R230, R229 ;  /* 0x000000e5e6e57221 */ /* 0x000fca0000010000 */
[----:B------:R-:W-:-:S07]  /*6360*/  MOV R234, R229 ;  /* 0x000000e500ea7202 */ /* 0x000fce0000000f00 */
[----:B------:R-:W-:Y:S05]  /*6370*/  WARPSYNC.COLLECTIVE R233, `(.L_x_93) ;  /* 0x00000000e9087348 */ /* 0x000fea0003c00000 */
[----:B------:R0:W1:Y:S02]  /*6380*/  SHFL.BFLY P2, R231, R234, R235, R236 ;  /* 0x0c0000ebeae77389 */ /* 0x00006400000400ec */
[----:B01----:R-:W-:Y:S01]  /*6390*/  ENDCOLLECTIVE ;  /* 0x000000000000791b */ /* 0x003fe20003800000 */
.L_x_93:
[----:B------:R-:W-:Y:S01]  /*63a0*/  MOV R232, R231 ;  /* 0x000000e700e87202 */ /* 0x000fe20000000f00 */
[----:B------:R-:W-:Y:S06]  /*63b0*/  BRA `(.L_x_94) ;  /* 0xffffffb8004c7947 */ /* 0x000fec000383ffff */
.L_x_95:
        /* <DEDUP_REMOVED lines=12> */
.L_x_1992:


//--------------------- .text._ZN10layer_norm13ln_fwd_kernelINS_13Kernel_traitsI13__nv_bfloat16S2_S2_fjLj49152ELj4ELj1ELj4ELj16ENS_18Kernel_traits_baseILj49152ES2_S2_S2_fjLj128EEEEEEEvNS_9FwdParamsE --------------------------
	.section	.text._ZN10layer_norm13ln_fwd_kernelINS_13Kernel_traitsI13__nv_bfloat16S2_S2_fjLj49152ELj4ELj1ELj4ELj16ENS_18Kernel_traits_baseILj49152ES2_S2_S2_fjLj128EEEEEEEvNS_9FwdParamsE,"ax",@progbits
	.align	128
        .global         _ZN10layer_norm13ln_fwd_kernelINS_13Kernel_traitsI13__nv_bfloat16S2_S2_fjLj49152ELj4ELj1ELj4ELj16ENS_18Kernel_traits_baseILj49152ES2_S2_S2_fjLj128EEEEEEEvNS_9FwdParamsE
        .type           _ZN10layer_norm13ln_fwd_kernelINS_13Kernel_traitsI13__nv_bfloat16S2_S2_fjLj49152ELj4ELj1ELj4ELj16ENS_18Kernel_traits_baseILj49152ES2_S2_S2_fjLj128EEEEEEEvNS_9FwdParamsE,@function
        .size           _ZN10layer_norm13ln_fwd_kernelINS_13Kernel_traitsI13__nv_bfloat16S2_S2_fjLj49152ELj4ELj1ELj4ELj16ENS_18Kernel_traits_baseILj49152ES2_S2_S2_fjLj128EEEEEEEvNS_9FwdParamsE,(.L_x_1993 - _ZN10layer_norm13ln_fwd_kernelINS_13Kernel_traitsI13__nv_bfloat16S2_S2_fjLj49152ELj4ELj1ELj4ELj16ENS_18Kernel_traits_baseILj49152ES2_S2_S2_fjLj128EEEEEEEvNS_9FwdParamsE)
        .other          _ZN10layer_norm13ln_fwd_kernelINS_13Kernel_traitsI13__nv_bfloat16S2_S2_fjLj49152ELj4ELj1ELj4ELj16ENS_18Kernel_traits_baseILj49152ES2_S2_S2_fjLj128EEEEEEEvNS_9FwdParamsE,@"STO_CUDA_ENTRY STV_DEFAULT"
_ZN10layer_norm13ln_fwd_kernelINS_13Kernel_traitsI13__nv_bfloat16S2_S2_fjLj49152ELj4ELj1ELj4ELj16ENS_18Kernel_traits_baseILj49152ES2_S2_S2_fjLj128EEEEEEEvNS_9FwdParamsE:
.text._ZN10layer_norm13ln_fwd_kernelINS_13Kernel_traitsI13__nv_bfloat16S2_S2_fjLj49152ELj4ELj1ELj4ELj16ENS_18Kernel_traits_baseILj49152ES2_S2_S2_fjLj128EEEEEEEvNS_9FwdParamsE:
        /* <DEDUP_REMOVED lines=44> */
.L_x_99:
[----:B------:R-:W0:Y:S01]  /*02c0*/  S2R R26, SR_CTAID.X ;  /* 0x00000000001a7919 */ /* 0x000e220000002500 */
[----:B--2---:R-:W1:Y:S01]  /*02d0*/  LDC.64 R174, c[0x0][0x220] ;  /* 0x00008800ffae7b82 */ /* 0x004e620000000a00 */
[----:B------:R-:W-:Y:S01]  /*02e0*/  IMAD R19, R21, 0x1800, RZ ;  /* 0x0000180015137824 */ /* 0x000fe200078e02ff */
[----:B0-----:R-:W-:-:S04]  /*02f0*/  SHF.L.U32 R3, R26, 0x7, RZ ;  /* 0x000000071a037819 */ /* 0x001fc800000006ff */
[----:B------:R-:W-:-:S04]  /*0300*/  LOP3.LUT R0, R3, 0x180, R22, 0xe2, !PT ;  /* 0x0000018003007812 */ /* 0x000fc800078ee216 */
        /* <DEDUP_REMOVED lines=31> */
[----:B------:R-:W-:Y:S02]  /*0500*/  IADD3 R0, R19, 0x1400, RZ ;  /* 0x0000140013007810 */ /* 0x000fe40007ffe0ff */
[C---:B--2---:R-:W-:Y:S02]  /*0510*/  PRMT R15, R164.reuse, 0x7632, R15 ;  /* 0x00007632a40f7816 */ /* 0x044fe4000000000f */
[----:B------:R-:W-:Y:S02]  /*0520*/  SHF.L.U32 R17, R164, 0x10, RZ ;  /* 0x00000010a4117819 */ /* 0x000fe400000006ff */
[----:B------:R-:W-:Y:S02]  /*0530*/  SHF.L.U32 R15, R15, 0x10, RZ ;  /* 0x000000100f0f7819 */ /* 0x000fe400000006ff */
[C---:B------:R-:W-:Y:S01]  /*0540*/  SHF.L.U32 R13, R165.reuse, 0x10, RZ ;  /* 0x00000010a50d7819 */ /* 0x040fe200000006ff */
[----:B------:R-:W-:Y:S01]  /*0550*/  FADD.FTZ R160, RZ, R17 ;  /* 0x00000011ffa07221 */ /* 0x000fe20000010000 */
[----:B------:R-:W-:-:S02]  /*0560*/  PRMT R11, R165, 0x7632, R11 ;  /* 0x00007632a50b7816 */ /* 0x000fc4000000000b */
[C---:B------:R-:W-:Y:S01]  /*0570*/  PRMT R7, R166.reuse, 0x7632, R7 ;  /* 0x00007632a6077816 */ /* 0x040fe20000000007 */
[----:B------:R-:W-:Y:S01]  /*0580*/  FADD.FTZ R160, R15, R160 ;  /* 0x000000a00fa07221 */ /* 0x000fe20000010000 */
[----:B------:R-:W-:Y:S02]  /*0590*/  SHF.L.U32 R11, R11, 0x10, RZ ;  /* 0x000000100b0b7819 */ /* 0x000fe400000006ff */
[----:B------:R-:W-:Y:S01]  /*05a0*/  SHF.L.U32 R9, R166, 0x10, RZ ;  /* 0x00000010a6097819 */ /* 0x000fe200000006ff */
[----:B------:R-:W-:Y:S01]  /*05b0*/  FADD.FTZ R162, R13, R160 ;  /* 0x000000a00da27221 */ /* 0x000fe20000010000 */
[----:B------:R-:W-:-:S04]  /*05c0*/  IMAD.WIDE.U32 R160, R0, 0x10, R174 ;  /* 0x0000001000a07825 */ /* 0x000fc800078e00ae */
[----:B------:R-:W-:Y:S01]  /*05d0*/  FADD.FTZ R164, R11, R162 ;  /* 0x000000a20ba47221 */ /* 0x000fe20000010000 */
[----:B------:R-:W-:Y:S01]  /*05e0*/  SHF.L.U32 R7, R7, 0x10, RZ ;  /* 0x0000001007077819 */ /* 0x000fe200000006ff */
[----:B------:R-:W2:Y:S02]  /*05f0*/  LDG.E.128 R160, desc[UR6][R160.64] ;  /* 0x00000006a0a07981 */ /* 0x000ea4000c1e1d00 */
[----:B------:R-:W-:Y:S01]  /*0600*/  FADD.FTZ R164, R9, R164 ;  /* 0x000000a409a47221 */ /* 0x000fe20000010000 */
[C---:B------:R-:W-:Y:S02]  /*0610*/  PRMT R3, R167.reuse, 0x7632, R3 ;  /* 0x00007632a7037816 */ /* 0x040fe40000000003 */
[----:B------:R-:W-:Y:S01]  /*0620*/  SHF.L.U32 R5, R167, 0x10, RZ ;  /* 0x00000010a7057819 */ /* 0x000fe200000006ff */
[----:B------:R-:W-:Y:S01]  /*0630*/  FADD.FTZ R164, R7, R164 ;  /* 0x000000a407a47221 */ /* 0x000fe20000010000 */
[----:B------:R-:W-:Y:S02]  /*0640*/  SHF.L.U32 R3, R3, 0x10, RZ ;  /* 0x0000001003037819 */ /* 0x000fe400000006ff */
[C---:B---3--:R-:W-:Y:S01]  /*0650*/  PRMT R169, R124.reuse, 0x7632, R169 ;  /* 0x000076327ca97816 */ /* 0x048fe200000000a9 */
[----:B------:R-:W-:Y:S01]  /*0660*/  FADD.FTZ R164, R5, R164 ;  /* 0x000000a405a47221 */ /* 0x000fe20000010000 */
[----:B------:R-:W-:-:S02]  /*0670*/  SHF.L.U32 R171, R124, 0x10, RZ ;  /* 0x000000107cab7819 */ /* 0x000fc400000006ff */
[----:B------:R-:W-:Y:S01]  /*0680*/  SHF.L.U32 R169, R169, 0x10, RZ ;  /* 0x00000010a9a97819 */ /* 0x000fe200000006ff */
[----:B------:R-:W-:Y:S01]  /*0690*/  FADD.FTZ R164, R3, R164 ;  /* 0x000000a403a47221 */ /* 0x000fe20000010000 */
[----:B------:R-:W-:Y:S02]  /*06a0*/  IADD3 R124, R19, 0x1600, RZ ;  /* 0x00001600137c7810 */ /* 0x000fe40007ffe0ff */
[----:B------:R-:W-:Y:S01]  /*06b0*/  SHF.L.U32 R173, R125, 0x10, RZ ;  /* 0x000000107dad7819 */ /* 0x000fe200000006ff */
[--C-:B------:R-:W-:Y:S01]  /*06c0*/  FADD.FTZ R166, R171, R164.reuse ;  /* 0x000000a4aba67221 */ /* 0x100fe20000010000 */
[----:B------:R-:W-:Y:S02]  /*06d0*/  PRMT R164, R125, 0x7632, R164 ;  /* 0x000076327da47816 */ /* 0x000fe400000000a4 */
[----:B------:R-:W-:Y:S01]  /*06e0*/  SHF.L.U32 R177, R126, 0x10, RZ ;  /* 0x000000107eb17819 */ /* 0x000fe200000006ff */
[----:B------:R-:W-:Y:S01]  /*06f0*/  FADD.FTZ R166, R169, R166 ;  /* 0x000000a6a9a67221 */ /* 0x000fe20000010000 */
[----:B------:R-:W-:Y:S01]  /*0700*/  SHF.L.U32 R125, R164, 0x10, RZ ;  /* 0x00000010a47d7819 */ /* 0x000fe200000006ff */
[----:B------:R-:W-:Y:S01]  /*0710*/  IMAD.WIDE.U32 R164, R124, 0x10, R174 ;  /* 0x000000107ca47825 */ /* 0x000fe200078e00ae */
[----:B------:R-:W-:-:S03]  /*0720*/  PRMT R175, R126, 0x7632, R175 ;  /* 0x000076327eaf7816 */ /* 0x000fc600000000af */
[----:B------:R-:W-:-:S04]  /*0730*/  FADD.FTZ R166, R173, R166 ;  /* 0x000000a6ada67221 */ /* 0x000fc80000010000 */
[----:B------:R-:W-:Y:S01]  /*0740*/  FADD.FTZ R126, R125, R166 ;  /* 0x000000a67d7e7221 */ /* 0x000fe20000010000 */
[----:B------:R-:W-:Y:S01]  /*0750*/  SHF.L.U32 R175, R175, 0x10, RZ ;  /* 0x00000010afaf7819 */ /* 0x000fe200000006ff */
[----:B------:R-:W3:Y:S01]  /*0760*/  LDG.E.128 R164, desc[UR6][R164.64] ;  /* 0x00000006a4a47981 */ /* 0x000ee2000c1e1d00 */
[----:B------:R-:W-:Y:S01]  /*0770*/  SHF.L.U32 R179, R127, 0x10, RZ ;  /* 0x000000107fb37819 */ /* 0x000fe200000006ff */
[--C-:B------:R-:W-:Y:S01]  /*0780*/  FADD.FTZ R168, R177, R126.reuse ;  /* 0x0000007eb1a87221 */ /* 0x100fe20000010000 */
[----:B------:R-:W-:Y:S01]  /*0790*/  PRMT R126, R127, 0x7632, R126 ;  /* 0x000076327f7e7816 */ /* 0x000fe2000000007e */
[----:B------:R-:W-:Y:S01]  /*07a0*/  UMOV UR4, 0xffffffff ;  /* 0xffffffff00047882 */ /* 0x000fe20000000000 */
[----:B----4-:R-:W-:Y:S01]  /*07b0*/  PRMT R181, R128, 0x7632, R181 ;  /* 0x0000763280b57816 */ /* 0x010fe200000000b5 */
[----:B------:R-:W-:Y:S01]  /*07c0*/  FADD.FTZ R168, R175, R168 ;  /* 0x000000a8afa87221 */ /* 0x000fe20000010000 */
[----:B------:R-:W-:Y:S02]  /*07d0*/  SHF.L.U32 R127, R126, 0x10, RZ ;  /* 0x000000107e7f7819 */ /* 0x000fe400000006ff */
        /* <DEDUP_REMOVED lines=129> */
[----:B------:R-:W-:Y:S01]  /*0ff0*/  LOP3.LUT P0, RZ, R27, 0xff, RZ, 0xc0, !PT ;  /* 0x000000ff1bff7812 */ /* 0x000fe2000780c0ff */
[----:B------:R-:W-:Y:S01]  /*1000*/  FADD.FTZ R168, R241, R168 ;  /* 0x000000a8f1a87221 */ /* 0x000fe20000010000 */
[----:B------:R-:W-:Y:S02]  /*1010*/  SHF.R.U32.HI R182, RZ, 0x5, R25 ;  /* 0x00000005ffb67819 */ /* 0x000fe40000011619 */
[----:B------:R-:W-:Y:S01]  /*1020*/  ISETP.NE.AND P1, PT, R22, RZ, PT ;  /* 0x000000ff1600720c */ /* 0x000fe20003f25270 */
[----:B------:R-:W-:Y:S01]  /*1030*/  FADD.FTZ R168, R247, R168 ;  /* 0x000000a8f7a87221 */ /* 0x000fe20000010000 */
[----:B------:R-:W-:-:S03]  /*1040*/  LOP3.LUT R151, R182, 0x7fffffc, RZ, 0xc0, !PT ;  /* 0x07fffffcb6977812 */ /* 0x000fc600078ec0ff */
[----:B------:R-:W-:-:S04]  /*1050*/  FADD.FTZ R168, R245, R168 ;  /* 0x000000a8f5a87221 */ /* 0x000fc80000010000 */
[----:B------:R-:W-:Y:S01]  /*1060*/  FADD.FTZ R168, R251, R168 ;  /* 0x000000a8fba87221 */ /* 0x000fe20000010000 */
[----:B------:R-:W-:-:S03]  /*1070*/  @!P0 IADD3 R151, R151, 0x4, RZ ;  /* 0x0000000497978810 */ /* 0x000fc60007ffe0ff */
[----:B------:R-:W-:-:S04]  /*1080*/  FADD.FTZ R149, R249, R168 ;  /* 0x000000a8f9957221 */ /* 0x000fc80000010000 */
[----:B------:R-:W-:-:S04]  /*1090*/  FADD.FTZ R149, R126, R149 ;  /* 0x000000957e957221 */ /* 0x000fc80000010000 */
[----:B------:R-:W-:-:S04]  /*10a0*/  FADD.FTZ R149, R128, R149 ;  /* 0x0000009580957221 */ /* 0x000fc80000010000 */
[----:B------:R-:W-:-:S04]  /*10b0*/  FADD.FTZ R149, R152, R149 ;  /* 0x0000009598957221 */ /* 0x000fc80000010000 */
[----:B------:R-:W-:-:S04]  /*10c0*/  FADD.FTZ R134, R130, R149 ;  /* 0x0000009582867221 */ /* 0x000fc80000010000 */
[--C-:B------:R-:W-:Y:S01]  /*10d0*/  FADD.FTZ R149, R153, R134.reuse ;  /* 0x0000008699957221 */ /* 0x100fe20000010000 */
[C---:B------:R-:W-:Y:S02]  /*10e0*/  PRMT R134, R154.reuse, 0x7632, R134 ;  /* 0x000076329a867816 */ /* 0x040fe40000000086 */
[----:B------:R-:W-:Y:S01]  /*10f0*/  SHF.L.U32 R154, R154, 0x10, RZ ;  /* 0x000000109a9a7819 */ /* 0x000fe200000006ff */
[----:B------:R-:W-:Y:S01]  /*1100*/  FADD.FTZ R149, R132, R149 ;  /* 0x0000009584957221 */ /* 0x000fe20000010000 */
[----:B------:R-:W-:-:S03]  /*1110*/  SHF.L.U32 R134, R134, 0x10, RZ ;  /* 0x0000001086867819 */ /* 0x000fc600000006ff */
        /* <DEDUP_REMOVED lines=17> */
[----:B--2---:R-:W-:-:S03]  /*1230*/  PRMT R146, R160, 0x7632, R146 ;  /* 0x00007632a0927816 */ /* 0x004fc60000000092 */
[----:B------:R-:W-:Y:S01]  /*1240*/  FADD.FTZ R149, R144, R149 ;  /* 0x0000009590957221 */ /* 0x000fe20000010000 */
[----:B------:R-:W-:Y:S02]  /*1250*/  SHF.L.U32 R160, R160, 0x10, RZ ;  /* 0x00000010a0a07819 */ /* 0x000fe400000006ff */
[----:B------:R-:W-:Y:S02]  /*1260*/  SHF.L.U32 R146, R146, 0x10, RZ ;  /* 0x0000001092927819 */ /* 0x000fe400000006ff */
[C---:B------:R-:W-:Y:S01]  /*1270*/  PRMT R168, R161.reuse, 0x7632, R168 ;  /* 0x00007632a1a87816 */ /* 0x040fe200000000a8 */
[----:B------:R-:W-:Y:S01]  /*1280*/  FADD.FTZ R149, R160, R149 ;  /* 0x00000095a0957221 */ /* 0x000fe20000010000 */
[----:B------:R-:W-:Y:S02]  /*1290*/  SHF.L.U32 R161, R161, 0x10, RZ ;  /* 0x00000010a1a17819 */ /* 0x000fe400000006ff */
[----:B------:R-:W-:Y:S01]  /*12a0*/  SHF.L.U32 R168, R168, 0x10, RZ ;  /* 0x00000010a8a87819 */ /* 0x000fe200000006ff */
[----:B------:R-:W-:Y:S01]  /*12b0*/  FADD.FTZ R148, R146, R149 ;  /* 0x0000009592947221 */ /* 0x000fe20000010000 */
[----:B------:R-:W-:-:S02]  /*12c0*/  PRMT R170, R162, 0x7632, R170 ;  /* 0x00007632a2aa7816 */ /* 0x000fc400000000aa */
[----:B------:R-:W-:Y:S01]  /*12d0*/  SHF.L.U32 R162, R162, 0x10, RZ ;  /* 0x00000010a2a27819 */ /* 0x000fe200000006ff */
[----:B------:R-:W-:Y:S01]  /*12e0*/  FADD.FTZ R149, R161, R148 ;  /* 0x00000094a1957221 */ /* 0x000fe20000010000 */
[----:B------:R-:W-:Y:S02]  /*12f0*/  SHF.L.U32 R170, R170, 0x10, RZ ;  /* 0x00000010aaaa7819 */ /* 0x000fe400000006ff */
[C---:B------:R-:W-:Y:S01]  /*1300*/  PRMT R172, R163.reuse, 0x7632, R172 ;  /* 0x00007632a3ac7816 */ /* 0x040fe200000000ac */
[----:B------:R-:W-:Y:S01]  /*1310*/  FADD.FTZ R149, R168, R149 ;  /* 0x00000095a8957221 */ /* 0x000fe20000010000 */
[----:B------:R-:W-:Y:S02]  /*1320*/  SHF.L.U32 R163, R163, 0x10, RZ ;  /* 0x00000010a3a37819 */ /* 0x000fe400000006ff */
[----:B------:R-:W-:Y:S01]  /*1330*/  SHF.L.U32 R172, R172, 0x10, RZ ;  /* 0x00000010acac7819 */ /* 0x000fe200000006ff */
[----:B------:R-:W-:-:S04]  /*1340*/  FADD.FTZ R149, R162, R149 ;  /* 0x00000095a2957221 */ /* 0x000fc80000010000 */
[----:B------:R-:W-:-:S04]  /*1350*/  FADD.FTZ R148, R170, R149 ;  /* 0x00000095aa947221 */ /* 0x000fc80000010000 */
[----:B------:R-:W-:Y:S01]  /*1360*/  FADD.FTZ R149, R163, R148 ;  /* 0x00000094a3957221 */ /* 0x000fe20000010000 */
[C---:B---3--:R-:W-:Y:S02]  /*1370*/  PRMT R174, R164.reuse, 0x7632, R174 ;  /* 0x00007632a4ae7816 */ /* 0x048fe400000000ae */
[----:B------:R-:W-:Y:S01]  /*1380*/  SHF.L.U32 R164, R164, 0x10, RZ ;  /* 0x00000010a4a47819 */ /* 0x000fe200000006ff */
[----:B------:R-:W-:Y:S01]  /*1390*/  FADD.FTZ R149, R172, R149 ;  /* 0x00000095ac957221 */ /* 0x000fe20000010000 */
        /* <DEDUP_REMOVED lines=231> */
.L_x_110:
        /* <DEDUP_REMOVED lines=18> */
[----:B------:R-:W-:Y:S01]  /*2330*/  CS2R R148, SRZ ;  /* 0x0000000000947805 */ /* 0x000fe2000001ff00 */
[----:B------:R-:W-:Y:S01]  /*2340*/  HFMA2.MMA R27, -RZ, RZ, 0, 0 ;  /* 0x00000000ff1b7435 */ /* 0x000fe200000001ff */
[----:B------:R-:W-:-:S05]  /*2350*/  @!P1 LEA R151, R151, R184, 0x3 ;  /* 0x000000b897979211 */ /* 0x000fca00078e18ff */
        /* <DEDUP_REMOVED lines=10> */
[----:B------:R-:W-:-:S03]  /*2400*/  FFMA.FTZ R186, R27, R148, R186 ;  /* 0x000000941bba7223 */ /* 0x000fc600000100ba */
[----:B------:R-:W-:Y:S01]  /*2410*/  FMUL.FTZ R151, R194, R27 ;  /* 0x0000001bc2977220 */ /* 0x000fe20000410000 */
[----:B-1----:R-:W-:Y:S01]  /*2420*/  FMUL.FTZ R186, R192, R186 ;  /* 0x000000bac0ba7220 */ /* 0x002fe20000410000 */
[----:B------:R-:W0:Y:S01]  /*2430*/  SHFL.DOWN PT, R194, R190, 0x1, 0x1f ;  /* 0x08201f00bec27f89 */ /* 0x000e2200000e0000 */
[----:B--2---:R-:W-:Y:S01]  /*2440*/  FADD.FTZ R27, R188, R149 ;  /* 0x00000095bc1b7221 */ /* 0x004fe20000010000 */
[----:B------:R-:W-:Y:S02]  /*2450*/  FMUL.FTZ R151, R184, R151 ;  /* 0x00000097b8977220 */ /* 0x000fe40000410000 */
[----:B------:R-:W1:Y:S02]  /*2460*/  SHFL.DOWN PT, R149, R186, 0x1, 0x1f ;  /* 0x08201f00ba957f89 */ /* 0x000e6400000e0000 */
[----:B------:R-:W-:-:S05]  /*2470*/  FFMA.FTZ R27, R192, R151, R27 ;  /* 0x00000097c01b7223 */ /* 0x000fca000001001b */
        /* <DEDUP_REMOVED lines=9> */
[----:B------:R-:W-:Y:S01]  /*2510*/  LOP3.LUT R27, R20, 0x1, RZ, 0xc0, !PT ;  /* 0x00000001141b7812 */ /* 0x000fe200078ec0ff */
[----:B------:R-:W1:Y:S02]  /*2520*/  @!P2 LDC.64 R148, c[0x0][0x250] ;  /* 0x00009400ff94ab82 */ /* 0x000e640000000a00 */
[----:B------:R-:W-:Y:S01]  /*2530*/  FMUL.FTZ R190, R194, R190 ;  /* 0x000000bec2be7220 */ /* 0x000fe20000410000 */
[----:B------:R-:W-:-:S04]  /*2540*/  IADD3 R188, -R27, RZ, RZ ;  /* 0x000000ff1bbc7210 */ /* 0x000fc80007ffe1ff */
[----:B------:R-:W-:Y:S01]  /*2550*/  LOP3.LUT R27, R188, UR4, RZ, 0xc0, !PT ;  /* 0x00000004bc1b7c12 */ /* 0x000fe2000f8ec0ff */
[C---:B0-----:R-:W-:Y:S01]  /*2560*/  FMUL.FTZ R184, R151.reuse, R184 ;  /* 0x000000b897b87220 */ /* 0x041fe20000410000 */
[----:B------:R-:W-:Y:S01]  /*2570*/  FFMA.FTZ R151, R151, R190, R150 ;  /* 0x000000be97977223 */ /* 0x000fe20000010096 */
[----:B------:R-:W-:-:S03]  /*2580*/  LEA.HI R190, R25, R24, RZ, 0x19 ;  /* 0x0000001819be7211 */ /* 0x000fc600078fc8ff */
[----:B------:R-:W-:Y:S01]  /*2590*/  SHFL.IDX PT, R150, R184, RZ, 0x1f ;  /* 0x00001fffb8967589 */ /* 0x000fe200000e0000 */
[----:B------:R-:W-:-:S03]  /*25a0*/  LEA R190, P3, R190, R27, 0x2 ;  /* 0x0000001bbebe7211 */ /* 0x000fc600078610ff */
[----:B------:R-:W0:Y:S01]  /*25b0*/  SHFL.IDX PT, R151, R151, RZ, 0x1f ;  /* 0x00001fff97977589 */ /* 0x000e2200000e0000 */
        /* <DEDUP_REMOVED lines=23> */
.L_x_98:
[----:B------:R-:W2:Y:S04]  /*2730*/  LDG.E.STRONG.GPU R27, desc[UR6][R148.64] ;  /* 0x00000006941b7981 */ /* 0x000ea8000c1ef900 */
[----:B--2---:R-:W-:Y:S01]  /*2740*/  CCTL.IVALL ;  /* 0x00000000ff00798f */ /* 0x004fe20002000000 */
[----:B------:R-:W-:Y:S05]  /*2750*/  YIELD ;  /* 0x0000000000007946 */ /* 0x000fea0003800000 */
[----:B------:R-:W-:-:S13]  /*2760*/  ISETP.NE.AND P2, PT, R27, R150, PT ;  /* 0x000000961b00720c */ /* 0x000fda0003f45270 */
[----:B------:R-:W-:Y:S05]  /*2770*/  @P2 BRA `(.L_x_98) ;  /* 0xfffffffc00ec2947 */ /* 0x000fea000383ffff */
.L_x_97:
        /* <DEDUP_REMOVED lines=9> */
[----:B------:R0:W2:Y:S01]  /*2810*/  @!P1 LDG.E.64 R150, desc[UR6][R148.64] ;  /* 0x0000000694969981 */ /* 0x0000a2000c1e1b00 */
[----:B------:R-:W-:Y:S02]  /*2820*/  MOV R27, RZ ;  /* 0x000000ff001b7202 */ /* 0x000fe40000000f00 */
[----:B------:R-:W-:Y:S02]  /*2830*/  @!P1 MOV R27, 0x46400000 ;  /* 0x46400000001b9802 */ /* 0x000fe40000000f00 */
[----:B------:R-:W-:Y:S02]  /*2840*/  LOP3.LUT R26, R182, 0x3, R26, 0xc8, !PT ;  /* 0x00000003b61a7812 */ /* 0x000fe400078ec81a */
[----:B------:R-:W-:Y:S01]  /*2850*/  IADD3 R20, R20, 0x1, RZ ;  /* 0x0000000114147810 */ /* 0x000fe20007ffe0ff */
[----:B------:R-:W1:Y:S01]  /*2860*/  SHFL.DOWN PT, R184, R27, 0x2, 0x1f ;  /* 0x08401f001bb87f89 */ /* 0x000e6200000e0000 */
[----:B------:R-:W-:Y:S02]  /*2870*/  LOP3.LUT P1, RZ, R26, 0x1f, R25, 0xf8, !PT ;  /* 0x0000001f1aff7812 */ /* 0x000fe4000782f819 */
[----:B------:R-:W-:Y:S01]  /*2880*/  LOP3.LUT R20, R20, 0x3, RZ, 0xc0, !PT ;  /* 0x0000000314147812 */ /* 0x000fe200078ec0ff */
[----:B-1----:R-:W-:-:S04]  /*2890*/  FADD.FTZ R190, R184, R27 ;  /* 0x0000001bb8be7221 */ /* 0x002fc80000010000 */
[----:B------:R-:W1:Y:S01]  /*28a0*/  MUFU.RCP R192, R190 ;  /* 0x000000be00c07308 */ /* 0x000e620000001000 */
[----:B0-----:R-:W-:Y:S04]  /*28b0*/  SHFL.DOWN PT, R148, R190, 0x1, 0x1f ;  /* 0x08201f00be947f89 */ /* 0x001fe800000e0000 */
[----:B--2---:R-:W0:Y:S04]  /*28c0*/  SHFL.DOWN PT, R186, R150, 0x2, 0x1f ;  /* 0x08401f0096ba7f89 */ /* 0x004e2800000e0000 */
[----:B------:R-:W2:Y:S01]  /*28d0*/  SHFL.DOWN PT, R188, R151, 0x2, 0x1f ;  /* 0x08401f0097bc7f89 */ /* 0x000ea200000e0000 */
[----:B0-----:R-:W-:Y:S01]  /*28e0*/  FMUL.FTZ R194, R184, R186 ;  /* 0x000000bab8c27220 */ /* 0x001fe20000410000 */
[----:B------:R-:W-:-:S03]  /*28f0*/  FADD.FTZ R186, -R186, R150 ;  /* 0x00000096baba7221 */ /* 0x000fc60000010100 */
[----:B------:R-:W-:Y:S01]  /*2900*/  FFMA.FTZ R194, R27, R150, R194 ;  /* 0x000000961bc27223 */ /* 0x000fe200000100c2 */
[----:B------:R-:W-:-:S03]  /*2910*/  FMUL.FTZ R186, R186, R186 ;  /* 0x000000bababa7220 */ /* 0x000fc60000410000 */
[----:B-1----:R-:W-:Y:S01]  /*2920*/  FMUL.FTZ R194, R192, R194 ;  /* 0x000000c2c0c27220 */ /* 0x002fe20000410000 */
[----:B------:R-:W-:Y:S01]  /*2930*/  FMUL.FTZ R149, R186, R27 ;  /* 0x0000001bba957220 */ /* 0x000fe20000410000 */
[----:B--2---:R-:W-:-:S03]  /*2940*/  FADD.FTZ R27, R188, R151 ;  /* 0x00000097bc1b7221 */ /* 0x004fc60000010000 */
[----:B------:R-:W0:Y:S01]  /*2950*/  SHFL.DOWN PT, R150, R194, 0x1, 0x1f ;  /* 0x08201f00c2967f89 */ /* 0x000e2200000e0000 */
[----:B------:R-:W-:-:S04]  /*2960*/  FMUL.FTZ R149, R184, R149 ;  /* 0x00000095b8957220 */ /* 0x000fc80000410000 */
[----:B------:R-:W-:Y:S01]  /*2970*/  FFMA.FTZ R27, R192, R149, R27 ;  /* 0x00000095c01b7223 */ /* 0x000fe2000001001b */
[----:B------:R-:W-:-:S04]  /*2980*/  FADD.FTZ R149, R190, R148 ;  /* 0x00000094be957221 */ /* 0x000fc80000010000 */
[----:B------:R-:W1:Y:S02]  /*2990*/  SHFL.DOWN PT, R184, R27, 0x1, 0x1f ;  /* 0x08201f001bb87f89 */ /* 0x000e6400000e0000 */
[----:B------:R-:W2:Y:S01]  /*29a0*/  MUFU.RCP R149, R149 ;  /* 0x0000009500957308 */ /* 0x000ea20000001000 */
[----:B0-----:R-:W-:Y:S01]  /*29b0*/  FADD.FTZ R151, R194, -R150 ;  /* 0x80000096c2977221 */ /* 0x001fe20000010000 */
[----:B------:R-:W-:-:S03]  /*29c0*/  FMUL.FTZ R150, R148, R150 ;  /* 0x0000009694967220 */ /* 0x000fc60000410000 */
[----:B------:R-:W-:Y:S01]  /*29d0*/  FMUL.FTZ R151, R151, R151 ;  /* 0x0000009797977220 */ /* 0x000fe20000410000 */
[----:B------:R-:W-:-:S03]  /*29e0*/  FFMA.FTZ R150, R190, R194, R150 ;  /* 0x000000c2be967223 */ /* 0x000fc60000010096 */
[----:B------:R-:W-:Y:S01]  /*29f0*/  FMUL.FTZ R151, R190, R151 ;  /* 0x00000097be977220 */ /* 0x000fe20000410000 */
[----:B--2---:R-:W-:Y:S01]  /*2a00*/  FMUL.FTZ R182, R149, R150 ;  /* 0x0000009695b67220 */ /* 0x004fe20000410000 */
[----:B-1----:R-:W-:Y:S01]  /*2a10*/  FADD.FTZ R184, R27, R184 ;  /* 0x000000b81bb87221 */ /* 0x002fe20000010000 */
[----:B------:R-:W0:Y:S01]  /*2a20*/  LDC R150, c[0x0][0x260] ;  /* 0x00009800ff967b82 */ /* 0x000e220000000800 */
[----:B------:R-:W-:-:S03]  /*2a30*/  FMUL.FTZ R151, R148, R151 ;  /* 0x0000009794977220 */ /* 0x000fc60000410000 */
[----:B------:R-:W1:Y:S01]  /*2a40*/  SHFL.IDX PT, R182, R182, RZ, 0x1f ;  /* 0x00001fffb6b67589 */ /* 0x000e6200000e0000 */
[----:B------:R-:W-:-:S03]  /*2a50*/  FFMA.FTZ R151, R149, R151, R184 ;  /* 0x0000009795977223 */ /* 0x000fc600000100b8 */
[----:B------:R-:W2:Y:S03]  /*2a60*/  @!P1 LDC.64 R148, c[0x0][0x230] ;  /* 0x00008c00ff949b82 */ /* 0x000ea60000000a00 */
[----:B------:R-:W0:Y:S05]  /*2a70*/  SHFL.IDX PT, R151, R151, RZ, 0x1f ;  /* 0x00001fff97977589 */ /* 0x000e2a00000e0000 */
[----:B------:R-:W3:Y:S01]  /*2a80*/  @!P1 LDC.64 R26, c[0x0][0x238] ;  /* 0x00008e00ff1a9b82 */ /* 0x000ee20000000a00 */
[--C-:B-1----:R-:W-:Y:S01]  /*2a90*/  FADD.FTZ R17, R17, -R182.reuse ;  /* 0x800000b611117221 */ /* 0x102fe20000010000 */
[--C-:B------:R-:W-:Y:S01]  /*2aa0*/  FADD.FTZ R15, R15, -R182.reuse ;  /* 0x800000b60f0f7221 */ /* 0x100fe20000010000 */
[--C-:B------:R-:W-:Y:S01]  /*2ab0*/  FADD.FTZ R9, R9, -R182.reuse ;  /* 0x800000b609097221 */ /* 0x100fe20000010000 */
[----:B------:R-:W-:Y:S01]  /*2ac0*/  FADD.FTZ R7, R7, -R182 ;  /* 0x800000b607077221 */ /* 0x000fe20000010000 */
[----:B--2---:R-:W-:-:S04]  /*2ad0*/  @!P1 IMAD.WIDE R148, R21, 0x4, R148 ;  /* 0x0000000415949825 */ /* 0x004fc800078e0294 */
[--C-:B------:R-:W-:Y:S01]  /*2ae0*/  FADD.FTZ R171, R171, -R182.reuse ;  /* 0x800000b6abab7221 */ /* 0x100fe20000010000 */
[----:B------:R-:W-:Y:S01]  /*2af0*/  FADD.FTZ R169, R169, -R182 ;  /* 0x800000b6a9a97221 */ /* 0x000fe20000010000 */
[----:B0-----:R-:W-:Y:S01]  /*2b00*/  FFMA.FTZ R150, R151, 2.0345052689663134515e-05, R150 ;  /* 0x37aaaaab97967823 */ /* 0x001fe20000010096 */
[--C-:B------:R-:W-:Y:S01]  /*2b10*/  FADD.FTZ R177, R177, -R182.reuse ;  /* 0x800000b6b1b17221 */ /* 0x100fe20000010000 */
[--C-:B------:R-:W-:Y:S01]  /*2b20*/  FADD.FTZ R175, R175, -R182.reuse ;  /* 0x800000b6afaf7221 */ /* 0x100fe20000010000 */
[--C-:B------:R-:W-:Y:S01]  /*2b30*/  FADD.FTZ R13, R13, -R182.reuse ;  /* 0x800000b60d0d7221 */ /* 0x100fe20000010000 */
[----:B------:R0:W1:Y:S01]  /*2b40*/  MUFU.RSQ R184, R150 ;  /* 0x0000009600b87308 */ /* 0x0000620000001400 */
        /* <DEDUP_REMOVED lines=8> */
[----:B0-----:R-:W0:Y:S01]  /*2bd0*/  LDC.64 R150, c[0x0][0x228] ;  /* 0x00008a00ff967b82 */ /* 0x001e220000000a00 */
[--C-:B------:R-:W-:Y:S01]  /*2be0*/  FADD.FTZ R183, R183, -R182.reuse ;  /* 0x800000b6b7b77221 */ /* 0x100fe20000010000 */
[--C-:B------:R-:W-:Y:S01]  /*2bf0*/  FADD.FTZ R181, R181, -R182.reuse ;  /* 0x800000b6b5b57221 */ /* 0x100fe20000010000 */
[--C-:B------:R-:W-:Y:S01]  /*2c00*/  FADD.FTZ R185, R185, -R182.reuse ;  /* 0x800000b6b9b97221 */ /* 0x100fe20000010000 */
[--C-:B------:R-:W-:Y:S01]  /*2c10*/  FADD.FTZ R129, R129, -R182.reuse ;  /* 0x800000b681817221 */ /* 0x100fe20000010000 */
[--C-:B------:R-:W-:Y:S01]  /*2c20*/  FADD.FTZ R189, R189, -R182.reuse ;  /* 0x800000b6bdbd7221 */ /* 0x100fe20000010000 */
[--C-:B------:R-:W-:Y:S01]  /*2c30*/  FADD.FTZ R187, R187, -R182.reuse ;  /* 0x800000b6bbbb7221 */ /* 0x100fe20000010000 */
[--C-:B------:R-:W-:Y:S01]  /*2c40*/  FADD.FTZ R191, R191, -R182.reuse ;  /* 0x800000b6bfbf7221 */ /* 0x100fe20000010000 */
[C---:B-1----:R-:W-:Y:S01]  /*2c50*/  FMUL.FTZ R17, R184.reuse, R17 ;  /* 0x00000011b8117220 */ /* 0x042fe20000410000 */
[C---:B------:R-:W-:Y:S01]  /*2c60*/  FMUL.FTZ R186, R184.reuse, R15 ;  /* 0x0000000fb8ba7220 */ /* 0x040fe20000410000 */
[C---:B------:R-:W-:Y:S01]  /*2c70*/  FMUL.FTZ R9, R184.reuse, R9 ;  /* 0x00000009b8097220 */ /* 0x040fe20000410000 */
[C---:B------:R-:W-:Y:S01]  /*2c80*/  FMUL.FTZ R190, R184.reuse, R7 ;  /* 0x00000007b8be7220 */ /* 0x040fe20000410000 */
[C---:B------:R-:W-:Y:S01]  /*2c90*/  FMUL.FTZ R171, R184.reuse, R171 ;  /* 0x000000abb8ab7220 */ /* 0x040fe20000410000 */
[C---:B--2---:R-:W-:Y:S01]  /*2ca0*/  FMUL.FTZ R148, R184.reuse, R169 ;  /* 0x000000a9b8947220 */ /* 0x044fe20000410000 */
        /* <DEDUP_REMOVED lines=83> */
[----:B---3--:R-:W-:Y:S01]  /*31e0*/  @!P1 IMAD.WIDE R26, R21, 0x4, R26 ;  /* 0x00000004151a9825 */ /* 0x008fe200078e021a */
[----:B------:R-:W-:-:S03]  /*31f0*/  F2FP.BF16.F32.PACK_AB R186, R186, R17 ;  /* 0x00000011baba723e */ /* 0x000fc600000010ff */
[----:B------:R-:W-:Y:S01]  /*3200*/  FMUL.FTZ R183, R184, R183 ;  /* 0x000000b7b8b77220 */ /* 0x000fe20000410000 */
[----:B------:R-:W-:Y:S01]  /*3210*/  F2FP.BF16.F32.PACK_AB R9, R190, R9 ;  /* 0x00000009be09723e */ /* 0x000fe200000010ff */
[----:B------:R-:W-:Y:S01]  /*3220*/  FMUL.FTZ R198, R184, R181 ;  /* 0x000000b5b8c67220 */ /* 0x000fe20000410000 */
[----:B------:R-:W-:Y:S01]  /*3230*/  F2FP.BF16.F32.PACK_AB R148, R148, R171 ;  /* 0x000000ab9494723e */ /* 0x000fe200000010ff */
[----:B------:R-:W-:Y:S01]  /*3240*/  FMUL.FTZ R189, R184, R189 ;  /* 0x000000bdb8bd7220 */ /* 0x000fe20000410000 */
[----:B------:R-:W-:Y:S01]  /*3250*/  F2FP.BF16.F32.PACK_AB R177, R194, R177 ;  /* 0x000000b1c2b1723e */ /* 0x000fe200000010ff */
[C---:B------:R-:W-:Y:S01]  /*3260*/  FMUL.FTZ R202, R184.reuse, R187 ;  /* 0x000000bbb8ca7220 */ /* 0x040fe20000410000 */
[C---:B------:R-:W-:Y:S01]  /*3270*/  FMUL.FTZ R212, R184.reuse, R135 ;  /* 0x00000087b8d47220 */ /* 0x040fe20000410000 */
[----:B------:R-:W-:Y:S01]  /*3280*/  FMUL.FTZ R220, R184, R139 ;  /* 0x0000008bb8dc7220 */ /* 0x000fe20000410000 */
[----:B------:R-:W-:Y:S01]  /*3290*/  F2FP.BF16.F32.PACK_AB R188, R188, R13 ;  /* 0x0000000dbcbc723e */ /* 0x000fe200000010ff */
[----:B------:R-:W-:Y:S01]  /*32a0*/  FMUL.FTZ R200, R184, R129 ;  /* 0x00000081b8c87220 */ /* 0x000fe20000410000 */
[----:B------:R-:W-:Y:S01]  /*32b0*/  F2FP.BF16.F32.PACK_AB R7, R192, R5 ;  /* 0x00000005c007723e */ /* 0x000fe200000010ff */
        /* <DEDUP_REMOVED lines=10> */
[----:B------:R1:W-:Y:S01]  /*3360*/  @!P1 STG.E desc[UR6][R26.64], R184 ;  /* 0x000000b81a009986 */ /* 0x0003e2000c101906 */
[----:B0-----:R-:W-:-:S04]  /*3370*/  IMAD.WIDE.U32 R170, R6, 0x10, R150 ;  /* 0x0000001006aa7825 */ /* 0x001fc800078e0096 */
[C---:B------:R-:W-:Y:S01]  /*3380*/  FMUL.FTZ R185, R184.reuse, R185 ;  /* 0x000000b9b8b97220 */ /* 0x040fe20000410000 */
[C---:B------:R-:W-:Y:S01]  /*3390*/  FMUL.FTZ R191, R184.reuse, R191 ;  /* 0x000000bfb8bf7220 */ /* 0x040fe20000410000 */
[----:B------:R-:W-:Y:S01]  /*33a0*/  FMUL.FTZ R204, R184, R131 ;  /* 0x00000083b8cc7220 */ /* 0x000fe20000410000 */
[----:B------:R-:W-:-:S04]  /*33b0*/  IMAD.WIDE.U32 R174, R4, 0x10, R150 ;  /* 0x0000001004ae7825 */ /* 0x000fc800078e0096 */
[C---:B------:R-:W-:Y:S01]  /*33c0*/  FMUL.FTZ R3, R184.reuse, R128 ;  /* 0x00000080b8037220 */ /* 0x040fe20000410000 */
[----:B-----5:R-:W-:Y:S01]  /*33d0*/  HFMA2.MMA.BF16_V2 R4, R120, R186, R72 ;  /* 0x000000ba78047235 */ /* 0x020fe20000200048 */
[----:B------:R-:W-:Y:S01]  /*33e0*/  FMUL.FTZ R197, R184, R197 ;  /* 0x000000c5b8c57220 */ /* 0x000fe20000410000 */
[----:B------:R-:W-:Y:S01]  /*33f0*/  IMAD.WIDE.U32 R142, R8, 0x10, R150 ;  /* 0x00000010088e7825 */ /* 0x000fe200078e0096 */
[----:B------:R-:W-:-:S03]  /*3400*/  HFMA2.MMA.BF16_V2 R6, R122, R9, R74 ;  /* 0x000000097a067235 */ /* 0x000fc6000020004a */
[C---:B------:R-:W-:Y:S01]  /*3410*/  FMUL.FTZ R208, R184.reuse, R133 ;  /* 0x00000085b8d07220 */ /* 0x040fe20000410000 */
[----:B------:R-:W-:Y:S01]  /*3420*/  FMUL.FTZ R203, R184, R203 ;  /* 0x000000cbb8cb7220 */ /* 0x000fe20000410000 */
[----:B-1----:R-:W-:-:S04]  /*3430*/  IMAD.WIDE.U32 R26, R10, 0x10, R150 ;  /* 0x000000100a1a7825 */ /* 0x002fc800078e0096 */
[C---:B------:R-:W-:Y:S01]  /*3440*/  FMUL.FTZ R232, R184.reuse, R145 ;  /* 0x00000091b8e87220 */ /* 0x040fe20000410000 */
[C---:B------:R-:W-:Y:S01]  /*3450*/  FMUL.FTZ R128, R184.reuse, R144 ;  /* 0x00000090b8807220 */ /* 0x040fe20000410000 */
[----:B------:R-:W-:Y:S01]  /*3460*/  HFMA2.MMA.BF16_V2 R8, R116, R148, R68 ;  /* 0x0000009474087235 */ /* 0x000fe20000200044 */
[C---:B------:R-:W-:Y:S01]  /*3470*/  FMUL.FTZ R236, R184.reuse, R147 ;  /* 0x00000093b8ec7220 */ /* 0x040fe20000410000 */
[----:B------:R-:W-:Y:S01]  /*3480*/  HFMA2.MMA.BF16_V2 R10, R118, R177, R70 ;  /* 0x000000b1760a7235 */ /* 0x000fe20000200046 */
[----:B------:R-:W-:Y:S01]  /*3490*/  FMUL.FTZ R131, R184, R146 ;  /* 0x00000092b8837220 */ /* 0x000fe20000410000 */
[----:B------:R-:W-:-:S04]  /*34a0*/  IMAD.WIDE.U32 R144, R19, 0x10, R150 ;  /* 0x0000001013907825 */ /* 0x000fc800078e0096 */
[----:B------:R-:W-:Y:S01]  /*34b0*/  HFMA2.BF16_V2 R5, R121, R188, R73 ;  /* 0x000000bc79057231 */ /* 0x000fe20000200049 */
[----:B------:R-:W-:Y:S01]  /*34c0*/  F2FP.BF16.F32.PACK_AB R183, R198, R183 ;  /* 0x000000b7c6b7723e */ /* 0x000fe200000010ff */
[----:B------:R-:W-:Y:S01]  /*34d0*/  HFMA2.BF16_V2 R7, R123, R7, R75 ;  /* 0x000000077b077231 */ /* 0x000fe2000020004b */
[----:B------:R-:W-:Y:S01]  /*34e0*/  F2FP.BF16.F32.PACK_AB R189, R202, R189 ;  /* 0x000000bdcabd723e */ /* 0x000fe200000010ff */
[----:B------:R-:W-:-:S04]  /*34f0*/  IMAD.WIDE.U32 R146, R18, 0x10, R150 ;  /* 0x0000001012927825 */ /* 0x000fc800078e0096 */
[----:B------:R-:W-:Y:S01]  /*3500*/  HFMA2.BF16_V2 R9, R117, R173, R69 ;  /* 0x000000ad75097231 */ /* 0x000fe20000200045 */
[----:B------:R-:W-:Y:S01]  /*3510*/  F2FP.BF16.F32.PACK_AB R195, R206, R195 ;  /* 0x000000c3cec3723e */ /* 0x000fe200000010ff */
[----:B------:R-:W-:Y:S01]  /*3520*/  HFMA2.BF16_V2 R11, R119, R11, R71 ;  /* 0x0000000b770b7231 */ /* 0x000fe20000200047 */
[----:B------:R-:W-:Y:S01]  /*3530*/  F2FP.BF16.F32.PACK_AB R201, R210, R201 ;  /* 0x000000c9d2c9723e */ /* 0x000fe200000010ff */
        /* <DEDUP_REMOVED lines=11> */
[----:B------:R0:W-:Y:S01]  /*35f0*/  STG.E.128 desc[UR6][R144.64], R4 ;  /* 0x0000000490007986 */ /* 0x0001e2000c101d06 */
        /* <DEDUP_REMOVED lines=9> */
[----:B------:R-:W-:Y:S01]  /*3690*/  F2FP.BF16.F32.PACK_AB R207, R214, R207 ;  /* 0x000000cfd6cf723e */ /* 0x000fe200000010ff */
[C---:B------:R-:W-:Y:S01]  /*36a0*/  FMUL.FTZ R224, R184.reuse, R141 ;  /* 0x0000008db8e07220 */ /* 0x040fe20000410000 */
[C---:B------:R-:W-:Y:S01]  /*36b0*/  FMUL.FTZ R243, R184.reuse, R243 ;  /* 0x000000f3b8f37220 */ /* 0x040fe20000410000 */
[C---:B------:R-:W-:Y:S01]  /*36c0*/  FMUL.FTZ R238, R184.reuse, R241 ;  /* 0x000000f1b8ee7220 */ /* 0x040fe20000410000 */
[C---:B------:R-:W-:Y:S01]  /*36d0*/  FMUL.FTZ R251, R184.reuse, R251 ;  /* 0x000000fbb8fb7220 */ /* 0x040fe20000410000 */
[----:B------:R-:W-:Y:S01]  /*36e0*/  FMUL.FTZ R242, R184, R249 ;  /* 0x000000f9b8f27220 */ /* 0x000fe20000410000 */
[----:B------:R-:W-:-:S04]  /*36f0*/  IMAD.WIDE.U32 R16, R16, 0x10, R150 ;  /* 0x0000001010107825 */ /* 0x000fc800078e0096 */
[C---:B------:R-:W-:Y:S01]  /*3700*/  FMUL.FTZ R221, R184.reuse, R221 ;  /* 0x000000ddb8dd7220 */ /* 0x040fe20000410000 */
[----:B0-----:R-:W-:Y:S01]  /*3710*/  HFMA2.MMA.BF16_V2 R4, R112, R183, R64 ;  /* 0x000000b770047235 */ /* 0x001fe20000200040 */
[----:B------:R-:W-:Y:S01]  /*3720*/  HFMA2.BF16_V2 R5, R113, R185, R65 ;  /* 0x000000b971057231 */ /* 0x000fe20000200041 */
[----:B------:R-:W-:Y:S01]  /*3730*/  HFMA2.MMA.BF16_V2 R6, R114, R189, R66 ;  /* 0x000000bd72067235 */ /* 0x000fe20000200042 */
[----:B------:R-:W-:Y:S02]  /*3740*/  HFMA2.BF16_V2 R7, R115, R191, R67 ;  /* 0x000000bf73077231 */ /* 0x000fe40000200043 */
[----:B------:R-:W-:Y:S01]  /*3750*/  FMUL.FTZ R227, R184, R227 ;  /* 0x000000e3b8e37220 */ /* 0x000fe20000410000 */
[----:B-1----:R-:W-:Y:S01]  /*3760*/  F2FP.BF16.F32.PACK_AB R146, R218, R213 ;  /* 0x000000d5da92723e */ /* 0x002fe200000010ff */
[----:B------:R-:W-:Y:S01]  /*3770*/  HFMA2.MMA.BF16_V2 R8, R108, R195, R60 ;  /* 0x000000c36c087235 */ /* 0x000fe2000020003c */
[C---:B------:R-:W-:Y:S01]  /*3780*/  FMUL.FTZ R152, R184.reuse, R152 ;  /* 0x00000098b8987220 */ /* 0x040fe20000410000 */
[----:B------:R-:W-:Y:S01]  /*3790*/  HFMA2.MMA.BF16_V2 R10, R110, R201, R62 ;  /* 0x000000c96e0a7235 */ /* 0x000fe2000020003e */
[C---:B------:R-:W-:Y:S01]  /*37a0*/  FMUL.FTZ R15, R184.reuse, R130 ;  /* 0x00000082b80f7220 */ /* 0x040fe20000410000 */
[C---:B------:R-:W-:Y:S01]  /*37b0*/  FMUL.FTZ R154, R184.reuse, R154 ;  /* 0x0000009ab89a7220 */ /* 0x040fe20000410000 */
[C---:B------:R-:W-:Y:S01]  /*37c0*/  FMUL.FTZ R125, R184.reuse, R134 ;  /* 0x00000086b87d7220 */ /* 0x040fe20000410000 */
[----:B------:R-:W-:Y:S01]  /*37d0*/  FMUL.FTZ R141, R184, R178 ;  /* 0x000000b2b88d7220 */ /* 0x000fe20000410000 */
[----:B------:R-:W-:-:S04]  /*37e0*/  IMAD.WIDE.U32 R18, R14, 0x10, R150 ;  /* 0x000000100e127825 */ /* 0x000fc800078e0096 */
[----:B------:R-:W-:Y:S02]  /*37f0*/  HFMA2.BF16_V2 R9, R109, R197, R61 ;  /* 0x000000c56d097231 */ /* 0x000fe4000020003d */
[C---:B------:R-:W-:Y:S01]  /*3800*/  FMUL.FTZ R233, R184.reuse, R233 ;  /* 0x000000e9b8e97220 */ /* 0x040fe20000410000 */
[----:B------:R-:W-:Y:S02]  /*3810*/  HFMA2.BF16_V2 R11, R111, R203, R63 ;  /* 0x000000cb6f0b7231 */ /* 0x000fe4000020003f */
[C---:B------:R-:W-:Y:S01]  /*3820*/  FMUL.FTZ R239, R184.reuse, R239 ;  /* 0x000000efb8ef7220 */ /* 0x040fe20000410000 */
[C---:B------:R-:W-:Y:S01]  /*3830*/  FMUL.FTZ R156, R184.reuse, R156 ;  /* 0x0000009cb89c7220 */ /* 0x040fe20000410000 */
[C---:B------:R-:W-:Y:S01]  /*3840*/  FMUL.FTZ R127, R184.reuse, R138 ;  /* 0x0000008ab87f7220 */ /* 0x040fe20000410000 */
[----:B------:R-:W-:Y:S01]  /*3850*/  FMUL.FTZ R158, R184, R158 ;  /* 0x0000009eb89e7220 */ /* 0x000fe20000410000 */
[----:B------:R-:W-:Y:S01]  /*3860*/  IMAD.WIDE.U32 R12, R12, 0x10, R150 ;  /* 0x000000100c0c7825 */ /* 0x000fe200078e0096 */
[----:B------:R-:W-:-:S03]  /*3870*/  F2FP.BF16.F32.PACK_AB R145, R216, R209 ;  /* 0x000000d1d891723e */ /* 0x000fc600000010ff */
[----:B------:R-:W-:Y:S01]  /*3880*/  FMUL.FTZ R247, R184, R247 ;  /* 0x000000f7b8f77220 */ /* 0x000fe20000410000 */
[----:B------:R-:W-:Y:S01]  /*3890*/  F2FP.BF16.F32.PACK_AB R147, R220, R215 ;  /* 0x000000d7dc93723e */ /* 0x000fe200000010ff */
[----:B------:R-:W-:-:S04]  /*38a0*/  IMAD.WIDE.U32 R178, R2, 0x10, R150 ;  /* 0x0000001002b27825 */ /* 0x000fc800078e0096 */
[C---:B------:R-:W-:Y:S01]  /*38b0*/  FMUL.FTZ R240, R184.reuse, R245 ;  /* 0x000000f5b8f07220 */ /* 0x040fe20000410000 */
[C---:B------:R-:W-:Y:S01]  /*38c0*/  FMUL.FTZ R126, R184.reuse, R126 ;  /* 0x0000007eb87e7220 */ /* 0x040fe20000410000 */
[----:B------:R-:W-:Y:S01]  /*38d0*/  FMUL.FTZ R153, R184, R153 ;  /* 0x00000099b8997220 */ /* 0x000fe20000410000 */
[----:B------:R-:W-:-:S04]  /*38e0*/  IMAD.WIDE.U32 R186, R0, 0x10, R150 ;  /* 0x0000001000ba7825 */ /* 0x000fc800078e0096 */
[C---:B------:R-:W-:Y:S01]  /*38f0*/  FMUL.FTZ R132, R184.reuse, R132 ;  /* 0x00000084b8847220 */ /* 0x040fe20000410000 */
[C---:B------:R-:W-:Y:S01]  /*3900*/  FMUL.FTZ R130, R184.reuse, R160 ;  /* 0x000000a0b8827220 */ /* 0x040fe20000410000 */
[----:B------:R-:W-:Y:S01]  /*3910*/  FMUL.FTZ R134, R184, R162 ;  /* 0x000000a2b8867220 */ /* 0x000fe20000410000 */
[----:B------:R-:W-:Y:S01]  /*3920*/  IMAD.WIDE.U32 R192, R124, 0x10, R150 ;  /* 0x000000107cc07825 */ /* 0x000fe200078e0096 */
[----:B------:R-:W-:-:S03]  /*3930*/  F2FP.BF16.F32.PACK_AB R148, R222, R219 ;  /* 0x000000dbde94723e */ /* 0x000fc600000010ff */
        /* <DEDUP_REMOVED lines=9> */
[----:B------:R-:W-:Y:S01]  /*39d0*/  FMUL.FTZ R159, R184, R159 ;  /* 0x0000009fb89f7220 */ /* 0x000fe20000410000 */
[----:B------:R-:W-:Y:S01]  /*39e0*/  HFMA2.MMA.BF16_V2 R144, R104, R207, R56 ;  /* 0x000000cf68907235 */ /* 0x000fe20000200038 */
[----:B------:R-:W-:Y:S01]  /*39f0*/  STG.E.128 desc[UR6][R16.64], R4 ;  /* 0x0000000410007986 */ /* 0x000fe2000c101d06 */
[----:B------:R-:W-:Y:S01]  /*3a00*/  HFMA2.MMA.BF16_V2 R146, R106, R146, R58 ;  /* 0x000000926a927235 */ /* 0x000fe2000020003a */
[----:B------:R-:W-:Y:S01]  /*3a10*/  F2FP.BF16.F32.PACK_AB R238, R238, R243 ;  /* 0x000000f3eeee723e */ /* 0x000fe200000010ff */
[----:B------:R-:W-:Y:S01]  /*3a20*/  FMUL.FTZ R133, R184, R161 ;  /* 0x000000a1b8857220 */ /* 0x000fe20000410000 */
[----:B------:R-:W-:Y:S01]  /*3a30*/  F2FP.BF16.F32.PACK_AB R242, R242, R251 ;  /* 0x000000fbf2f2723e */ /* 0x000fe200000010ff */
[C---:B------:R-:W-:Y:S01]  /*3a40*/  FMUL.FTZ R168, R184.reuse, R168 ;  /* 0x000000a8b8a87220 */ /* 0x040fe20000410000 */
[C---:B------:R-:W-:Y:S01]  /*3a50*/  FMUL.FTZ R137, R184.reuse, R163 ;  /* 0x000000a3b8897220 */ /* 0x040fe20000410000 */
[----:B------:R-:W-:Y:S01]  /*3a60*/  FMUL.FTZ R172, R184, R172 ;  /* 0x000000acb8ac7220 */ /* 0x000fe20000410000 */
[----:B------:R-:W-:Y:S01]  /*3a70*/  F2FP.BF16.F32.PACK_AB R149, R224, R221 ;  /* 0x000000dde095723e */ /* 0x000fe200000010ff */
[----:B------:R0:W-:Y:S01]  /*3a80*/  STG.E.128 desc[UR6][R18.64], R8 ;  /* 0x0000000812007986 */ /* 0x0001e2000c101d06 */
[----:B------:R-:W-:Y:S01]  /*3a90*/  F2FP.BF16.F32.PACK_AB R151, R228, R227 ;  /* 0x000000e3e497723e */ /* 0x000fe200000010ff */
[C---:B------:R-:W-:Y:S01]  /*3aa0*/  FMUL.FTZ R165, R184.reuse, R165 ;  /* 0x000000a5b8a57220 */ /* 0x040fe20000410000 */
[----:B------:R-:W-:Y:S01]  /*3ab0*/  F2FP.BF16.F32.PACK_AB R15, R15, R152 ;  /* 0x000000980f0f723e */ /* 0x000fe200000010ff */
[C---:B------:R-:W-:Y:S01]  /*3ac0*/  FMUL.FTZ R176, R184.reuse, R176 ;  /* 0x000000b0b8b07220 */ /* 0x040fe20000410000 */
[----:B------:R-:W-:Y:S01]  /*3ad0*/  F2FP.BF16.F32.PACK_AB R125, R125, R154 ;  /* 0x0000009a7d7d723e */ /* 0x000fe200000010ff */
[C---:B------:R-:W-:Y:S01]  /*3ae0*/  FMUL.FTZ R167, R184.reuse, R167 ;  /* 0x000000a7b8a77220 */ /* 0x040fe20000410000 */
[----:B------:R-:W-:Y:S01]  /*3af0*/  FMUL.FTZ R180, R184, R180 ;  /* 0x000000b4b8b47220 */ /* 0x000fe20000410000 */
[----:B------:R-:W-:Y:S01]  /*3b00*/  F2FP.BF16.F32.PACK_AB R161, R232, R233 ;  /* 0x000000e9e8a1723e */ /* 0x000fe200000010ff */
[----:B------:R-:W-:Y:S01]  /*3b10*/  HFMA2.BF16_V2 R145, R105, R145, R57 ;  /* 0x0000009169917231 */ /* 0x000fe20000200039 */
[----:B------:R-:W-:Y:S01]  /*3b20*/  F2FP.BF16.F32.PACK_AB R163, R236, R239 ;  /* 0x000000efeca3723e */ /* 0x000fe200000010ff */
[----:B------:R-:W-:Y:S01]  /*3b30*/  HFMA2.BF16_V2 R147, R107, R147, R59 ;  /* 0x000000936b937231 */ /* 0x000fe2000020003b */
[----:B------:R-:W-:Y:S01]  /*3b40*/  F2FP.BF16.F32.PACK_AB R240, R240, R247 ;  /* 0x000000f7f0f0723e */ /* 0x000fe200000010ff */
[----:B------:R-:W-:Y:S01]  /*3b50*/  HFMA2.MMA.BF16_V2 R148, R100, R148, R52 ;  /* 0x0000009464947235 */ /* 0x000fe20000200034 */
[----:B------:R-:W-:Y:S01]  /*3b60*/  F2FP.BF16.F32.PACK_AB R3, R3, R126 ;  /* 0x0000007e0303723e */ /* 0x000fe200000010ff */
[----:B------:R-:W-:Y:S01]  /*3b70*/  HFMA2.MMA.BF16_V2 R150, R102, R150, R54 ;  /* 0x0000009666967235 */ /* 0x000fe20000200036 */
[----:B------:R-:W-:Y:S01]  /*3b80*/  F2FP.BF16.F32.PACK_AB R132, R132, R153 ;  /* 0x000000998484723e */ /* 0x000fe200000010ff */
[----:B------:R-:W-:Y:S01]  /*3b90*/  HFMA2.MMA.BF16_V2 R160, R96, R160, R48 ;  /* 0x000000a060a07235 */ /* 0x000fe20000200030 */
[----:B0-----:R-:W-:Y:S01]  /*3ba0*/  F2FP.BF16.F32.PACK_AB R18, R127, R156 ;  /* 0x0000009c7f12723e */ /* 0x001fe200000010ff */
[----:B------:R-:W-:Y:S01]  /*3bb0*/  HFMA2.MMA.BF16_V2 R162, R98, R162, R50 ;  /* 0x000000a262a27235 */ /* 0x000fe20000200032 */
        /* <DEDUP_REMOVED lines=9> */
[----:B------:R-:W-:Y:S01]  /*3c50*/  HFMA2.BF16_V2 R161, R97, R161, R49 ;  /* 0x000000a161a17231 */ /* 0x000fe20000200031 */
[----:B------:R-:W-:Y:S01]  /*3c60*/  F2FP.BF16.F32.PACK_AB R141, R141, R166 ;  /* 0x000000a68d8d723e */ /* 0x000fe200000010ff */
[----:B------:R-:W-:Y:S01]  /*3c70*/  HFMA2.BF16_V2 R163, R99, R163, R51 ;  /* 0x000000a363a37231 */ /* 0x000fe20000200033 */
[----:B------:R-:W-:Y:S01]  /*3c80*/  F2FP.BF16.F32.PACK_AB R140, R140, R157 ;  /* 0x0000009d8c8c723e */ /* 0x000fe200000010ff */
[----:B------:R0:W-:Y:S01]  /*3c90*/  STG.E.128 desc[UR6][R12.64], R144 ;  /* 0x000000900c007986 */ /* 0x0001e2000c101d06 */
        /* <DEDUP_REMOVED lines=9> */
[----:B------:R-:W-:Y:S01]  /*3d30*/  HFMA2.BF16_V2 R9, R89, R132, R41 ;  /* 0x0000008459097231 */ /* 0x000fe20000200029 */
[----:B------:R-:W-:Y:S01]  /*3d40*/  HFMA2.MMA.BF16_V2 R14, R86, R19, R38 ;  /* 0x00000013560e7235 */ /* 0x000fe20000200026 */
[----:B------:R-:W-:Y:S01]  /*3d50*/  HFMA2.BF16_V2 R11, R91, R136, R43 ;  /* 0x000000885b0b7231 */ /* 0x000fe2000020002b */
[----:B------:R-:W-:Y:S01]  /*3d60*/  HFMA2.MMA.BF16_V2 R132, R80, R16, R32 ;  /* 0x0000001050847235 */ /* 0x000fe20000200020 */
[----:B------:R-:W-:Y:S01]  /*3d70*/  HFMA2.BF16_V2 R15, R87, R128, R39 ;  /* 0x00000080570f7231 */ /* 0x000fe20000200027 */
[----:B------:R-:W-:Y:S01]  /*3d80*/  HFMA2.MMA.BF16_V2 R134, R82, R17, R34 ;  /* 0x0000001152867235 */ /* 0x000fe20000200022 */
[----:B------:R1:W-:Y:S01]  /*3d90*/  STG.E.128 desc[UR6][R26.64], R148 ;  /* 0x000000941a007986 */ /* 0x0003e2000c101d06 */
[----:B------:R-:W-:Y:S01]  /*3da0*/  HFMA2.MMA.BF16_V2 R164, R76, R139, R28 ;  /* 0x0000008b4ca47235 */ /* 0x000fe2000020001c */
[----:B0-----:R-:W-:Y:S01]  /*3db0*/  HFMA2.BF16_V2 R13, R85, R140, R37 ;  /* 0x0000008c550d7231 */ /* 0x001fe20000200025 */
[----:B------:R-:W-:Y:S01]  /*3dc0*/  HFMA2.MMA.BF16_V2 R12, R84, R18, R36 ;  /* 0x00000012540c7235 */ /* 0x000fe20000200024 */
[----:B------:R-:W-:Y:S01]  /*3dd0*/  HFMA2.BF16_V2 R133, R81, R133, R33 ;  /* 0x0000008551857231 */ /* 0x000fe20000200021 */
[----:B------:R-:W-:Y:S01]  /*3de0*/  HFMA2.MMA.BF16_V2 R166, R78, R141, R30 ;  /* 0x0000008d4ea67235 */ /* 0x000fe2000020001e */
[----:B------:R-:W-:Y:S01]  /*3df0*/  HFMA2.BF16_V2 R135, R83, R137, R35 ;  /* 0x0000008953877231 */ /* 0x000fe20000200023 */
[----:B------:R2:W-:Y:S01]  /*3e00*/  STG.E.128 desc[UR6][R142.64], R160 ;  /* 0x000000a08e007986 */ /* 0x0005e2000c101d06 */
[----:B------:R-:W-:Y:S01]  /*3e10*/  HFMA2.BF16_V2 R165, R77, R165, R29 ;  /* 0x000000a54da57231 */ /* 0x000fe2000020001d */
[----:B------:R-:W-:Y:S01]  /*3e20*/  IADD3 R21, R21, UR5, RZ ;  /* 0x0000000515157c10 */ /* 0x000fe2000fffe0ff */
[----:B------:R-:W-:Y:S01]  /*3e30*/  HFMA2.BF16_V2 R167, R79, R167, R31 ;  /* 0x000000a74fa77231 */ /* 0x000fe2000020001f */
[----:B------:R2:W-:Y:S02]  /*3e40*/  STG.E.128 desc[UR6][R170.64], R4 ;  /* 0x00000004aa007986 */ /* 0x0005e4000c101d06 */
[----:B------:R-:W-:-:S02]  /*3e50*/  ISETP.GE.AND P1, PT, R21, UR4, PT ;  /* 0x0000000415007c0c */ /* 0x000fc4000bf26270 */
[----:B------:R2:W-:Y:S01]  /*3e60*/  STG.E.128 desc[UR6][R174.64], R8 ;  /* 0x00000008ae007986 */ /* 0x0005e2000c101d06 */
[----:B-1----:R-:W-:-:S03]  /*3e70*/  SEL R27, RZ, 0x1, P0 ;  /* 0x00000001ff1b7807 */ /* 0x002fc60000000000 */
[----:B------:R2:W-:Y:S04]  /*3e80*/  STG.E.128 desc[UR6][R178.64], R12 ;  /* 0x0000000cb2007986 */ /* 0x0005e8000c101d06 */
[----:B------:R2:W-:Y:S04]  /*3e90*/  STG.E.128 desc[UR6][R186.64], R132 ;  /* 0x00000084ba007986 */ /* 0x0005e8000c101d06 */
[----:B------:R2:W-:Y:S01]  /*3ea0*/  STG.E.128 desc[UR6][R192.64], R164 ;  /* 0x000000a4c0007986 */ /* 0x0005e2000c101d06 */
[----:B------:R-:W-:Y:S05]  /*3eb0*/  @!P1 BRA `(.L_x_99) ;  /* 0xffffffc400009947 */ /* 0x000fea000383ffff */
[----:B------:R-:W-:Y:S05]  /*3ec0*/  EXIT ;  /* 0x000000000000794d */ /* 0x000fea0003800000 */
.L_x_96:
[----:B------:R-:W-:Y:S01]  /*3ed0*/  HFMA2.MMA R194, -RZ, RZ, 0, 5.9604644775390625e-08 ;  /* 0x00000001ffc27435 */ /* 0x000fe200000001ff */
[----:B------:R-:W-:Y:S02]  /*3ee0*/  MOV R192, R27 ;  /* 0x0000001b00c07202 */ /* 0x000fe40000000f00 */
[----:B------:R-:W-:Y:S02]  /*3ef0*/  MOV R196, 0x1f ;  /* 0x0000001f00c47802 */ /* 0x000fe40000000f00 */
[----:B------:R-:W-:-:S07]  /*3f00*/  MOV R190, 0xffffffff ;  /* 0xffffffff00be7802 */ /* 0x000fce0000000f00 */
[----:B-----5:R-:W-:Y:S05]  /*3f10*/  WARPSYNC.COLLECTIVE R190, `(.L_x_100) ;  /* 0x00000000be087348 */ /* 0x020fea0003c00000 */
[----:B------:R0:W1:Y:S02]  /*3f20*/  SHFL.BFLY P2, R188, R192, R194, R196 ;  /* 0x0c0000c2c0bc7389 */ /* 0x00006400000400c4 */
[----:B01---5:R-:W-:Y:S01]  /*3f30*/  ENDCOLLECTIVE ;  /* 0x000000000000791b */ /* 0x023fe20003800000 */
.L_x_100:
[----:B------:R-:W-:Y:S01]  /*3f40*/  HFMA2.MMA R194, -RZ, RZ, 0, 1.1920928955078125e-07 ;  /* 0x00000002ffc27435 */ /* 0x000fe200000001ff */
[----:B------:R-:W-:-:S05]  /*3f50*/  MOV R148, R188 ;  /* 0x000000bc00947202 */ /* 0x000fca0000000f00 */
[----:B------:R-:W-:-:S05]  /*3f60*/  FADD.FTZ R149, R27, R148 ;  /* 0x000000941b957221 */ /* 0x000fca0000010000 */
[----:B------:R-:W-:-:S07]  /*3f70*/  MOV R192, R149 ;  /* 0x0000009500c07202 */ /* 0x000fce0000000f00 */
[----:B------:R-:W-:Y:S05]  /*3f80*/  WARPSYNC.COLLECTIVE R190, `(.L_x_101) ;  /* 0x00000000be087348 */ /* 0x000fea0003c00000 */
[----:B------:R0:W1:Y:S02]  /*3f90*/  SHFL.BFLY P2, R188, R192, R194, R196 ;  /* 0x0c0000c2c0bc7389 */ /* 0x00006400000400c4 */
[----:B01----:R-:W-:Y:S01]  /*3fa0*/  ENDCOLLECTIVE ;  /* 0x000000000000791b */ /* 0x003fe20003800000 */
.L_x_101:
[----:B------:R-:W-:Y:S01]  /*3fb0*/  HFMA2.MMA R194, -RZ, RZ, 0, 2.384185791015625e-07 ;  /* 0x00000004ffc27435 */ /* 0x000fe200000001ff */
[----:B------:R-:W-:-:S05]  /*3fc0*/  MOV R148, R188 ;  /* 0x000000bc00947202 */ /* 0x000fca0000000f00 */
[----:B------:R-:W-:-:S05]  /*3fd0*/  FADD.FTZ R150, R149, R148 ;  /* 0x0000009495967221 */ /* 0x000fca0000010000 */
[----:B------:R-:W-:-:S07]  /*3fe0*/  MOV R192, R150 ;  /* 0x0000009600c07202 */ /* 0x000fce0000000f00 */
[----:B------:R-:W-:Y:S05]  /*3ff0*/  WARPSYNC.COLLECTIVE R190, `(.L_x_102) ;  /* 0x00000000be087348 */ /* 0x000fea0003c00000 */
[----:B------:R0:W1:Y:S02]  /*4000*/  SHFL.BFLY P2, R188, R192, R194, R196 ;  /* 0x0c0000c2c0bc7389 */ /* 0x00006400000400c4 */
[----:B01----:R-:W-:Y:S01]  /*4010*/  ENDCOLLECTIVE ;  /* 0x000000000000791b */ /* 0x003fe20003800000 */
.L_x_102:
[----:B------:R-:W-:Y:S01]  /*4020*/  HFMA2.MMA R194, -RZ, RZ, 0, 4.76837158203125e-07 ;  /* 0x00000008ffc27435 */ /* 0x000fe200000001ff */
[----:B------:R-:W-:-:S05]  /*4030*/  MOV R148, R188 ;  /* 0x000000bc00947202 */ /* 0x000fca0000000f00 */
[----:B------:R-:W-:-:S05]  /*4040*/  FADD.FTZ R184, R150, R148 ;  /* 0x0000009496b87221 */ /* 0x000fca0000010000 */
[----:B------:R-:W-:-:S07]  /*4050*/  MOV R192, R184 ;  /* 0x000000b800c07202 */ /* 0x000fce0000000f00 */
[----:B------:R-:W-:Y:S05]  /*4060*/  WARPSYNC.COLLECTIVE R190, `(.L_x_103) ;  /* 0x00000000be087348 */ /* 0x000fea0003c00000 */
[----:B------:R0:W1:Y:S02]  /*4070*/  SHFL.BFLY P2, R188, R192, R194, R196 ;  /* 0x0c0000c2c0bc7389 */ /* 0x00006400000400c4 */
[----:B01----:R-:W-:Y:S01]  /*4080*/  ENDCOLLECTIVE ;  /* 0x000000000000791b */ /* 0x003fe20003800000 */
.L_x_103:
[----:B------:R-:W-:Y:S01]  /*4090*/  HFMA2.MMA R194, -RZ, RZ, 0, 9.5367431640625e-07 ;  /* 0x00000010ffc27435 */ /* 0x000fe200000001ff */
[----:B------:R-:W-:-:S05]  /*40a0*/  MOV R148, R188 ;  /* 0x000000bc00947202 */ /* 0x000fca0000000f00 */
[----:B------:R-:W-:-:S05]  /*40b0*/  FADD.FTZ R186, R184, R148 ;  /* 0x00000094b8ba7221 */ /* 0x000fca0000010000 */
[----:B------:R-:W-:-:S07]  /*40c0*/  MOV R192, R186 ;  /* 0x000000ba00c07202 */ /* 0x000fce0000000f00 */
[----:B------:R-:W-:Y:S05]  /*40d0*/  WARPSYNC.COLLECTIVE R190, `(.L_x_104) ;  /* 0x00000000be087348 */ /* 0x000fea0003c00000 */
[----:B------:R0:W1:Y:S02]  /*40e0*/  SHFL.BFLY P2, R188, R192, R194, R196 ;  /* 0x0c0000c2c0bc7389 */ /* 0x00006400000400c4 */
[----:B01----:R-:W-:Y:S01]  /*40f0*/  ENDCOLLECTIVE ;  /* 0x000000000000791b */ /* 0x003fe20003800000 */
.L_x_104:
[----:B------:R-:W-:Y:S01]  /*4100*/  HFMA2.MMA R194, -RZ, RZ, 0, 5.9604644775390625e-08 ;  /* 0x00000001ffc27435 */ /* 0x000fe200000001ff */
[----:B------:R-:W-:-:S05]  /*4110*/  MOV R148, R188 ;  /* 0x000000bc00947202 */ /* 0x000fca0000000f00 */
        /* <DEDUP_REMOVED lines=198> */
.L_x_105:
[----:B------:R-:W-:Y:S01]  /*4d80*/  HFMA2.MMA R194, -RZ, RZ, 0, 1.1920928955078125e-07 ;  /* 0x00000002ffc27435 */ /* 0x000fe200000001ff */
[----:B------:R-:W-:-:S05]  /*4d90*/  MOV R150, R188 ;  /* 0x000000bc00967202 */ /* 0x000fca0000000f00 */
[----:B------:R-:W-:-:S05]  /*4da0*/  FADD.FTZ R150, R27, R150 ;  /* 0x000000961b967221 */ /* 0x000fca0000010000 */
[----:B------:R-:W-:-:S07]  /*4db0*/  MOV R192, R150 ;  /* 0x0000009600c07202 */ /* 0x000fce0000000f00 */
[----:B------:R-:W-:Y:S05]  /*4dc0*/  WARPSYNC.COLLECTIVE R190, `(.L_x_106) ;  /* 0x00000000be087348 */ /* 0x000fea0003c00000 */
[----:B------:R0:W1:Y:S02]  /*4dd0*/  SHFL.BFLY P2, R188, R192, R194, R196 ;  /* 0x0c0000c2c0bc7389 */ /* 0x00006400000400c4 */
[----:B01----:R-:W-:Y:S01]  /*4de0*/  ENDCOLLECTIVE ;  /* 0x000000000000791b */ /* 0x003fe20003800000 */
.L_x_106:
[----:B------:R-:W-:Y:S01]  /*4df0*/  HFMA2.MMA R194, -RZ, RZ, 0, 2.384185791015625e-07 ;  /* 0x00000004ffc27435 */ /* 0x000fe200000001ff */
[----:B------:R-:W-:-:S05]  /*4e00*/  MOV R149, R188 ;  /* 0x000000bc00957202 */ /* 0x000fca0000000f00 */
[----:B------:R-:W-:-:S05]  /*4e10*/  FADD.FTZ R149, R150, R149 ;  /* 0x0000009596957221 */ /* 0x000fca0000010000 */
[----:B------:R-:W-:-:S07]  /*4e20*/  MOV R192, R149 ;  /* 0x0000009500c07202 */ /* 0x000fce0000000f00 */
[----:B------:R-:W-:Y:S05]  /*4e30*/  WARPSYNC.COLLECTIVE R190, `(.L_x_107) ;  /* 0x00000000be087348 */ /* 0x000fea0003c00000 */
[----:B------:R0:W1:Y:S02]  /*4e40*/  SHFL.BFLY P2, R188, R192, R194, R196 ;  /* 0x0c0000c2c0bc7389 */ /* 0x00006400000400c4 */
[----:B01----:R-:W-:Y:S01]  /*4e50*/  ENDCOLLECTIVE ;  /* 0x000000000000791b */ /* 0x003fe20003800000 */
.L_x_107:
[----:B------:R-:W-:Y:S01]  /*4e60*/  HFMA2.MMA R194, -RZ, RZ, 0, 4.76837158203125e-07 ;  /* 0x00000008ffc27435 */ /* 0x000fe200000001ff */
[----:B------:R-:W-:-:S05]  /*4e70*/  MOV R184, R188 ;  /* 0x000000bc00b87202 */ /* 0x000fca0000000f00 */
[----:B------:R-:W-:-:S05]  /*4e80*/  FADD.FTZ R184, R149, R184 ;  /* 0x000000b895b87221 */ /* 0x000fca0000010000 */
[----:B------:R-:W-:-:S07]  /*4e90*/  MOV R192, R184 ;  /* 0x000000b800c07202 */ /* 0x000fce0000000f00 */
[----:B------:R-:W-:Y:S05]  /*4ea0*/  WARPSYNC.COLLECTIVE R190, `(.L_x_108) ;  /* 0x00000000be087348 */ /* 0x000fea0003c00000 */
[----:B------:R0:W1:Y:S02]  /*4eb0*/  SHFL.BFLY P2, R188, R192, R194, R196 ;  /* 0x0c0000c2c0bc7389 */ /* 0x00006400000400c4 */
[----:B01----:R-:W-:Y:S01]  /*4ec0*/  ENDCOLLECTIVE ;  /* 0x000000000000791b */ /* 0x003fe20003800000 */
.L_x_108:
[----:B------:R-:W-:Y:S01]  /*4ed0*/  HFMA2.MMA R194, -RZ, RZ, 0, 9.5367431640625e-07 ;  /* 0x00000010ffc27435 */ /* 0x000fe200000001ff */
[----:B------:R-:W-:-:S05]  /*4ee0*/  MOV R186, R188 ;  /* 0x000000bc00ba7202 */ /* 0x000fca0000000f00 */
[----:B------:R-:W-:-:S05]  /*4ef0*/  FADD.FTZ R186, R184, R186 ;  /* 0x000000bab8ba7221 */ /* 0x000fca0000010000 */
[----:B------:R-:W-:-:S07]  /*4f00*/  MOV R192, R186 ;  /* 0x000000ba00c07202 */ /* 0x000fce0000000f00 */
[----:B------:R-:W-:Y:S05]  /*4f10*/  WARPSYNC.COLLECTIVE R190, `(.L_x_109) ;  /* 0x00000000be087348 */ /* 0x000fea0003c00000 */
[----:B------:R0:W1:Y:S02]  /*4f20*/  SHFL.BFLY P2, R188, R192, R194, R196 ;  /* 0x0c0000c2c0bc7389 */ /* 0x00006400000400c4 */
[----:B01----:R-:W-:Y:S01]  /*4f30*/  ENDCOLLECTIVE ;  /* 0x000000000000791b */ /* 0x003fe20003800000 */
.L_x_109:
[----:B------:R-:W-:Y:S05]  /*4f40*/  BRA `(.L_x_110) ;  /* 0xffffffd000b07947 */ /* 0x000fea000383ffff */
.L_x_111:
        /* <DEDUP_REMOVED lines=11> */
.L_x_1993:


//--------------------- .text._ZN10layer_norm13ln_fwd_kernelINS_13Kernel_traitsI6__halffS2_fjLj49152ELj4ELj1ELj4ELj16ENS_18Kernel_traits_baseILj49152ES2_fS2_fjLj128EEEEEEEvNS_9FwdParamsE --------------------------
	.section	.text._ZN10layer_norm13ln_fwd_kernelINS_13Kernel_traitsI6__halffS2_fjLj49152ELj4ELj1ELj4ELj16ENS_18Kernel_traits_baseILj49152ES2_fS2_fjLj128EEEEEEEvNS_9FwdParamsE,"ax",@progbits
	.align	128
        .global         _ZN10layer_norm13ln_fwd_kernelINS_13Kernel_traitsI6__halffS2_fjLj49152ELj4ELj1ELj4ELj16ENS_18Kernel_traits_baseILj49152ES2_fS2_fjLj128EEEEEEEvNS_9FwdParamsE
        .type           _ZN10layer_norm13ln_fwd_kernelINS_13Kernel_traitsI6__halffS2_fjLj49152ELj4ELj1ELj4ELj16ENS_18Kernel_traits_baseILj49152ES2_fS2_fjLj128EEEEEEEvNS_9FwdParamsE,@function
        .size           _ZN10layer_norm13ln_fwd_kernelINS_13Kernel_traitsI6__halffS2_fjLj49152ELj4ELj1ELj4ELj16ENS_18Kernel_traits_baseILj49152ES2_fS2_fjLj128EEEEEEEvNS_9FwdParamsE,(.L_x_1994 - _ZN10layer_norm13ln_fwd_kernelINS_13Kernel_traitsI6__halffS2_fjLj49152ELj4ELj1ELj4ELj16ENS_18Kernel_traits_baseILj49152ES2_fS2_fjLj128EEEEEEEvNS_9FwdParamsE)
        .other          _ZN10layer_norm13ln_fwd_kernelINS_13Kernel_traitsI6__halffS2_fjLj49152ELj4ELj1ELj4ELj16ENS_18Kernel_traits_baseILj49152ES2_fS2_fjLj128EEEEEEEvNS_9FwdParamsE,@"STO_CUDA_ENTRY STV_DEFAULT"
_ZN10layer_norm13ln_fwd_kernelINS_13Kernel_traitsI6__halffS2_fjLj49152ELj4ELj1ELj4ELj16ENS_18Kernel_traits_baseILj49152ES2_fS2_fjLj128EEEEEEEvNS_9FwdParamsE:
.text._ZN10layer_norm13ln_fwd_kernelINS_13Kernel_traitsI6__halffS2_fjLj49152ELj4ELj1ELj4ELj16ENS_18Kernel_traits_baseILj49152ES2_fS2_fjLj128EEEEEEEvNS_9FwdParamsE:
        /* <DEDUP_REMOVED lines=69> */
.L_x_115:
        /* <DEDUP_REMOVED lines=394> */
.L_x_126:
        /* <DEDUP_REMOVED lines=82> */
.L_x_114:
[----:B------:R-:W2:Y:S04]  /*2210*/  LDG.E.STRONG.GPU R222, desc[UR6][R220.64] ;  /* 0x00000006dcde7981 */ /* 0x000ea8000c1ef900 */
[----:B--2---:R-:W-:Y:S01]  /*2220*/  CCTL.IVALL ;  /* 0x00000000ff00798f */ /* 0x004fe20002000000 */
[----:B------:R-:W-:Y:S05]  /*2230*/  YIELD ;  /* 0x0000000000007946 */ /* 0x000fea0003800000 */
[----:B------:R-:W-:-:S13]  /*2240*/  ISETP.NE.AND P2, PT, R222, R227, PT ;  /* 0x000000e3de00720c */ /* 0x000fda0003f45270 */
[----:B------:R-:W-:Y:S05]  /*2250*/  @P2 BRA `(.L_x_114) ;  /* 0xfffffffc00ec2947 */ /* 0x000fea000383ffff */
.L_x_113:
        /* <DEDUP_REMOVED lines=173> */
[----:B------:R-:W-:Y:S01]  /*2d30*/  FMUL.FTZ R133, R223, R110 ;  /* 0x0000006edf857220 */ /* 0x000fe20000410000 */
[----:B------:R-:W-:Y:S01]  /*2d40*/  F2FP.F16.F32.PACK_AB R110, RZ, R106 ;  /* 0x0000006aff6e723e */ /* 0x000fe200000000ff */
[--C-:B------:R-:W-:Y:S01]  /*2d50*/  FADD.FTZ R118, R118, -R221.reuse ;  /* 0x800000dd76767221 */ /* 0x100fe20000010000 */
[----:B------:R-:W-:Y:S01]  /*2d60*/  F2FP.F16.F32.PACK_AB R106, RZ, R107 ;  /* 0x0000006bff6a723e */ /* 0x000fe200000000ff */
[--C-:B------:R-:W-:Y:S01]  /*2d70*/  FADD.FTZ R119, R119, -R221.reuse ;  /* 0x800000dd77777221 */ /* 0x100fe20000010000 */
[----:B------:R-:W-:Y:S01]  /*2d80*/  F2FP.F16.F32.PACK_AB R107, RZ, R131 ;  /* 0x00000083ff6b723e */ /* 0x000fe200000000ff */
[C---:B------:R-:W-:Y:S01]  /*2d90*/  FMUL.FTZ R131, R223.reuse, R114 ;  /* 0x00000072df837220 */ /* 0x040fe20000410000 */
[----:B------:R-:W-:Y:S01]  /*2da0*/  F2FP.F16.F32.PACK_AB R109, RZ, R108 ;  /* 0x0000006cff6d723e */ /* 0x000fe200000000ff */
[--C-:B------:R-:W-:Y:S01]  /*2db0*/  FADD.FTZ R112, R112, -R221.reuse ;  /* 0x800000dd70707221 */ /* 0x100fe20000010000 */
[--C-:B------:R-:W-:Y:S01]  /*2dc0*/  FADD.FTZ R120, R120, -R221.reuse ;  /* 0x800000dd78787221 */ /* 0x100fe20000010000 */
[----:B------:R-:W-:Y:S01]  /*2dd0*/  F2FP.F16.F32.PACK_AB R108, RZ, R133 ;  /* 0x00000085ff6c723e */ /* 0x000fe200000000ff */
[C---:B------:R-:W-:Y:S01]  /*2de0*/  FMUL.FTZ R133, R223.reuse, R115 ;  /* 0x00000073df857220 */ /* 0x040fe20000410000 */
[----:B------:R-:W-:Y:S01]  /*2df0*/  F2FP.F16.F32.PACK_AB R115, RZ, R111 ;  /* 0x0000006fff73723e */ /* 0x000fe200000000ff */
[C---:B------:R-:W-:Y:S01]  /*2e00*/  FMUL.FTZ R118, R223.reuse, R118 ;  /* 0x00000076df767220 */ /* 0x040fe20000410000 */
[----:B------:R-:W-:Y:S01]  /*2e10*/  F2FP.F16.F32.PACK_AB R111, RZ, R131 ;  /* 0x00000083ff6f723e */ /* 0x000fe200000000ff */
[C---:B------:R-:W-:Y:S01]  /*2e20*/  FMUL.FTZ R119, R223.reuse, R119 ;  /* 0x00000077df777220 */ /* 0x040fe20000410000 */
[--C-:B------:R-:W-:Y:S01]  /*2e30*/  FADD.FTZ R86, R86, -R221.reuse ;  /* 0x800000dd56567221 */ /* 0x100fe20000010000 */
[C---:B------:R-:W-:Y:S01]  /*2e40*/  FMUL.FTZ R112, R223.reuse, R112 ;  /* 0x00000070df707220 */ /* 0x040fe20000410000 */
[----:B------:R-:W-:Y:S01]  /*2e50*/  FMUL.FTZ R131, R223, R120 ;  /* 0x00000078df837220 */ /* 0x000fe20000410000 */
[--C-:B------:R-:W-:Y:S01]  /*2e60*/  FADD.FTZ R121, R121, -R221.reuse ;  /* 0x800000dd79797221 */ /* 0x100fe20000010000 */
[--C-:B------:R-:W-:Y:S01]  /*2e70*/  FADD.FTZ R123, R123, -R221.reuse ;  /* 0x800000dd7b7b7221 */ /* 0x100fe20000010000 */
[--C-:B------:R-:W-:Y:S01]  /*2e80*/  FADD.FTZ R124, R124, -R221.reuse ;  /* 0x800000dd7c7c7221 */ /* 0x100fe20000010000 */
[----:B------:R-:W-:Y:S01]  /*2e90*/  F2FP.F16.F32.PACK_AB R120, RZ, R118 ;  /* 0x00000076ff78723e */ /* 0x000fe200000000ff */
[C---:B------:R-:W-:Y:S01]  /*2ea0*/  FMUL.FTZ R86, R223.reuse, R86 ;  /* 0x00000056df567220 */ /* 0x040fe20000410000 */
[----:B------:R-:W-:Y:S01]  /*2eb0*/  F2FP.F16.F32.PACK_AB R118, RZ, R119 ;  /* 0x00000077ff76723e */ /* 0x000fe200000000ff */
[C---:B------:R-:W-:Y:S01]  /*2ec0*/  FMUL.FTZ R121, R223.reuse, R121 ;  /* 0x00000079df797220 */ /* 0x040fe20000410000 */
[----:B------:R-:W-:Y:S01]  /*2ed0*/  F2FP.F16.F32.PACK_AB R114, RZ, R112 ;  /* 0x00000070ff72723e */ /* 0x000fe200000000ff */
[--C-:B------:R-:W-:Y:S01]  /*2ee0*/  FADD.FTZ R122, R122, -R221.reuse ;  /* 0x800000dd7a7a7221 */ /* 0x100fe20000010000 */
[----:B------:R-:W-:Y:S01]  /*2ef0*/  F2FP.F16.F32.PACK_AB R119, RZ, R131 ;  /* 0x00000083ff77723e */ /* 0x000fe200000000ff */
[----:B------:R-:W-:Y:S01]  /*2f00*/  FMUL.FTZ R131, R223, R123 ;  /* 0x0000007bdf837220 */ /* 0x000fe20000410000 */
[----:B------:R-:W-:Y:S01]  /*2f10*/  F2FP.F16.F32.PACK_AB R112, RZ, R133 ;  /* 0x00000085ff70723e */ /* 0x000fe200000000ff */
[--C-:B------:R-:W-:Y:S01]  /*2f20*/  FADD.FTZ R125, R125, -R221.reuse ;  /* 0x800000dd7d7d7221 */ /* 0x100fe20000010000 */
[--C-:B------:R-:W-:Y:S01]  /*2f30*/  FADD.FTZ R127, R127, -R221.reuse ;  /* 0x800000dd7f7f7221 */ /* 0x100fe20000010000 */
        /* <DEDUP_REMOVED lines=15> */
[--C-:B------:R-:W-:Y:S01]  /*3030*/  FADD.FTZ R132, R132, -R221.reuse ;  /* 0x800000dd84847221 */ /* 0x100fe20000010000 */
[--C-:B------:R-:W-:Y:S01]  /*3040*/  FADD.FTZ R134, R134, -R221.reuse ;  /* 0x800000dd86867221 */ /* 0x100fe20000010000 */
[----:B------:R-:W-:Y:S01]  /*3050*/  FMUL.FTZ R220, R223, R220 ;  /* 0x000000dcdfdc7220 */ /* 0x000fe20000410000 */
[----:B------:R-:W-:Y:S01]  /*3060*/  F2FP.F16.F32.PACK_AB R123, RZ, R122 ;  /* 0x0000007aff7b723e */ /* 0x000fe200000000ff */
[--C-:B------:R-:W-:Y:S01]  /*3070*/  FADD.FTZ R69, R69, -R221.reuse ;  /* 0x800000dd45457221 */ /* 0x100fe20000010000 */
[----:B------:R-:W-:Y:S01]  /*3080*/  F2FP.F16.F32.PACK_AB R129, RZ, R127 ;  /* 0x0000007fff81723e */ /* 0x000fe200000000ff */
[----:B------:R-:W-:Y:S01]  /*3090*/  FADD.FTZ R71, R71, -R221 ;  /* 0x800000dd47477221 */ /* 0x000fe20000010000 */
        /* <DEDUP_REMOVED lines=10> */
[----:B------:R-:W-:Y:S01]  /*3140*/  FMUL.FTZ R71, R223, R71 ;  /* 0x00000047df477220 */ /* 0x000fe20000410000 */
[----:B------:R-:W-:Y:S01]  /*3150*/  SHF.R.U64 R220, R172, 0x10, R173 ;  /* 0x00000010acdc7819 */ /* 0x000fe200000012ad */
[----:B------:R-:W-:Y:S01]  /*3160*/  FADD.FTZ R81, R81, -R221 ;  /* 0x800000dd51517221 */ /* 0x000fe20000010000 */
        /* <DEDUP_REMOVED lines=9> */
[----:B------:R-:W-:Y:S01]  /*3200*/  FMUL.FTZ R117, R223, R117 ;  /* 0x00000075df757220 */ /* 0x000fe20000410000 */
        /* <DEDUP_REMOVED lines=9> */
[----:B------:R-:W-:Y:S01]  /*32a0*/  FMUL.FTZ R139, R223, R228 ;  /* 0x000000e4df8b7220 */ /* 0x000fe20000410000 */
[----:B------:R-:W-:Y:S01]  /*32b0*/  SHF.R.U32.HI R225, RZ, 0x10, R181 ;  /* 0x00000010ffe17819 */ /* 0x000fe200000116b5 */
[----:B------:R-:W-:Y:S01]  /*32c0*/  FADD.FTZ R238, R147, -R221 ;  /* 0x800000dd93ee7221 */ /* 0x000fe20000010000 */
[----:B------:R-:W-:Y:S01]  /*32d0*/  SHF.R.U32.HI R226, RZ, 0x10, R37 ;  /* 0x00000010ffe27819 */ /* 0x000fe20000011625 */
[----:B------:R-:W-:Y:S01]  /*32e0*/  HFMA2 R69, R220.H0_H0, R69.H0_H0, R222.H0_H0 ;  /* 0x20000045dc457231 */ /* 0x000fe200000408de */
[----:B------:R-:W-:Y:S01]  /*32f0*/  F2FP.F16.F32.PACK_AB R81, RZ, R81 ;  /* 0x00000051ff51723e */ /* 0x000fe200000000ff */
[----:B------:R-:W-:Y:S01]  /*3300*/  FADD.FTZ R142, R142, -R221 ;  /* 0x800000dd8e8e7221 */ /* 0x000fe20000010000 */
[----:B------:R-:W-:Y:S01]  /*3310*/  SHF.R.U32.HI R220, RZ, 0x10, R185 ;  /* 0x00000010ffdc7819 */ /* 0x000fe200000116b9 */
[----:B------:R-:W-:Y:S01]  /*3320*/  HFMA2 R71, R226.H0_H0, R71.H0_H0, R225.H0_H0 ;  /* 0x20000047e2477231 */ /* 0x000fe200000408e1 */
[----:B------:R-:W-:Y:S01]  /*3330*/  SHF.R.U32.HI R225, RZ, 0x10, R41 ;  /* 0x00000010ffe17819 */ /* 0x000fe20000011629 */
[----:B------:R-:W-:Y:S01]  /*3340*/  FADD.FTZ R52, R52, -R221 ;  /* 0x800000dd34347221 */ /* 0x000fe20000010000 */
[----:B------:R-:W-:Y:S01]  /*3350*/  SHF.R.U64 R226, R186, 0x10, R187 ;  /* 0x00000010bae27819 */ /* 0x000fe200000012bb */
[----:B------:R-:W-:Y:S01]  /*3360*/  FADD.FTZ R236, R145, -R221 ;  /* 0x800000dd91ec7221 */ /* 0x000fe20000010000 */
[----:B------:R-:W-:Y:S01]  /*3370*/  SHF.R.U64 R222, R42, 0x10, R43 ;  /* 0x000000102ade7819 */ /* 0x000fe2000000122b */
[----:B------:R-:W-:Y:S01]  /*3380*/  HFMA2 R76, R225.H0_H0, R76.H0_H0, R220.H0_H0 ;  /* 0x2000004ce14c7231 */ /* 0x000fe200000408dc */
[--C-:B------:R-:W-:Y:S01]  /*3390*/  SHF.R.U64 R220, R46, 0x10, R47.reuse ;  /* 0x000000102edc7819 */ /* 0x100fe2000000122f */
[----:B------:R-:W-:Y:S01]  /*33a0*/  FMUL.FTZ R147, R223, R238 ;  /* 0x000000eedf937220 */ /* 0x000fe20000410000 */
[----:B------:R-:W-:Y:S01]  /*33b0*/  SHF.R.U32.HI R225, RZ, 0x10, R47 ;  /* 0x00000010ffe17819 */ /* 0x000fe2000001162f */
[----:B------:R-:W-:Y:S01]  /*33c0*/  HFMA2 R81, R222.H0_H0, R81.H0_H0, R226.H0_H0 ;  /* 0x20000051de517231 */ /* 0x000fe200000408e2 */
[----:B------:R-:W-:Y:S01]  /*33d0*/  SHF.R.U64 R222, R190, 0x10, R191 ;  /* 0x00000010bede7819 */ /* 0x000fe200000012bf */
[----:B------:R-:W-:Y:S01]  /*33e0*/  FADD.FTZ R57, R57, -R221 ;  /* 0x800000dd39397221 */ /* 0x000fe20000010000 */
[----:B------:R-:W-:Y:S01]  /*33f0*/  SHF.R.U32.HI R226, RZ, 0x10, R191 ;  /* 0x00000010ffe27819 */ /* 0x000fe200000116bf */
[C---:B------:R-:W-:Y:S01]  /*3400*/  FMUL.FTZ R145, R223.reuse, R142 ;  /* 0x0000008edf917220 */ /* 0x040fe20000410000 */
[----:B------:R-:W-:Y:S01]  /*3410*/  F2FP.F16.F32.PACK_AB R117, RZ, R117 ;  /* 0x00000075ff75723e */ /* 0x000fe200000000ff */
[----:B------:R-:W-:Y:S01]  /*3420*/  HFMA2 R87, R220.H0_H0, R87.H0_H0, R222.H0_H0 ;  /* 0x20000057dc577231 */ /* 0x000fe200000408de */
[----:B------:R-:W-:Y:S01]  /*3430*/  SHF.R.U32.HI R222, RZ, 0x10, R195 ;  /* 0x00000010ffde7819 */ /* 0x000fe200000116c3 */
[----:B------:R-:W-:Y:S01]  /*3440*/  HFMA2 R92, R225.H0_H0, R92.H0_H0, R226.H0_H0 ;  /* 0x2000005ce15c7231 */ /* 0x000fe200000408e2 */
[----:B------:R-:W-:Y:S01]  /*3450*/  SHF.R.U32.HI R220, RZ, 0x10, R51 ;  /* 0x00000010ffdc7819 */ /* 0x000fe20000011633 */
[C---:B------:R-:W-:Y:S01]  /*3460*/  FMUL.FTZ R52, R223.reuse, R52 ;  /* 0x00000034df347220 */ /* 0x040fe20000410000 */
[----:B------:R-:W-:Y:S01]  /*3470*/  SHF.R.U64 R225, R196, 0x10, R197 ;  /* 0x00000010c4e17819 */ /* 0x000fe200000012c5 */
[C---:B------:R-:W-:Y:S01]  /*3480*/  FMUL.FTZ R142, R223.reuse, R236 ;  /* 0x000000ecdf8e7220 */ /* 0x040fe20000410000 */
[----:B------:R-:W-:Y:S01]  /*3490*/  SHF.R.U64 R226, R148, 0x10, R149 ;  /* 0x0000001094e27819 */ /* 0x000fe20000001295 */
[----:B------:R-:W-:Y:S01]  /*34a0*/  HFMA2 R97, R220.H0_H0, R97.H0_H0, R222.H0_H0 ;  /* 0x20000061dc617231 */ /* 0x000fe200000408de */
[----:B------:R-:W-:Y:S01]  /*34b0*/  SHF.R.U64 R220, R204, 0x10, R205 ;  /* 0x00000010ccdc7819 */ /* 0x000fe200000012cd */
[----:B------:R-:W-:Y:S01]  /*34c0*/  FMUL.FTZ R57, R223, R57 ;  /* 0x00000039df397220 */ /* 0x000fe20000410000 */
[----:B------:R-:W-:Y:S01]  /*34d0*/  SHF.R.U64 R222, R156, 0x10, R157 ;  /* 0x000000109cde7819 */ /* 0x000fe2000000129d */
[----:B------:R-:W-:Y:S01]  /*34e0*/  HFMA2 R103, R226.H0_H0, R103.H0_H0, R225.H0_H0 ;  /* 0x20000067e2677231 */ /* 0x000fe200000408e1 */
[----:B------:R-:W-:Y:S01]  /*34f0*/  SHF.R.U32.HI R225, RZ, 0x10, R203 ;  /* 0x00000010ffe17819 */ /* 0x000fe200000116cb */
[----:B------:R-:W-:Y:S01]  /*3500*/  FADD.FTZ R136, R136, -R221 ;  /* 0x800000dd88887221 */ /* 0x000fe20000010000 */
[----:B------:R-:W-:Y:S01]  /*3510*/  SHF.R.U32.HI R226, RZ, 0x10, R155 ;  /* 0x00000010ffe27819 */ /* 0x000fe2000001169b */
[----:B------:R-:W-:Y:S01]  /*3520*/  HFMA2 R117, R222.H0_H0, R117.H0_H0, R220.H0_H0 ;  /* 0x20000075de757231 */ /* 0x000fe200000408dc */
[----:B------:R-:W-:Y:S01]  /*3530*/  SHF.R.U32.HI R220, RZ, 0x10, R209 ;  /* 0x00000010ffdc7819 */ /* 0x000fe200000116d1 */
[----:B------:R-:W-:Y:S01]  /*3540*/  FADD.FTZ R65, R65, -R221 ;  /* 0x800000dd41417221 */ /* 0x000fe20000010000 */
[----:B------:R-:W-:Y:S01]  /*3550*/  SHF.R.U32.HI R222, RZ, 0x10, R161 ;  /* 0x00000010ffde7819 */ /* 0x000fe200000116a1 */
[----:B------:R-:W-:Y:S01]  /*3560*/  HFMA2 R112, R226.H0_H0, R112.H0_H0, R225.H0_H0 ;  /* 0x20000070e2707231 */ /* 0x000fe200000408e1 */
[----:B------:R-:W-:Y:S01]  /*3570*/  SHF.R.U64 R225, R208, 0x10, R209 ;  /* 0x00000010d0e17819 */ /* 0x000fe200000012d1 */
[----:B------:R-:W-:Y:S01]  /*3580*/  FADD.FTZ R56, R56, -R221 ;  /* 0x800000dd38387221 */ /* 0x000fe20000010000 */
[----:B------:R-:W-:Y:S01]  /*3590*/  SHF.R.U64 R226, R160, 0x10, R161 ;  /* 0x00000010a0e27819 */ /* 0x000fe200000012a1 */
[----:B------:R-:W-:Y:S01]  /*35a0*/  HFMA2 R129, R222.H0_H0, R129.H0_H0, R220.H0_H0 ;  /* 0x20000081de817231 */ /* 0x000fe200000408dc */
[----:B------:R-:W-:Y:S01]  /*35b0*/  F2FP.F16.F32.PACK_AB R139, RZ, R139 ;  /* 0x0000008bff8b723e */ /* 0x000fe200000000ff */
[----:B------:R-:W-:Y:S01]  /*35c0*/  FADD.FTZ R138, R138, -R221 ;  /* 0x800000dd8a8a7221 */ /* 0x000fe20000010000 */
[----:B------:R-:W-:Y:S01]  /*35d0*/  SHF.R.U64 R220, R214, 0x10, R215 ;  /* 0x00000010d6dc7819 */ /* 0x000fe200000012d7 */
[----:B------:R-:W-:Y:S01]  /*35e0*/  HFMA2 R122, R226.H0_H0, R122.H0_H0, R225.H0_H0 ;  /* 0x2000007ae27a7231 */ /* 0x000fe200000408e1 */
[----:B------:R-:W-:Y:S01]  /*35f0*/  SHF.R.U64 R222, R166, 0x10, R167 ;  /* 0x00000010a6de7819 */ /* 0x000fe200000012a7 */
[C---:B------:R-:W-:Y:S01]  /*3600*/  FMUL.FTZ R136, R223.reuse, R136 ;  /* 0x00000088df887220 */ /* 0x040fe20000410000 */
[----:B------:R-:W-:Y:S01]  /*3610*/  F2FP.F16.F32.PACK_AB R134, RZ, R134 ;  /* 0x00000086ff86723e */ /* 0x000fe200000000ff */
[----:B------:R-:W-:Y:S01]  /*3620*/  FADD.FTZ R62, R62, -R221 ;  /* 0x800000dd3e3e7221 */ /* 0x000fe20000010000 */
[----:B------:R-:W-:Y:S01]  /*3630*/  SHF.R.U32.HI R225, RZ, 0x10, R213 ;  /* 0x00000010ffe17819 */ /* 0x000fe200000116d5 */
[----:B------:R-:W-:Y:S01]  /*3640*/  HFMA2 R139, R222.H0_H0, R139.H0_H0, R220.H0_H0 ;  /* 0x2000008bde8b7231 */ /* 0x000fe200000408dc */
[----:B------:R-:W-:Y:S01]  /*3650*/  SHF.R.U32.HI R226, RZ, 0x10, R165 ;  /* 0x00000010ffe27819 */ /* 0x000fe200000116a5 */
[C---:B------:R-:W-:Y:S01]  /*3660*/  FMUL.FTZ R230, R223.reuse, R230 ;  /* 0x000000e6dfe67220 */ /* 0x040fe20000410000 */
[----:B------:R-:W-:Y:S01]  /*3670*/  F2FP.F16.F32.PACK_AB R147, RZ, R147 ;  /* 0x00000093ff93723e */ /* 0x000fe200000000ff */
[C---:B------:R-:W-:Y:S01]  /*3680*/  FMUL.FTZ R65, R223.reuse, R65 ;  /* 0x00000041df417220 */ /* 0x040fe20000410000 */
[----:B------:R-:W-:Y:S01]  /*3690*/  SHF.R.U32.HI R220, RZ, 0x10, R219 ;  /* 0x00000010ffdc7819 */ /* 0x000fe200000116db */
[----:B------:R-:W-:Y:S01]  /*36a0*/  HFMA2 R134, R226.H0_H0, R134.H0_H0, R225.H0_H0 ;  /* 0x20000086e2867231 */ /* 0x000fe200000408e1 */
[----:B------:R-:W-:Y:S01]  /*36b0*/  SHF.R.U32.HI R222, RZ, 0x10, R171 ;  /* 0x00000010ffde7819 */ /* 0x000fe200000116ab */
[C---:B------:R-:W-:Y:S01]  /*36c0*/  FMUL.FTZ R56, R223.reuse, R56 ;  /* 0x00000038df387220 */ /* 0x040fe20000410000 */
[----:B------:R-:W-:Y:S01]  /*36d0*/  F2FP.F16.F32.PACK_AB R52, RZ, R52 ;  /* 0x00000034ff34723e */ /* 0x000fe200000000ff */
[C---:B------:R-:W-:Y:S01]  /*36e0*/  FMUL.FTZ R137, R223.reuse, R138 ;  /* 0x0000008adf897220 */ /* 0x040fe20000410000 */
[----:B------:R-:W-:Y:S01]  /*36f0*/  F2FP.F16.F32.PACK_AB R142, RZ, R142 ;  /* 0x0000008eff8e723e */ /* 0x000fe200000000ff */
[----:B------:R-:W-:Y:S01]  /*3700*/  HFMA2 R147, R222.H0_H0, R147.H0_H0, R220.H0_H0 ;  /* 0x20000093de937231 */ /* 0x000fe200000408dc */
[----:B------:R-:W-:Y:S01]  /*3710*/  SHF.R.U64 R225, R218, 0x10, R219 ;  /* 0x00000010dae17819 */ /* 0x000fe200000012db */
[----:B------:R-:W-:Y:S01]  /*3720*/  HFMA2 R52, R28.H0_H0, R52.H0_H0, R172.H0_H0 ;  /* 0x200000341c347231 */ /* 0x000fe200000408ac */
[----:B------:R-:W-:Y:S01]  /*3730*/  SHF.R.U64 R226, R170, 0x10, R171 ;  /* 0x00000010aae27819 */ /* 0x000fe200000012ab */
[----:B------:R-:W-:Y:S01]  /*3740*/  FMUL.FTZ R62, R223, R62 ;  /* 0x0000003edf3e7220 */ /* 0x000fe20000410000 */
[----:B------:R-:W-:Y:S01]  /*3750*/  F2FP.F16.F32.PACK_AB R57, RZ, R57 ;  /* 0x00000039ff39723e */ /* 0x000fe200000000ff */
[----:B------:R-:W-:Y:S01]  /*3760*/  FADD.FTZ R64, R64, -R221 ;  /* 0x800000dd40407221 */ /* 0x000fe20000010000 */
[----:B------:R-:W-:Y:S01]  /*3770*/  SHF.R.U64 R228, R30, 0x10, R31 ;  /* 0x000000101ee47819 */ /* 0x000fe2000000121f */
[----:B------:R-:W-:Y:S01]  /*3780*/  HFMA2 R142, R226.H0_H0, R142.H0_H0, R225.H0_H0 ;  /* 0x2000008ee28e7231 */ /* 0x000fe200000408e1 */
[----:B------:R-:W-:Y:S01]  /*3790*/  LOP3.LUT R220, R54, 0xffff, RZ, 0xc0, !PT ;  /* 0x0000ffff36dc7812 */ /* 0x000fe200078ec0ff */
[--C-:B------:R-:W-:Y:S01]  /*37a0*/  FADD.FTZ R73, R73, -R221.reuse ;  /* 0x800000dd49497221 */ /* 0x100fe20000010000 */
[----:B------:R-:W-:Y:S01]  /*37b0*/  F2FP.F16.F32.PACK_AB R138, RZ, R136 ;  /* 0x00000088ff8a723e */ /* 0x000fe200000000ff */
[----:B------:R-:W-:Y:S01]  /*37c0*/  HFMA2 R57, R228.H0_H0, R57.H0_H0, R227.H0_H0 ;  /* 0x20000039e4397231 */ /* 0x000fe200000408e3 */
[----:B------:R-:W-:Y:S01]  /*37d0*/  SHF.L.U32 R225, R220, 0x10, RZ ;  /* 0x00000010dce17819 */ /* 0x000fe200000006ff */
[----:B------:R-:W-:Y:S01]  /*37e0*/  FADD.FTZ R232, R141, -R221 ;  /* 0x800000dd8de87221 */ /* 0x000fe20000010000 */
[----:B------:R-:W-:Y:S01]  /*37f0*/  F2FP.F16.F32.PACK_AB R136, RZ, R230 ;  /* 0x000000e6ff88723e */ /* 0x000fe200000000ff */
[C---:B------:R-:W-:Y:S01]  /*3800*/  FMUL.FTZ R64, R223.reuse, R64 ;  /* 0x00000040df407220 */ /* 0x040fe20000410000 */
[----:B------:R-:W-:Y:S01]  /*3810*/  F2FP.F16.F32.PACK_AB R65, RZ, R65 ;  /* 0x00000041ff41723e */ /* 0x000fe200000000ff */
[----:B------:R-:W-:Y:S01]  /*3820*/  HFMA2 R60, R31.H0_H0, R60.H0_H0, R175.H0_H0 ;  /* 0x2000003c1f3c7231 */ /* 0x000fe200000408af */
[----:B------:R-:W-:Y:S01]  /*3830*/  SHF.R.U64 R230, R34, 0x10, R35 ;  /* 0x0000001022e67819 */ /* 0x000fe20000001223 */
[C---:B------:R-:W-:Y:S01]  /*3840*/  FMUL.FTZ R73, R223.reuse, R73 ;  /* 0x00000049df497220 */ /* 0x040fe20000410000 */
[----:B------:R-:W-:Y:S01]  /*3850*/  F2FP.F16.F32.PACK_AB R56, RZ, R56 ;  /* 0x00000038ff38723e */ /* 0x000fe200000000ff */
[----:B------:R-:W-:Y:S01]  /*3860*/  FMUL.FTZ R141, R223, R232 ;  /* 0x000000e8df8d7220 */ /* 0x000fe20000410000 */
[----:B------:R-:W-:Y:S01]  /*3870*/  LOP3.LUT R54, R225, 0xffff, R52, 0xf8, !PT ;  /* 0x0000ffffe1367812 */ /* 0x000fe200078ef834 */
[----:B------:R-:W-:Y:S01]  /*3880*/  HFMA2 R65, R230.H0_H0, R65.H0_H0, R229.H0_H0 ;  /* 0x20000041e6417231 */ /* 0x000fe200000408e5 */
[----:B------:R-:W-:Y:S01]  /*3890*/  F2FP.F16.F32.PACK_AB R62, RZ, R62 ;  /* 0x0000003eff3e723e */ /* 0x000fe200000000ff */
[----:B------:R-:W-:Y:S01]  /*38a0*/  HFMA2 R56, R30.H0_H0, R56.H0_H0, R174.H0_H0 ;  /* 0x200000381e387231 */ /* 0x000fe200000408ae */
[----:B------:R-:W-:Y:S01]  /*38b0*/  LOP3.LUT R52, R57, 0xffff, RZ, 0xc0, !PT ;  /* 0x0000ffff39347812 */ /* 0x000fe200078ec0ff */
[----:B------:R-:W-:Y:S01]  /*38c0*/  FADD.FTZ R70, R70, -R221 ;  /* 0x800000dd46467221 */ /* 0x000fe20000010000 */
[----:B------:R-:W-:Y:S01]  /*38d0*/  SHF.R.U32.HI R227, RZ, 0x10, R177 ;  /* 0x00000010ffe37819 */ /* 0x000fe200000116b1 */
[----:B------:R-:W-:Y:S01]  /*38e0*/  HFMA2 R62, R33.H0_H0, R62.H0_H0, R177.H0_H0 ;  /* 0x2000003e213e7231 */ /* 0x000fe200000408b1 */
[----:B------:R-:W-:Y:S01]  /*38f0*/  SHF.R.U32.HI R228, RZ, 0x10, R33 ;  /* 0x00000010ffe47819 */ /* 0x000fe20000011621 */
[----:B------:R-:W-:Y:S01]  /*3900*/  FADD.FTZ R83, R83, -R221 ;  /* 0x800000dd53537221 */ /* 0x000fe20000010000 */
[----:B------:R-:W-:Y:S01]  /*3910*/  SHF.R.U32.HI R232, RZ, 0x10, R179 ;  /* 0x00000010ffe87819 */ /* 0x000fe200000116b3 */
[----:B------:R-:W-:Y:S01]  /*3920*/  HFMA2 R59, R32.H0_H0, R59.H0_H0, R176.H0_H0 ;  /* 0x2000003b203b7231 */ /* 0x000fe200000408b0 */
[----:B------:R-:W-:Y:S01]  /*3930*/  SHF.L.U32 R225, R52, 0x10, RZ ;  /* 0x0000001034e17819 */ /* 0x000fe200000006ff */
[----:B------:R-:W-:Y:S01]  /*3940*/  HFMA2 R61, R228.H0_H0, R61.H0_H0, R227.H0_H0 ;  /* 0x2000003de43d7231 */ /* 0x000fe200000408e3 */
[----:B------:R-:W-:Y:S01]  /*3950*/  F2FP.F16.F32.PACK_AB R64, RZ, R64 ;  /* 0x00000040ff40723e */ /* 0x000fe200000000ff */
[----:B------:R-:W-:Y:S01]  /*3960*/  HFMA2 R66, R231.H0_H0, R66.H0_H0, R232.H0_H0 ;  /* 0x20000042e7427231 */ /* 0x000fe200000408e8 */
[----:B------:R-:W-:Y:S01]  /*3970*/  LOP3.LUT R63, R63, 0xffff, RZ, 0xc0, !PT ;  /* 0x0000ffff3f3f7812 */ /* 0x000fe200078ec0ff */
[----:B------:R-:W-:Y:S01]  /*3980*/  FMUL.FTZ R70, R223, R70 ;  /* 0x00000046df467220 */ /* 0x000fe20000410000 */
[----:B------:R-:W-:Y:S01]  /*3990*/  LOP3.LUT R57, R60, 0xffff, RZ, 0xc0, !PT ;  /* 0x0000ffff3c397812 */ /* 0x000fe200078ec0ff */
[----:B------:R-:W-:Y:S01]  /*39a0*/  HFMA2 R64, R34.H0_H0, R64.H0_H0, R178.H0_H0 ;  /* 0x2000004022407231 */ /* 0x000fe200000408b2 */
[----:B------:R-:W-:Y:S01]  /*39b0*/  SHF.L.U64.HI R60, R52, 0x10, RZ ;  /* 0x00000010343c7819 */ /* 0x000fe200000102ff */
[----:B------:R-:W-:Y:S01]  /*39c0*/  FADD.FTZ R78, R78, -R221 ;  /* 0x800000dd4e4e7221 */ /* 0x000fe20000010000 */
[----:B------:R-:W-:Y:S01]  /*39d0*/  LOP3.LUT R65, R65, 0xffff, RZ, 0xc0, !PT ;  /* 0x0000ffff41417812 */ /* 0x000fe200078ec0ff */
[----:B------:R-:W-:Y:S01]  /*39e0*/  HFMA2 R68, R35.H0_H0, R68.H0_H0, R179.H0_H0 ;  /* 0x2000004423447231 */ /* 0x000fe200000408b3 */
[----:B------:R-:W-:Y:S01]  /*39f0*/  F2FP.F16.F32.PACK_AB R73, RZ, R73 ;  /* 0x00000049ff49723e */ /* 0x000fe200000000ff */
[----:B------:R-:W-:Y:S01]  /*3a00*/  FMUL.FTZ R83, R223, R83 ;  /* 0x00000053df537220 */ /* 0x000fe20000410000 */
[----:B------:R-:W-:Y:S01]  /*3a10*/  SHF.R.U64 R227, R182, 0x10, R183 ;  /* 0x00000010b6e37819 */ /* 0x000fe200000012b7 */
[----:B------:R-:W-:Y:S01]  /*3a20*/  FADD.FTZ R93, R93, -R221 ;  /* 0x800000dd5d5d7221 */ /* 0x000fe20000010000 */
[----:B------:R-:W-:Y:S01]  /*3a30*/  SHF.R.U64 R228, R38, 0x10, R39 ;  /* 0x0000001026e47819 */ /* 0x000fe20000001227 */
[----:B------:R-:W-:Y:S01]  /*3a40*/  FMUL.FTZ R78, R223, R78 ;  /* 0x0000004edf4e7220 */ /* 0x000fe20000410000 */
[----:B------:R-:W-:Y:S01]  /*3a50*/  LOP3.LUT R52, R225, 0xffff, R56, 0xf8, !PT ;  /* 0x0000ffffe1347812 */ /* 0x000fe200078ef838 */
[----:B------:R-:W-:Y:S01]  /*3a60*/  HFMA2 R67, R36.H0_H0, R67.H0_H0, R180.H0_H0 ;  /* 0x2000004324437231 */ /* 0x000fe200000408b4 */
[C---:B------:R-:W-:Y:S01]  /*3a70*/  SHF.L.U32 R56, R63.reuse, 0x10, RZ ;  /* 0x000000103f387819 */ /* 0x040fe200000006ff */
[----:B------:R-:W-:Y:S01]  /*3a80*/  HFMA2 R73, R228.H0_H0, R73.H0_H0, R227.H0_H0 ;  /* 0x20000049e4497231 */ /* 0x000fe200000408e3 */
[----:B------:R-:W-:Y:S01]  /*3a90*/  SHF.R.U64 R232, R184, 0x10, R185 ;  /* 0x00000010b8e87819 */ /* 0x000fe200000012b9 */
[----:B------:R-:W-:Y:S01]  /*3aa0*/  FADD.FTZ R84, R84, -R221 ;  /* 0x800000dd54547221 */ /* 0x000fe20000010000 */
[----:B------:R-:W-:Y:S01]  /*3ab0*/  SHF.R.U64 R231, R40, 0x10, R41 ;  /* 0x0000001028e77819 */ /* 0x000fe20000001229 */
[----:B------:R-:W-:Y:S01]  /*3ac0*/  HFMA2 R72, R39.H0_H0, R72.H0_H0, R183.H0_H0 ;  /* 0x2000004827487231 */ /* 0x000fe200000408b7 */
[----:B------:R-:W-:Y:S01]  /*3ad0*/  LOP3.LUT R62, R62, 0xffff, RZ, 0xc0, !PT ;  /* 0x0000ffff3e3e7812 */ /* 0x000fe200078ec0ff */
[----:B------:R-:W-:Y:S01]  /*3ae0*/  FADD.FTZ R94, R94, -R221 ;  /* 0x800000dd5e5e7221 */ /* 0x000fe20000010000 */
[----:B------:R-:W-:Y:S01]  /*3af0*/  SHF.L.U64.HI R225, R63, 0x10, RZ ;  /* 0x000000103fe17819 */ /* 0x000fe200000102ff */
[----:B------:R-:W-:Y:S01]  /*3b00*/  HFMA2 R80, R231.H0_H0, R80.H0_H0, R232.H0_H0 ;  /* 0x20000050e7507231 */ /* 0x000fe200000408e8 */
        /* <DEDUP_REMOVED lines=9> */
[----:B------:R-:W-:Y:S01]  /*3ba0*/  HFMA2 R74, R229.H0_H0, R74.H0_H0, R230.H0_H0 ;  /* 0x2000004ae54a7231 */ /* 0x000fe200000408e6 */
[----:B------:R-:W-:Y:S01]  /*3bb0*/  LOP3.LUT R59, R62, 0xffff0000, R225, 0xf8, !PT ;  /* 0xffff00003e3b7812 */ /* 0x000fe200078ef8e1 */
[--C-:B------:R-:W-:Y:S01]  /*3bc0*/  FADD.FTZ R102, R102, -R221.reuse ;  /* 0x800000dd66667221 */ /* 0x100fe20000010000 */
[----:B------:R-:W-:Y:S01]  /*3bd0*/  F2FP.F16.F32.PACK_AB R70, RZ, R70 ;  /* 0x00000046ff46723e */ /* 0x000fe200000000ff */
[----:B------:R-:W-:Y:S01]  /*3be0*/  FMUL.FTZ R95, R223, R95 ;  /* 0x0000005fdf5f7220 */ /* 0x000fe20000410000 */
[----:B------:R-:W-:Y:S01]  /*3bf0*/  LOP3.LUT R62, R63, 0xffff, R64, 0xf8, !PT ;  /* 0x0000ffff3f3e7812 */ /* 0x000fe200078ef840 */
[----:B------:R-:W-:Y:S01]  /*3c00*/  FADD.FTZ R113, R113, -R221 ;  /* 0x800000dd71717221 */ /* 0x000fe20000010000 */
[----:B------:R-:W-:Y:S01]  /*3c10*/  SHF.R.U32.HI R232, RZ, 0x10, R189 ;  /* 0x00000010ffe87819 */ /* 0x000fe200000116bd */
[----:B------:R-:W-:Y:S01]  /*3c20*/  HFMA2 R70, R37.H0_H0, R70.H0_H0, R181.H0_H0 ;  /* 0x2000004625467231 */ /* 0x000fe200000408b5 */
[----:B------:R-:W-:Y:S01]  /*3c30*/  SHF.R.U32.HI R231, RZ, 0x10, R45 ;  /* 0x00000010ffe77819 */ /* 0x000fe2000001162d */
[----:B------:R-:W-:Y:S01]  /*3c40*/  HFMA2 R77, R42.H0_H0, R77.H0_H0, R186.H0_H0 ;  /* 0x2000004d2a4d7231 */ /* 0x000fe200000408ba */
[----:B------:R-:W-:Y:S01]  /*3c50*/  LOP3.LUT R57, R57, 0xffff0000, R60, 0xf8, !PT ;  /* 0xffff000039397812 */ /* 0x000fe200078ef83c */
[----:B------:R-:W-:Y:S01]  /*3c60*/  HFMA2 R85, R43.H0_H0, R85.H0_H0, R187.H0_H0 ;  /* 0x200000552b557231 */ /* 0x000fe200000408bb */
[----:B------:R-:W-:Y:S01]  /*3c70*/  LOP3.LUT R63, R68, 0xffff, RZ, 0xc0, !PT ;  /* 0x0000ffff443f7812 */ /* 0x000fe200078ec0ff */
[----:B------:R-:W-:Y:S01]  /*3c80*/  HFMA2 R90, R231.H0_H0, R90.H0_H0, R232.H0_H0 ;  /* 0x2000005ae75a7231 */ /* 0x000fe200000408e8 */
[----:B------:R-:W-:Y:S01]  /*3c90*/  F2FP.F16.F32.PACK_AB R83, RZ, R83 ;  /* 0x00000053ff53723e */ /* 0x000fe200000000ff */
[C---:B------:R-:W-:Y:S01]  /*3ca0*/  FMUL.FTZ R102, R223.reuse, R102 ;  /* 0x00000066df667220 */ /* 0x040fe20000410000 */
[----:B------:R-:W-:Y:S01]  /*3cb0*/  SHF.R.U32.HI R227, RZ, 0x10, R187 ;  /* 0x00000010ffe37819 */ /* 0x000fe200000116bb */
[----:B------:R-:W-:Y:S01]  /*3cc0*/  FMUL.FTZ R113, R223, R113 ;  /* 0x00000071df717220 */ /* 0x000fe20000410000 */
[----:B------:R-:W-:Y:S01]  /*3cd0*/  SHF.R.U32.HI R228, RZ, 0x10, R43 ;  /* 0x00000010ffe47819 */ /* 0x000fe2000001162b */
[----:B------:R-:W-:Y:S01]  /*3ce0*/  HFMA2 R79, R40.H0_H0, R79.H0_H0, R184.H0_H0 ;  /* 0x2000004f284f7231 */ /* 0x000fe200000408b8 */
[----:B------:R-:W-:Y:S01]  /*3cf0*/  SHF.L.U64.HI R68, R65, 0x10, RZ ;  /* 0x0000001041447819 */ /* 0x000fe200000102ff */
        /* <DEDUP_REMOVED lines=8> */
[----:B------:R-:W-:Y:S01]  /*3d80*/  FADD.FTZ R116, R116, -R221 ;  /* 0x800000dd74747221 */ /* 0x000fe20000010000 */
[----:B------:R-:W-:Y:S01]  /*3d90*/  F2FP.F16.F32.PACK_AB R78, RZ, R78 ;  /* 0x0000004eff4e723e */ /* 0x000fe200000000ff */
[----:B------:R-:W-:Y:S01]  /*3da0*/  HFMA2 R82, R229.H0_H0, R82.H0_H0, R230.H0_H0 ;  /* 0x20000052e5527231 */ /* 0x000fe200000408e6 */
[----:B------:R-:W-:Y:S01]  /*3db0*/  LOP3.LUT R63, R63, 0xffff0000, R68, 0xf8, !PT ;  /* 0xffff00003f3f7812 */ /* 0x000fe200078ef844 */
[----:B------:R-:W-:Y:S01]  /*3dc0*/  HFMA2 R75, R38.H0_H0, R75.H0_H0, R182.H0_H0 ;  /* 0x2000004b264b7231 */ /* 0x000fe200000408b6 */
[----:B------:R-:W-:Y:S01]  /*3dd0*/  LOP3.LUT R60, R60, 0xffff, R67, 0xf8, !PT ;  /* 0x0000ffff3c3c7812 */ /* 0x000fe200078ef843 */
        /* <DEDUP_REMOVED lines=9> */
[----:B------:R-:W-:Y:S01]  /*3e70*/  F2FP.F16.F32.PACK_AB R93, RZ, R93 ;  /* 0x0000005dff5d723e */ /* 0x000fe200000000ff */
[----:B------:R-:W-:Y:S01]  /*3e80*/  HFMA2 R98, R148.H0_H0, R98.H0_H0, R196.H0_H0 ;  /* 0x2000006294627231 */ /* 0x000fe200000408c4 */
[----:B------:R-:W-:Y:S01]  /*3e90*/  SHF.R.U64 R227, R192, 0x10, R193 ;  /* 0x00000010c0e37819 */ /* 0x000fe200000012c1 */
[----:B------:R-:W-:Y:S01]  /*3ea0*/  HFMA2 R108, R153.H0_H0, R108.H0_H0, R201.H0_H0 ;  /* 0x2000006c996c7231 */ /* 0x000fe200000408c9 */
[----:B------:R-:W-:Y:S01]  /*3eb0*/  SHF.R.U64 R228, R48, 0x10, R49 ;  /* 0x0000001030e47819 */ /* 0x000fe20000001231 */
[----:B------:R-:W-:Y:S01]  /*3ec0*/  HFMA2 R114, R154.H0_H0, R114.H0_H0, R202.H0_H0 ;  /* 0x200000729a727231 */ /* 0x000fe200000408ca */
[----:B------:R-:W-:Y:S01]  /*3ed0*/  LOP3.LUT R81, R81, 0xffff, RZ, 0xc0, !PT ;  /* 0x0000ffff51517812 */ /* 0x000fe200078ec0ff */
[----:B------:R-:W-:Y:S01]  /*3ee0*/  HFMA2 R111, R155.H0_H0, R111.H0_H0, R203.H0_H0 ;  /* 0x2000006f9b6f7231 */ /* 0x000fe200000408cb */
[----:B------:R-:W-:Y:S01]  /*3ef0*/  LOP3.LUT R65, R70, 0xffff, RZ, 0xc0, !PT ;  /* 0x0000ffff46417812 */ /* 0x000fe200078ec0ff */
[----:B------:R-:W-:Y:S01]  /*3f00*/  HFMA2 R93, R228.H0_H0, R93.H0_H0, R227.H0_H0 ;  /* 0x2000005de45d7231 */ /* 0x000fe200000408e3 */
[----:B------:R-:W-:Y:S01]  /*3f10*/  SHF.L.U64.HI R64, R69, 0x10, RZ ;  /* 0x0000001045407819 */ /* 0x000fe200000102ff */
[----:B------:R-:W-:Y:S01]  /*3f20*/  HFMA2 R91, R48.H0_H0, R91.H0_H0, R192.H0_H0 ;  /* 0x2000005b305b7231 */ /* 0x000fe200000408c0 */
[----:B------:R-:W-:Y:S01]  /*3f30*/  F2FP.F16.F32.PACK_AB R84, RZ, R84 ;  /* 0x00000054ff54723e */ /* 0x000fe200000000ff */
[----:B------:R-:W-:Y:S01]  /*3f40*/  HFMA2 R110, R151.H0_H0, R110.H0_H0, R199.H0_H0 ;  /* 0x2000006e976e7231 */ /* 0x000fe200000408c7 */
[----:B------:R-:W-:Y:S01]  /*3f50*/  LOP3.LUT R67, R67, 0xffff0000, R68, 0xf8, !PT ;  /* 0xffff000043437812 */ /* 0x000fe200078ef844 */
[----:B------:R-:W-:Y:S01]  /*3f60*/  HFMA2 R55, R29.H0_H0, R55.H0_H0, R173.H0_H0 ;  /* 0x200000371d377231 */ /* 0x000fe200000408ad */
[----:B------:R-:W-:Y:S01]  /*3f70*/  F2FP.F16.F32.PACK_AB R94, RZ, R94 ;  /* 0x0000005eff5e723e */ /* 0x000fe200000000ff */
[----:B------:R-:W-:Y:S01]  /*3f80*/  HFMA2 R84, R44.H0_H0, R84.H0_H0, R188.H0_H0 ;  /* 0x200000542c547231 */ /* 0x000fe200000408bc */
[----:B------:R-:W-:Y:S01]  /*3f90*/  LOP3.LUT R80, R80, 0xffff, RZ, 0xc0, !PT ;  /* 0x0000ffff50507812 */ /* 0x000fe200078ec0ff */
[----:B------:R-:W-:Y:S01]  /*3fa0*/  HFMA2 R120, R157.H0_H0, R120.H0_H0, R205.H0_H0 ;  /* 0x200000789d787231 */ /* 0x000fe200000408cd */
[----:B------:R-:W-:Y:S01]  /*3fb0*/  SHF.L.U32 R68, R81, 0x10, RZ ;  /* 0x0000001051447819 */ /* 0x000fe200000006ff */
[----:B------:R-:W-:Y:S01]  /*3fc0*/  HFMA2 R94, R49.H0_H0, R94.H0_H0, R193.H0_H0 ;  /* 0x2000005e315e7231 */ /* 0x000fe200000408c1 */
[----:B------:R-:W-:Y:S01]  /*3fd0*/  SHF.R.U32.HI R232, RZ, 0x10, R197 ;  /* 0x00000010ffe87819 */ /* 0x000fe200000116c5 */
[----:B------:R-:W-:Y:S01]  /*3fe0*/  HFMA2 R128, R161.H0_H0, R128.H0_H0, R209.H0_H0 ;  /* 0x20000080a1807231 */ /* 0x000fe200000408d1 */
[----:B------:R-:W-:Y:S01]  /*3ff0*/  SHF.R.U32.HI R231, RZ, 0x10, R149 ;  /* 0x00000010ffe77819 */ /* 0x000fe20000011695 */
[----:B------:R-:W-:Y:S01]  /*4000*/  FADD.FTZ R140, R140, -R221 ;  /* 0x800000dd8c8c7221 */ /* 0x000fe20000010000 */
[----:B------:R-:W-:Y:S01]  /*4010*/  LOP3.LUT R82, R82, 0xffff, RZ, 0xc0, !PT ;  /* 0x0000ffff52527812 */ /* 0x000fe200078ec0ff */
[----:B------:R-:W-:Y:S01]  /*4020*/  HFMA2 R109, R152.H0_H0, R109.H0_H0, R200.H0_H0 ;  /* 0x2000006d986d7231 */ /* 0x000fe200000408c8 */
[----:B------:R-:W-:Y:S01]  /*4030*/  SHF.R.U32.HI R227, RZ, 0x10, R199 ;  /* 0x00000010ffe37819 */ /* 0x000fe200000116c7 */
[----:B------:R-:W-:Y:S01]  /*4040*/  HFMA2 R105, R231.H0_H0, R105.H0_H0, R232.H0_H0 ;  /* 0x20000069e7697231 */ /* 0x000fe200000408e8 */
[----:B------:R-:W-:Y:S01]  /*4050*/  SHF.R.U32.HI R228, RZ, 0x10, R151 ;  /* 0x00000010ffe47819 */ /* 0x000fe20000011697 */
[----:B------:R-:W-:Y:S01]  /*4060*/  FMUL.FTZ R140, R223, R140 ;  /* 0x0000008cdf8c7220 */ /* 0x000fe20000410000 */
[----:B------:R-:W-:Y:S01]  /*4070*/  LOP3.LUT R65, R65, 0xffff0000, R64, 0xf8, !PT ;  /* 0xffff000041417812 */ /* 0x000fe200078ef840 */
[----:B------:R-:W-:Y:S01]  /*4080*/  FADD.FTZ R144, R144, -R221 ;  /* 0x800000dd90907221 */ /* 0x000fe20000010000 */
[----:B------:R-:W-:Y:S01]  /*4090*/  F2FP.F16.F32.PACK_AB R95, RZ, R95 ;  /* 0x0000005fff5f723e */ /* 0x000fe200000000ff */
[----:B------:R-:W-:Y:S01]  /*40a0*/  HFMA2 R106, R228.H0_H0, R106.H0_H0, R227.H0_H0 ;  /* 0x2000006ae46a7231 */ /* 0x000fe200000408e3 */
[----:B------:R-:W-:Y:S01]  /*40b0*/  SHF.R.U32.HI R229, RZ, 0x10, R193 ;  /* 0x00000010ffe57819 */ /* 0x000fe200000116c1 */
[----:B------:R-:W-:Y:S01]  /*40c0*/  HFMA2 R138, R166.H0_H0, R138.H0_H0, R214.H0_H0 ;  /* 0x2000008aa68a7231 */ /* 0x000fe200000408d6 */
[----:B------:R-:W-:Y:S01]  /*40d0*/  SHF.R.U32.HI R230, RZ, 0x10, R49 ;  /* 0x00000010ffe67819 */ /* 0x000fe20000011631 */
[----:B------:R-:W-:Y:S01]  /*40e0*/  FMUL.FTZ R144, R223, R144 ;  /* 0x00000090df907220 */ /* 0x000fe20000410000 */
[----:B------:R-:W-:Y:S01]  /*40f0*/  SHF.L.U32 R64, R73, 0x10, RZ ;  /* 0x0000001049407819 */ /* 0x000fe200000006ff */
[--C-:B------:R-:W-:Y:S01]  /*4100*/  FADD.FTZ R130, R130, -R221.reuse ;  /* 0x800000dd82827221 */ /* 0x100fe20000010000 */
[----:B------:R-:W-:Y:S01]  /*4110*/  LOP3.LUT R69, R78, 0xffff, RZ, 0xc0, !PT ;  /* 0x0000ffff4e457812 */ /* 0x000fe200078ec0ff */
[----:B------:R-:W-:Y:S01]  /*4120*/  HFMA2 R95, R230.H0_H0, R95.H0_H0, R229.H0_H0 ;  /* 0x2000005fe65f7231 */ /* 0x000fe200000408e5 */
[----:B------:R-:W-:Y:S01]  /*4130*/  SHF.L.U64.HI R78, R80, 0x10, RZ ;  /* 0x00000010504e7819 */ /* 0x000fe200000102ff */
[--C-:B------:R-:W-:Y:S01]  /*4140*/  FADD.FTZ R234, R143, -R221.reuse ;  /* 0x800000dd8fea7221 */ /* 0x100fe20000010000 */
[----:B------:R-:W-:Y:S01]  /*4150*/  LOP3.LUT R73, R85, 0xffff, RZ, 0xc0, !PT ;  /* 0x0000ffff55497812 */ /* 0x000fe200078ec0ff */
[----:B------:R-:W-:Y:S01]  /*4160*/  FADD.FTZ R146, R146, -R221 ;  /* 0x800000dd92927221 */ /* 0x000fe20000010000 */
[----:B------:R-:W-:Y:S01]  /*4170*/  SHF.L.U64.HI R72, R81, 0x10, RZ ;  /* 0x0000001051487819 */ /* 0x000fe200000102ff */
[C---:B------:R-:W-:Y:S01]  /*4180*/  FMUL.FTZ R130, R223.reuse, R130 ;  /* 0x00000082df827220 */ /* 0x040fe20000410000 */
[----:B------:R-:W-:Y:S01]  /*4190*/  LOP3.LUT R68, R68, 0xffff, R77, 0xf8, !PT ;  /* 0x0000ffff44447812 */ /* 0x000fe200078ef84d */
[----:B------:R-:W-:Y:S01]  /*41a0*/  HFMA2 R101, R150.H0_H0, R101.H0_H0, R198.H0_H0 ;  /* 0x2000006596657231 */ /* 0x000fe200000408c6 */
[----:B------:R-:W-:Y:S01]  /*41b0*/  SHF.L.U32 R70, R80, 0x10, RZ ;  /* 0x0000001050467819 */ /* 0x000fe200000006ff */
[C---:B------:R-:W-:Y:S01]  /*41c0*/  FMUL.FTZ R143, R223.reuse, R234 ;  /* 0x000000eadf8f7220 */ /* 0x040fe20000410000 */
[----:B------:R-:W-:Y:S01]  /*41d0*/  SHF.L.U32 R77, R82, 0x10, RZ ;  /* 0x00000010524d7819 */ /* 0x000fe200000006ff */
[----:B------:R-:W-:Y:S01]  /*41e0*/  HFMA2 R123, R159.H0_H0, R123.H0_H0, R207.H0_H0 ;  /* 0x2000007b9f7b7231 */ /* 0x000fe200000408cf */
[----:B------:R-:W-:Y:S01]  /*41f0*/  F2FP.F16.F32.PACK_AB R102, RZ, R102 ;  /* 0x00000066ff66723e */ /* 0x000fe200000000ff */
[----:B------:R-:W-:Y:S01]  /*4200*/  FMUL.FTZ R146, R223, R146 ;  /* 0x00000092df927220 */ /* 0x000fe20000410000 */
[----:B------:R-:W-:Y:S01]  /*4210*/  LOP3.LUT R87, R87, 0xffff, RZ, 0xc0, !PT ;  /* 0x0000ffff57577812 */ /* 0x000fe200078ec0ff */
[----:B------:R-:W-:Y:S01]  /*4220*/  HFMA2 R119, R158.H0_H0, R119.H0_H0, R206.H0_H0 ;  /* 0x200000779e777231 */ /* 0x000fe200000408ce */
[----:B------:R-:W-:Y:S01]  /*4230*/  LOP3.LUT R93, R93, 0xffff, RZ, 0xc0, !PT ;  /* 0x0000ffff5d5d7812 */ /* 0x000fe200078ec0ff */
[----:B------:R-:W-:Y:S01]  /*4240*/  HFMA2 R102, R149.H0_H0, R102.H0_H0, R197.H0_H0 ;  /* 0x2000006695667231 */ /* 0x000fe200000408c5 */
[----:B------:R-:W-:Y:S01]  /*4250*/  SHF.R.U64 R232, R200, 0x10, R201 ;  /* 0x00000010c8e87819 */ /* 0x000fe200000012c9 */
[----:B------:R-:W-:Y:S01]  /*4260*/  HFMA2 R125, R160.H0_H0, R125.H0_H0, R208.H0_H0 ;  /* 0x2000007da07d7231 */ /* 0x000fe200000408d0 */
[----:B------:R-:W-:Y:S01]  /*4270*/  SHF.R.U64 R231, R152, 0x10, R153 ;  /* 0x0000001098e77819 */ /* 0x000fe20000001299 */
[----:B------:R-:W-:Y:S01]  /*4280*/  HFMA2 R127, R162.H0_H0, R127.H0_H0, R210.H0_H0 ;  /* 0x2000007fa27f7231 */ /* 0x000fe200000408d2 */
[----:B------:R-:W-:-:S02]  /*4290*/  LOP3.LUT R99, R99, 0xffff, RZ, 0xc0, !PT ;  /* 0x0000ffff63637812 */ /* 0x000fc400078ec0ff */
[----:B------:R-:W-:Y:S01]  /*42a0*/  F2FP.F16.F32.PACK_AB R113, RZ, R113 ;  /* 0x00000071ff71723e */ /* 0x000fe200000000ff */
[----:B------:R-:W-:Y:S01]  /*42b0*/  HFMA2 R107, R231.H0_H0, R107.H0_H0, R232.H0_H0 ;  /* 0x2000006be76b7231 */ /* 0x000fe200000408e8 */
[----:B------:R-:W-:Y:S02]  /*42c0*/  SHF.R.U64 R228, R202, 0x10, R203 ;  /* 0x00000010cae47819 */ /* 0x000fe400000012cb */
[----:B------:R-:W-:Y:S02]  /*42d0*/  SHF.R.U64 R227, R154, 0x10, R155 ;  /* 0x000000109ae37819 */ /* 0x000fe4000000129b */
[----:B------:R-:W-:Y:S02]  /*42e0*/  LOP3.LUT R69, R69, 0xffff0000, R78, 0xf8, !PT ;  /* 0xffff000045457812 */ /* 0x000fe400078ef84e */
[----:B------:R-:W-:Y:S01]  /*42f0*/  LOP3.LUT R73, R73, 0xffff0000, R72, 0xf8, !PT ;  /* 0xffff000049497812 */ /* 0x000fe200078ef848 */
[----:B------:R-:W-:Y:S01]  /*4300*/  HFMA2 R113, R227.H0_H0, R113.H0_H0, R228.H0_H0 ;  /* 0x20000071e3717231 */ /* 0x000fe200000408e4 */
[----:B------:R-:W-:-:S02]  /*4310*/  SHF.R.U64 R229, R198, 0x10, R199 ;  /* 0x00000010c6e57819 */ /* 0x000fc400000012c7 */
[----:B------:R-:W-:Y:S02]  /*4320*/  SHF.R.U64 R230, R150, 0x10, R151 ;  /* 0x0000001096e67819 */ /* 0x000fe40000001297 */
[----:B------:R-:W-:Y:S02]  /*4330*/  LOP3.LUT R70, R70, 0xffff, R79, 0xf8, !PT ;  /* 0x0000ffff46467812 */ /* 0x000fe400078ef84f */
[----:B------:R-:W-:Y:S01]  /*4340*/  SHF.L.U64.HI R78, R82, 0x10, RZ ;  /* 0x00000010524e7819 */ /* 0x000fe200000102ff */
[----:B------:R-:W-:Y:S01]  /*4350*/  HFMA2 R104, R230.H0_H0, R104.H0_H0, R229.H0_H0 ;  /* 0x20000068e6687231 */ /* 0x000fe200000408e5 */
        /* <DEDUP_REMOVED lines=13> */
[----:B------:R-:W-:Y:S01]  /*4430*/  HFMA2 R115, R229.H0_H0, R115.H0_H0, R230.H0_H0 ;  /* 0x20000073e5737231 */ /* 0x000fe200000408e6 */
        /* <DEDUP_REMOVED lines=12> */
[----:B------:R-:W-:Y:S01]  /*4500*/  HFMA2 R121, R227.H0_H0, R121.H0_H0, R228.H0_H0 ;  /* 0x20000079e3797231 */ /* 0x000fe200000408e4 */
[----:B------:R-:W-:Y:S02]  /*4510*/  LOP3.LUT R85, R85, 0xffff0000, R84, 0xf8, !PT ;  /* 0xffff000055557812 */ /* 0x000fe400078ef854 */
[----:B------:R-:W-:-:S02]  /*4520*/  LOP3.LUT R87, R87, 0xffff0000, R94, 0xf8, !PT ;  /* 0xffff000057577812 */ /* 0x000fc400078ef85e */
[----:B------:R-:W-:Y:S02]  /*4530*/  F2FP.F16.F32.PACK_AB R116, RZ, R116 ;  /* 0x00000074ff74723e */ /* 0x000fe400000000ff */
[----:B------:R-:W-:Y:S02]  /*4540*/  SHF.R.U64 R229, R206, 0x10, R207 ;  /* 0x00000010cee57819 */ /* 0x000fe400000012cf */
[----:B------:R-:W-:Y:S01]  /*4550*/  SHF.R.U64 R230, R158, 0x10, R159 ;  /* 0x000000109ee67819 */ /* 0x000fe2000000129f */
[----:B------:R-:W-:Y:S01]  /*4560*/  HFMA2 R116, R156.H0_H0, R116.H0_H0, R204.H0_H0 ;  /* 0x200000749c747231 */ /* 0x000fe200000408cc */
[----:B------:R-:W-:Y:S02]  /*4570*/  LOP3.LUT R84, R81, 0xffff, R98, 0xf8, !PT ;  /* 0x0000ffff51547812 */ /* 0x000fe400078ef862 */
[----:B------:R-:W-:Y:S01]  /*4580*/  LOP3.LUT R89, R108, 0xffff, RZ, 0xc0, !PT ;  /* 0x0000ffff6c597812 */ /* 0x000fe200078ec0ff */
[----:B------:R-:W-:Y:S01]  /*4590*/  HFMA2 R124, R230.H0_H0, R124.H0_H0, R229.H0_H0 ;  /* 0x2000007ce67c7231 */ /* 0x000fe200000408e5 */
[----:B------:R-:W-:-:S02]  /*45a0*/  SHF.L.U64.HI R94, R107, 0x10, RZ ;  /* 0x000000106b5e7819 */ /* 0x000fc400000102ff */
[----:B------:R-:W-:Y:S02]  /*45b0*/  SHF.L.U32 R81, R113, 0x10, RZ ;  /* 0x0000001071517819 */ /* 0x000fe400000006ff */
[----:B------:R-:W-:Y:S02]  /*45c0*/  LOP3.LUT R117, R117, 0xffff, RZ, 0xc0, !PT ;  /* 0x0000ffff75757812 */ /* 0x000fe400078ec0ff */
[----:B------:R-:W-:Y:S02]  /*45d0*/  LOP3.LUT R75, R75, 0xffff0000, R78, 0xf8, !PT ;  /* 0xffff00004b4b7812 */ /* 0x000fe400078ef84e */
[----:B------:R-:W-:Y:S02]  /*45e0*/  SHF.L.U32 R78, R93, 0x10, RZ ;  /* 0x000000105d4e7819 */ /* 0x000fe400000006ff */
[----:B------:R-:W-:Y:S02]  /*45f0*/  LOP3.LUT R89, R89, 0xffff0000, R94, 0xf8, !PT ;  /* 0xffff000059597812 */ /* 0x000fe400078ef85e */
[----:B------:R-:W-:-:S02]  /*4600*/  F2FP.F16.F32.PACK_AB R133, RZ, R133 ;  /* 0x00000085ff85723e */ /* 0x000fc400000000ff */
[----:B------:R-:W-:Y:S02]  /*4610*/  SHF.R.U64 R228, R212, 0x10, R213 ;  /* 0x00000010d4e47819 */ /* 0x000fe400000012d5 */
[----:B------:R-:W-:Y:S02]  /*4620*/  SHF.R.U64 R227, R164, 0x10, R165 ;  /* 0x00000010a4e37819 */ /* 0x000fe400000012a5 */
[----:B------:R-:W-:Y:S02]  /*4630*/  LOP3.LUT R94, R81, 0xffff, R114, 0xf8, !PT ;  /* 0x0000ffff515e7812 */ /* 0x000fe400078ef872 */
[----:B------:R-:W-:Y:S01]  /*4640*/  LOP3.LUT R93, R111, 0xffff, RZ, 0xc0, !PT ;  /* 0x0000ffff6f5d7812 */ /* 0x000fe200078ec0ff */
[----:B------:R-:W-:Y:S01]  /*4650*/  HFMA2 R133, R227.H0_H0, R133.H0_H0, R228.H0_H0 ;  /* 0x20000085e3857231 */ /* 0x000fe200000408e4 */
[----:B------:R-:W-:Y:S02]  /*4660*/  SHF.L.U64.HI R96, R113, 0x10, RZ ;  /* 0x0000001071607819 */ /* 0x000fe400000102ff */
[----:B------:R-:W-:-:S02]  /*4670*/  SHF.R.U32.HI R229, RZ, 0x10, R211 ;  /* 0x00000010ffe57819 */ /* 0x000fc400000116d3 */
[----:B------:R-:W-:Y:S02]  /*4680*/  SHF.R.U32.HI R230, RZ, 0x10, R163 ;  /* 0x00000010ffe67819 */ /* 0x000fe400000116a3 */
[----:B------:R-:W-:Y:S02]  /*4690*/  LOP3.LUT R104, R104, 0xffff, RZ, 0xc0, !PT ;  /* 0x0000ffff68687812 */ /* 0x000fe400078ec0ff */
[----:B------:R-:W-:Y:S01]  /*46a0*/  SHF.L.U32 R81, R117, 0x10, RZ ;  /* 0x0000001075517819 */ /* 0x000fe200000006ff */
[----:B------:R-:W-:Y:S01]  /*46b0*/  HFMA2 R132, R230.H0_H0, R132.H0_H0, R229.H0_H0 ;  /* 0x20000084e6847231 */ /* 0x000fe200000408e5 */
[----:B------:R-:W-:Y:S02]  /*46c0*/  F2FP.F16.F32.PACK_AB R131, RZ, R131 ;  /* 0x00000083ff83723e */ /* 0x000fe400000000ff */
[----:B------:R-:W-:Y:S02]  /*46d0*/  LOP3.LUT R78, R78, 0xffff, R91, 0xf8, !PT ;  /* 0x0000ffff4e4e7812 */ /* 0x000fe400078ef85b */
[----:B------:R-:W-:Y:S01]  /*46e0*/  LOP3.LUT R93, R93, 0xffff0000, R96, 0xf8, !PT ;  /* 0xffff00005d5d7812 */ /* 0x000fe200078ef860 */
[----:B------:R-:W-:Y:S01]  /*46f0*/  HFMA2 R131, R165.H0_H0, R131.H0_H0, R213.H0_H0 ;  /* 0x20000083a5837231 */ /* 0x000fe200000408d5 */
[----:B------:R-:W-:-:S02]  /*4700*/  LOP3.LUT R91, R110, 0xffff, RZ, 0xc0, !PT ;  /* 0x0000ffff6e5b7812 */ /* 0x000fc400078ec0ff */
[----:B------:R-:W-:Y:S02]  /*4710*/  SHF.L.U64.HI R88, R104, 0x10, RZ ;  /* 0x0000001068587819 */ /* 0x000fe400000102ff */
[----:B------:R-:W-:Y:S02]  /*4720*/  LOP3.LUT R96, R81, 0xffff, R116, 0xf8, !PT ;  /* 0x0000ffff51607812 */ /* 0x000fe400078ef874 */
[----:B------:R-:W-:Y:S02]  /*4730*/  LOP3.LUT R122, R122, 0xffff, RZ, 0xc0, !PT ;  /* 0x0000ffff7a7a7812 */ /* 0x000fe400078ec0ff */
[----:B------:R-:W-:Y:S02]  /*4740*/  LOP3.LUT R55, R55, 0xffff, RZ, 0xc0, !PT ;  /* 0x0000ffff37377812 */ /* 0x000fe400078ec0ff */
[----:B------:R-:W-:Y:S02]  /*4750*/  SHF.L.U64.HI R220, R220, 0x10, RZ ;  /* 0x00000010dcdc7819 */ /* 0x000fe400000102ff */
[----:B------:R-:W-:-:S02]  /*4760*/  LOP3.LUT R116, R58, 0xffff, RZ, 0xc0, !PT ;  /* 0x0000ffff3a747812 */ /* 0x000fc400078ec0ff */
[----:B------:R-:W-:Y:S02]  /*4770*/  F2FP.F16.F32.PACK_AB R141, RZ, R141 ;  /* 0x0000008dff8d723e */ /* 0x000fe400000000ff */
[----:B------:R-:W-:Y:S02]  /*4780*/  SHF.R.U64 R230, R216, 0x10, R217 ;  /* 0x00000010d8e67819 */ /* 0x000fe400000012d9 */
[----:B------:R-:W-:Y:S02]  /*4790*/  SHF.R.U64 R229, R168, 0x10, R169 ;  /* 0x00000010a8e57819 */ /* 0x000fe400000012a9 */
[----:B------:R-:W-:Y:S02]  /*47a0*/  LOP3.LUT R99, R120, 0xffff, RZ, 0xc0, !PT ;  /* 0x0000ffff78637812 */ /* 0x000fe400078ec0ff */
[----:B------:R-:W-:Y:S01]  /*47b0*/  LOP3.LUT R91, R91, 0xffff0000, R88, 0xf8, !PT ;  /* 0xffff00005b5b7812 */ /* 0x000fe200078ef858 */
[----:B------:R-:W-:Y:S01]  /*47c0*/  HFMA2 R141, R229.H0_H0, R141.H0_H0, R230.H0_H0 ;  /* 0x2000008de58d7231 */ /* 0x000fe200000408e6 */
[----:B------:R-:W-:-:S02]  /*47d0*/  LOP3.LUT R103, R128, 0xffff, RZ, 0xc0, !PT ;  /* 0x0000ffff80677812 */ /* 0x000fc400078ec0ff */
[----:B------:R-:W-:Y:S02]  /*47e0*/  SHF.L.U64.HI R108, R122, 0x10, RZ ;  /* 0x000000107a6c7819 */ /* 0x000fe400000102ff */
[----:B------:R-:W-:Y:S02]  /*47f0*/  LOP3.LUT R120, R53, 0xffff, RZ, 0xc0, !PT ;  /* 0x0000ffff35787812 */ /* 0x000fe400078ec0ff */
[----:B------:R-:W-:Y:S02]  /*4800*/  F2FP.F16.F32.PACK_AB R137, RZ, R137 ;  /* 0x00000089ff89723e */ /* 0x000fe400000000ff */
[----:B------:R-:W-:Y:S02]  /*4810*/  LOP3.LUT R55, R55, 0xffff0000, R220, 0xf8, !PT ;  /* 0xffff000037377812 */ /* 0x000fe400078ef8dc */
[----:B------:R-:W-:Y:S01]  /*4820*/  SHF.L.U32 R88, R107, 0x10, RZ ;  /* 0x000000106b587819 */ /* 0x000fe200000006ff */
[----:B------:R-:W-:Y:S01]  /*4830*/  HFMA2 R137, R167.H0_H0, R137.H0_H0, R215.H0_H0 ;  /* 0x20000089a7897231 */ /* 0x000fe200000408d7 */
        /* <DEDUP_REMOVED lines=10> */
[----:B------:R-:W-:Y:S02]  /*48e0*/  F2FP.F16.F32.PACK_AB R140, RZ, R140 ;  /* 0x0000008cff8c723e */ /* 0x000fe400000000ff */
[----:B------:R-:W-:Y:S02]  /*48f0*/  SHF.L.U32 R109, R139, 0x10, RZ ;  /* 0x000000108b6d7819 */ /* 0x000fe400000006ff */
[----:B------:R-:W-:Y:S01]  /*4900*/  LOP3.LUT R120, R61, 0xffff, RZ, 0xc0, !PT ;  /* 0x0000ffff3d787812 */ /* 0x000fe200078ec0ff */
        /* <DEDUP_REMOVED lines=8> */
[----:B------:R-:W-:Y:S02]  /*4990*/  F2FP.F16.F32.PACK_AB R144, RZ, R144 ;  /* 0x00000090ff90723e */ /* 0x000fe400000000ff */
[----:B------:R-:W-:Y:S02]  /*49a0*/  LOP3.LUT R109, R137, 0xffff, RZ, 0xc0, !PT ;  /* 0x0000ffff896d7812 */ /* 0x000fe400078ec0ff */
[----:B------:R-:W-:Y:S01]  /*49b0*/  SHF.L.U64.HI R110, R139, 0x10, RZ ;  /* 0x000000108b6e7819 */ /* 0x000fe200000102ff */
[----:B------:R-:W-:Y:S01]  /*49c0*/  HFMA2 R144, R170.H0_H0, R144.H0_H0, R218.H0_H0 ;  /* 0x20000090aa907231 */ /* 0x000fe200000408da */
        /* <DEDUP_REMOVED lines=20> */
[----:B------:R-:W-:Y:S01]  /*4b10*/  HFMA2 R118, R232.H0_H0, R118.H0_H0, R231.H0_H0 ;  /* 0x20000076e8767231 */ /* 0x000fe200000408e7 */
        /* <DEDUP_REMOVED lines=8> */
[----:B------:R-:W-:Y:S01]  /*4ba0*/  F2FP.F16.F32.PACK_AB R145, RZ, R145 ;  /* 0x00000091ff91723e */ /* 0x000fe200000000ff */
[----:B------:R-:W-:Y:S01]  /*4bb0*/  HFMA2 R126, R232.H0_H0, R126.H0_H0, R231.H0_H0 ;  /* 0x2000007ee87e7231 */ /* 0x000fe200000408e7 */
[----:B------:R-:W-:-:S02]  /*4bc0*/  LOP3.LUT R124, R124, 0xffff, RZ, 0xc0, !PT ;  /* 0x0000ffff7c7c7812 */ /* 0x000fc400078ec0ff */
[----:B------:R-:W-:Y:S01]  /*4bd0*/  F2FP.F16.F32.PACK_AB R130, RZ, R130 ;  /* 0x00000082ff82723e */ /* 0x000fe200000000ff */
[----:B------:R-:W2:Y:S01]  /*4be0*/  LDC.64 R66, c[0x0][0x228] ;  /* 0x00008a00ff427b82 */ /* 0x000ea20000000a00 */
[----:B------:R-:W-:Y:S01]  /*4bf0*/  LOP3.LUT R86, R86, 0xffff, R101, 0xf8, !PT ;  /* 0x0000ffff56567812 */ /* 0x000fe200078ef865 */
[----:B------:R-:W-:Y:S01]  /*4c00*/  HFMA2 R145, R169.H0_H0, R145.H0_H0, R217.H0_H0 ;  /* 0x20000091a9917231 */ /* 0x000fe200000408d9 */
[----:B------:R-:W-:Y:S01]  /*4c10*/  SHF.L.U64.HI R98, R117, 0x10, RZ ;  /* 0x0000001075627819 */ /* 0x000fe200000102ff */
[----:B------:R-:W-:Y:S01]  /*4c20*/  HFMA2 R130, R163.H0_H0, R130.H0_H0, R211.H0_H0 ;  /* 0x20000082a3827231 */ /* 0x000fe200000408d3 */
[----:B------:R-:W-:Y:S02]  /*4c30*/  F2FP.F16.F32.PACK_AB R143, RZ, R143 ;  /* 0x0000008fff8f723e */ /* 0x000fe400000000ff */
[----:B------:R-:W-:Y:S01]  /*4c40*/  SHF.R.U32.HI R228, RZ, 0x10, R217 ;  /* 0x00000010ffe47819 */ /* 0x000fe200000116d9 */
[----:B0-----:R-:W-:Y:S01]  /*4c50*/  @!P1 IMAD.WIDE R74, R5, 0x4, R74 ;  /* 0x00000004054a9825 */ /* 0x001fe200078e024a */
[----:B------:R-:W-:-:S02]  /*4c60*/  SHF.R.U32.HI R227, RZ, 0x10, R169 ;  /* 0x00000010ffe37819 */ /* 0x000fc400000116a9 */
[----:B------:R-:W-:Y:S02]  /*4c70*/  LOP3.LUT R101, R123, 0xffff, RZ, 0xc0, !PT ;  /* 0x0000ffff7b657812 */ /* 0x000fe400078ec0ff */
[----:B------:R-:W-:Y:S01]  /*4c80*/  SHF.L.U64.HI R102, R124, 0x10, RZ ;  /* 0x000000107c667819 */ /* 0x000fe200000102ff */
[----:B------:R-:W-:Y:S01]  /*4c90*/  HFMA2 R143, R227.H0_H0, R143.H0_H0, R228.H0_H0 ;  /* 0x2000008fe38f7231 */ /* 0x000fe200000408e4 */
[----:B------:R-:W-:Y:S01]  /*4ca0*/  F2FP.F16.F32.PACK_AB R146, RZ, R146 ;  /* 0x00000092ff92723e */ /* 0x000fe200000000ff */
[----:B-1----:R-:W-:Y:S01]  /*4cb0*/  @!P1 IMAD.WIDE R76, R5, 0x4, R76 ;  /* 0x00000004054c9825 */ /* 0x002fe200078e024c */
[----:B------:R-:W-:Y:S01]  /*4cc0*/  LOP3.LUT R99, R99, 0xffff0000, R98, 0xf8, !PT ;  /* 0xffff000063637812 */ /* 0x000fe200078ef862 */
[----:B------:R2:W-:Y:S01]  /*4cd0*/  @!P1 STG.E desc[UR6][R74.64], R221 ;  /* 0x000000dd4a009986 */ /* 0x0005e2000c101906 */
[----:B------:R-:W-:Y:S01]  /*4ce0*/  LOP3.LUT R118, R118, 0xffff, RZ, 0xc0, !PT ;  /* 0x0000ffff76767812 */ /* 0x000fe200078ec0ff */
[----:B------:R-:W-:Y:S01]  /*4cf0*/  HFMA2 R146, R171.H0_H0, R146.H0_H0, R219.H0_H0 ;  /* 0x20000092ab927231 */ /* 0x000fe200000408db */
        /* <DEDUP_REMOVED lines=49> */
[----:B------:R-:W-:Y:S01]  /*5010*/  F2FP.F16.F32.PACK_AB R135, RZ, R135 ;  /* 0x00000087ff87723e */ /* 0x000fe200000000ff */
[----:B------:R-:W-:-:S04]  /*5020*/  IMAD.WIDE.U32 R114, R23, 0x8, R66 ;  /* 0x0000000817727825 */ /* 0x000fc800078e0042 */
[----:B------:R-:W-:Y:S01]  /*5030*/  HFMA2 R136, R232.H0_H0, R136.H0_H0, R231.H0_H0 ;  /* 0x20000088e8887231 */ /* 0x000fe200000408e7 */
[----:B------:R0:W-:Y:S01]  /*5040*/  STG.E.64 desc[UR6][R112.64], R60 ;  /* 0x0000003c70007986 */ /* 0x0001e2000c101b06 */
[----:B------:R-:W-:Y:S01]  /*5050*/  LOP3.LUT R98, R98, 0xffff, R119, 0xf8, !PT ;  /* 0x0000ffff62627812 */ /* 0x000fe200078ef877 */
[--C-:B------:R-:W-:Y:S01]  /*5060*/  IMAD.WIDE.U32 R22, R22, 0x8, R66.reuse ;  /* 0x0000000816167825 */ /* 0x100fe200078e0042 */
[----:B------:R-:W-:Y:S01]  /*5070*/  SHF.L.U32 R100, R122, 0x10, RZ ;  /* 0x000000107a647819 */ /* 0x000fe200000006ff */
[----:B------:R0:W-:Y:S02]  /*5080*/  STG.E.64 desc[UR6][R24.64], R64 ;  /* 0x0000004018007986 */ /* 0x0001e4000c101b06 */
[----:B------:R-:W-:Y:S02]  /*5090*/  HFMA2 R135, R164.H0_H0, R135.H0_H0, R212.H0_H0 ;  /* 0x20000087a4877231 */ /* 0x000fe400000408d4 */
        /* <DEDUP_REMOVED lines=42> */
.L_x_112:
[----:B------:R-:W-:Y:S01]  /*5340*/  HFMA2.MMA R235, -RZ, RZ, 0, 5.9604644775390625e-08 ;  /* 0x00000001ffeb7435 */ /* 0x000fe200000001ff */
[----:B------:R-:W-:Y:S02]  /*5350*/  MOV R234, R221 ;  /* 0x000000dd00ea7202 */ /* 0x000fe40000000f00 */
[----:B------:R-:W-:Y:S02]  /*5360*/  MOV R236, 0x1f ;  /* 0x0000001f00ec7802 */ /* 0x000fe40000000f00 */
[----:B------:R-:W-:-:S07]  /*5370*/  MOV R233, 0xffffffff ;  /* 0xffffffff00e97802 */ /* 0x000fce0000000f00 */
[----:B-----5:R-:W-:Y:S05]  /*5380*/  WARPSYNC.COLLECTIVE R233, `(.L_x_116) ;  /* 0x00000000e9087348 */ /* 0x020fea0003c00000 */
[----:B------:R0:W1:Y:S02]  /*5390*/  SHFL.BFLY P2, R231, R234, R235, R236 ;  /* 0x0c0000ebeae77389 */ /* 0x00006400000400ec */
[----:B01---5:R-:W-:Y:S01]  /*53a0*/  ENDCOLLECTIVE ;  /* 0x000000000000791b */ /* 0x023fe20003800000 */
.L_x_116:
[----:B------:R-:W-:Y:S01]  /*53b0*/  HFMA2.MMA R235, -RZ, RZ, 0, 1.1920928955078125e-07 ;  /* 0x00000002ffeb7435 */ /* 0x000fe200000001ff */
[----:B------:R-:W-:-:S05]  /*53c0*/  MOV R220, R231 ;  /* 0x000000e700dc7202 */ /* 0x000fca0000000f00 */
[----:B------:R-:W-:-:S05]  /*53d0*/  FADD.FTZ R222, R221, R220 ;  /* 0x000000dcddde7221 */ /* 0x000fca0000010000 */
[----:B------:R-:W-:-:S07]  /*53e0*/  MOV R234, R222 ;  /* 0x000000de00ea7202 */ /* 0x000fce0000000f00 */
[----:B------:R-:W-:Y:S05]  /*53f0*/  WARPSYNC.COLLECTIVE R233, `(.L_x_117) ;  /* 0x00000000e9087348 */ /* 0x000fea0003c00000 */
[----:B------:R0:W1:Y:S02]  /*5400*/  SHFL.BFLY P2, R231, R234, R235, R236 ;  /* 0x0c0000ebeae77389 */ /* 0x00006400000400ec */
[----:B01----:R-:W-:Y:S01]  /*5410*/  ENDCOLLECTIVE ;  /* 0x000000000000791b */ /* 0x003fe20003800000 */
.L_x_117:
[----:B------:R-:W-:Y:S01]  /*5420*/  HFMA2.MMA R235, -RZ, RZ, 0, 2.384185791015625e-07 ;  /* 0x00000004ffeb7435 */ /* 0x000fe200000001ff */
[----:B------:R-:W-:-:S05]  /*5430*/  MOV R227, R231 ;  /* 0x000000e700e37202 */ /* 0x000fca0000000f00 */
[----:B------:R-:W-:-:S05]  /*5440*/  FADD.FTZ R227, R222, R227 ;  /* 0x000000e3dee37221 */ /* 0x000fca0000010000 */
[----:B------:R-:W-:-:S07]  /*5450*/  MOV R234, R227 ;  /* 0x000000e300ea7202 */ /* 0x000fce0000000f00 */
[----:B------:R-:W-:Y:S05]  /*5460*/  WARPSYNC.COLLECTIVE R233, `(.L_x_118) ;  /* 0x00000000e9087348 */ /* 0x000fea0003c00000 */
[----:B------:R0:W1:Y:S02]  /*5470*/  SHFL.BFLY P2, R231, R234, R235, R236 ;  /* 0x0c0000ebeae77389 */ /* 0x00006400000400ec */
[----:B01----:R-:W-:Y:S01]  /*5480*/  ENDCOLLECTIVE ;  /* 0x000000000000791b */ /* 0x003fe20003800000 */
.L_x_118:
[----:B------:R-:W-:Y:S01]  /*5490*/  HFMA2.MMA R235, -RZ, RZ, 0, 4.76837158203125e-07 ;  /* 0x00000008ffeb7435 */ /* 0x000fe200000001ff */
[----:B------:R-:W-:-:S05]  /*54a0*/  MOV R220, R231 ;  /* 0x000000e700dc7202 */ /* 0x000fca0000000f00 */
[----:B------:R-:W-:-:S05]  /*54b0*/  FADD.FTZ R229, R227, R220 ;  /* 0x000000dce3e57221 */ /* 0x000fca0000010000 */
[----:B------:R-:W-:-:S07]  /*54c0*/  MOV R234, R229 ;  /* 0x000000e500ea7202 */ /* 0x000fce0000000f00 */
[----:B------:R-:W-:Y:S05]  /*54d0*/  WARPSYNC.COLLECTIVE R233, `(.L_x_119) ;  /* 0x00000000e9087348 */ /* 0x000fea0003c00000 */
[----:B------:R0:W1:Y:S02]  /*54e0*/  SHFL.BFLY P2, R231, R234, R235, R236 ;  /* 0x0c0000ebeae77389 */ /* 0x00006400000400ec */
[----:B01----:R-:W-:Y:S01]  /*54f0*/  ENDCOLLECTIVE ;  /* 0x000000000000791b */ /* 0x003fe20003800000 */
.L_x_119:
[----:B------:R-:W-:Y:S01]  /*5500*/  HFMA2.MMA R235, -RZ, RZ, 0, 9.5367431640625e-07 ;  /* 0x00000010ffeb7435 */ /* 0x000fe200000001ff */
[----:B------:R-:W-:-:S05]  /*5510*/  MOV R220, R231 ;  /* 0x000000e700dc7202 */ /* 0x000fca0000000f00 */
[----:B------:R-:W-:-:S05]  /*5520*/  FADD.FTZ R230, R229, R220 ;  /* 0x000000dce5e67221 */ /* 0x000fca0000010000 */
[----:B------:R-:W-:-:S07]  /*5530*/  MOV R234, R230 ;  /* 0x000000e600ea7202 */ /* 0x000fce0000000f00 */
[----:B------:R-:W-:Y:S05]  /*5540*/  WARPSYNC.COLLECTIVE R233, `(.L_x_120) ;  /* 0x00000000e9087348 */ /* 0x000fea0003c00000 */
[----:B------:R0:W1:Y:S02]  /*5550*/  SHFL.BFLY P2, R231, R234, R235, R236 ;  /* 0x0c0000ebeae77389 */ /* 0x00006400000400ec */
[----:B01----:R-:W-:Y:S01]  /*5560*/  ENDCOLLECTIVE ;  /* 0x000000000000791b */ /* 0x003fe20003800000 */
.L_x_120:
        /* <DEDUP_REMOVED lines=199> */
.L_x_121:
[----:B------:R-:W-:Y:S01]  /*61e0*/  HFMA2.MMA R235, -RZ, RZ, 0, 1.1920928955078125e-07 ;  /* 0x00000002ffeb7435 */ /* 0x000fe200000001ff */
[----:B------:R-:W-:-:S05]  /*61f0*/  MOV R222, R231 ;  /* 0x000000e700de7202 */ /* 0x000fca0000000f00 */
[----:B------:R-:W-:-:S05]  /*6200*/  FADD.FTZ R222, R221, R222 ;  /* 0x000000deddde7221 */ /* 0x000fca0000010000 */
[----:B------:R-:W-:-:S07]  /*6210*/  MOV R234, R222 ;  /* 0x000000de00ea7202 */ /* 0x000fce0000000f00 */
[----:B------:R-:W-:Y:S05]  /*6220*/  WARPSYNC.COLLECTIVE R233, `(.L_x_122) ;  /* 0x00000000e9087348 */ /* 0x000fea0003c00000 */
[----:B------:R0:W1:Y:S02]  /*6230*/  SHFL.BFLY P2, R231, R234, R235, R236 ;  /* 0x0c0000ebeae77389 */ /* 0x00006400000400ec */
[----:B01----:R-:W-:Y:S01]  /*6240*/  ENDCOLLECTIVE ;  /* 0x000000000000791b */ /* 0x003fe20003800000 */
.L_x_122:
[----:B------:R-:W-:Y:S01]  /*6250*/  HFMA2.MMA R235, -RZ, RZ, 0, 2.384185791015625e-07 ;  /* 0x00000004ffeb7435 */ /* 0x000fe200000001ff */
[----:B------:R-:W-:-:S05]  /*6260*/  MOV R227, R231 ;  /* 0x000000e700e37202 */ /* 0x000fca0000000f00 */
[----:B------:R-:W-:-:S05]  /*6270*/  FADD.FTZ R227, R222, R227 ;  /* 0x000000e3dee37221 */ /* 0x000fca0000010000 */
[----:B------:R-:W-:-:S07]  /*6280*/  MOV R234, R227 ;  /* 0x000000e300ea7202 */ /* 0x000fce0000000f00 */
[----:B------:R-:W-:Y:S05]  /*6290*/  WARPSYNC.COLLECTIVE R233, `(.L_x_123) ;  /* 0x00000000e9087348 */ /* 0x000fea0003c00000 */
[----:B------:R0:W1:Y:S02]  /*62a0*/  SHFL.BFLY P2, R231, R234, R235, R236 ;  /* 0x0c0000ebeae77389 */ /* 0x00006400000400ec */
[----:B01----:R-:W-:Y:S01]  /*62b0*/  ENDCOLLECTIVE ;  /* 0x000000000000791b */ /* 0x003fe20003800000 */
.L_x_123:
[----:B------:R-:W-:Y:S01]  /*62c0*/  HFMA2.MMA R235, -RZ, RZ, 0, 4.76837158203125e-07 ;  /* 0x00000008ffeb7435 */ /* 0x000fe200000001ff */
[----:B------:R-:W-:-:S05]  /*62d0*/  MOV R230, R231 ;  /* 0x000000e700e67202 */ /* 0x000fca0000000f00 */
[----:B------:R-:W-:-:S05]  /*62e0*/  FADD.FTZ R230, R227, R230 ;  /* 0x000000e6e3e67221 */ /* 0x000fca0000010000 */
[----:B------:R-:W-:-:S07]  /*62f0*/  MOV R234, R230 ;  /* 0x000000e600ea7202 */ /* 0x000fce0000000f00 */
[----:B------:R-:W-:Y:S05]  /*6300*/  WARPSYNC.COLLECTIVE R233, `(.L_x_124) ;  /* 0x00000000e9087348 */ /* 0x000fea0003c00000 */
[----:B------:R0:W1:Y:S02]  /*6310*/  SHFL.BFLY P2, R231, R234, R235, R236 ;  /* 0x0c0000ebeae77389 */ /* 0x00006400000400ec */
[----:B01----:R-:W-:Y:S01]  /*6320*/  ENDCOLLECTIVE ;  /* 0x000000000000791b */ /* 0x003fe20003800000 */
.L_x_124:
[----:B------:R-:W-:Y:S01]  /*6330*/  HFMA2.MMA R235, -RZ, RZ, 0, 9.5367431640625e-07 ;  /* 0x00000010ffeb7435 */ /* 0x000fe200000001ff */
[----:B------:R-:W-:-:S05]  /*6340*/  MOV R229, R231 ;  /* 0x000000e700e57202 */ /* 0x000fca0000000f00 */
[----:B------:R-:W-:-:S05]  /*6350*/  FADD.FTZ R229, R230, R229 ;  /* 0x000000e5e6e57221 */ /* 0x000fca0000010000 */
[----:B------:R-:W-:-:S07]  /*6360*/  MOV R234, R229 ;  /* 0x000000e500ea7202 */ /* 0x000fce0000000f00 */
[----:B------:R-:W-:Y:S05]  /*6370*/  WARPSYNC.COLLECTIVE R233, `(.L_x_125) ;  /* 0x00000000e9087348 */ /* 0x000fea0003c00000 */
[----:B------:R0:W1:Y:S02]  /*6380*/  SHFL.BFLY P2, R231, R234, R235, R236 ;  /* 0x0c0000ebeae77389 */ /* 0x00006400000400ec */
[----:B01----:R-:W-:Y:S01]  /*6390*/  ENDCOLLECTIVE ;  /* 0x000000000000791b */ /* 0x003fe20003800000 */
.L_x_125:
[----:B------:R-:W-:Y:S01]  /*63a0*/  MOV R232, R231 ;  /* 0x000000e700e87202 */ /* 0x000fe20000000f00 */
[----:B------:R-:W-:Y:S06]  /*63b0*/  BRA `(.L_x_126) ;  /* 0xffffffb8004c7947 */ /* 0x000fec000383ffff */
.L_x_127:
        /* <DEDUP_REMOVED lines=12> */
.L_x_1994:


//--------------------- .text._ZN10layer_norm13ln_fwd_kernelINS_13Kernel_traitsI6__halfS2_S2_fjLj49152ELj4ELj1ELj4ELj16ENS_18Kernel_traits_baseILj49152ES2_S2_S2_fjLj128EEEEEEEvNS_9FwdParamsE --------------------------
	.section	.text._ZN10layer_norm13ln_fwd_kernelINS_13Kernel_traitsI6__halfS2_S2_fjLj49152ELj4ELj1ELj4ELj16ENS_18Kernel_traits_baseILj49152ES2_S2_S2_fjLj128EEEEEEEvNS_9FwdParamsE,"ax",@progbits
	.align	128
        .global         _ZN10layer_norm13ln_fwd_kernelINS_13Kernel_traitsI6__halfS2_S2_fjLj49152ELj4ELj1ELj4ELj16ENS_18Kernel_traits_baseILj49152ES2_S2_S2_fjLj128EEEEEEEvNS_9FwdParamsE
        .type           _ZN10layer_norm13ln_fwd_kernelINS_13Kernel_traitsI6__halfS2_S2_fjLj49152ELj4ELj1ELj4ELj16ENS_18Kernel_traits_baseILj49152ES2_S2_S2_fjLj128EEEEEEEvNS_9FwdParamsE,@function
        .size           _ZN10layer_norm13ln_fwd_kernelINS_13Kernel_traitsI6__halfS2_S2_fjLj49152ELj4ELj1ELj4ELj16ENS_18Kernel_traits_baseILj49152ES2_S2_S2_fjLj128EEEEEEEvNS_9FwdParamsE,(.L_x_1995 - _ZN10layer_norm13ln_fwd_kernelINS_13Kernel_traitsI6__halfS2_S2_fjLj49152ELj4ELj1ELj4ELj16ENS_18Kernel_traits_baseILj49152ES2_S2_S2_fjLj128EEEEEEEvNS_9FwdParamsE)
        .other          _ZN10layer_norm13ln_fwd_kernelINS_13Kernel_traitsI6__halfS2_S2_fjLj49152ELj4ELj1ELj4ELj16ENS_18Kernel_traits_baseILj49152ES2_S2_S2_fjLj128EEEEEEEvNS_9FwdParamsE,@"STO_CUDA_ENTRY STV_DEFAULT"
_ZN10layer_norm13ln_fwd_kernelINS_13Kernel_traitsI6__halfS2_S2_fjLj49152ELj4ELj1ELj4ELj16ENS_18Kernel_traits_baseILj49152ES2_S2_S2_fjLj128EEEEEEEvNS_9FwdParamsE:
.text._ZN10layer_norm13ln_fwd_kernelINS_13Kernel_traitsI6__halfS2_S2_fjLj49152ELj4ELj1ELj4ELj16ENS_18Kernel_traits_baseILj49152ES2_S2_S2_fjLj128EEEEEEEvNS_9FwdParamsE:
        /* <DEDUP_REMOVED lines=44> */
.L_x_131:
[----:B-1----:R-:W1:Y:S01]  /*02c0*/  S2R R27, SR_CTAID.X ;  /* 0x00000000001b7919 */ /* 0x002e620000002500 */
[----:B------:R-:W2:Y:S01]  /*02d0*/  LDC.64 R172, c[0x0][0x220] ;  /* 0x00008800ffac7b82 */ /* 0x000ea20000000a00 */
[----:B------:R-:W-:Y:S01]  /*02e0*/  IMAD R20, R22, 0x1800, RZ ;  /* 0x0000180016147824 */ /* 0x000fe200078e02ff */
[----:B-1----:R-:W-:-:S04]  /*02f0*/  SHF.L.U32 R0, R27, 0x7, RZ ;  /* 0x000000071b007819 */ /* 0x002fc800000006ff */
[----:B0-----:R-:W-:-:S04]  /*0300*/  LOP3.LUT R3, R0, 0x180, R23, 0xe2, !PT ;  /* 0x0000018000037812 */ /* 0x001fc800078ee217 */
[----:B------:R-:W-:-:S04]  /*0310*/  LOP3.LUT R3, R3, 0x60, R26, 0xf8, !PT ;  /* 0x0000006003037812 */ /* 0x000fc800078ef81a */
[----:B------:R-:W-:-:S05]  /*0320*/  LOP3.LUT R20, R20, R3, RZ, 0xfc, !PT ;  /* 0x0000000314147212 */ /* 0x000fca00078efcff */
[----:B--2---:R-:W-:-:S06]  /*0330*/  IMAD.WIDE.U32 R164, R20, 0x10, R172 ;  /* 0x0000001014a47825 */ /* 0x004fcc00078e00ac */
        /* <DEDUP_REMOVED lines=31> */
[----:B------:R-:W-:Y:S01]  /*0530*/  IADD3 R169, R20, 0x1600, RZ ;  /* 0x0000160014a97810 */ /* 0x000fe20007ffe0ff */
[--C-:B--2---:R-:W-:Y:S02]  /*0540*/  HADD2.F32 R10, -RZ, R164.reuse.H0_H0 ;  /* 0x200000a4ff0a7230 */ /* 0x104fe40000004100 */
[----:B------:R-:W-:Y:S02]  /*0550*/  HADD2.F32 R9, -RZ, R164.H1_H1 ;  /* 0x300000a4ff097230 */ /* 0x000fe40000004100 */
[--C-:B------:R-:W-:Y:S02]  /*0560*/  HADD2.F32 R8, -RZ, R165.reuse.H0_H0 ;  /* 0x200000a5ff087230 */ /* 0x100fe40000004100 */
[----:B------:R-:W-:Y:S01]  /*0570*/  FADD.FTZ R0, RZ, R10 ;  /* 0x0000000aff007221 */ /* 0x000fe20000010000 */
[----:B------:R-:W-:Y:S02]  /*0580*/  HADD2.F32 R6, -RZ, R165.H1_H1 ;  /* 0x300000a5ff067230 */ /* 0x000fe40000004100 */
[----:B------:R-:W-:-:S02]  /*0590*/  HADD2.F32 R5, -RZ, R166.H0_H0 ;  /* 0x200000a6ff057230 */ /* 0x000fc40000004100 */
[----:B------:R-:W-:Y:S01]  /*05a0*/  FADD.FTZ R3, R9, R0 ;  /* 0x0000000009037221 */ /* 0x000fe20000010000 */
[----:B------:R-:W-:-:S03]  /*05b0*/  HADD2.F32 R4, -RZ, R166.H1_H1 ;  /* 0x300000a6ff047230 */ /* 0x000fc60000004100 */
[----:B------:R-:W-:-:S04]  /*05c0*/  FADD.FTZ R3, R8, R3 ;  /* 0x0000000308037221 */ /* 0x000fc80000010000 */
[----:B------:R-:W-:Y:S01]  /*05d0*/  FADD.FTZ R0, R6, R3 ;  /* 0x0000000306007221 */ /* 0x000fe20000010000 */
[----:B------:R-:W-:-:S03]  /*05e0*/  HADD2.F32 R3, -RZ, R167.H0_H0 ;  /* 0x200000a7ff037230 */ /* 0x000fc60000004100 */
[----:B------:R-:W-:Y:S01]  /*05f0*/  FADD.FTZ R165, R5, R0 ;  /* 0x0000000005a57221 */ /* 0x000fe20000010000 */
[----:B------:R-:W-:-:S03]  /*0600*/  HADD2.F32 R2, -RZ, R167.H1_H1 ;  /* 0x300000a7ff027230 */ /* 0x000fc60000004100 */
[----:B------:R-:W-:-:S04]  /*0610*/  FADD.FTZ R0, R4, R165 ;  /* 0x000000a504007221 */ /* 0x000fc80000010000 */
[----:B------:R-:W-:Y:S01]  /*0620*/  FADD.FTZ R165, R3, R0 ;  /* 0x0000000003a57221 */ /* 0x000fe20000010000 */
[----:B---3--:R-:W-:-:S03]  /*0630*/  HADD2.F32 R0, -RZ, R124.H0_H0 ;  /* 0x2000007cff007230 */ /* 0x008fc60000004100 */
[----:B------:R-:W-:Y:S01]  /*0640*/  FADD.FTZ R165, R2, R165 ;  /* 0x000000a502a57221 */ /* 0x000fe20000010000 */
[----:B------:R-:W-:-:S03]  /*0650*/  HADD2.F32 R170, -RZ, R124.H1_H1 ;  /* 0x3000007cffaa7230 */ /* 0x000fc60000004100 */
[----:B------:R-:W-:Y:S01]  /*0660*/  FADD.FTZ R165, R0, R165 ;  /* 0x000000a500a57221 */ /* 0x000fe20000010000 */
[----:B------:R-:W-:-:S03]  /*0670*/  HADD2.F32 R124, -RZ, R125.H0_H0 ;  /* 0x2000007dff7c7230 */ /* 0x000fc60000004100 */
[----:B------:R-:W-:Y:S01]  /*0680*/  FADD.FTZ R165, R170, R165 ;  /* 0x000000a5aaa57221 */ /* 0x000fe20000010000 */
[----:B------:R-:W-:-:S03]  /*0690*/  HADD2.F32 R171, -RZ, R125.H1_H1 ;  /* 0x3000007dffab7230 */ /* 0x000fc60000004100 */
[----:B------:R-:W-:Y:S01]  /*06a0*/  FADD.FTZ R166, R124, R165 ;  /* 0x000000a57ca67221 */ /* 0x000fe20000010000 */
[----:B------:R-:W-:-:S04]  /*06b0*/  IMAD.WIDE.U32 R164, R169, 0x10, R172 ;  /* 0x00000010a9a47825 */ /* 0x000fc800078e00ac */
[----:B------:R-:W-:Y:S01]  /*06c0*/  FADD.FTZ R174, R171, R166 ;  /* 0x000000a6abae7221 */ /* 0x000fe20000010000 */
[--C-:B------:R-:W-:Y:S01]  /*06d0*/  HADD2.F32 R125, -RZ, R126.reuse.H0_H0 ;  /* 0x2000007eff7d7230 */ /* 0x100fe20000004100 */
[----:B------:R-:W2:Y:S01]  /*06e0*/  LDG.E.128 R164, desc[UR6][R164.64] ;  /* 0x00000006a4a47981 */ /* 0x000ea2000c1e1d00 */
[----:B------:R-:W-:-:S03]  /*06f0*/  HADD2.F32 R172, -RZ, R126.H1_H1 ;  /* 0x3000007effac7230 */ /* 0x000fc60000004100 */
[----:B------:R-:W-:Y:S01]  /*0700*/  FADD.FTZ R173, R125, R174 ;  /* 0x000000ae7dad7221 */ /* 0x000fe20000010000 */
[----:B------:R-:W-:-:S03]  /*0710*/  HADD2.F32 R126, -RZ, R127.H0_H0 ;  /* 0x2000007fff7e7230 */ /* 0x000fc60000004100 */
[----:B------:R-:W-:Y:S01]  /*0720*/  FADD.FTZ R175, R172, R173 ;  /* 0x000000adacaf7221 */ /* 0x000fe20000010000 */
[----:B------:R-:W-:-:S03]  /*0730*/  HADD2.F32 R173, -RZ, R127.H1_H1 ;  /* 0x3000007fffad7230 */ /* 0x000fc60000004100 */
[----:B------:R-:W-:Y:S01]  /*0740*/  FADD.FTZ R174, R126, R175 ;  /* 0x000000af7eae7221 */ /* 0x000fe20000010000 */
[----:B----4-:R-:W-:-:S03]  /*0750*/  HADD2.F32 R127, -RZ, R128.H0_H0 ;  /* 0x20000080ff7f7230 */ /* 0x010fc60000004100 */
[----:B------:R-:W-:Y:S01]  /*0760*/  FADD.FTZ R176, R173, R174 ;  /* 0x000000aeadb07221 */ /* 0x000fe20000010000 */
[----:B------:R-:W-:-:S03]  /*0770*/  HADD2.F32 R174, -RZ, R128.H1_H1 ;  /* 0x30000080ffae7230 */ /* 0x000fc60000004100 */
[----:B------:R-:W-:Y:S01]  /*0780*/  FADD.FTZ R175, R127, R176 ;  /* 0x000000b07faf7221 */ /* 0x000fe20000010000 */
[----:B------:R-:W-:-:S03]  /*0790*/  HADD2.F32 R128, -RZ, R129.H0_H0 ;  /* 0x20000081ff807230 */ /* 0x000fc60000004100 */
        /* <DEDUP_REMOVED lines=139> */
[----:B--2---:R-:W-:-:S03]  /*1050*/  HADD2.F32 R163, -RZ, R164.H0_H0 ;  /* 0x200000a4ffa37230 */ /* 0x004fc60000004100 */
[----:B------:R-:W-:Y:S01]  /*1060*/  FADD.FTZ R148, R213, R148 ;  /* 0x00000094d5947221 */ /* 0x000fe20000010000 */
[----:B------:R-:W-:-:S03]  /*1070*/  HADD2.F32 R214, -RZ, R164.H1_H1 ;  /* 0x300000a4ffd67230 */ /* 0x000fc60000004100 */
[----:B------:R-:W-:Y:S01]  /*1080*/  FADD.FTZ R149, R163, R148 ;  /* 0x00000094a3957221 */ /* 0x000fe20000010000 */
[----:B------:R-:W-:-:S03]  /*1090*/  HADD2.F32 R164, -RZ, R165.H0_H0 ;  /* 0x200000a5ffa47230 */ /* 0x000fc60000004100 */
[----:B------:R-:W-:Y:S01]  /*10a0*/  FADD.FTZ R149, R214, R149 ;  /* 0x00000095d6957221 */ /* 0x000fe20000010000 */
[----:B------:R-:W-:-:S03]  /*10b0*/  HADD2.F32 R215, -RZ, R165.H1_H1 ;  /* 0x300000a5ffd77230 */ /* 0x000fc60000004100 */
[----:B------:R-:W-:Y:S01]  /*10c0*/  FADD.FTZ R148, R164, R149 ;  /* 0x00000095a4947221 */ /* 0x000fe20000010000 */
[--C-:B------:R-:W-:Y:S01]  /*10d0*/  HADD2.F32 R165, -RZ, R166.reuse.H0_H0 ;  /* 0x200000a6ffa57230 */ /* 0x100fe20000004100 */
[----:B------:R-:W-:Y:S02]  /*10e0*/  LOP3.LUT P0, RZ, R168, 0xff, RZ, 0xc0, !PT ;  /* 0x000000ffa8ff7812 */ /* 0x000fe4000780c0ff */
[----:B------:R-:W-:Y:S01]  /*10f0*/  FADD.FTZ R148, R215, R148 ;  /* 0x00000094d7947221 */ /* 0x000fe20000010000 */
[----:B------:R-:W-:-:S03]  /*1100*/  HADD2.F32 R168, -RZ, R166.H1_H1 ;  /* 0x300000a6ffa87230 */ /* 0x000fc60000004100 */
[----:B------:R-:W-:Y:S01]  /*1110*/  FADD.FTZ R149, R165, R148 ;  /* 0x00000094a5957221 */ /* 0x000fe20000010000 */
[--C-:B------:R-:W-:Y:S01]  /*1120*/  HADD2.F32 R166, -RZ, R167.reuse.H0_H0 ;  /* 0x200000a7ffa67230 */ /* 0x100fe20000004100 */
[----:B------:R-:W-:Y:S02]  /*1130*/  SHF.R.U32.HI R216, RZ, 0x5, R26 ;  /* 0x00000005ffd87819 */ /* 0x000fe4000001161a */
[----:B------:R-:W-:Y:S01]  /*1140*/  FADD.FTZ R149, R168, R149 ;  /* 0x00000095a8957221 */ /* 0x000fe20000010000 */
[----:B------:R-:W-:Y:S01]  /*1150*/  HADD2.F32 R167, -RZ, R167.H1_H1 ;  /* 0x300000a7ffa77230 */ /* 0x000fe20000004100 */
[----:B------:R-:W-:Y:S01]  /*1160*/  UMOV UR4, 0xffffffff ;  /* 0xffffffff00047882 */ /* 0x000fe20000000000 */
[----:B------:R-:W-:Y:S01]  /*1170*/  LOP3.LUT R150, R216, 0x7fffffc, RZ, 0xc0, !PT ;  /* 0x07fffffcd8967812 */ /* 0x000fe200078ec0ff */
        /* <DEDUP_REMOVED lines=217> */
.L_x_142:
[----:B------:R-:W2:Y:S01]  /*1f10*/  @!P1 S2R R218, SR_CgaCtaId ;  /* 0x0000000000da9919 */ /* 0x000ea20000008800 */
[----:B------:R-:W-:Y:S01]  /*1f20*/  @!P1 MOV R149, 0x400 ;  /* 0x0000040000959802 */ /* 0x000fe20000000f00 */
[----:B------:R-:W-:Y:S05]  /*1f30*/  WARPSYNC.ALL ;  /* 0x0000000000007948 */ /* 0x000fea0003800000 */
[----:B------:R-:W-:Y:S02]  /*1f40*/  LOP3.LUT R151, R216, 0x3, RZ, 0xc0, !PT ;  /* 0x00000003d8977812 */ /* 0x000fe400078ec0ff */
[----:B--2---:R-:W-:Y:S01]  /*1f50*/  @!P1 LEA R219, R218, R149, 0x18 ;  /* 0x00000095dadb9211 */ /* 0x004fe200078ec0ff */
[----:B-1----:R-:W-:Y:S01]  /*1f60*/  FADD.FTZ R149, R217, R222 ;  /* 0x000000ded9957221 */ /* 0x002fe20000010000 */
[----:B------:R-:W-:-:S04]  /*1f70*/  @!P1 IADD3 R218, R150, R151, RZ ;  /* 0x0000009796da9210 */ /* 0x000fc80007ffe0ff */
[----:B------:R-:W-:-:S05]  /*1f80*/  @!P1 LEA R218, R218, R219, 0x3 ;  /* 0x000000dbdada9211 */ /* 0x000fca00078e18ff */
[----:B------:R1:W-:Y:S01]  /*1f90*/  @!P1 STS.64 [R218], R148 ;  /* 0x00000094da009388 */ /* 0x0003e20000000a00 */
[----:B------:R-:W-:-:S13]  /*1fa0*/  ISETP.GT.U32.AND P1, PT, R23, 0x3, PT ;  /* 0x000000031700780c */ /* 0x000fda0003f24070 */
[----:B-1----:R-:W0:Y:S01]  /*1fb0*/  @!P1 S2R R149, SR_CgaCtaId ;  /* 0x0000000000959919 */ /* 0x002e220000008800 */
[----:B------:R-:W-:Y:S01]  /*1fc0*/  @!P1 MOV R148, 0x400 ;  /* 0x0000040000949802 */ /* 0x000fe20000000f00 */
[----:B------:R-:W-:Y:S01]  /*1fd0*/  ULDC UR5, c[0x0][0x210] ;  /* 0x0000840000057ab9 */ /* 0x000fe20000000800 */
[----:B------:R-:W-:Y:S01]  /*1fe0*/  @!P1 IADD3 R150, R23, R150, RZ ;  /* 0x0000009617969210 */ /* 0x000fe20007ffe0ff */
[----:B------:R-:W-:Y:S01]  /*1ff0*/  USHF.L.U32 UR4, UR5, 0x2, URZ ;  /* 0x0000000205047899 */ /* 0x000fe2000800063f */
[----:B------:R-:W-:Y:S01]  /*2000*/  BAR.SYNC.DEFER_BLOCKING 0x0 ;  /* 0x0000000000007b1d */ /* 0x000fe20000010000 */
[----:B------:R-:W-:Y:S02]  /*2010*/  LOP3.LUT P2, RZ, R151, 0x1f, R26, 0xf8, !PT ;  /* 0x0000001f97ff7812 */ /* 0x000fe4000784f81a */
[----:B0-----:R-:W-:Y:S02]  /*2020*/  @!P1 LEA R217, R149, R148, 0x18 ;  /* 0x0000009495d99211 */ /* 0x001fe400078ec0ff */
[----:B------:R-:W-:-:S02]  /*2030*/  CS2R R148, SRZ ;  /* 0x0000000000947805 */ /* 0x000fc4000001ff00 */
[----:B------:R-:W-:Y:S01]  /*2040*/  @!P1 LEA R150, R150, R217, 0x3 ;  /* 0x000000d996969211 */ /* 0x000fe200078e18ff */
[----:B------:R-:W-:-:S04]  /*2050*/  HFMA2.MMA R217, -RZ, RZ, 0, 0 ;  /* 0x00000000ffd97435 */ /* 0x000fc800000001ff */
[----:B------:R-:W-:Y:S02]  /*2060*/  @!P1 LDS.64 R148, [R150] ;  /* 0x0000000096949984 */ /* 0x000fe40000000a00 */
[----:B------:R-:W-:-:S05]  /*2070*/  @!P1 MOV R217, 0x45400000 ;  /* 0x4540000000d99802 */ /* 0x000fca0000000f00 */
[----:B------:R-:W0:Y:S02]  /*2080*/  SHFL.DOWN PT, R218, R217, 0x2, 0x1f ;  /* 0x08401f00d9da7f89 */ /* 0x000e2400000e0000 */
[----:B0-----:R-:W-:-:S04]  /*2090*/  FADD.FTZ R221, R218, R217 ;  /* 0x000000d9dadd7221 */ /* 0x001fc80000010000 */
[----:B------:R-:W0:Y:S01]  /*20a0*/  MUFU.RCP R222, R221 ;  /* 0x000000dd00de7308 */ /* 0x000e220000001000 */
[----:B------:R-:W1:Y:S04]  /*20b0*/  SHFL.DOWN PT, R219, R148, 0x2, 0x1f ;  /* 0x08401f0094db7f89 */ /* 0x000e6800000e0000 */
[----:B------:R-:W2:Y:S01]  /*20c0*/  SHFL.DOWN PT, R220, R149, 0x2, 0x1f ;  /* 0x08401f0095dc7f89 */ /* 0x000ea200000e0000 */
[----:B-1----:R-:W-:Y:S01]  /*20d0*/  FADD.FTZ R223, -R219, R148 ;  /* 0x00000094dbdf7221 */ /* 0x002fe20000010100 */
[----:B------:R-:W-:-:S03]  /*20e0*/  FMUL.FTZ R226, R218, R219 ;  /* 0x000000dbdae27220 */ /* 0x000fc60000410000 */
[----:B------:R-:W-:Y:S01]  /*20f0*/  FMUL.FTZ R224, R223, R223 ;  /* 0x000000dfdfe07220 */ /* 0x000fe20000410000 */
[----:B------:R-:W-:-:S03]  /*2100*/  FFMA.FTZ R223, R217, R148, R226 ;  /* 0x00000094d9df7223 */ /* 0x000fc600000100e2 */
[----:B------:R-:W-:Y:S01]  /*2110*/  FMUL.FTZ R219, R224, R217 ;  /* 0x000000d9e0db7220 */ /* 0x000fe20000410000 */
[----:B0-----:R-:W-:Y:S01]  /*2120*/  FMUL.FTZ R150, R222, R223 ;  /* 0x000000dfde967220 */ /* 0x001fe20000410000 */
        /* <DEDUP_REMOVED lines=11> */
[----:B------:R-:W-:Y:S01]  /*21e0*/  FFMA.FTZ R219, R221, R150, R222 ;  /* 0x00000096dddb7223 */ /* 0x000fe200000100de */
[----:B------:R-:W-:Y:S01]  /*21f0*/  LOP3.LUT R150, R21, 0x1, RZ, 0xc0, !PT ;  /* 0x0000000115967812 */ /* 0x000fe200078ec0ff */
[----:B--2---:R-:W-:Y:S01]  /*2200*/  FADD.FTZ R151, R217, R148 ;  /* 0x00000094d9977221 */ /* 0x004fe20000010000 */
[----:B------:R-:W-:Y:S01]  /*2210*/  FMUL.FTZ R221, R221, R220 ;  /* 0x000000dcdddd7220 */ /* 0x000fe20000410000 */
[----:B------:R-:W1:Y:S01]  /*2220*/  @!P2 LDC.64 R148, c[0x0][0x250] ;  /* 0x00009400ff94ab82 */ /* 0x000e620000000a00 */
[----:B------:R-:W-:Y:S02]  /*2230*/  IADD3 R220, -R150, RZ, RZ ;  /* 0x000000ff96dc7210 */ /* 0x000fe40007ffe1ff */
[----:B------:R-:W-:Y:S02]  /*2240*/  FMUL.FTZ R221, R224, R221 ;  /* 0x000000dde0dd7220 */ /* 0x000fe40000410000 */
[----:B------:R-:W-:Y:S01]  /*2250*/  LOP3.LUT R217, R220, UR4, RZ, 0xc0, !PT ;  /* 0x00000004dcd97c12 */ /* 0x000fe2000f8ec0ff */
[C---:B0-----:R-:W-:Y:S01]  /*2260*/  FMUL.FTZ R150, R218.reuse, R219 ;  /* 0x000000dbda967220 */ /* 0x041fe20000410000 */
[----:B------:R-:W-:Y:S01]  /*2270*/  FFMA.FTZ R151, R218, R221, R151 ;  /* 0x000000ddda977223 */ /* 0x000fe20000010097 */
[----:B------:R-:W-:-:S04]  /*2280*/  LEA.HI R218, R26, R25, RZ, 0x19 ;  /* 0x000000191ada7211 */ /* 0x000fc800078fc8ff */
        /* <DEDUP_REMOVED lines=26> */
.L_x_130:
[----:B------:R-:W2:Y:S04]  /*2430*/  LDG.E.STRONG.GPU R150, desc[UR6][R148.64] ;  /* 0x0000000694967981 */ /* 0x000ea8000c1ef900 */
[----:B--2---:R-:W-:Y:S01]  /*2440*/  CCTL.IVALL ;  /* 0x00000000ff00798f */ /* 0x004fe20002000000 */
[----:B------:R-:W-:Y:S05]  /*2450*/  YIELD ;  /* 0x0000000000007946 */ /* 0x000fea0003800000 */
[----:B------:R-:W-:-:S13]  /*2460*/  ISETP.NE.AND P2, PT, R150, R217, PT ;  /* 0x000000d99600720c */ /* 0x000fda0003f45270 */
[----:B------:R-:W-:Y:S05]  /*2470*/  @P2 BRA `(.L_x_130) ;  /* 0xfffffffc00ec2947 */ /* 0x000fea000383ffff */
.L_x_129:
        /* <DEDUP_REMOVED lines=26> */
[----:B--2---:R-:W-:Y:S01]  /*2620*/  FADD.FTZ R149, R220, R151 ;  /* 0x00000097dc957221 */ /* 0x004fe20000010000 */
[----:B------:R-:W-:Y:S01]  /*2630*/  FADD.FTZ R150, R221, R226 ;  /* 0x000000e2dd967221 */ /* 0x000fe20000010000 */
[----:B0-----:R-:W-:Y:S01]  /*2640*/  FMUL.FTZ R224, R222, R223 ;  /* 0x000000dfdee07220 */ /* 0x001fe20000410000 */
[----:B------:R-:W-:-:S04]  /*2650*/  FMUL.FTZ R217, R148, R217 ;  /* 0x000000d994d97220 */ /* 0x000fc80000410000 */
[----:B------:R-:W0:Y:S01]  /*2660*/  SHFL.DOWN PT, R219, R224, 0x1, 0x1f ;  /* 0x08201f00e0db7f89 */ /* 0x000e2200000e0000 */
[----:B------:R-:W-:Y:S01]  /*2670*/  FMUL.FTZ R217, R218, R217 ;  /* 0x000000d9dad97220 */ /* 0x000fe20000410000 */
[----:B------:R-:W1:Y:S03]  /*2680*/  MUFU.RCP R150, R150 ;  /* 0x0000009600967308 */ /* 0x000e660000001000 */
[----:B------:R-:W-:-:S05]  /*2690*/  FFMA.FTZ R149, R222, R217, R149 ;  /* 0x000000d9de957223 */ /* 0x000fca0000010095 */
[----:B------:R-:W2:Y:S01]  /*26a0*/  SHFL.DOWN PT, R148, R149, 0x1, 0x1f ;  /* 0x08201f0095947f89 */ /* 0x000ea200000e0000 */
[----:B0-----:R-:W-:-:S04]  /*26b0*/  FADD.FTZ R151, R224, -R219 ;  /* 0x800000dbe0977221 */ /* 0x001fc80000010000 */
[----:B------:R-:W-:-:S04]  /*26c0*/  FMUL.FTZ R218, R151, R151 ;  /* 0x0000009797da7220 */ /* 0x000fc80000410000 */
[----:B------:R-:W-:Y:S01]  /*26d0*/  FMUL.FTZ R151, R221, R218 ;  /* 0x000000dadd977220 */ /* 0x000fe20000410000 */
[----:B--2---:R-:W-:Y:S01]  /*26e0*/  FADD.FTZ R27, R149, R148 ;  /* 0x00000094951b7221 */ /* 0x004fe20000010000 */
[C---:B------:R-:W-:Y:S02]  /*26f0*/  FMUL.FTZ R148, R226.reuse, R219 ;  /* 0x000000dbe2947220 */ /* 0x040fe40000410000 */
[----:B------:R-:W-:Y:S02]  /*2700*/  FMUL.FTZ R151, R226, R151 ;  /* 0x00000097e2977220 */ /* 0x000fe40000410000 */
[----:B------:R-:W-:Y:S02]  /*2710*/  FFMA.FTZ R221, R221, R224, R148 ;  /* 0x000000e0dddd7223 */ /* 0x000fe40000010094 */
[C---:B-1----:R-:W-:Y:S01]  /*2720*/  FFMA.FTZ R216, R150.reuse, R151, R27 ;  /* 0x0000009796d87223 */ /* 0x042fe2000001001b */
[----:B------:R-:W0:Y:S01]  /*2730*/  @!P1 LDC.64 R148, c[0x0][0x238] ;  /* 0x00008e00ff949b82 */ /* 0x000e220000000a00 */
[----:B------:R-:W-:-:S04]  /*2740*/  FMUL.FTZ R217, R150, R221 ;  /* 0x000000dd96d97220 */ /* 0x000fc80000410000 */
[----:B------:R-:W1:Y:S03]  /*2750*/  SHFL.IDX PT, R216, R216, RZ, 0x1f ;  /* 0x00001fffd8d87589 */ /* 0x000e6600000e0000 */
[----:B------:R-:W1:Y:S01]  /*2760*/  LDC R27, c[0x0][0x260] ;  /* 0x00009800ff1b7b82 */ /* 0x000e620000000800 */
[----:B------:R-:W2:Y:S07]  /*2770*/  SHFL.IDX PT, R217, R217, RZ, 0x1f ;  /* 0x00001fffd9d97589 */ /* 0x000eae00000e0000 */
[----:B------:R-:W3:Y:S01]  /*2780*/  @!P1 LDC.64 R150, c[0x0][0x230] ;  /* 0x00008c00ff969b82 */ /* 0x000ee20000000a00 */
[----:B0-----:R-:W-:-:S04]  /*2790*/  @!P1 IMAD.WIDE R148, R22, 0x4, R148 ;  /* 0x0000000416949825 */ /* 0x001fc800078e0294 */
[----:B-1----:R-:W-:Y:S01]  /*27a0*/  FFMA.FTZ R27, R216, 2.0345052689663134515e-05, R27 ;  /* 0x37aaaaabd81b7823 */ /* 0x002fe2000001001b */
[--C-:B--2---:R-:W-:Y:S01]  /*27b0*/  FADD.FTZ R10, R10, -R217.reuse ;  /* 0x800000d90a0a7221 */ /* 0x104fe20000010000 */
[--C-:B------:R-:W-:Y:S01]  /*27c0*/  FADD.FTZ R9, R9, -R217.reuse ;  /* 0x800000d909097221 */ /* 0x100fe20000010000 */
[--C-:B------:R-:W-:Y:S01]  /*27d0*/  FADD.FTZ R5, R5, -R217.reuse ;  /* 0x800000d905057221 */ /* 0x100fe20000010000 */
[--C-:B------:R-:W-:Y:S01]  /*27e0*/  FADD.FTZ R4, R4, -R217.reuse ;  /* 0x800000d904047221 */ /* 0x100fe20000010000 */
[--C-:B------:R-:W-:Y:S01]  /*27f0*/  FADD.FTZ R0, R0, -R217.reuse ;  /* 0x800000d900007221 */ /* 0x100fe20000010000 */
[----:B------:R-:W0:Y:S01]  /*2800*/  MUFU.RSQ R27, R27 ;  /* 0x0000001b001b7308 */ /* 0x000e220000001400 */
[----:B------:R-:W-:Y:S01]  /*2810*/  FADD.FTZ R170, R170, -R217 ;  /* 0x800000d9aaaa7221 */ /* 0x000fe20000010000 */
[----:B---3--:R-:W-:-:S04]  /*2820*/  @!P1 IMAD.WIDE R150, R22, 0x4, R150 ;  /* 0x0000000416969825 */ /* 0x008fc800078e0296 */
[--C-:B------:R-:W-:Y:S01]  /*2830*/  FADD.FTZ R125, R125, -R217.reuse ;  /* 0x800000d97d7d7221 */ /* 0x100fe20000010000 */
[--C-:B------:R-:W-:Y:S01]  /*2840*/  FADD.FTZ R172, R172, -R217.reuse ;  /* 0x800000d9acac7221 */ /* 0x100fe20000010000 */
[--C-:B------:R-:W-:Y:S01]  /*2850*/  FADD.FTZ R8, R8, -R217.reuse ;  /* 0x800000d908087221 */ /* 0x100fe20000010000 */
[--C-:B------:R-:W-:Y:S01]  /*2860*/  FADD.FTZ R6, R6, -R217.reuse ;  /* 0x800000d906067221 */ /* 0x100fe20000010000 */
[----:B------:R1:W-:Y:S01]  /*2870*/  @!P1 STG.E desc[UR6][R150.64], R217 ;  /* 0x000000d996009986 */ /* 0x0003e2000c101906 */
        /* <DEDUP_REMOVED lines=11> */
[----:B-1----:R-:W0:Y:S01]  /*2930*/  LDC.64 R150, c[0x0][0x228] ;  /* 0x00008a00ff967b82 */ /* 0x002e220000000a00 */
        /* <DEDUP_REMOVED lines=19> */
[----:B------:R-:W-:Y:S01]  /*2a70*/  F2FP.F16.F32.PACK_AB R10, R9, R10 ;  /* 0x0000000a090a723e */ /* 0x000fe200000000ff */
[--C-:B------:R-:W-:Y:S01]  /*2a80*/  FADD.FTZ R128, R128, -R217.reuse ;  /* 0x800000d980807221 */ /* 0x100fe20000010000 */
[----:B------:R-:W-:Y:S01]  /*2a90*/  F2FP.F16.F32.PACK_AB R220, R4, R5 ;  /* 0x0000000504dc723e */ /* 0x000fe200000000ff */
[--C-:B------:R-:W-:Y:S01]  /*2aa0*/  FADD.FTZ R175, R175, -R217.reuse ;  /* 0x800000d9afaf7221 */ /* 0x100fe20000010000 */
[--C-:B------:R-:W-:Y:S01]  /*2ab0*/  FADD.FTZ R130, R130, -R217.reuse ;  /* 0x800000d982827221 */ /* 0x100fe20000010000 */
[--C-:B------:R-:W-:Y:S01]  /*2ac0*/  FADD.FTZ R177, R177, -R217.reuse ;  /* 0x800000d9b1b17221 */ /* 0x100fe20000010000 */
        /* <DEDUP_REMOVED lines=15> */
[C---:B------:R-:W-:Y:S01]  /*2bc0*/  FMUL.FTZ R174, R27.reuse, R174 ;  /* 0x000000ae1bae7220 */ /* 0x040fe20000410000 */
[C---:B------:R-:W-:Y:S01]  /*2bd0*/  FMUL.FTZ R129, R27.reuse, R129 ;  /* 0x000000811b817220 */ /* 0x040fe20000410000 */
[----:B------:R-:W-:Y:S01]  /*2be0*/  FMUL.FTZ R176, R27, R176 ;  /* 0x000000b01bb07220 */ /* 0x000fe20000410000 */
[----:B------:R-:W-:Y:S01]  /*2bf0*/  F2FP.F16.F32.PACK_AB R6, R6, R8 ;  /* 0x000000080606723e */ /* 0x000fe200000000ff */
[--C-:B------:R-:W-:Y:S01]  /*2c00*/  FADD.FTZ R136, R136, -R217.reuse ;  /* 0x800000d988887221 */ /* 0x100fe20000010000 */
[----:B------:R-:W-:Y:S01]  /*2c10*/  F2FP.F16.F32.PACK_AB R221, R2, R3 ;  /* 0x0000000302dd723e */ /* 0x000fe200000000ff */
[--C-:B------:R-:W-:Y:S01]  /*2c20*/  FADD.FTZ R183, R183, -R217.reuse ;  /* 0x800000d9b7b77221 */ /* 0x100fe20000010000 */
[--C-:B------:R-:W-:Y:S01]  /*2c30*/  FADD.FTZ R138, R138, -R217.reuse ;  /* 0x800000d98a8a7221 */ /* 0x100fe20000010000 */
[--C-:B------:R-:W-:Y:S01]  /*2c40*/  FADD.FTZ R185, R185, -R217.reuse ;  /* 0x800000d9b9b97221 */ /* 0x100fe20000010000 */
[C---:B------:R-:W-:Y:S01]  /*2c50*/  FMUL.FTZ R131, R27.reuse, R131 ;  /* 0x000000831b837220 */ /* 0x040fe20000410000 */
[C---:B------:R-:W-:Y:S01]  /*2c60*/  FMUL.FTZ R178, R27.reuse, R178 ;  /* 0x000000b21bb27220 */ /* 0x040fe20000410000 */
[C---:B------:R-:W-:Y:S01]  /*2c70*/  FMUL.FTZ R133, R27.reuse, R133 ;  /* 0x000000851b857220 */ /* 0x040fe20000410000 */
[----:B------:R-:W-:Y:S01]  /*2c80*/  FMUL.FTZ R180, R27, R180 ;  /* 0x000000b41bb47220 */ /* 0x000fe20000410000 */
[----:B------:R0:W-:Y:S01]  /*2c90*/  @!P1 STG.E desc[UR6][R148.64], R27 ;  /* 0x0000001b94009986 */ /* 0x0001e2000c101906 */
[----:B------:R-:W-:Y:S01]  /*2ca0*/  F2FP.F16.F32.PACK_AB R222, R171, R124 ;  /* 0x0000007cabde723e */ /* 0x000fe200000000ff */
[--C-:B------:R-:W-:Y:S01]  /*2cb0*/  FADD.FTZ R140, R140, -R217.reuse ;  /* 0x800000d98c8c7221 */ /* 0x100fe20000010000 */
[----:B------:R-:W-:Y:S01]  /*2cc0*/  F2FP.F16.F32.PACK_AB R126, R173, R126 ;  /* 0x0000007ead7e723e */ /* 0x000fe200000000ff */
        /* <DEDUP_REMOVED lines=11> */
[----:B0-----:R-:W-:-:S04]  /*2d80*/  IMAD.WIDE.U32 R148, R14, 0x10, R150 ;  /* 0x000000100e947825 */ /* 0x001fc800078e0096 */
[--C-:B------:R-:W-:Y:S01]  /*2d90*/  FADD.FTZ R143, R143, -R217.reuse ;  /* 0x800000d98f8f7221 */ /* 0x100fe20000010000 */
[--C-:B------:R-:W-:Y:S01]  /*2da0*/  FADD.FTZ R190, R190, -R217.reuse ;  /* 0x800000d9bebe7221 */ /* 0x100fe20000010000 */
[----:B------:R-:W-:Y:S01]  /*2db0*/  FADD.FTZ R145, R145, -R217 ;  /* 0x800000d991917221 */ /* 0x000fe20000010000 */
[----:B------:R-:W-:-:S04]  /*2dc0*/  IMAD.WIDE.U32 R172, R12, 0x10, R150 ;  /* 0x000000100cac7825 */ /* 0x000fc800078e0096 */
        /* <DEDUP_REMOVED lines=9> */
[----:B------:R-:W-:Y:S01]  /*2e60*/  IMAD.WIDE.U32 R2, R18, 0x10, R150 ;  /* 0x0000001012027825 */ /* 0x000fe200078e0096 */
[----:B-----5:R-:W-:-:S03]  /*2e70*/  HFMA2.MMA R12, R28, R10, R76 ;  /* 0x0000000a1c0c7235 */ /* 0x020fc6000000004c */
[----:B------:R-:W-:Y:S01]  /*2e80*/  FADD.FTZ R144, R144, -R217 ;  /* 0x800000d990907221 */ /* 0x000fe20000010000 */
[----:B------:R-:W-:Y:S01]  /*2e90*/  HFMA2.MMA R14, R30, R220, R78 ;  /* 0x000000dc1e0e7235 */ /* 0x000fe2000000004e */
[----:B------:R-:W-:-:S04]  /*2ea0*/  IMAD.WIDE.U32 R8, R16, 0x10, R150 ;  /* 0x0000001010087825 */ /* 0x000fc800078e0096 */
        /* <DEDUP_REMOVED lines=43> */
[----:B------:R-:W-:Y:S01]  /*3160*/  IMAD.WIDE.U32 R124, R15, 0x10, R150 ;  /* 0x000000100f7c7825 */ /* 0x000fe200078e0096 */
[----:B------:R-:W-:-:S03]  /*3170*/  HFMA2.MMA R16, R32, R0, R80 ;  /* 0x0000000020107235 */ /* 0x000fc60000000050 */
[----:B------:R-:W-:Y:S01]  /*3180*/  FMUL.FTZ R136, R27, R136 ;  /* 0x000000881b887220 */ /* 0x000fe20000410000 */
[----:B------:R-:W-:Y:S01]  /*3190*/  HFMA2.MMA R18, R34, R223, R82 ;  /* 0x000000df22127235 */ /* 0x000fe20000000052 */
[----:B------:R-:W-:-:S04]  /*31a0*/  IMAD.WIDE.U32 R170, R13, 0x10, R150 ;  /* 0x000000100daa7825 */ /* 0x000fc800078e0096 */
[C---:B------:R-:W-:Y:S01]  /*31b0*/  FMUL.FTZ R183, R27.reuse, R183 ;  /* 0x000000b71bb77220 */ /* 0x040fe20000410000 */
[C---:B------:R-:W-:Y:S01]  /*31c0*/  FMUL.FTZ R138, R27.reuse, R138 ;  /* 0x0000008a1b8a7220 */ /* 0x040fe20000410000 */
[----:B------:R-:W-:Y:S01]  /*31d0*/  FMUL.FTZ R185, R27, R185 ;  /* 0x000000b91bb97220 */ /* 0x000fe20000410000 */
[----:B------:R-:W-:-:S04]  /*31e0*/  IMAD.WIDE.U32 R216, R20, 0x10, R150 ;  /* 0x0000001014d87825 */ /* 0x000fc800078e0096 */
[----:B------:R-:W-:Y:S01]  /*31f0*/  HFMA2 R13, R29, R6, R77 ;  /* 0x000000061d0d7231 */ /* 0x000fe2000000004d */
[----:B------:R-:W-:Y:S01]  /*3200*/  F2FP.F16.F32.PACK_AB R127, R174, R127 ;  /* 0x0000007fae7f723e */ /* 0x000fe200000000ff */
[----:B------:R-:W-:Y:S02]  /*3210*/  HFMA2 R15, R31, R221, R79 ;  /* 0x000000dd1f0f7231 */ /* 0x000fe4000000004f */
[----:B------:R-:W-:Y:S01]  /*3220*/  IMAD.WIDE.U32 R218, R19, 0x10, R150 ;  /* 0x0000001013da7825 */ /* 0x000fe200078e0096 */
[----:B------:R-:W-:-:S03]  /*3230*/  F2FP.F16.F32.PACK_AB R129, R176, R129 ;  /* 0x00000081b081723e */ /* 0x000fc600000000ff */
[C---:B------:R-:W-:Y:S01]  /*3240*/  FMUL.FTZ R140, R27.reuse, R140 ;  /* 0x0000008c1b8c7220 */ /* 0x040fe20000410000 */
[----:B------:R-:W-:Y:S01]  /*3250*/  FMUL.FTZ R187, R27, R187 ;  /* 0x000000bb1bbb7220 */ /* 0x000fe20000410000 */
[----:B------:R-:W-:-:S04]  /*3260*/  IMAD.WIDE.U32 R4, R17, 0x10, R150 ;  /* 0x0000001011047825 */ /* 0x000fc800078e0096 */
[C---:B------:R-:W-:Y:S01]  /*3270*/  FMUL.FTZ R142, R27.reuse, R142 ;  /* 0x0000008e1b8e7220 */ /* 0x040fe20000410000 */
[C---:B------:R-:W-:Y:S01]  /*3280*/  FMUL.FTZ R189, R27.reuse, R189 ;  /* 0x000000bd1bbd7220 */ /* 0x040fe20000410000 */
[----:B------:R-:W-:Y:S01]  /*3290*/  HFMA2 R17, R33, R222, R81 ;  /* 0x000000de21117231 */ /* 0x000fe20000000051 */
[----:B------:R-:W-:Y:S01]  /*32a0*/  F2FP.F16.F32.PACK_AB R20, R178, R131 ;  /* 0x00000083b214723e */ /* 0x000fe200000000ff */
[----:B------:R-:W-:Y:S01]  /*32b0*/  HFMA2 R19, R35, R126, R83 ;  /* 0x0000007e23137231 */ /* 0x000fe20000000053 */
[----:B------:R-:W-:Y:S01]  /*32c0*/  F2FP.F16.F32.PACK_AB R133, R180, R133 ;  /* 0x00000085b485723e */ /* 0x000fe200000000ff */
[C---:B------:R-:W-:Y:S01]  /*32d0*/  FMUL.FTZ R143, R27.reuse, R143 ;  /* 0x0000008f1b8f7220 */ /* 0x040fe20000410000 */
[C---:B------:R-:W-:Y:S01]  /*32e0*/  FMUL.FTZ R190, R27.reuse, R190 ;  /* 0x000000be1bbe7220 */ /* 0x040fe20000410000 */
[C---:B------:R-:W-:Y:S01]  /*32f0*/  FMUL.FTZ R145, R27.reuse, R145 ;  /* 0x000000911b917220 */ /* 0x040fe20000410000 */
[----:B------:R-:W-:Y:S01]  /*3300*/  FMUL.FTZ R192, R27, R192 ;  /* 0x000000c01bc07220 */ /* 0x000fe20000410000 */
[----:B------:R-:W-:Y:S01]  /*3310*/  F2FP.F16.F32.PACK_AB R128, R175, R128 ;  /* 0x00000080af80723e */ /* 0x000fe200000000ff */
[----:B------:R-:W-:Y:S01]  /*3320*/  FMUL.FTZ R147, R27, R147 ;  /* 0x000000931b937220 */ /* 0x000fe20000410000 */
[----:B------:R-:W-:Y:S01]  /*3330*/  F2FP.F16.F32.PACK_AB R130, R177, R130 ;  /* 0x00000082b182723e */ /* 0x000fe200000000ff */
[C---:B------:R-:W-:Y:S01]  /*3340*/  FMUL.FTZ R195, R27.reuse, R195 ;  /* 0x000000c31bc37220 */ /* 0x040fe20000410000 */
[----:B------:R-:W-:Y:S01]  /*3350*/  F2FP.F16.F32.PACK_AB R135, R182, R135 ;  /* 0x00000087b687723e */ /* 0x000fe200000000ff */
[C---:B------:R-:W-:Y:S01]  /*3360*/  FMUL.FTZ R196, R27.reuse, R196 ;  /* 0x000000c41bc47220 */ /* 0x040fe20000410000 */
[----:B------:R-:W-:Y:S01]  /*3370*/  F2FP.F16.F32.PACK_AB R137, R184, R137 ;  /* 0x00000089b889723e */ /* 0x000fe200000000ff */
        /* <DEDUP_REMOVED lines=17> */
[----:B------:R0:W-:Y:S01]  /*3490*/  STG.E.128 desc[UR6][R216.64], R12 ;  /* 0x0000000cd8007986 */ /* 0x0001e2000c101d06 */
[----:B------:R-:W-:Y:S01]  /*34a0*/  F2FP.F16.F32.PACK_AB R136, R183, R136 ;  /* 0x00000088b788723e */ /* 0x000fe200000000ff */
[----:B------:R-:W-:Y:S01]  /*34b0*/  FMUL.FTZ R194, R27, R194 ;  /* 0x000000c21bc27220 */ /* 0x000fe20000410000 */
        /* <DEDUP_REMOVED lines=30> */
[----:B0-----:R-:W-:Y:S01]  /*36a0*/  HFMA2.MMA R12, R36, R127, R84 ;  /* 0x0000007f240c7235 */ /* 0x001fe20000000054 */
[----:B------:R-:W-:Y:S01]  /*36b0*/  F2FP.F16.F32.PACK_AB R142, R189, R142 ;  /* 0x0000008ebd8e723e */ /* 0x000fe200000000ff */
[----:B------:R-:W-:Y:S01]  /*36c0*/  HFMA2.MMA R14, R38, R129, R86 ;  /* 0x00000081260e7235 */ /* 0x000fe20000000056 */
[----:B------:R-:W-:Y:S01]  /*36d0*/  F2FP.F16.F32.PACK_AB R143, R190, R143 ;  /* 0x0000008fbe8f723e */ /* 0x000fe200000000ff */
[----:B------:R-:W-:Y:S01]  /*36e0*/  HFMA2 R13, R37, R128, R85 ;  /* 0x00000080250d7231 */ /* 0x000fe20000000055 */
[----:B------:R-:W-:Y:S01]  /*36f0*/  F2FP.F16.F32.PACK_AB R27, R192, R145 ;  /* 0x00000091c01b723e */ /* 0x000fe200000000ff */
[----:B------:R-:W-:Y:S01]  /*3700*/  HFMA2 R15, R39, R130, R87 ;  /* 0x00000082270f7231 */ /* 0x000fe20000000057 */
[----:B------:R-:W-:Y:S01]  /*3710*/  HFMA2.MMA R128, R44, R135, R92 ;  /* 0x000000872c807235 */ /* 0x000fe2000000005c */
[----:B------:R-:W-:Y:S01]  /*3720*/  F2FP.F16.F32.PACK_AB R147, R195, R147 ;  /* 0x00000093c393723e */ /* 0x000fe200000000ff */
[----:B------:R-:W-:Y:S01]  /*3730*/  HFMA2.MMA R130, R46, R137, R94 ;  /* 0x000000892e827235 */ /* 0x000fe2000000005e */
[----:B------:R-:W-:Y:S01]  /*3740*/  F2FP.F16.F32.PACK_AB R196, R199, R196 ;  /* 0x000000c4c7c4723e */ /* 0x000fe200000000ff */
[----:B------:R-:W-:Y:S01]  /*3750*/  HFMA2 R129, R45, R136, R93 ;  /* 0x000000882d817231 */ /* 0x000fe2000000005d */
[----:B------:R-:W-:Y:S01]  /*3760*/  F2FP.F16.F32.PACK_AB R200, R202, R200 ;  /* 0x000000c8cac8723e */ /* 0x000fe200000000ff */
[----:B------:R-:W-:Y:S01]  /*3770*/  HFMA2 R131, R47, R131, R95 ;  /* 0x000000832f837231 */ /* 0x000fe2000000005f */
[----:B------:R-:W-:Y:S01]  /*3780*/  F2FP.F16.F32.PACK_AB R153, R204, R153 ;  /* 0x00000099cc99723e */ /* 0x000fe200000000ff */
[----:B------:R-:W-:Y:S01]  /*3790*/  HFMA2 R135, R51, R142, R99 ;  /* 0x0000008e33877231 */ /* 0x000fe20000000063 */
[----:B-1----:R-:W-:Y:S01]  /*37a0*/  HFMA2.MMA R16, R40, R20, R88 ;  /* 0x0000001428107235 */ /* 0x002fe20000000058 */
[----:B------:R-:W-:Y:S01]  /*37b0*/  HFMA2 R17, R41, R132, R89 ;  /* 0x0000008429117231 */ /* 0x000fe20000000059 */
[----:B------:R-:W-:Y:S01]  /*37c0*/  HFMA2.MMA R18, R42, R133, R90 ;  /* 0x000000852a127235 */ /* 0x000fe2000000005a */
[----:B------:R-:W-:Y:S01]  /*37d0*/  HFMA2 R19, R43, R134, R91 ;  /* 0x000000862b137231 */ /* 0x000fe2000000005b */
[----:B------:R-:W-:Y:S01]  /*37e0*/  HFMA2.MMA R132, R48, R139, R96 ;  /* 0x0000008b30847235 */ /* 0x000fe20000000060 */
        /* <DEDUP_REMOVED lines=9> */
[----:B------:R0:W-:Y:S01]  /*3880*/  STG.E.128 desc[UR6][R2.64], R12 ;  /* 0x0000000c02007986 */ /* 0x0001e2000c101d06 */
[----:B------:R-:W-:Y:S01]  /*3890*/  F2FP.F16.F32.PACK_AB R198, R201, R198 ;  /* 0x000000c6c9c6723e */ /* 0x000fe200000000ff */
[----:B------:R-:W-:Y:S01]  /*38a0*/  HFMA2 R137, R53, R144, R101 ;  /* 0x0000009035897231 */ /* 0x000fe20000000065 */
[----:B------:R-:W-:Y:S01]  /*38b0*/  F2FP.F16.F32.PACK_AB R159, R210, R159 ;  /* 0x0000009fd29f723e */ /* 0x000fe200000000ff */
[----:B------:R1:W-:Y:S01]  /*38c0*/  STG.E.128 desc[UR6][R4.64], R16 ;  /* 0x0000001004007986 */ /* 0x0003e2000c101d06 */
[----:B------:R-:W-:Y:S01]  /*38d0*/  F2FP.F16.F32.PACK_AB R161, R212, R161 ;  /* 0x000000a1d4a1723e */ /* 0x000fe200000000ff */
[----:B------:R-:W-:Y:S01]  /*38e0*/  HFMA2 R139, R55, R146, R103 ;  /* 0x00000092378b7231 */ /* 0x000fe20000000067 */
[----:B------:R-:W-:Y:S01]  /*38f0*/  F2FP.F16.F32.PACK_AB R152, R203, R152 ;  /* 0x00000098cb98723e */ /* 0x000fe200000000ff */
[----:B------:R-:W-:Y:S01]  /*3900*/  STG.E.128 desc[UR6][R8.64], R128 ;  /* 0x0000008008007986 */ /* 0x000fe2000c101d06 */
        /* <DEDUP_REMOVED lines=16> */
[----:B------:R-:W-:Y:S01]  /*3a10*/  F2FP.F16.F32.PACK_AB R166, R167, R166 ;  /* 0x000000a6a7a6723e */ /* 0x000fe200000000ff */
[----:B-1----:R-:W-:Y:S01]  /*3a20*/  HFMA2.MMA R16, R64, R155, R112 ;  /* 0x0000009b40107235 */ /* 0x002fe20000000070 */
[----:B------:R-:W-:Y:S01]  /*3a30*/  HFMA2 R203, R63, R154, R111 ;  /* 0x0000009a3fcb7231 */ /* 0x000fe2000000006f */
[----:B------:R-:W-:Y:S01]  /*3a40*/  HFMA2.MMA R18, R66, R157, R114 ;  /* 0x0000009d42127235 */ /* 0x000fe20000000072 */
[----:B------:R-:W-:Y:S01]  /*3a50*/  IMAD.WIDE.U32 R10, R11, 0x10, R150 ;  /* 0x000000100b0a7825 */ /* 0x000fe200078e0096 */
[----:B------:R-:W-:-:S03]  /*3a60*/  HFMA2.MMA R126, R70, R161, R118 ;  /* 0x000000a1467e7235 */ /* 0x000fc60000000076 */
[----:B------:R-:W-:Y:S01]  /*3a70*/  HFMA2 R17, R65, R156, R113 ;  /* 0x0000009c41117231 */ /* 0x000fe20000000071 */
[----:B--2---:R-:W-:Y:S01]  /*3a80*/  HFMA2.MMA R124, R68, R159, R116 ;  /* 0x0000009f447c7235 */ /* 0x004fe20000000074 */
        /* <DEDUP_REMOVED lines=16> */
[----:B------:R1:W-:Y:S04]  /*3b90*/  STG.E.128 desc[UR6][R6.64], R124 ;  /* 0x0000007c06007986 */ /* 0x0003e8000c101d06 */
[----:B------:R1:W-:Y:S04]  /*3ba0*/  STG.E.128 desc[UR6][R150.64], R128 ;  /* 0x0000008096007986 */ /* 0x0003e8000c101d06 */
[----:B------:R-:W-:Y:S05]  /*3bb0*/  @!P1 BRA `(.L_x_131) ;  /* 0xffffffc400c09947 */ /* 0x000fea000383ffff */
[----:B------:R-:W-:Y:S05]  /*3bc0*/  EXIT ;  /* 0x000000000000794d */ /* 0x000fea0003800000 */
.L_x_128:
[----:B------:R-:W-:Y:S01]  /*3bd0*/  HFMA2.MMA R223, -RZ, RZ, 0, 5.9604644775390625e-08 ;  /* 0x00000001ffdf7435 */ /* 0x000fe200000001ff */
[----:B------:R-:W-:Y:S02]  /*3be0*/  MOV R224, R149 ;  /* 0x0000009500e07202 */ /* 0x000fe40000000f00 */
[----:B------:R-:W-:Y:S02]  /*3bf0*/  MOV R226, 0x1f ;  /* 0x0000001f00e27802 */ /* 0x000fe40000000f00 */
[----:B------:R-:W-:-:S07]  /*3c00*/  MOV R221, 0xffffffff ;  /* 0xffffffff00dd7802 */ /* 0x000fce0000000f00 */
[----:B-----5:R-:W-:Y:S05]  /*3c10*/  WARPSYNC.COLLECTIVE R221, `(.L_x_132) ;  /* 0x00000000dd087348 */ /* 0x020fea0003c00000 */
[----:B------:R0:W1:Y:S02]  /*3c20*/  SHFL.BFLY P2, R222, R224, R223, R226 ;  /* 0x0c0000dfe0de7389 */ /* 0x00006400000400e2 */
[----:B01---5:R-:W-:Y:S01]  /*3c30*/  ENDCOLLECTIVE ;  /* 0x000000000000791b */ /* 0x023fe20003800000 */
.L_x_132:
[----:B------:R-:W-:Y:S01]  /*3c40*/  HFMA2.MMA R223, -RZ, RZ, 0, 1.1920928955078125e-07 ;  /* 0x00000002ffdf7435 */ /* 0x000fe200000001ff */
[----:B------:R-:W-:-:S05]  /*3c50*/  MOV R148, R222 ;  /* 0x000000de00947202 */ /* 0x000fca0000000f00 */
[----:B------:R-:W-:-:S05]  /*3c60*/  FADD.FTZ R151, R149, R148 ;  /* 0x0000009495977221 */ /* 0x000fca0000010000 */
[----:B------:R-:W-:-:S07]  /*3c70*/  MOV R224, R151 ;  /* 0x0000009700e07202 */ /* 0x000fce0000000f00 */
[----:B------:R-:W-:Y:S05]  /*3c80*/  WARPSYNC.COLLECTIVE R221, `(.L_x_133) ;  /* 0x00000000dd087348 */ /* 0x000fea0003c00000 */
[----:B------:R0:W1:Y:S02]  /*3c90*/  SHFL.BFLY P2, R222, R224, R223, R226 ;  /* 0x0c0000dfe0de7389 */ /* 0x00006400000400e2 */
[----:B01----:R-:W-:Y:S01]  /*3ca0*/  ENDCOLLECTIVE ;  /* 0x000000000000791b */ /* 0x003fe20003800000 */
.L_x_133:
[----:B------:R-:W-:Y:S01]  /*3cb0*/  HFMA2.MMA R223, -RZ, RZ, 0, 2.384185791015625e-07 ;  /* 0x00000004ffdf7435 */ /* 0x000fe200000001ff */
[----:B------:R-:W-:-:S05]  /*3cc0*/  MOV R148, R222 ;  /* 0x000000de00947202 */ /* 0x000fca0000000f00 */
[----:B------:R-:W-:-:S05]  /*3cd0*/  FADD.FTZ R217, R151, R148 ;  /* 0x0000009497d97221 */ /* 0x000fca0000010000 */
[----:B------:R-:W-:-:S07]  /*3ce0*/  MOV R224, R217 ;  /* 0x000000d900e07202 */ /* 0x000fce0000000f00 */
[----:B------:R-:W-:Y:S05]  /*3cf0*/  WARPSYNC.COLLECTIVE R221, `(.L_x_134) ;  /* 0x00000000dd087348 */ /* 0x000fea0003c00000 */
[----:B------:R0:W1:Y:S02]  /*3d00*/  SHFL.BFLY P2, R222, R224, R223, R226 ;  /* 0x0c0000dfe0de7389 */ /* 0x00006400000400e2 */
[----:B01----:R-:W-:Y:S01]  /*3d10*/  ENDCOLLECTIVE ;  /* 0x000000000000791b */ /* 0x003fe20003800000 */
.L_x_134:
[----:B------:R-:W-:Y:S01]  /*3d20*/  HFMA2.MMA R223, -RZ, RZ, 0, 4.76837158203125e-07 ;  /* 0x00000008ffdf7435 */ /* 0x000fe200000001ff */
[----:B------:R-:W-:-:S05]  /*3d30*/  MOV R148, R222 ;  /* 0x000000de00947202 */ /* 0x000fca0000000f00 */
[----:B------:R-:W-:-:S05]  /*3d40*/  FADD.FTZ R218, R217, R148 ;  /* 0x00000094d9da7221 */ /* 0x000fca0000010000 */
[----:B------:R-:W-:-:S07]  /*3d50*/  MOV R224, R218 ;  /* 0x000000da00e07202 */ /* 0x000fce0000000f00 */
[----:B------:R-:W-:Y:S05]  /*3d60*/  WARPSYNC.COLLECTIVE R221, `(.L_x_135) ;  /* 0x00000000dd087348 */ /* 0x000fea0003c00000 */
[----:B------:R0:W1:Y:S02]  /*3d70*/  SHFL.BFLY P2, R222, R224, R223, R226 ;  /* 0x0c0000dfe0de7389 */ /* 0x00006400000400e2 */
[----:B01----:R-:W-:Y:S01]  /*3d80*/  ENDCOLLECTIVE ;  /* 0x000000000000791b */ /* 0x003fe20003800000 */
.L_x_135:
[----:B------:R-:W-:Y:S01]  /*3d90*/  HFMA2.MMA R223, -RZ, RZ, 0, 9.5367431640625e-07 ;  /* 0x00000010ffdf7435 */ /* 0x000fe200000001ff */
[----:B------:R-:W-:-:S05]  /*3da0*/  MOV R219, R222 ;  /* 0x000000de00db7202 */ /* 0x000fca0000000f00 */
[----:B------:R-:W-:-:S05]  /*3db0*/  FADD.FTZ R219, R218, R219 ;  /* 0x000000dbdadb7221 */ /* 0x000fca0000010000 */
[----:B------:R-:W-:-:S07]  /*3dc0*/  MOV R224, R219 ;  /* 0x000000db00e07202 */ /* 0x000fce0000000f00 */
[----:B------:R-:W-:Y:S05]  /*3dd0*/  WARPSYNC.COLLECTIVE R221, `(.L_x_136) ;  /* 0x00000000dd087348 */ /* 0x000fea0003c00000 */
[----:B------:R0:W1:Y:S02]  /*3de0*/  SHFL.BFLY P2, R222, R224, R223, R226 ;  /* 0x0c0000dfe0de7389 */ /* 0x00006400000400e2 */
[----:B01----:R-:W-:Y:S01]  /*3df0*/  ENDCOLLECTIVE ;  /* 0x000000000000791b */ /* 0x003fe20003800000 */
.L_x_136:
        /* <DEDUP_REMOVED lines=200> */
.L_x_137:
[----:B------:R-:W-:Y:S01]  /*4a80*/  HFMA2.MMA R223, -RZ, RZ, 0, 1.1920928955078125e-07 ;  /* 0x00000002ffdf7435 */ /* 0x000fe200000001ff */
[----:B------:R-:W-:-:S05]  /*4a90*/  MOV R218, R222 ;  /* 0x000000de00da7202 */ /* 0x000fca0000000f00 */
[----:B------:R-:W-:-:S05]  /*4aa0*/  FADD.FTZ R218, R149, R218 ;  /* 0x000000da95da7221 */ /* 0x000fca0000010000 */
[----:B------:R-:W-:-:S07]  /*4ab0*/  MOV R224, R218 ;  /* 0x000000da00e07202 */ /* 0x000fce0000000f00 */
[----:B------:R-:W-:Y:S05]  /*4ac0*/  WARPSYNC.COLLECTIVE R221, `(.L_x_138) ;  /* 0x00000000dd087348 */ /* 0x000fea0003c00000 */
[----:B------:R0:W1:Y:S02]  /*4ad0*/  SHFL.BFLY P2, R222, R224, R223, R226 ;  /* 0x0c0000dfe0de7389 */ /* 0x00006400000400e2 */
[----:B01----:R-:W-:Y:S01]  /*4ae0*/  ENDCOLLECTIVE ;  /* 0x000000000000791b */ /* 0x003fe20003800000 */
.L_x_138:
[----:B------:R-:W-:Y:S01]  /*4af0*/  HFMA2.MMA R223, -RZ, RZ, 0, 2.384185791015625e-07 ;  /* 0x00000004ffdf7435 */ /* 0x000fe200000001ff */
[----:B------:R-:W-:-:S05]  /*4b00*/  MOV R151, R222 ;  /* 0x000000de00977202 */ /* 0x000fca0000000f00 */
[----:B------:R-:W-:-:S05]  /*4b10*/  FADD.FTZ R151, R218, R151 ;  /* 0x00000097da977221 */ /* 0x000fca0000010000 */
[----:B------:R-:W-:-:S07]  /*4b20*/  MOV R224, R151 ;  /* 0x0000009700e07202 */ /* 0x000fce0000000f00 */
[----:B------:R-:W-:Y:S05]  /*4b30*/  WARPSYNC.COLLECTIVE R221, `(.L_x_139) ;  /* 0x00000000dd087348 */ /* 0x000fea0003c00000 */
[----:B------:R0:W1:Y:S02]  /*4b40*/  SHFL.BFLY P2, R222, R224, R223, R226 ;  /* 0x0c0000dfe0de7389 */ /* 0x00006400000400e2 */
[----:B01----:R-:W-:Y:S01]  /*4b50*/  ENDCOLLECTIVE ;  /* 0x000000000000791b */ /* 0x003fe20003800000 */
.L_x_139:
[----:B------:R-:W-:Y:S01]  /*4b60*/  HFMA2.MMA R223, -RZ, RZ, 0, 4.76837158203125e-07 ;  /* 0x00000008ffdf7435 */ /* 0x000fe200000001ff */
[----:B------:R-:W-:-:S05]  /*4b70*/  MOV R220, R222 ;  /* 0x000000de00dc7202 */ /* 0x000fca0000000f00 */
[----:B------:R-:W-:-:S05]  /*4b80*/  FADD.FTZ R220, R151, R220 ;  /* 0x000000dc97dc7221 */ /* 0x000fca0000010000 */
[----:B------:R-:W-:-:S07]  /*4b90*/  MOV R224, R220 ;  /* 0x000000dc00e07202 */ /* 0x000fce0000000f00 */
[----:B------:R-:W-:Y:S05]  /*4ba0*/  WARPSYNC.COLLECTIVE R221, `(.L_x_140) ;  /* 0x00000000dd087348 */ /* 0x000fea0003c00000 */
[----:B------:R0:W1:Y:S02]  /*4bb0*/  SHFL.BFLY P2, R222, R224, R223, R226 ;  /* 0x0c0000dfe0de7389 */ /* 0x00006400000400e2 */
[----:B01----:R-:W-:Y:S01]  /*4bc0*/  ENDCOLLECTIVE ;  /* 0x000000000000791b */ /* 0x003fe20003800000 */
.L_x_140:
[----:B------:R-:W-:Y:S01]  /*4bd0*/  HFMA2.MMA R223, -RZ, RZ, 0, 9.5367431640625e-07 ;  /* 0x00000010ffdf7435 */ /* 0x000fe200000001ff */
[----:B------:R-:W-:-:S05]  /*4be0*/  MOV R217, R222 ;  /* 0x000000de00d97202 */ /* 0x000fca0000000f00 */
[----:B------:R-:W-:-:S05]  /*4bf0*/  FADD.FTZ R217, R220, R217 ;  /* 0x000000d9dcd97221 */ /* 0x000fca0000010000 */
[----:B------:R-:W-:-:S07]  /*4c00*/  MOV R224, R217 ;  /* 0x000000d900e07202 */ /* 0x000fce0000000f00 */
[----:B------:R-:W-:Y:S05]  /*4c10*/  WARPSYNC.COLLECTIVE R221, `(.L_x_141) ;  /* 0x00000000dd087348 */ /* 0x000fea0003c00000 */
[----:B------:R0:W1:Y:S02]  /*4c20*/  SHFL.BFLY P2, R222, R224, R223, R226 ;  /* 0x0c0000dfe0de7389 */ /* 0x00006400000400e2 */
[----:B01----:R-:W-:Y:S01]  /*4c30*/  ENDCOLLECTIVE ;  /* 0x000000000000791b */ /* 0x003fe20003800000 */
.L_x_141:
[----:B------:R-:W-:Y:S05]  /*4c40*/  BRA `(.L_x_142) ;  /* 0xffffffd000b07947 */ /* 0x000fea000383ffff */
.L_x_143:
        /* <DEDUP_REMOVED lines=11> */
.L_x_1995:


//--------------------- .text._ZN10layer_norm13ln_fwd_kernelINS_13Kernel_traitsIffffjLj49152ELj8ELj1ELj4ELj16ENS_18Kernel_traits_baseILj49152EffffjLj128EEEEEEEvNS_9FwdParamsE --------------------------
	.section	.text._ZN10layer_norm13ln_fwd_kernelINS_13Kernel_traitsIffffjLj49152ELj8ELj1ELj4ELj16ENS_18Kernel_traits_baseILj49152EffffjLj128EEEEEEEvNS_9FwdParamsE,"ax",@progbits
	.align	128
        .global         _ZN10layer_norm13ln_fwd_kernelINS_13Kernel_traitsIffffjLj49152ELj8ELj1ELj4ELj16ENS_18Kernel_traits_baseILj49152EffffjLj128EEEEEEEvNS_9FwdParamsE
        .type           _ZN10layer_norm13ln_fwd_kernelINS_13Kernel_traitsIffffjLj49152ELj8ELj1ELj4ELj16ENS_18Kernel_traits_baseILj49152EffffjLj128EEEEEEEvNS_9FwdParamsE,@function
        .size           _ZN10layer_norm13ln_fwd_kernelINS_13Kernel_traitsIffffjLj49152ELj8ELj1ELj4ELj16ENS_18Kernel_traits_baseILj49152EffffjLj128EEEEEEEvNS_9FwdParamsE,(.L_x_1996 - _ZN10layer_norm13ln_fwd_kernelINS_13Kernel_traitsIffffjLj49152ELj8ELj1ELj4ELj16ENS_18Kernel_traits_baseILj49152EffffjLj128EEEEEEEvNS_9FwdParamsE)
        .other          _ZN10layer_norm13ln_fwd_kernelINS_13Kernel_traitsIffffjLj49152ELj8ELj1ELj4ELj16ENS_18Kernel_traits_baseILj49152EffffjLj128EEEEEEEvNS_9FwdParamsE,@"STO_CUDA_ENTRY STV_DEFAULT"
_ZN10layer_norm13ln_fwd_kernelINS_13Kernel_traitsIffffjLj49152ELj8ELj1ELj4ELj16ENS_18Kernel_traits_baseILj49152EffffjLj128EEEEEEEvNS_9FwdParamsE:
.text._ZN10layer_norm13ln_fwd_kernelINS_13Kernel_traitsIffffjLj49152ELj8ELj1ELj4ELj16ENS_18Kernel_traits_baseILj49152EffffjLj128EEEEEEEvNS_9FwdParamsE:
        /* <DEDUP_REMOVED lines=44> */
.L_x_147:
[----:B0-2---:R-:W0:Y:S01]  /*02c0*/  LDC.64 R100, c[0x0][0x220] ;  /* 0x00008800ff647b82 */ /* 0x005e220000000a00 */
[----:B------:R-:W-:Y:S01]  /*02d0*/  SHF.L.U32 R102, R149, 0x7, RZ ;  /* 0x0000000795667819 */ /* 0x000fe200000006ff */
[----:B------:R-:W-:-:S03]  /*02e0*/  IMAD R163, R152, 0x3000, RZ ;  /* 0x0000300098a37824 */ /* 0x000fc600078e02ff */
        /* <DEDUP_REMOVED lines=103> */
[----:B------:R-:W-:-:S04]  /*0960*/  FMUL.FTZ R166, R166, 0.00065104168606922030449 ;  /* 0x3a2aaaaba6a67820 */ /* 0x000fc80000410000 */
        /* <DEDUP_REMOVED lines=105> */
.L_x_158:
        /* <DEDUP_REMOVED lines=19> */
[----:B------:R-:W-:-:S06]  /*1130*/  HFMA2.MMA R169, -RZ, RZ, 0, 0 ;  /* 0x00000000ffa97435 */ /* 0x000fcc00000001ff */
[----:B------:R-:W-:-:S05]  /*1140*/  @!P1 MOV R169, 0x44c00000 ;  /* 0x44c0000000a99802 */ /* 0x000fca0000000f00 */
[----:B------:R-:W1:Y:S04]  /*1150*/  SHFL.DOWN PT, R170, R169, 0x2, 0x1f ;  /* 0x08401f00a9aa7f89 */ /* 0x000e6800000e0000 */
[----:B------:R-:W2:Y:S01]  /*1160*/  @!P1 LDS.64 R166, [R168] ;  /* 0x00000000a8a69984 */ /* 0x000ea20000000a00 */
[----:B------:R-:W-:Y:S01]  /*1170*/  LOP3.LUT P1, RZ, R0, 0x1f, R3, 0xf8, !PT ;  /* 0x0000001f00ff7812 */ /* 0x000fe2000782f803 */
[----:B-1----:R-:W-:-:S04]  /*1180*/  FADD.FTZ R173, R170, R169 ;  /* 0x000000a9aaad7221 */ /* 0x002fc80000010000 */
[----:B------:R-:W1:Y:S01]  /*1190*/  MUFU.RCP R174, R173 ;  /* 0x000000ad00ae7308 */ /* 0x000e620000001000 */
[----:B--2---:R-:W2:Y:S04]  /*11a0*/  SHFL.DOWN PT, R171, R166, 0x2, 0x1f ;  /* 0x08401f00a6ab7f89 */ /* 0x004ea800000e0000 */
[----:B0-----:R-:W0:Y:S01]  /*11b0*/  SHFL.DOWN PT, R172, R167, 0x2, 0x1f ;  /* 0x08401f00a7ac7f89 */ /* 0x001e2200000e0000 */
[----:B--2---:R-:W-:Y:S01]  /*11c0*/  FADD.FTZ R175, -R171, R166 ;  /* 0x000000a6abaf7221 */ /* 0x004fe20000010100 */
[----:B------:R-:W-:-:S03]  /*11d0*/  FMUL.FTZ R178, R170, R171 ;  /* 0x000000abaab27220 */ /* 0x000fc60000410000 */
[----:B------:R-:W-:Y:S01]  /*11e0*/  FMUL.FTZ R176, R175, R175 ;  /* 0x000000afafb07220 */ /* 0x000fe20000410000 */
[----:B------:R-:W-:-:S03]  /*11f0*/  FFMA.FTZ R175, R169, R166, R178 ;  /* 0x000000a6a9af7223 */ /* 0x000fc600000100b2 */
[----:B------:R-:W-:Y:S01]  /*1200*/  FMUL.FTZ R171, R176, R169 ;  /* 0x000000a9b0ab7220 */ /* 0x000fe20000410000 */
[----:B-1----:R-:W-:Y:S01]  /*1210*/  FMUL.FTZ R168, R174, R175 ;  /* 0x000000afaea87220 */ /* 0x002fe20000410000 */
[----:B------:R-:W1:Y:S01]  /*1220*/  SHFL.DOWN PT, R176, R173, 0x1, 0x1f ;  /* 0x08201f00adb07f89 */ /* 0x000e6200000e0000 */
[----:B0-----:R-:W-:Y:S01]  /*1230*/  FADD.FTZ R169, R172, R167 ;  /* 0x000000a7aca97221 */ /* 0x001fe20000010000 */
[----:B------:R-:W-:Y:S02]  /*1240*/  FMUL.FTZ R171, R170, R171 ;  /* 0x000000abaaab7220 */ /* 0x000fe40000410000 */
[----:B------:R-:W0:Y:S02]  /*1250*/  SHFL.DOWN PT, R167, R168, 0x1, 0x1f ;  /* 0x08201f00a8a77f89 */ /* 0x000e2400000e0000 */
[----:B------:R-:W-:Y:S02]  /*1260*/  FFMA.FTZ R169, R174, R171, R169 ;  /* 0x000000abaea97223 */ /* 0x000fe400000100a9 */
[----:B------:R-:W2:Y:S03]  /*1270*/  @!P1 LDC.64 R174, c[0x0][0x250] ;  /* 0x00009400ffae9b82 */ /* 0x000ea60000000a00 */
[----:B------:R-:W3:Y:S01]  /*1280*/  SHFL.DOWN PT, R166, R169, 0x1, 0x1f ;  /* 0x08201f00a9a67f89 */ /* 0x000ee200000e0000 */
[----:B-1----:R-:W-:Y:S01]  /*1290*/  FADD.FTZ R170, R173, R176 ;  /* 0x000000b0adaa7221 */ /* 0x002fe20000010000 */
[----:B0-----:R-:W-:Y:S01]  /*12a0*/  FADD.FTZ R0, R168, -R167 ;  /* 0x800000a7a8007221 */ /* 0x001fe20000010000 */
[----:B------:R-:W-:-:S04]  /*12b0*/  FMUL.FTZ R172, R176, R167 ;  /* 0x000000a7b0ac7220 */ /* 0x000fc80000410000 */
[----:B------:R-:W0:Y:S01]  /*12c0*/  MUFU.RCP R170, R170 ;  /* 0x000000aa00aa7308 */ /* 0x000e220000001000 */
[----:B------:R-:W-:Y:S01]  /*12d0*/  FMUL.FTZ R0, R0, R0 ;  /* 0x0000000000007220 */ /* 0x000fe20000410000 */
[----:B------:R-:W-:Y:S01]  /*12e0*/  FFMA.FTZ R171, R173, R168, R172 ;  /* 0x000000a8adab7223 */ /* 0x000fe200000100ac */
[----:B---3--:R-:W-:Y:S02]  /*12f0*/  FADD.FTZ R167, R169, R166 ;  /* 0x000000a6a9a77221 */ /* 0x008fe40000010000 */
[----:B------:R-:W-:Y:S01]  /*1300*/  FMUL.FTZ R173, R173, R0 ;  /* 0x00000000adad7220 */ /* 0x000fe20000410000 */
[----:B------:R-:W-:-:S03]  /*1310*/  LOP3.LUT R0, R150, 0x1, RZ, 0xc0, !PT ;  /* 0x0000000196007812 */ /* 0x000fc600078ec0ff */
[----:B------:R-:W-:Y:S01]  /*1320*/  FMUL.FTZ R173, R176, R173 ;  /* 0x000000adb0ad7220 */ /* 0x000fe20000410000 */
[----:B------:R-:W-:-:S04]  /*1330*/  IADD3 R168, -R0, RZ, RZ ;  /* 0x000000ff00a87210 */ /* 0x000fc80007ffe1ff */
[----:B------:R-:W-:Y:S01]  /*1340*/  LOP3.LUT R0, R168, UR4, RZ, 0xc0, !PT ;  /* 0x00000004a8007c12 */ /* 0x000fe2000f8ec0ff */
[C---:B0-----:R-:W-:Y:S01]  /*1350*/  FFMA.FTZ R173, R170.reuse, R173, R167 ;  /* 0x000000adaaad7223 */ /* 0x041fe200000100a7 */
[----:B------:R-:W-:Y:S01]  /*1360*/  FMUL.FTZ R171, R170, R171 ;  /* 0x000000abaaab7220 */ /* 0x000fe20000410000 */
[----:B------:R-:W-:-:S04]  /*1370*/  LEA.HI R167, R3, R148, RZ, 0x19 ;  /* 0x0000009403a77211 */ /* 0x000fc800078fc8ff */
[----:B------:R-:W-:Y:S01]  /*1380*/  SHFL.IDX PT, R172, R171, RZ, 0x1f ;  /* 0x00001fffabac7589 */ /* 0x000fe200000e0000 */
[----:B------:R-:W-:-:S03]  /*1390*/  LEA R170, P2, R167, R0, 0x3 ;  /* 0x00000000a7aa7211 */ /* 0x000fc600078418ff */
[----:B------:R-:W0:Y:S01]  /*13a0*/  SHFL.IDX PT, R173, R173, RZ, 0x1f ;  /* 0x00001fffadad7589 */ /* 0x000e2200000e0000 */
[----:B------:R-:W-:Y:S02]  /*13b0*/  @!P1 IADD3 R0, P3, R149, R170, RZ ;  /* 0x000000aa95009210 */ /* 0x000fe40007f7e0ff */
[----:B------:R-:W-:Y:S02]  /*13c0*/  IADD3.X R176, RZ, RZ, RZ, P2, !PT ;  /* 0x000000ffffb07210 */ /* 0x000fe400017fe4ff */
[----:B--2---:R-:W-:Y:S02]  /*13d0*/  @!P1 LEA R166, P2, R0, R174, 0x3 ;  /* 0x000000ae00a69211 */ /* 0x004fe400078418ff */
        /* <DEDUP_REMOVED lines=20> */
.L_x_146:
[----:B------:R-:W2:Y:S04]  /*1520*/  LDG.E.STRONG.GPU R0, desc[UR6][R166.64] ;  /* 0x00000006a6007981 */ /* 0x000ea8000c1ef900 */
[----:B--2---:R-:W-:Y:S01]  /*1530*/  CCTL.IVALL ;  /* 0x00000000ff00798f */ /* 0x004fe20002000000 */
[----:B------:R-:W-:Y:S05]  /*1540*/  YIELD ;  /* 0x0000000000007946 */ /* 0x000fea0003800000 */
[----:B------:R-:W-:-:S13]  /*1550*/  ISETP.NE.AND P1, PT, R0, R171, PT ;  /* 0x000000ab0000720c */ /* 0x000fda0003f25270 */
[----:B------:R-:W-:Y:S05]  /*1560*/  @P1 BRA `(.L_x_146) ;  /* 0xfffffffc00ec1947 */ /* 0x000fea000383ffff */
.L_x_145:
[----:B------:R-:W-:Y:S01]  /*1570*/  ISETP.GT.U32.AND P1, PT, R151, 0x7, PT ;  /* 0x000000079700780c */ /* 0x000fe20003f24070 */
[----:B------:R-:W-:Y:S05]  /*1580*/  WARPSYNC.ALL ;  /* 0x0000000000007948 */ /* 0x000fea0003800000 */
[----:B------:R-:W-:Y:S01]  /*1590*/  BAR.SYNC.DEFER_BLOCKING 0x0 ;  /* 0x0000000000007b1d */ /* 0x000fe20000010000 */
[----:B0-----:R-:W-:Y:S02]  /*15a0*/  CS2R R168, SRZ ;  /* 0x0000000000a87805 */ /* 0x001fe4000001ff00 */
[----:B------:R-:W-:-:S03]  /*15b0*/  MOV R171, RZ ;  /* 0x000000ff00ab7202 */ /* 0x000fc60000000f00 */
[----:B------:R-:W-:Y:S02]  /*15c0*/  ULDC.64 UR8, c[0x0][0x228] ;  /* 0x00008a0000087ab9 */ /* 0x000fe40000000a00 */
[----:B------:R-:W0:Y:S01]  /*15d0*/  @!P1 LDC.64 R172, c[0x0][0x250] ;  /* 0x00009400ffac9b82 */ /* 0x000e220000000a00 */
[----:B------:R-:W-:Y:S01]  /*15e0*/  @!P1 IADD3 R0, P2, R151, R170, RZ ;  /* 0x000000aa97009210 */ /* 0x000fe20007f5e0ff */
[----:B------:R-:W-:-:S03]  /*15f0*/  ULDC UR4, c[0x0][0x214] ;  /* 0x0000850000047ab9 */ /* 0x000fc60000000800 */
[----:B------:R-:W-:Y:S02]  /*1600*/  @!P1 IADD3.X R167, RZ, R176, RZ, P2, !PT ;  /* 0x000000b0ffa79210 */ /* 0x000fe400017fe4ff */
[----:B0-----:R-:W-:-:S04]  /*1610*/  @!P1 LEA R166, P2, R0, R172, 0x3 ;  /* 0x000000ac00a69211 */ /* 0x001fc800078418ff */
[----:B------:R-:W-:-:S05]  /*1620*/  @!P1 LEA.HI.X R167, R0, R173, R167, 0x3, P2 ;  /* 0x000000ad00a79211 */ /* 0x000fca00010f1ca7 */
[----:B------:R-:W2:Y:S01]  /*1630*/  @!P1 LDG.E.64 R168, desc[UR6][R166.64] ;  /* 0x00000006a6a89981 */ /* 0x000ea2000c1e1b00 */
[----:B------:R-:W-:Y:S02]  /*1640*/  @!P1 MOV R171, 0x45c00000 ;  /* 0x45c0000000ab9802 */ /* 0x000fe40000000f00 */
[----:B------:R-:W-:-:S03]  /*1650*/  IADD3 R150, R150, 0x1, RZ ;  /* 0x0000000196967810 */ /* 0x000fc60007ffe0ff */
[----:B------:R-:W0:Y:S01]  /*1660*/  SHFL.DOWN PT, R0, R171, 0x4, 0x1f ;  /* 0x08801f00ab007f89 */ /* 0x000e2200000e0000 */
[----:B------:R-:W-:Y:S01]  /*1670*/  LOP3.LUT R150, R150, 0x3, RZ, 0xc0, !PT ;  /* 0x0000000396967812 */ /* 0x000fe200078ec0ff */
[----:B0-----:R-:W-:-:S04]  /*1680*/  FADD.FTZ R170, R0, R171 ;  /* 0x000000ab00aa7221 */ /* 0x001fc80000010000 */
[----:B------:R-:W0:Y:S01]  /*1690*/  MUFU.RCP R172, R170 ;  /* 0x000000aa00ac7308 */ /* 0x000e220000001000 */
[----:B------:R-:W1:Y:S02]  /*16a0*/  SHFL.DOWN PT, R177, R170, 0x2, 0x1f ;  /* 0x08401f00aab17f89 */ /* 0x000e6400000e0000 */
[----:B-1----:R-:W-:-:S05]  /*16b0*/  FADD.FTZ R176, R170, R177 ;  /* 0x000000b1aab07221 */ /* 0x002fca0000010000 */
        /* <DEDUP_REMOVED lines=8> */
[----:B------:R-:W1:Y:S01]  /*1740*/  MUFU.RCP R173, R176 ;  /* 0x000000b000ad7308 */ /* 0x000e620000001000 */
[----:B0-----:R-:W-:Y:S01]  /*1750*/  FMUL.FTZ R175, R172, R175 ;  /* 0x000000afacaf7220 */ /* 0x001fe20000410000 */
[----:B------:R-:W-:Y:S01]  /*1760*/  FMUL.FTZ R171, R168, R171 ;  /* 0x000000aba8ab7220 */ /* 0x000fe20000410000 */
[----:B------:R-:W-:-:S03]  /*1770*/  FADD.FTZ R168, R176, R181 ;  /* 0x000000b5b0a87221 */ /* 0x000fc60000010000 */
[----:B------:R-:W0:Y:S01]  /*1780*/  SHFL.DOWN PT, R174, R175, 0x2, 0x1f ;  /* 0x08401f00afae7f89 */ /* 0x000e2200000e0000 */
[----:B------:R-:W-:Y:S02]  /*1790*/  FMUL.FTZ R171, R0, R171 ;  /* 0x000000ab00ab7220 */ /* 0x000fe40000410000 */
[----:B------:R-:W2:Y:S02]  /*17a0*/  MUFU.RCP R168, R168 ;  /* 0x000000a800a87308 */ /* 0x000ea40000001000 */
[----:B------:R-:W-:Y:S01]  /*17b0*/  FFMA.FTZ R167, R172, R171, R167 ;  /* 0x000000abaca77223 */ /* 0x000fe200000100a7 */
[----:B0-----:R-:W-:Y:S01]  /*17c0*/  FMUL.FTZ R179, R177, R174 ;  /* 0x000000aeb1b37220 */ /* 0x001fe20000410000 */
[----:B------:R-:W-:-:S03]  /*17d0*/  FADD.FTZ R174, R175, -R174 ;  /* 0x800000aeafae7221 */ /* 0x000fc60000010000 */
[----:B------:R-:W-:Y:S01]  /*17e0*/  FFMA.FTZ R0, R170, R175, R179 ;  /* 0x000000afaa007223 */ /* 0x000fe200000100b3 */
[----:B------:R-:W-:-:S03]  /*17f0*/  FMUL.FTZ R169, R174, R174 ;  /* 0x000000aeaea97220 */ /* 0x000fc60000410000 */
[----:B-1----:R-:W-:Y:S01]  /*1800*/  FMUL.FTZ R171, R173, R0 ;  /* 0x00000000adab7220 */ /* 0x002fe20000410000 */
[----:B------:R-:W-:Y:S01]  /*1810*/  FMUL.FTZ R170, R170, R169 ;  /* 0x000000a9aaaa7220 */ /* 0x000fe20000410000 */
[----:B------:R-:W0:Y:S03]  /*1820*/  SHFL.DOWN PT, R0, R167, 0x2, 0x1f ;  /* 0x08401f00a7007f89 */ /* 0x000e2600000e0000 */
[----:B------:R-:W-:Y:S01]  /*1830*/  FMUL.FTZ R170, R177, R170 ;  /* 0x000000aab1aa7220 */ /* 0x000fe20000410000 */
[----:B------:R-:W1:Y:S01]  /*1840*/  SHFL.DOWN PT, R166, R171, 0x1, 0x1f ;  /* 0x08201f00aba67f89 */ /* 0x000e6200000e0000 */
[----:B0-----:R-:W-:-:S04]  /*1850*/  FADD.FTZ R0, R167, R0 ;  /* 0x00000000a7007221 */ /* 0x001fc80000010000 */
[----:B------:R-:W-:Y:S01]  /*1860*/  FFMA.FTZ R170, R173, R170, R0 ;  /* 0x000000aaadaa7223 */ /* 0x000fe20000010000 */
[----:B-1----:R-:W-:Y:S01]  /*1870*/  FMUL.FTZ R169, R181, R166 ;  /* 0x000000a6b5a97220 */ /* 0x002fe20000410000 */
[----:B------:R-:W-:Y:S01]  /*1880*/  FADD.FTZ R166, R171, -R166 ;  /* 0x800000a6aba67221 */ /* 0x000fe20000010000 */
[----:B------:R-:W-:Y:S02]  /*1890*/  LOP3.LUT R0, R151, 0x7, R2, 0xf8, !PT ;  /* 0x0000000797007812 */ /* 0x000fe400078ef802 */
[----:B------:R-:W0:Y:S01]  /*18a0*/  SHFL.DOWN PT, R167, R170, 0x1, 0x1f ;  /* 0x08201f00aaa77f89 */ /* 0x000e2200000e0000 */
[----:B------:R-:W-:Y:S01]  /*18b0*/  FFMA.FTZ R169, R176, R171, R169 ;  /* 0x000000abb0a97223 */ /* 0x000fe200000100a9 */
[----:B------:R-:W-:Y:S02]  /*18c0*/  LOP3.LUT P1, RZ, R0, 0x3, R165, 0xf8, !PT ;  /* 0x0000000300ff7812 */ /* 0x000fe4000782f8a5 */
[----:B------:R-:W1:Y:S01]  /*18d0*/  LDC R0, c[0x0][0x260] ;  /* 0x00009800ff007b82 */ /* 0x000e620000000800 */
[----:B--2---:R-:W-:Y:S01]  /*18e0*/  FMUL.FTZ R172, R168, R169 ;  /* 0x000000a9a8ac7220 */ /* 0x004fe20000410000 */
[----:B------:R-:W-:-:S04]  /*18f0*/  FMUL.FTZ R169, R166, R166 ;  /* 0x000000a6a6a97220 */ /* 0x000fc80000410000 */
[----:B------:R-:W-:Y:S01]  /*1900*/  FMUL.FTZ R176, R176, R169 ;  /* 0x000000a9b0b07220 */ /* 0x000fe20000410000 */
[----:B------:R-:W2:Y:S03]  /*1910*/  SHFL.IDX PT, R183, R172, RZ, 0x1f ;  /* 0x00001fffacb77589 */ /* 0x000ea600000e0000 */
[----:B------:R-:W-:Y:S01]  /*1920*/  FMUL.FTZ R176, R181, R176 ;  /* 0x000000b0b5b07220 */ /* 0x000fe20000410000 */
[----:B0-----:R-:W-:-:S04]  /*1930*/  FADD.FTZ R167, R170, R167 ;  /* 0x000000a7aaa77221 */ /* 0x001fc80000010000 */
[----:B------:R-:W-:-:S05]  /*1940*/  FFMA.FTZ R167, R168, R176, R167 ;  /* 0x000000b0a8a77223 */ /* 0x000fca00000100a7 */
[----:B------:R-:W1:Y:S01]  /*1950*/  SHFL.IDX PT, R175, R167, RZ, 0x1f ;  /* 0x00001fffa7af7589 */ /* 0x000e6200000e0000 */
[--C-:B--2---:R-:W-:Y:S01]  /*1960*/  FADD.FTZ R170, R120, -R183.reuse ;  /* 0x800000b778aa7221 */ /* 0x104fe20000010000 */
[--C-:B------:R-:W-:Y:S01]  /*1970*/  FADD.FTZ R171, R121, -R183.reuse ;  /* 0x800000b779ab7221 */ /* 0x100fe20000010000 */
[--C-:B------:R-:W-:Y:S01]  /*1980*/  FADD.FTZ R165, R116, -R183.reuse ;  /* 0x800000b774a57221 */ /* 0x100fe20000010000 */
[----:B------:R-:W0:Y:S01]  /*1990*/  LDC.64 R120, c[0x0][0x228] ;  /* 0x00008a00ff787b82 */ /* 0x000e220000000a00 */
[--C-:B------:R-:W-:Y:S01]  /*19a0*/  FADD.FTZ R166, R117, -R183.reuse ;  /* 0x800000b775a67221 */ /* 0x100fe20000010000 */
[--C-:B------:R-:W-:Y:S01]  /*19b0*/  FADD.FTZ R168, R118, -R183.reuse ;  /* 0x800000b776a87221 */ /* 0x100fe20000010000 */
[--C-:B------:R-:W-:Y:S01]  /*19c0*/  FADD.FTZ R169, R119, -R183.reuse ;  /* 0x800000b777a97221 */ /* 0x100fe20000010000 */
[--C-:B------:R-:W-:Y:S01]  /*19d0*/  FADD.FTZ R123, R123, -R183.reuse ;  /* 0x800000b77b7b7221 */ /* 0x100fe20000010000 */
[--C-:B------:R-:W-:Y:S01]  /*19e0*/  FADD.FTZ R126, R126, -R183.reuse ;  /* 0x800000b77e7e7221 */ /* 0x100fe20000010000 */
[--C-:B------:R-:W-:Y:S01]  /*19f0*/  FADD.FTZ R127, R127, -R183.reuse ;  /* 0x800000b77f7f7221 */ /* 0x100fe20000010000 */
[--C-:B------:R-:W-:Y:S01]  /*1a00*/  FADD.FTZ R130, R130, -R183.reuse ;  /* 0x800000b782827221 */ /* 0x100fe20000010000 */
[----:B------:R-:W2:Y:S01]  /*1a10*/  @!P1 LDC.64 R116, c[0x0][0x230] ;  /* 0x00008c00ff749b82 */ /* 0x000ea20000000a00 */
[--C-:B------:R-:W-:Y:S01]  /*1a20*/  FADD.FTZ R173, R114, -R183.reuse ;  /* 0x800000b772ad7221 */ /* 0x100fe20000010000 */
[--C-:B------:R-:W-:Y:S01]  /*1a30*/  FADD.FTZ R131, R131, -R183.reuse ;  /* 0x800000b783837221 */ /* 0x100fe20000010000 */
[--C-:B------:R-:W-:Y:S01]  /*1a40*/  FADD.FTZ R124, R124, -R183.reuse ;  /* 0x800000b77c7c7221 */ /* 0x100fe20000010000 */
[--C-:B------:R-:W-:Y:S01]  /*1a50*/  FADD.FTZ R134, R134, -R183.reuse ;  /* 0x800000b786867221 */ /* 0x100fe20000010000 */
[--C-:B------:R-:W-:Y:S01]  /*1a60*/  FADD.FTZ R125, R125, -R183.reuse ;  /* 0x800000b77d7d7221 */ /* 0x100fe20000010000 */
[--C-:B------:R-:W-:Y:S01]  /*1a70*/  FADD.FTZ R135, R135, -R183.reuse ;  /* 0x800000b787877221 */ /* 0x100fe20000010000 */
[--C-:B------:R-:W-:Y:S01]  /*1a80*/  FADD.FTZ R128, R128, -R183.reuse ;  /* 0x800000b780807221 */ /* 0x100fe20000010000 */
[----:B------:R-:W3:Y:S01]  /*1a90*/  @!P1 LDC.64 R118, c[0x0][0x238] ;  /* 0x00008e00ff769b82 */ /* 0x000ee20000000a00 */
[--C-:B------:R-:W-:Y:S01]  /*1aa0*/  FADD.FTZ R138, R138, -R183.reuse ;  /* 0x800000b78a8a7221 */ /* 0x100fe20000010000 */
[--C-:B------:R-:W-:Y:S01]  /*1ab0*/  FADD.FTZ R177, R110, -R183.reuse ;  /* 0x800000b76eb17221 */ /* 0x100fe20000010000 */
[----:B-1----:R-:W-:Y:S01]  /*1ac0*/  FFMA.FTZ R0, R175, 2.0345052689663134515e-05, R0 ;  /* 0x37aaaaabaf007823 */ /* 0x002fe20000010000 */
[--C-:B------:R-:W-:Y:S01]  /*1ad0*/  FADD.FTZ R178, R111, -R183.reuse ;  /* 0x800000b76fb27221 */ /* 0x100fe20000010000 */
[--C-:B------:R-:W-:Y:S01]  /*1ae0*/  FADD.FTZ R129, R129, -R183.reuse ;  /* 0x800000b781817221 */ /* 0x100fe20000010000 */
[----:B------:R-:W-:Y:S01]  /*1af0*/  FADD.FTZ R139, R139, -R183 ;  /* 0x800000b78b8b7221 */ /* 0x000fe20000010000 */
[----:B------:R-:W1:Y:S01]  /*1b00*/  MUFU.RSQ R185, R0 ;  /* 0x0000000000b97308 */ /* 0x000e620000001400 */
[----:B0-----:R-:W-:-:S04]  /*1b10*/  IMAD.WIDE.U32 R110, R163, 0x10, R120 ;  /* 0x00000010a36e7825 */ /* 0x001fc800078e0078 */
        /* <DEDUP_REMOVED lines=10> */
[----:B--2---:R-:W-:-:S04]  /*1bc0*/  @!P1 IMAD.WIDE R116, R152, 0x4, R116 ;  /* 0x0000000498749825 */ /* 0x004fc800078e0274 */
        /* <DEDUP_REMOVED lines=17> */
[----:B------:R-:W-:Y:S01]  /*1ce0*/  FADD.FTZ R100, R100, -R183 ;  /* 0x800000b764647221 */ /* 0x000fe20000010000 */
[----:B---3--:R-:W-:-:S04]  /*1cf0*/  @!P1 IMAD.WIDE R112, R152, 0x4, R118 ;  /* 0x0000000498709825 */ /* 0x008fc800078e0276 */
[C---:B------:R-:W-:Y:S01]  /*1d00*/  FMUL.FTZ R101, R185.reuse, R168 ;  /* 0x000000a8b9657220 */ /* 0x040fe20000410000 */
[C---:B------:R-:W-:Y:S01]  /*1d10*/  FMUL.FTZ R129, R185.reuse, R132 ;  /* 0x00000084b9817220 */ /* 0x040fe20000410000 */
[----:B------:R-:W-:Y:S01]  /*1d20*/  FMUL.FTZ R139, R185, R142 ;  /* 0x0000008eb98b7220 */ /* 0x000fe20000410000 */
[--C-:B------:R-:W-:Y:S01]  /*1d30*/  FADD.FTZ R122, R122, -R183.reuse ;  /* 0x800000b77a7a7221 */ /* 0x100fe20000010000 */
[--C-:B------:R-:W-:Y:S01]  /*1d40*/  FADD.FTZ R141, R141, -R183.reuse ;  /* 0x800000b78d8d7221 */ /* 0x100fe20000010000 */
[----:B------:R-:W-:Y:S01]  /*1d50*/  LEA R108, P2, R164, UR8, 0x4 ;  /* 0x00000008a46c7c11 */ /* 0x000fe2000f8420ff */
[C---:B------:R-:W-:Y:S01]  /*1d60*/  FMUL.FTZ R165, R185.reuse, R165 ;  /* 0x000000a5b9a57220 */ /* 0x040fe20000410000 */
[C---:B------:R-:W-:Y:S01]  /*1d70*/  FMUL.FTZ R166, R185.reuse, R166 ;  /* 0x000000a6b9a67220 */ /* 0x040fe20000410000 */
[C---:B------:R-:W-:Y:S01]  /*1d80*/  FMUL.FTZ R0, R185.reuse, R169 ;  /* 0x000000a9b9007220 */ /* 0x040fe20000410000 */
[C---:B------:R-:W-:Y:S01]  /*1d90*/  FMUL.FTZ R132, R185.reuse, R133 ;  /* 0x00000085b9847220 */ /* 0x040fe20000410000 */
[----:B------:R-:W-:Y:S01]  /*1da0*/  FMUL.FTZ R142, R185, R143 ;  /* 0x0000008fb98e7220 */ /* 0x000fe20000410000 */
[--C-:B------:R-:W-:Y:S01]  /*1db0*/  FADD.FTZ R144, R144, -R183.reuse ;  /* 0x800000b790907221 */ /* 0x100fe20000010000 */
[--C-:B------:R-:W-:Y:S01]  /*1dc0*/  FADD.FTZ R179, R104, -R183.reuse ;  /* 0x800000b768b37221 */ /* 0x100fe20000010000 */
[--C-:B------:R-:W-:Y:S01]  /*1dd0*/  FADD.FTZ R105, R105, -R183.reuse ;  /* 0x800000b769697221 */ /* 0x100fe20000010000 */
        /* <DEDUP_REMOVED lines=11> */
[----:B------:R-:W-:Y:S01]  /*1e90*/  FADD.FTZ R182, R103, -R183 ;  /* 0x800000b767b67221 */ /* 0x000fe20000010000 */
[----:B------:R0:W-:Y:S01]  /*1ea0*/  @!P1 STG.E desc[UR6][R116.64], R183 ;  /* 0x000000b774009986 */ /* 0x0001e2000c101906 */
[C---:B------:R-:W-:Y:S01]  /*1eb0*/  FMUL.FTZ R107, R185.reuse, R170 ;  /* 0x000000aab96b7220 */ /* 0x040fe20000410000 */
[C---:B------:R-:W-:Y:S01]  /*1ec0*/  FMUL.FTZ R137, R185.reuse, R140 ;  /* 0x0000008cb9897220 */ /* 0x040fe20000410000 */
[C---:B------:R-:W-:Y:S01]  /*1ed0*/  FMUL.FTZ R147, R185.reuse, R100 ;  /* 0x00000064b9937220 */ /* 0x040fe20000410000 */
[----:B-----5:R-:W-:Y:S01]  /*1ee0*/  FFMA.FTZ R102, R6, R101, R54 ;  /* 0x0000006506667223 */ /* 0x020fe20000010036 */
[----:B------:R-:W-:Y:S01]  /*1ef0*/  LEA.HI.X R109, R164, UR9, RZ, 0x4, P2 ;  /* 0x00000009a46d7c11 */ /* 0x000fe200090f24ff */
[C---:B------:R-:W-:Y:S01]  /*1f00*/  FMUL.FTZ R115, R185.reuse, R122 ;  /* 0x0000007ab9737220 */ /* 0x040fe20000410000 */
[----:B------:R-:W-:Y:S01]  /*1f10*/  FMUL.FTZ R140, R185, R141 ;  /* 0x0000008db98c7220 */ /* 0x000fe20000410000 */
[----:B------:R-:W-:Y:S01]  /*1f20*/  FFMA.FTZ R103, R7, R0, R55 ;  /* 0x0000000007677223 */ /* 0x000fe20000010037 */
[----:B------:R-:W-:Y:S01]  /*1f30*/  FFMA.FTZ R101, R5, R166, R53 ;  /* 0x000000a605657223 */ /* 0x000fe20000010035 */
[----:B------:R-:W-:Y:S01]  /*1f40*/  FFMA.FTZ R100, R4, R165, R52 ;  /* 0x000000a504647223 */ /* 0x000fe20000010034 */
[----:B------:R1:W-:Y:S01]  /*1f50*/  @!P1 STG.E desc[UR6][R112.64], R185 ;  /* 0x000000b970009986 */ /* 0x0003e2000c101906 */
[C---:B------:R-:W-:Y:S01]  /*1f60*/  FMUL.FTZ R141, R185.reuse, R144 ;  /* 0x00000090b98d7220 */ /* 0x040fe20000410000 */
[----:B------:R-:W-:Y:S01]  /*1f70*/  FMUL.FTZ R164, R185, R105 ;  /* 0x00000069b9a47220 */ /* 0x000fe20000410000 */
[----:B0-----:R-:W-:Y:S01]  /*1f80*/  LEA R116, P1, R161, UR8, 0x4 ;  /* 0x00000008a1747c11 */ /* 0x001fe2000f8220ff */
[----:B------:R-:W-:Y:S01]  /*1f90*/  FMUL.FTZ R144, R185, R145 ;  /* 0x00000091b9907220 */ /* 0x000fe20000410000 */
[----:B------:R-:W-:Y:S01]  /*1fa0*/  FFMA.FTZ R105, R9, R104, R57 ;  /* 0x0000006809697223 */ /* 0x000fe20000010039 */
[----:B------:R-:W-:Y:S01]  /*1fb0*/  LEA R118, P2, R162, UR8, 0x4 ;  /* 0x00000008a2767c11 */ /* 0x000fe2000f8420ff */
[----:B------:R-:W-:Y:S01]  /*1fc0*/  FMUL.FTZ R145, R185, R106 ;  /* 0x0000006ab9917220 */ /* 0x000fe20000410000 */
[----:B------:R-:W-:Y:S01]  /*1fd0*/  FFMA.FTZ R104, R8, R107, R56 ;  /* 0x0000006b08687223 */ /* 0x000fe20000010038 */
[----:B------:R-:W-:Y:S01]  /*1fe0*/  FFMA.FTZ R106, R10, R115, R58 ;  /* 0x000000730a6a7223 */ /* 0x000fe2000001003a */
[----:B------:R-:W-:Y:S01]  /*1ff0*/  FFMA.FTZ R107, R11, R114, R59 ;  /* 0x000000720b6b7223 */ /* 0x000fe2000001003b */
[----:B------:R0:W-:Y:S01]  /*2000*/  STG.E.128 desc[UR6][R110.64], R100 ;  /* 0x000000646e007986 */ /* 0x0001e2000c101d06 */
[----:B------:R-:W-:Y:S01]  /*2010*/  LEA.HI.X R117, R161, UR9, RZ, 0x4, P1 ;  /* 0x00000009a1757c11 */ /* 0x000fe200088f24ff */
[----:B------:R-:W-:Y:S01]  /*2020*/  FFMA.FTZ R115, R15, R126, R63 ;  /* 0x0000007e0f737223 */ /* 0x000fe2000001003f */
[----:B------:R-:W-:Y:S01]  /*2030*/  FFMA.FTZ R114, R14, R123, R62 ;  /* 0x0000007b0e727223 */ /* 0x000fe2000001003e */
[----:B-1----:R-:W-:Y:S01]  /*2040*/  FFMA.FTZ R113, R13, R124, R61 ;  /* 0x0000007c0d717223 */ /* 0x002fe2000001003d */
[----:B------:R-:W-:Y:S01]  /*2050*/  FFMA.FTZ R112, R12, R121, R60 ;  /* 0x000000790c707223 */ /* 0x000fe2000001003c */
[----:B------:R-:W-:Y:S01]  /*2060*/  LEA.HI.X R119, R162, UR9, RZ, 0x4, P2 ;  /* 0x00000009a2777c11 */ /* 0x000fe200090f24ff */
[----:B------:R1:W-:Y:S01]  /*2070*/  STG.E.128 desc[UR6][R108.64], R104 ;  /* 0x000000686c007986 */ /* 0x0003e2000c101d06 */
[----:B------:R-:W-:Y:S01]  /*2080*/  LEA R120, P3, R159, UR8, 0x4 ;  /* 0x000000089f787c11 */ /* 0x000fe2000f8620ff */
[----:B------:R-:W-:Y:S01]  /*2090*/  FMUL.FTZ R167, R185, R167 ;  /* 0x000000a7b9a77220 */ /* 0x000fe20000410000 */
[C---:B------:R-:W-:Y:S01]  /*20a0*/  LEA R122, P4, R160.reuse, UR8, 0x4 ;  /* 0x00000008a07a7c11 */ /* 0x040fe2000f8820ff */
[----:B------:R2:W-:Y:S01]  /*20b0*/  STG.E.128 desc[UR6][R116.64], R112 ;  /* 0x0000007074007986 */ /* 0x0005e2000c101d06 */
[----:B------:R-:W-:Y:S01]  /*20c0*/  LEA.HI.X R121, R159, UR9, RZ, 0x4, P3 ;  /* 0x000000099f797c11 */ /* 0x000fe200098f24ff */
[C---:B------:R-:W-:Y:S01]  /*20d0*/  FMUL.FTZ R172, R185.reuse, R172 ;  /* 0x000000acb9ac7220 */ /* 0x040fe20000410000 */
[----:B------:R-:W-:Y:S01]  /*20e0*/  LEA.HI.X R123, R160, UR9, RZ, 0x4, P4 ;  /* 0x00000009a07b7c11 */ /* 0x000fe2000a0f24ff */
[C---:B------:R-:W-:Y:S01]  /*20f0*/  FMUL.FTZ R173, R185.reuse, R173 ;  /* 0x000000adb9ad7220 */ /* 0x040fe20000410000 */
[C---:B------:R-:W-:Y:S01]  /*2100*/  FMUL.FTZ R174, R185.reuse, R174 ;  /* 0x000000aeb9ae7220 */ /* 0x040fe20000410000 */
[----:B------:R-:W-:Y:S01]  /*2110*/  FMUL.FTZ R175, R185, R175 ;  /* 0x000000afb9af7220 */ /* 0x000fe20000410000 */
[----:B0-----:R-:W-:Y:S01]  /*2120*/  FFMA.FTZ R103, R19, R130, R67 ;  /* 0x0000008213677223 */ /* 0x001fe20000010043 */
[----:B------:R-:W-:Y:S01]  /*2130*/  FFMA.FTZ R102, R18, R127, R66 ;  /* 0x0000007f12667223 */ /* 0x000fe20000010042 */
[----:B------:R-:W-:Y:S01]  /*2140*/  FFMA.FTZ R101, R17, R128, R65 ;  /* 0x0000008011657223 */ /* 0x000fe20000010041 */
[----:B------:R-:W-:Y:S01]  /*2150*/  FFMA.FTZ R100, R16, R125, R64 ;  /* 0x0000007d10647223 */ /* 0x000fe20000010040 */
[----:B------:R-:W-:Y:S01]  /*2160*/  FFMA.FTZ R111, R27, R138, R75 ;  /* 0x0000008a1b6f7223 */ /* 0x000fe2000001004b */
[----:B------:R-:W-:Y:S01]  /*2170*/  FFMA.FTZ R110, R26, R135, R74 ;  /* 0x000000871a6e7223 */ /* 0x000fe2000001004a */
[----:B------:R-:W-:Y:S01]  /*2180*/  FMUL.FTZ R176, R185, R176 ;  /* 0x000000b0b9b07220 */ /* 0x000fe20000410000 */
[----:B-1----:R-:W-:Y:S01]  /*2190*/  FFMA.FTZ R105, R21, R132, R69 ;  /* 0x0000008415697223 */ /* 0x002fe20000010045 */
[----:B------:R0:W-:Y:S01]  /*21a0*/  STG.E.128 desc[UR6][R118.64], R100 ;  /* 0x0000006476007986 */ /* 0x0001e2000c101d06 */
[----:B------:R-:W-:Y:S01]  /*21b0*/  FFMA.FTZ R104, R20, R129, R68 ;  /* 0x0000008114687223 */ /* 0x000fe20000010044 */
[----:B------:R-:W-:Y:S01]  /*21c0*/  FFMA.FTZ R106, R22, R131, R70 ;  /* 0x00000083166a7223 */ /* 0x000fe20000010046 */
[----:B------:R-:W-:Y:S01]  /*21d0*/  FFMA.FTZ R107, R23, R134, R71 ;  /* 0x00000086176b7223 */ /* 0x000fe20000010047 */
[----:B------:R-:W-:Y:S01]  /*21e0*/  FFMA.FTZ R109, R25, R136, R73 ;  /* 0x00000088196d7223 */ /* 0x000fe20000010049 */
[----:B------:R-:W-:Y:S01]  /*21f0*/  FFMA.FTZ R108, R24, R133, R72 ;  /* 0x00000085186c7223 */ /* 0x000fe20000010048 */
[----:B--2---:R-:W-:Y:S01]  /*2200*/  FFMA.FTZ R113, R29, R140, R77 ;  /* 0x0000008c1d717223 */ /* 0x004fe2000001004d */
[----:B------:R-:W-:Y:S01]  /*2210*/  FFMA.FTZ R112, R28, R137, R76 ;  /* 0x000000891c707223 */ /* 0x000fe2000001004c */
[----:B------:R1:W-:Y:S01]  /*2220*/  STG.E.128 desc[UR6][R120.64], R104 ;  /* 0x0000006878007986 */ /* 0x0003e2000c101d06 */
[----:B------:R-:W-:Y:S01]  /*2230*/  FFMA.FTZ R114, R30, R139, R78 ;  /* 0x0000008b1e727223 */ /* 0x000fe2000001004e */
[----:B------:R-:W-:Y:S01]  /*2240*/  FFMA.FTZ R115, R31, R142, R79 ;  /* 0x0000008e1f737223 */ /* 0x000fe2000001004f */
[----:B------:R-:W-:Y:S01]  /*2250*/  FFMA.FTZ R117, R33, R144, R81 ;  /* 0x0000009021757223 */ /* 0x000fe20000010051 */
[----:B------:R-:W-:Y:S01]  /*2260*/  FFMA.FTZ R116, R32, R141, R80 ;  /* 0x0000008d20747223 */ /* 0x000fe20000010050 */
[C---:B------:R-:W-:Y:S01]  /*2270*/  FMUL.FTZ R177, R185.reuse, R177 ;  /* 0x000000b1b9b17220 */ /* 0x040fe20000410000 */
[C---:B------:R-:W-:Y:S01]  /*2280*/  FMUL.FTZ R178, R185.reuse, R178 ;  /* 0x000000b2b9b27220 */ /* 0x040fe20000410000 */
[----:B------:R2:W-:Y:S01]  /*2290*/  STG.E.128 desc[UR6][R122.64], R108 ;  /* 0x0000006c7a007986 */ /* 0x0005e2000c101d06 */
[C---:B------:R-:W-:Y:S01]  /*22a0*/  FMUL.FTZ R179, R185.reuse, R179 ;  /* 0x000000b3b9b37220 */ /* 0x040fe20000410000 */
[----:B------:R-:W-:Y:S01]  /*22b0*/  FMUL.FTZ R180, R185, R180 ;  /* 0x000000b4b9b47220 */ /* 0x000fe20000410000 */
[----:B0-----:R-:W-:Y:S01]  /*22c0*/  LEA R100, P1, R154, UR8, 0x4 ;  /* 0x000000089a647c11 */ /* 0x001fe2000f8220ff */
[----:B------:R-:W-:Y:S01]  /*22d0*/  FFMA.FTZ R118, R34, R143, R82 ;  /* 0x0000008f22767223 */ /* 0x000fe20000010052 */
[----:B------:R-:W-:Y:S01]  /*22e0*/  LEA R102, P2, R157, UR8, 0x4 ;  /* 0x000000089d667c11 */ /* 0x000fe2000f8420ff */
[----:B------:R-:W-:Y:S01]  /*22f0*/  FFMA.FTZ R119, R35, R146, R83 ;  /* 0x0000009223777223 */ /* 0x000fe20000010053 */
[----:B------:R-:W-:Y:S01]  /*2300*/  LEA.HI.X R101, R154, UR9, RZ, 0x4, P1 ;  /* 0x000000099a657c11 */ /* 0x000fe200088f24ff */
[----:B------:R-:W-:Y:S01]  /*2310*/  FMUL.FTZ R168, R185, R181 ;  /* 0x000000b5b9a87220 */ /* 0x000fe20000410000 */
[----:B------:R-:W-:Y:S01]  /*2320*/  LEA.HI.X R103, R157, UR9, RZ, 0x4, P2 ;  /* 0x000000099d677c11 */ /* 0x000fe200090f24ff */
[----:B------:R-:W-:Y:S01]  /*2330*/  FMUL.FTZ R182, R185, R182 ;  /* 0x000000b6b9b67220 */ /* 0x000fe20000410000 */
[----:B-1----:R-:W-:Y:S01]  /*2340*/  LEA R104, P1, R155, UR8, 0x4 ;  /* 0x000000089b687c11 */ /* 0x002fe2000f8220ff */
[----:B------:R0:W-:Y:S01]  /*2350*/  STG.E.128 desc[UR6][R100.64], R112 ;  /* 0x0000007064007986 */ /* 0x0001e2000c101d06 */
[----:B------:R-:W-:Y:S01]  /*2360*/  LEA R106, P2, R153, UR8, 0x4 ;  /* 0x00000008996a7c11 */ /* 0x000fe2000f8420ff */
[----:B------:R-:W-:Y:S01]  /*2370*/  FFMA.FTZ R121, R37, R172, R85 ;  /* 0x000000ac25797223 */ /* 0x000fe20000010055 */
[----:B------:R-:W-:Y:S01]  /*2380*/  LEA.HI.X R105, R155, UR9, RZ, 0x4, P1 ;  /* 0x000000099b697c11 */ /* 0x000fe200088f24ff */
[----:B------:R1:W-:Y:S01]  /*2390*/  STG.E.128 desc[UR6][R102.64], R116 ;  /* 0x0000007466007986 */ /* 0x0003e2000c101d06 */
[----:B------:R-:W-:Y:S01]  /*23a0*/  FFMA.FTZ R120, R36, R167, R84 ;  /* 0x000000a724787223 */ /* 0x000fe20000010054 */
[----:B--2---:R-:W-:Y:S01]  /*23b0*/  LEA R108, P1, R156, UR8, 0x4 ;  /* 0x000000089c6c7c11 */ /* 0x004fe2000f8220ff */
[----:B------:R-:W-:Y:S01]  /*23c0*/  FFMA.FTZ R123, R39, R174, R87 ;  /* 0x000000ae277b7223 */ /* 0x000fe20000010057 */
[----:B------:R-:W-:Y:S01]  /*23d0*/  LEA R110, P3, R158, UR8, 0x4 ;  /* 0x000000089e6e7c11 */ /* 0x000fe2000f8620ff */
[----:B------:R-:W-:Y:S01]  /*23e0*/  FFMA.FTZ R122, R38, R173, R86 ;  /* 0x000000ad267a7223 */ /* 0x000fe20000010056 */
[----:B------:R-:W-:-:S02]  /*23f0*/  LEA.HI.X R107, R153, UR9, RZ, 0x4, P2 ;  /* 0x00000009996b7c11 */ /* 0x000fc400090f24ff */
[----:B------:R-:W-:Y:S02]  /*2400*/  LEA.HI.X R109, R156, UR9, RZ, 0x4, P1 ;  /* 0x000000099c6d7c11 */ /* 0x000fe400088f24ff */
[----:B------:R-:W-:Y:S01]  /*2410*/  LEA.HI.X R111, R158, UR9, RZ, 0x4, P3 ;  /* 0x000000099e6f7c11 */ /* 0x000fe200098f24ff */
[----:B------:R2:W-:Y:S01]  /*2420*/  STG.E.128 desc[UR6][R104.64], R120 ;  /* 0x0000007868007986 */ /* 0x0005e2000c101d06 */
[----:B------:R-:W-:Y:S01]  /*2430*/  IADD3 R152, R152, UR5, RZ ;  /* 0x0000000598987c10 */ /* 0x000fe2000fffe0ff */
        /* <DEDUP_REMOVED lines=8> */
[----:B------:R-:W-:Y:S01]  /*24c0*/  FFMA.FTZ R117, R49, R168, R97 ;  /* 0x000000a831757223 */ /* 0x000fe20000010061 */
[----:B------:R-:W-:Y:S01]  /*24d0*/  FFMA.FTZ R116, R48, R147, R96 ;  /* 0x0000009330747223 */ /* 0x000fe20000010060 */
[----:B------:R-:W-:Y:S01]  /*24e0*/  FFMA.FTZ R118, R50, R163, R98 ;  /* 0x000000a332767223 */ /* 0x000fe20000010062 */
[----:B------:R-:W-:Y:S01]  /*24f0*/  FFMA.FTZ R119, R51, R182, R99 ;  /* 0x000000b633777223 */ /* 0x000fe20000010063 */
[----:B------:R2:W-:Y:S01]  /*2500*/  STG.E.128 desc[UR6][R106.64], R100 ;  /* 0x000000646a007986 */ /* 0x0005e2000c101d06 */
[----:B------:R-:W-:-:S02]  /*2510*/  ISETP.GE.AND P1, PT, R152, UR4, PT ;  /* 0x0000000498007c0c */ /* 0x000fc4000bf26270 */
[----:B------:R-:W-:Y:S01]  /*2520*/  SEL R0, RZ, 0x1, P0 ;  /* 0x00000001ff007807 */ /* 0x000fe20000000000 */
[----:B------:R2:W-:Y:S04]  /*2530*/  STG.E.128 desc[UR6][R108.64], R112 ;  /* 0x000000706c007986 */ /* 0x0005e8000c101d06 */
[----:B------:R2:W-:Y:S06]  /*2540*/  STG.E.128 desc[UR6][R110.64], R116 ;  /* 0x000000746e007986 */ /* 0x0005ec000c101d06 */
[----:B------:R-:W-:Y:S05]  /*2550*/  @!P1 BRA `(.L_x_147) ;  /* 0xffffffdc00589947 */ /* 0x000fea000383ffff */
[----:B------:R-:W-:Y:S05]  /*2560*/  EXIT ;  /* 0x000000000000794d */ /* 0x000fea0003800000 */
.L_x_144:
[----:B------:R-:W-:Y:S01]  /*2570*/  HFMA2.MMA R175, -RZ, RZ, 0, 5.9604644775390625e-08 ;  /* 0x00000001ffaf7435 */ /* 0x000fe200000001ff */
[----:B------:R-:W-:Y:S02]  /*2580*/  MOV R176, R0 ;  /* 0x0000000000b07202 */ /* 0x000fe40000000f00 */
[----:B------:R-:W-:Y:S02]  /*2590*/  MOV R178, 0x1f ;  /* 0x0000001f00b27802 */ /* 0x000fe40000000f00 */
[----:B------:R-:W-:-:S07]  /*25a0*/  MOV R173, 0xffffffff ;  /* 0xffffffff00ad7802 */ /* 0x000fce0000000f00 */
[----:B-----5:R-:W-:Y:S05]  /*25b0*/  WARPSYNC.COLLECTIVE R173, `(.L_x_148) ;  /* 0x00000000ad087348 */ /* 0x020fea0003c00000 */
[----:B------:R0:W1:Y:S02]  /*25c0*/  SHFL.BFLY P2, R174, R176, R175, R178 ;  /* 0x0c0000afb0ae7389 */ /* 0x00006400000400b2 */
[----:B01---5:R-:W-:Y:S01]  /*25d0*/  ENDCOLLECTIVE ;  /* 0x000000000000791b */ /* 0x023fe20003800000 */
.L_x_148:
[----:B------:R-:W-:Y:S01]  /*25e0*/  HFMA2.MMA R175, -RZ, RZ, 0, 1.1920928955078125e-07 ;  /* 0x00000002ffaf7435 */ /* 0x000fe200000001ff */
[----:B------:R-:W-:-:S05]  /*25f0*/  MOV R167, R174 ;  /* 0x000000ae00a77202 */ /* 0x000fca0000000f00 */
[----:B------:R-:W-:-:S05]  /*2600*/  FADD.FTZ R167, R0, R167 ;  /* 0x000000a700a77221 */ /* 0x000fca0000010000 */
[----:B------:R-:W-:-:S07]  /*2610*/  MOV R176, R167 ;  /* 0x000000a700b07202 */ /* 0x000fce0000000f00 */
[----:B------:R-:W-:Y:S05]  /*2620*/  WARPSYNC.COLLECTIVE R173, `(.L_x_149) ;  /* 0x00000000ad087348 */ /* 0x000fea0003c00000 */
[----:B------:R0:W1:Y:S02]  /*2630*/  SHFL.BFLY P2, R174, R176, R175, R178 ;  /* 0x0c0000afb0ae7389 */ /* 0x00006400000400b2 */
[----:B01----:R-:W-:Y:S01]  /*2640*/  ENDCOLLECTIVE ;  /* 0x000000000000791b */ /* 0x003fe20003800000 */
.L_x_149:
[----:B------:R-:W-:Y:S01]  /*2650*/  HFMA2.MMA R175, -RZ, RZ, 0, 2.384185791015625e-07 ;  /* 0x00000004ffaf7435 */ /* 0x000fe200000001ff */
[----:B------:R-:W-:-:S05]  /*2660*/  MOV R166, R174 ;  /* 0x000000ae00a67202 */ /* 0x000fca0000000f00 */
[----:B------:R-:W-:-:S05]  /*2670*/  FADD.FTZ R169, R167, R166 ;  /* 0x000000a6a7a97221 */ /* 0x000fca0000010000 */
[----:B------:R-:W-:-:S07]  /*2680*/  MOV R176, R169 ;  /* 0x000000a900b07202 */ /* 0x000fce0000000f00 */
[----:B------:R-:W-:Y:S05]  /*2690*/  WARPSYNC.COLLECTIVE R173, `(.L_x_150) ;  /* 0x00000000ad087348 */ /* 0x000fea0003c00000 */
[----:B------:R0:W1:Y:S02]  /*26a0*/  SHFL.BFLY P2, R174, R176, R175, R178 ;  /* 0x0c0000afb0ae7389 */ /* 0x00006400000400b2 */
[----:B01----:R-:W-:Y:S01]  /*26b0*/  ENDCOLLECTIVE ;  /* 0x000000000000791b */ /* 0x003fe20003800000 */
.L_x_150:
[----:B------:R-:W-:Y:S01]  /*26c0*/  HFMA2.MMA R175, -RZ, RZ, 0, 4.76837158203125e-07 ;  /* 0x00000008ffaf7435 */ /* 0x000fe200000001ff */
[----:B------:R-:W-:-:S05]  /*26d0*/  MOV R166, R174 ;  /* 0x000000ae00a67202 */ /* 0x000fca0000000f00 */
[----:B------:R-:W-:-:S05]  /*26e0*/  FADD.FTZ R170, R169, R166 ;  /* 0x000000a6a9aa7221 */ /* 0x000fca0000010000 */
[----:B------:R-:W-:-:S07]  /*26f0*/  MOV R176, R170 ;  /* 0x000000aa00b07202 */ /* 0x000fce0000000f00 */
[----:B------:R-:W-:Y:S05]  /*2700*/  WARPSYNC.COLLECTIVE R173, `(.L_x_151) ;  /* 0x00000000ad087348 */ /* 0x000fea0003c00000 */
[----:B------:R0:W1:Y:S02]  /*2710*/  SHFL.BFLY P2, R174, R176, R175, R178 ;  /* 0x0c0000afb0ae7389 */ /* 0x00006400000400b2 */
[----:B01----:R-:W-:Y:S01]  /*2720*/  ENDCOLLECTIVE ;  /* 0x000000000000791b */ /* 0x003fe20003800000 */
.L_x_151:
[----:B------:R-:W-:Y:S01]  /*2730*/  HFMA2.MMA R175, -RZ, RZ, 0, 9.5367431640625e-07 ;  /* 0x00000010ffaf7435 */ /* 0x000fe200000001ff */
[----:B------:R-:W-:-:S05]  /*2740*/  MOV R171, R174 ;  /* 0x000000ae00ab7202 */ /* 0x000fca0000000f00 */
[----:B------:R-:W-:-:S05]  /*2750*/  FADD.FTZ R171, R170, R171 ;  /* 0x000000abaaab7221 */ /* 0x000fca0000010000 */
[----:B------:R-:W-:-:S07]  /*2760*/  MOV R176, R171 ;  /* 0x000000ab00b07202 */ /* 0x000fce0000000f00 */
[----:B------:R-:W-:Y:S05]  /*2770*/  WARPSYNC.COLLECTIVE R173, `(.L_x_152) ;  /* 0x00000000ad087348 */ /* 0x000fea0003c00000 */
[----:B------:R0:W1:Y:S02]  /*2780*/  SHFL.BFLY P2, R174, R176, R175, R178 ;  /* 0x0c0000afb0ae7389 */ /* 0x00006400000400b2 */
[----:B01----:R-:W-:Y:S01]  /*2790*/  ENDCOLLECTIVE ;  /* 0x000000000000791b */ /* 0x003fe20003800000 */
.L_x_152:
[----:B------:R-:W-:Y:S01]  /*27a0*/  HFMA2.MMA R175, -RZ, RZ, 0, 5.9604644775390625e-08 ;  /* 0x00000001ffaf7435 */ /* 0x000fe200000001ff */
[----:B------:R-:W-:-:S05]  /*27b0*/  MOV R166, R174 ;  /* 0x000000ae00a67202 */ /* 0x000fca0000000f00 */
[----:B------:R-:W-:-:S04]  /*27c0*/  FADD.FTZ R166, R171, R166 ;  /* 0x000000a6aba67221 */ /* 0x000fc80000010000 */
[----:B------:R-:W-:-:S04]  /*27d0*/  FMUL.FTZ R166, R166, 0.00065104168606922030449 ;  /* 0x3a2aaaaba6a67820 */ /* 0x000fc80000410000 */
[--C-:B------:R-:W-:Y:S01]  /*27e0*/  FADD.FTZ R0, R116, -R166.reuse ;  /* 0x800000a674007221 */ /* 0x100fe20000010000 */
[--C-:B------:R-:W-:Y:S01]  /*27f0*/  FADD.FTZ R167, R117, -R166.reuse ;  /* 0x800000a675a77221 */ /* 0x100fe20000010000 */
[----:B------:R-:W-:Y:S02]  /*2800*/  FADD.FTZ R169, R118, -R166 ;  /* 0x800000a676a97221 */ /* 0x000fe40000010000 */
[----:B------:R-:W-:-:S04]  /*2810*/  FFMA.FTZ R0, R0, R0, RZ ;  /* 0x0000000000007223 */ /* 0x000fc800000100ff */
        /* <DEDUP_REMOVED lines=92> */
[----:B------:R-:W-:-:S07]  /*2de0*/  MOV R176, R0 ;  /* 0x0000000000b07202 */ /* 0x000fce0000000f00 */
[----:B------:R-:W-:Y:S05]  /*2df0*/  WARPSYNC.COLLECTIVE R173, `(.L_x_153) ;  /* 0x00000000ad087348 */ /* 0x000fea0003c00000 */
[----:B------:R0:W1:Y:S02]  /*2e00*/  SHFL.BFLY P2, R174, R176, R175, R178 ;  /* 0x0c0000afb0ae7389 */ /* 0x00006400000400b2 */
[----:B01----:R-:W-:Y:S01]  /*2e10*/  ENDCOLLECTIVE ;  /* 0x000000000000791b */ /* 0x003fe20003800000 */
.L_x_153:
[----:B------:R-:W-:Y:S01]  /*2e20*/  HFMA2.MMA R175, -RZ, RZ, 0, 1.1920928955078125e-07 ;  /* 0x00000002ffaf7435 */ /* 0x000fe200000001ff */
[----:B------:R-:W-:-:S05]  /*2e30*/  MOV R167, R174 ;  /* 0x000000ae00a77202 */ /* 0x000fca0000000f00 */
[----:B------:R-:W-:-:S05]  /*2e40*/  FADD.FTZ R167, R0, R167 ;  /* 0x000000a700a77221 */ /* 0x000fca0000010000 */
[----:B------:R-:W-:-:S07]  /*2e50*/  MOV R176, R167 ;  /* 0x000000a700b07202 */ /* 0x000fce0000000f00 */
[----:B------:R-:W-:Y:S05]  /*2e60*/  WARPSYNC.COLLECTIVE R173, `(.L_x_154) ;  /* 0x00000000ad087348 */ /* 0x000fea0003c00000 */
[----:B------:R0:W1:Y:S02]  /*2e70*/  SHFL.BFLY P2, R174, R176, R175, R178 ;  /* 0x0c0000afb0ae7389 */ /* 0x00006400000400b2 */
[----:B01----:R-:W-:Y:S01]  /*2e80*/  ENDCOLLECTIVE ;  /* 0x000000000000791b */ /* 0x003fe20003800000 */
.L_x_154:
[----:B------:R-:W-:Y:S01]  /*2e90*/  HFMA2.MMA R175, -RZ, RZ, 0, 2.384185791015625e-07 ;  /* 0x00000004ffaf7435 */ /* 0x000fe200000001ff */
[----:B------:R-:W-:-:S05]  /*2ea0*/  MOV R170, R174 ;  /* 0x000000ae00aa7202 */ /* 0x000fca0000000f00 */
[----:B------:R-:W-:-:S05]  /*2eb0*/  FADD.FTZ R170, R167, R170 ;  /* 0x000000aaa7aa7221 */ /* 0x000fca0000010000 */
[----:B------:R-:W-:-:S07]  /*2ec0*/  MOV R176, R170 ;  /* 0x000000aa00b07202 */ /* 0x000fce0000000f00 */
[----:B------:R-:W-:Y:S05]  /*2ed0*/  WARPSYNC.COLLECTIVE R173, `(.L_x_155) ;  /* 0x00000000ad087348 */ /* 0x000fea0003c00000 */
[----:B------:R0:W1:Y:S02]  /*2ee0*/  SHFL.BFLY P2, R174, R176, R175, R178 ;  /* 0x0c0000afb0ae7389 */ /* 0x00006400000400b2 */
[----:B01----:R-:W-:Y:S01]  /*2ef0*/  ENDCOLLECTIVE ;  /* 0x000000000000791b */ /* 0x003fe20003800000 */
.L_x_155:
[----:B------:R-:W-:Y:S01]  /*2f00*/  HFMA2.MMA R175, -RZ, RZ, 0, 4.76837158203125e-07 ;  /* 0x00000008ffaf7435 */ /* 0x000fe200000001ff */
[----:B------:R-:W-:-:S05]  /*2f10*/  MOV R169, R174 ;  /* 0x000000ae00a97202 */ /* 0x000fca0000000f00 */
[----:B------:R-:W-:-:S05]  /*2f20*/  FADD.FTZ R169, R170, R169 ;  /* 0x000000a9aaa97221 */ /* 0x000fca0000010000 */
[----:B------:R-:W-:-:S07]  /*2f30*/  MOV R176, R169 ;  /* 0x000000a900b07202 */ /* 0x000fce0000000f00 */
[----:B------:R-:W-:Y:S05]  /*2f40*/  WARPSYNC.COLLECTIVE R173, `(.L_x_156) ;  /* 0x00000000ad087348 */ /* 0x000fea0003c00000 */
[----:B------:R0:W1:Y:S02]  /*2f50*/  SHFL.BFLY P2, R174, R176, R175, R178 ;  /* 0x0c0000afb0ae7389 */ /* 0x00006400000400b2 */
[----:B01----:R-:W-:Y:S01]  /*2f60*/  ENDCOLLECTIVE ;  /* 0x000000000000791b */ /* 0x003fe20003800000 */
.L_x_156:
[----:B------:R-:W-:Y:S01]  /*2f70*/  HFMA2.MMA R175, -RZ, RZ, 0, 9.5367431640625e-07 ;  /* 0x00000010ffaf7435 */ /* 0x000fe200000001ff */
[----:B------:R-:W-:-:S05]  /*2f80*/  MOV R172, R174 ;  /* 0x000000ae00ac7202 */ /* 0x000fca0000000f00 */
[----:B------:R-:W-:-:S05]  /*2f90*/  FADD.FTZ R172, R169, R172 ;  /* 0x000000aca9ac7221 */ /* 0x000fca0000010000 */
[----:B------:R-:W-:-:S07]  /*2fa0*/  MOV R176, R172 ;  /* 0x000000ac00b07202 */ /* 0x000fce0000000f00 */
[----:B------:R-:W-:Y:S05]  /*2fb0*/  WARPSYNC.COLLECTIVE R173, `(.L_x_157) ;  /* 0x00000000ad087348 */ /* 0x000fea0003c00000 */
[----:B------:R0:W1:Y:S02]  /*2fc0*/  SHFL.BFLY P2, R174, R176, R175, R178 ;  /* 0x0c0000afb0ae7389 */ /* 0x00006400000400b2 */
[----:B01----:R-:W-:Y:S01]  /*2fd0*/  ENDCOLLECTIVE ;  /* 0x000000000000791b */ /* 0x003fe20003800000 */
.L_x_157:
[----:B------:R-:W-:Y:S01]  /*2fe0*/  MOV R171, R174 ;  /* 0x000000ae00ab7202 */ /* 0x000fe20000000f00 */
[----:B------:R-:W-:Y:S06]  /*2ff0*/  BRA `(.L_x_158) ;  /* 0xffffffe000007947 */ /* 0x000fec000383ffff */
.L_x_159:
        /* <DEDUP_REMOVED lines=16> */
.L_x_1996:


//--------------------- .text._ZN10layer_norm13ln_fwd_kernelINS_13Kernel_traitsI13__nv_bfloat16fS2_fjLj40960ELj4ELj1ELj4ELj16ENS_18Kernel_traits_baseILj40960ES2_fS2_fjLj128EEEEEEEvNS_9FwdParamsE --------------------------
	.section	.text._ZN10layer_norm13ln_fwd_kernelINS_13Kernel_traitsI13__nv_bfloat16fS2_fjLj40960ELj4ELj1ELj4ELj16ENS_18Kernel_traits_baseILj40960ES2_fS2_fjLj128EEEEEEEvNS_9FwdParamsE,"ax",@progbits
	.align	128
        .global         _ZN10layer_norm13ln_fwd_kernelINS_13Kernel_traitsI13__nv_bfloat16fS2_fjLj40960ELj4ELj1ELj4ELj16ENS_18Kernel_traits_baseILj40960ES2_fS2_fjLj128EEEEEEEvNS_9FwdParamsE
        .type           _ZN10layer_norm13ln_fwd_kernelINS_13Kernel_traitsI13__nv_bfloat16fS2_fjLj40960ELj4ELj1ELj4ELj16ENS_18Kernel_traits_baseILj40960ES2_fS2_fjLj128EEEEEEEvNS_9FwdParamsE,@function
        .size           _ZN10layer_norm13ln_fwd_kernelINS_13Kernel_traitsI13__nv_bfloat16fS2_fjLj40960ELj4ELj1ELj4ELj16ENS_18Kernel_traits_baseILj40960ES2_fS2_fjLj128EEEEEEEvNS_9FwdParamsE,(.L_x_1997 - _ZN10layer_norm13ln_fwd_kernelINS_13Kernel_traitsI13__nv_bfloat16fS2_fjLj40960ELj4ELj1ELj4ELj16ENS_18Kernel_traits_baseILj40960ES2_fS2_fjLj128EEEEEEEvNS_9FwdParamsE)
        .other          _ZN10layer_norm13ln_fwd_kernelINS_13Kernel_traitsI13__nv_bfloat16fS2_fjLj40960ELj4ELj1ELj4ELj16ENS_18Kernel_traits_baseILj40960ES2_fS2_fjLj128EEEEEEEvNS_9FwdParamsE,@"STO_CUDA_ENTRY STV_DEFAULT"
_ZN10layer_norm13ln_fwd_kernelINS_13Kernel_traitsI13__nv_bfloat16fS2_fjLj40960ELj4ELj1ELj4ELj16ENS_18Kernel_traits_baseILj40960ES2_fS2_fjLj128EEEEEEEvNS_9FwdParamsE:
.text._ZN10layer_norm13ln_fwd_kernelINS_13Kernel_traitsI13__nv_bfloat16fS2_fjLj40960ELj4ELj1ELj4ELj16ENS_18Kernel_traits_baseILj40960ES2_fS2_fjLj128EEEEEEEvNS_9FwdParamsE:
        /* <DEDUP_REMOVED lines=17> */
[----:B------:R0:W5:Y:S01]  /*0110*/  LDG.E.64 R84, desc[UR6][R4.64+0x1000] ;  /* 0x0010000604547981 */ /* 0x000162000c1e1b00 */
[----:B-1----:R-:W-:-:S03]  /*0120*/  IMAD.WIDE.U32 R6, R3, 0x8, R6 ;  /* 0x0000000803067825 */ /* 0x002fc600078e0006 */
[----:B------:R0:W5:Y:S04]  /*0130*/  LDG.E.64 R86, desc[UR6][R4.64+0x2000] ;  /* 0x0020000604567981 */ /* 0x000168000c1e1b00 */
        /* <DEDUP_REMOVED lines=37> */
[----:B------:R0:W5:Y:S01]  /*0390*/  LDG.E.64 R160, desc[UR6][R6.64+0x13000] ;  /* 0x0130000606a07981 */ /* 0x000162000c1e1b00 */
[----:B------:R-:W-:Y:S01]  /*03a0*/  HFMA2.MMA R0, -RZ, RZ, 0, 5.9604644775390625e-08 ;  /* 0x00000001ff007435 */ /* 0x000fe200000001ff */
[----:B------:R-:W-:-:S10]  /*03b0*/  MOV R165, RZ ;  /* 0x000000ff00a57202 */ /* 0x000fd40000000f00 */
.L_x_163:
[----:B--2---:R-:W0:Y:S01]  /*03c0*/  S2R R187, SR_CTAID.X ;  /* 0x0000000000bb7919 */ /* 0x004e220000002500 */
        /* <DEDUP_REMOVED lines=141> */
[----:B------:R-:W-:-:S03]  /*0ca0*/  LOP3.LUT P0, RZ, R0, 0xff, RZ, 0xc0, !PT ;  /* 0x000000ff00ff7812 */ /* 0x000fc6000780c0ff */
[----:B------:R-:W-:-:S04]  /*0cb0*/  FADD.FTZ R189, R79, R190 ;  /* 0x000000be4fbd7221 */ /* 0x000fc80000010000 */
[----:B------:R-:W-:Y:S01]  /*0cc0*/  FADD.FTZ R0, R80, R189 ;  /* 0x000000bd50007221 */ /* 0x000fe20000010000 */
        /* <DEDUP_REMOVED lines=19> */
[----:B------:R-:W-:-:S04]  /*0e00*/  FMUL.FTZ R190, R190, 0.00039062500582076609135 ;  /* 0x39cccccdbebe7820 */ /* 0x000fc80000410000 */
        /* <DEDUP_REMOVED lines=169> */
.L_x_174:
        /* <DEDUP_REMOVED lines=19> */
[----:B------:R-:W-:Y:S01]  /*19d0*/  @!P1 LEA R193, R189, R194, 0x3 ;  /* 0x000000c2bdc19211 */ /* 0x000fe200078e18ff */
[----:B------:R-:W-:-:S04]  /*19e0*/  HFMA2.MMA R189, -RZ, RZ, 0, 0 ;  /* 0x00000000ffbd7435 */ /* 0x000fc800000001ff */
[----:B------:R-:W-:Y:S02]  /*19f0*/  @!P1 LDS.64 R190, [R193] ;  /* 0x00000000c1be9984 */ /* 0x000fe40000000a00 */
[----:B------:R-:W-:-:S05]  /*1a00*/  @!P1 MOV R189, 0x45200000 ;  /* 0x4520000000bd9802 */ /* 0x000fca0000000f00 */
[----:B------:R-:W1:Y:S02]  /*1a10*/  SHFL.DOWN PT, R194, R189, 0x2, 0x1f ;  /* 0x08401f00bdc27f89 */ /* 0x000e6400000e0000 */
[----:B-1----:R-:W-:-:S04]  /*1a20*/  FADD.FTZ R197, R194, R189 ;  /* 0x000000bdc2c57221 */ /* 0x002fc80000010000 */
[----:B------:R-:W1:Y:S01]  /*1a30*/  MUFU.RCP R198, R197 ;  /* 0x000000c500c67308 */ /* 0x000e620000001000 */
[----:B------:R-:W2:Y:S04]  /*1a40*/  SHFL.DOWN PT, R195, R190, 0x2, 0x1f ;  /* 0x08401f00bec37f89 */ /* 0x000ea800000e0000 */
[----:B0-----:R-:W0:Y:S01]  /*1a50*/  SHFL.DOWN PT, R196, R191, 0x2, 0x1f ;  /* 0x08401f00bfc47f89 */ /* 0x001e2200000e0000 */
[----:B--2---:R-:W-:Y:S01]  /*1a60*/  FADD.FTZ R199, -R195, R190 ;  /* 0x000000bec3c77221 */ /* 0x004fe20000010100 */
[----:B------:R-:W-:-:S03]  /*1a70*/  FMUL.FTZ R202, R194, R195 ;  /* 0x000000c3c2ca7220 */ /* 0x000fc60000410000 */
[----:B------:R-:W-:Y:S01]  /*1a80*/  FMUL.FTZ R200, R199, R199 ;  /* 0x000000c7c7c87220 */ /* 0x000fe20000410000 */
[----:B------:R-:W-:Y:S02]  /*1a90*/  FFMA.FTZ R195, R189, R190, R202 ;  /* 0x000000bebdc37223 */ /* 0x000fe400000100ca */
[----:B------:R-:W2:Y:S01]  /*1aa0*/  SHFL.DOWN PT, R202, R197, 0x1, 0x1f ;  /* 0x08201f00c5ca7f89 */ /* 0x000ea200000e0000 */
[----:B------:R-:W-:Y:S01]  /*1ab0*/  FMUL.FTZ R193, R200, R189 ;  /* 0x000000bdc8c17220 */ /* 0x000fe20000410000 */
[----:B-1----:R-:W-:Y:S01]  /*1ac0*/  FMUL.FTZ R200, R198, R195 ;  /* 0x000000c3c6c87220 */ /* 0x002fe20000410000 */
[----:B0-----:R-:W-:Y:S01]  /*1ad0*/  FADD.FTZ R189, R196, R191 ;  /* 0x000000bfc4bd7221 */ /* 0x001fe20000010000 */
[----:B------:R-:W-:Y:S01]  /*1ae0*/  LEA.HI R196, R162, R163, RZ, 0x19 ;  /* 0x000000a3a2c47211 */ /* 0x000fe200078fc8ff */
[----:B------:R-:W-:Y:S02]  /*1af0*/  FMUL.FTZ R193, R194, R193 ;  /* 0x000000c1c2c17220 */ /* 0x000fe40000410000 */
[----:B------:R-:W0:Y:S02]  /*1b00*/  SHFL.DOWN PT, R191, R200, 0x1, 0x1f ;  /* 0x08201f00c8bf7f89 */ /* 0x000e2400000e0000 */
[----:B------:R-:W-:-:S05]  /*1b10*/  FFMA.FTZ R189, R198, R193, R189 ;  /* 0x000000c1c6bd7223 */ /* 0x000fca00000100bd */
[----:B------:R-:W1:Y:S01]  /*1b20*/  SHFL.DOWN PT, R190, R189, 0x1, 0x1f ;  /* 0x08201f00bdbe7f89 */ /* 0x000e6200000e0000 */
[----:B--2---:R-:W-:-:S06]  /*1b30*/  FADD.FTZ R193, R197, R202 ;  /* 0x000000cac5c17221 */ /* 0x004fcc0000010000 */
[----:B------:R-:W2:Y:S01]  /*1b40*/  MUFU.RCP R193, R193 ;  /* 0x000000c100c17308 */ /* 0x000ea20000001000 */
[----:B0-----:R-:W-:Y:S01]  /*1b50*/  FADD.FTZ R0, R200, -R191 ;  /* 0x800000bfc8007221 */ /* 0x001fe20000010000 */
[----:B------:R-:W-:-:S03]  /*1b60*/  FMUL.FTZ R194, R202, R191 ;  /* 0x000000bfcac27220 */ /* 0x000fc60000410000 */
[----:B------:R-:W-:Y:S01]  /*1b70*/  FMUL.FTZ R0, R0, R0 ;  /* 0x0000000000007220 */ /* 0x000fe20000410000 */
[----:B------:R-:W-:-:S03]  /*1b80*/  FFMA.FTZ R194, R197, R200, R194 ;  /* 0x000000c8c5c27223 */ /* 0x000fc600000100c2 */
[----:B------:R-:W-:Y:S01]  /*1b90*/  FMUL.FTZ R197, R197, R0 ;  /* 0x00000000c5c57220 */ /* 0x000fe20000410000 */
[----:B-1----:R-:W-:Y:S01]  /*1ba0*/  FADD.FTZ R0, R189, R190 ;  /* 0x000000bebd007221 */ /* 0x002fe20000010000 */
[----:B------:R-:W-:Y:S01]  /*1bb0*/  LOP3.LUT R189, R165, 0x1, RZ, 0xc0, !PT ;  /* 0x00000001a5bd7812 */ /* 0x000fe200078ec0ff */
[----:B------:R-:W0:Y:S01]  /*1bc0*/  @!P2 LDC.64 R190, c[0x0][0x250] ;  /* 0x00009400ffbeab82 */ /* 0x000e220000000a00 */
[----:B------:R-:W-:Y:S02]  /*1bd0*/  FMUL.FTZ R197, R202, R197 ;  /* 0x000000c5cac57220 */ /* 0x000fe40000410000 */
[----:B------:R-:W-:Y:S01]  /*1be0*/  IADD3 R195, -R189, RZ, RZ ;  /* 0x000000ffbdc37210 */ /* 0x000fe20007ffe1ff */
[C---:B--2---:R-:W-:Y:S01]  /*1bf0*/  FMUL.FTZ R194, R193.reuse, R194 ;  /* 0x000000c2c1c27220 */ /* 0x044fe20000410000 */
[----:B------:R-:W-:Y:S02]  /*1c00*/  FFMA.FTZ R0, R193, R197, R0 ;  /* 0x000000c5c1007223 */ /* 0x000fe40000010000 */
[----:B------:R-:W-:-:S02]  /*1c10*/  LOP3.LUT R189, R195, UR4, RZ, 0xc0, !PT ;  /* 0x00000004c3bd7c12 */ /* 0x000fc4000f8ec0ff */
[----:B------:R-:W-:Y:S02]  /*1c20*/  SHFL.IDX PT, R198, R194, RZ, 0x1f ;  /* 0x00001fffc2c67589 */ /* 0x000fe400000e0000 */
[----:B------:R-:W-:Y:S02]  /*1c30*/  LEA R193, P3, R196, R189, 0x2 ;  /* 0x000000bdc4c17211 */ /* 0x000fe400078610ff */
[----:B------:R-:W1:Y:S02]  /*1c40*/  SHFL.IDX PT, R199, R0, RZ, 0x1f ;  /* 0x00001fff00c77589 */ /* 0x000e6400000e0000 */
        /* <DEDUP_REMOVED lines=14> */
[----:B------:R-:W-:-:S04]  /*1d30*/  LEA R190, P3, R189, UR8, 0x2 ;  /* 0x00000008bdbe7c11 */ /* 0x000fc8000f8610ff */
[----:B------:R-:W-:Y:S02]  /*1d40*/  LEA.HI.X R191, R189, UR9, R0, 0x2, P3 ;  /* 0x00000009bdbf7c11 */ /* 0x000fe400098f1400 */
[----:B------:R-:W-:Y:S01]  /*1d50*/  SEL R189, R194, 0xffffffff, !P2 ;  /* 0xffffffffc2bd7807 */ /* 0x000fe20005000000 */
[----:B------:R-:W-:Y:S06]  /*1d60*/  MEMBAR.ALL.GPU ;  /* 0x0000000000007992 */ /* 0x000fec000000a000 */
[----:B------:R-:W-:-:S00]  /*1d70*/  ERRBAR ;  /* 0x00000000000079ab */ /* 0x000fc00000000000 */
[----:B------:R-:W-:Y:S06]  /*1d80*/  CGAERRBAR ;  /* 0x00000000000075ab */ /* 0x000fec0000000000 */
[----:B------:R0:W-:Y:S01]  /*1d90*/  REDG.E.ADD.S32.STRONG.GPU desc[UR6][R190.64], R189 ;  /* 0x000000bdbe00798e */ /* 0x0001e2000c10e386 */
[----:B------:R-:W-:-:S04]  /*1da0*/  SHF.L.U32 R0, R165, 0x1, RZ ;  /* 0x00000001a5007819 */ /* 0x000fc800000006ff */
[----:B------:R-:W-:-:S07]  /*1db0*/  LOP3.LUT R195, R0, 0x4, RZ, 0xc, !PT ;  /* 0x0000000400c37812 */ /* 0x000fce00078e0cff */
.L_x_162:
[----:B------:R-:W2:Y:S04]  /*1dc0*/  LDG.E.STRONG.GPU R0, desc[UR6][R190.64] ;  /* 0x00000006be007981 */ /* 0x000ea8000c1ef900 */
[----:B--2---:R-:W-:Y:S01]  /*1dd0*/  CCTL.IVALL ;  /* 0x00000000ff00798f */ /* 0x004fe20002000000 */
[----:B------:R-:W-:Y:S05]  /*1de0*/  YIELD ;  /* 0x0000000000007946 */ /* 0x000fea0003800000 */
[----:B------:R-:W-:-:S13]  /*1df0*/  ISETP.NE.AND P2, PT, R0, R195, PT ;  /* 0x000000c30000720c */ /* 0x000fda0003f45270 */
[----:B------:R-:W-:Y:S05]  /*1e00*/  @P2 BRA `(.L_x_162) ;  /* 0xfffffffc00ec2947 */ /* 0x000fea000383ffff */
.L_x_161:
[----:B------:R-:W1:Y:S01]  /*1e10*/  @!P1 LDC.64 R194, c[0x0][0x250] ;  /* 0x00009400ffc29b82 */ /* 0x000e620000000a00 */
[----:B------:R-:W-:Y:S07]  /*1e20*/  WARPSYNC.ALL ;  /* 0x0000000000007948 */ /* 0x000fee0003800000 */
[----:B------:R-:W-:Y:S01]  /*1e30*/  BAR.SYNC.DEFER_BLOCKING 0x0 ;  /* 0x0000000000007b1d */ /* 0x000fe20000010000 */
[----:B------:R-:W-:Y:S02]  /*1e40*/  @!P1 IADD3 R0, P2, R188, R193, RZ ;  /* 0x000000c1bc009210 */ /* 0x000fe40007f5e0ff */
[----:B0-----:R-:W-:-:S02]  /*1e50*/  CS2R R188, SRZ ;  /* 0x0000000000bc7805 */ /* 0x001fc4000001ff00 */
[----:B------:R-:W-:Y:S01]  /*1e60*/  @!P1 IADD3.X R191, RZ, R197, RZ, P2, !PT ;  /* 0x000000c5ffbf9210 */ /* 0x000fe200017fe4ff */
[----:B------:R-:W-:Y:S01]  /*1e70*/  ULDC UR4, c[0x0][0x214] ;  /* 0x0000850000047ab9 */ /* 0x000fe20000000800 */
[----:B-1----:R-:W-:-:S04]  /*1e80*/  @!P1 LEA R190, P2, R0, R194, 0x3 ;  /* 0x000000c200be9211 */ /* 0x002fc800078418ff */
        /* <DEDUP_REMOVED lines=20> */
[----:B---3--:R-:W-:Y:S02]  /*1fd0*/  FADD.FTZ R191, R190, R189 ;  /* 0x000000bdbebf7221 */ /* 0x008fe40000010000 */
[----:B0-----:R-:W-:Y:S01]  /*1fe0*/  FMUL.FTZ R197, R196, R197 ;  /* 0x000000c5c4c57220 */ /* 0x001fe20000410000 */
[----:B------:R-:W-:-:S04]  /*1ff0*/  FMUL.FTZ R193, R188, R193 ;  /* 0x000000c1bcc17220 */ /* 0x000fc80000410000 */
[----:B------:R-:W0:Y:S01]  /*2000*/  SHFL.DOWN PT, R198, R197, 0x1, 0x1f ;  /* 0x08201f00c5c67f89 */ /* 0x000e2200000e0000 */
[----:B------:R-:W-:-:S04]  /*2010*/  FMUL.FTZ R193, R0, R193 ;  /* 0x000000c100c17220 */ /* 0x000fc80000410000 */
[----:B------:R-:W-:-:S05]  /*2020*/  FFMA.FTZ R191, R196, R193, R191 ;  /* 0x000000c1c4bf7223 */ /* 0x000fca00000100bf */
[----:B------:R-:W2:Y:S01]  /*2030*/  SHFL.DOWN PT, R188, R191, 0x1, 0x1f ;  /* 0x08201f00bfbc7f89 */ /* 0x000ea200000e0000 */
[----:B0-----:R-:W-:-:S04]  /*2040*/  FMUL.FTZ R195, R199, R198 ;  /* 0x000000c6c7c37220 */ /* 0x001fc80000410000 */
[----:B------:R-:W-:Y:S01]  /*2050*/  FFMA.FTZ R195, R194, R197, R195 ;  /* 0x000000c5c2c37223 */ /* 0x000fe200000100c3 */
[----:B------:R-:W-:-:S03]  /*2060*/  FADD.FTZ R197, R197, -R198 ;  /* 0x800000c6c5c57221 */ /* 0x000fc60000010000 */
[----:B-1----:R-:W-:Y:S01]  /*2070*/  FMUL.FTZ R0, R200, R195 ;  /* 0x000000c3c8007220 */ /* 0x002fe20000410000 */
[----:B------:R-:W-:Y:S01]  /*2080*/  FMUL.FTZ R197, R197, R197 ;  /* 0x000000c5c5c57220 */ /* 0x000fe20000410000 */
[----:B--2---:R-:W-:-:S03]  /*2090*/  FADD.FTZ R189, R191, R188 ;  /* 0x000000bcbfbd7221 */ /* 0x004fc60000010000 */
[----:B------:R-:W-:Y:S01]  /*20a0*/  FMUL.FTZ R194, R194, R197 ;  /* 0x000000c5c2c27220 */ /* 0x000fe20000410000 */
[----:B------:R-:W0:Y:S03]  /*20b0*/  SHFL.IDX PT, R0, R0, RZ, 0x1f ;  /* 0x00001fff00007589 */ /* 0x000e2600000e0000 */
[----:B------:R-:W-:-:S04]  /*20c0*/  FMUL.FTZ R194, R199, R194 ;  /* 0x000000c2c7c27220 */ /* 0x000fc80000410000 */
[----:B------:R-:W-:-:S05]  /*20d0*/  FFMA.FTZ R194, R200, R194, R189 ;  /* 0x000000c2c8c27223 */ /* 0x000fca00000100bd */
[----:B------:R-:W1:Y:S01]  /*20e0*/  SHFL.IDX PT, R251, R194, RZ, 0x1f ;  /* 0x00001fffc2fb7589 */ /* 0x000e6200000e0000 */
[--C-:B0-----:R-:W-:Y:S01]  /*20f0*/  FADD.FTZ R187, R4, -R0.reuse ;  /* 0x8000000004bb7221 */ /* 0x101fe20000010000 */
[--C-:B------:R-:W-:Y:S01]  /*2100*/  FADD.FTZ R11, R11, -R0.reuse ;  /* 0x800000000b0b7221 */ /* 0x100fe20000010000 */
[----:B------:R-:W1:Y:S01]  /*2110*/  LDC R4, c[0x0][0x260] ;  /* 0x00009800ff047b82 */ /* 0x000e620000000800 */
        /* <DEDUP_REMOVED lines=23> */
[----:B-1----:R-:W-:Y:S01]  /*2290*/  FFMA.FTZ R4, R251, 2.4414062863797880709e-05, R4 ;  /* 0x37cccccdfb047823 */ /* 0x002fe20000010004 */
        /* <DEDUP_REMOVED lines=34> */
[----:B------:R-:W-:Y:S01]  /*24c0*/  F2FP.BF16.F32.PACK_AB R47, RZ, R49 ;  /* 0x00000031ff2f723e */ /* 0x000fe200000010ff */
[--C-:B------:R-:W-:Y:S01]  /*24d0*/  FADD.FTZ R17, R17, -R0.reuse ;  /* 0x8000000011117221 */ /* 0x100fe20000010000 */
[--C-:B------:R-:W-:Y:S01]  /*24e0*/  FADD.FTZ R19, R19, -R0.reuse ;  /* 0x8000000013137221 */ /* 0x100fe20000010000 */
[--C-:B------:R-:W-:Y:S01]  /*24f0*/  FADD.FTZ R21, R21, -R0.reuse ;  /* 0x8000000015157221 */ /* 0x100fe20000010000 */
[--C-:B------:R-:W-:Y:S01]  /*2500*/  FADD.FTZ R229, R43, -R0.reuse ;  /* 0x800000002be57221 */ /* 0x100fe20000010000 */
[C---:B------:R-:W-:Y:S01]  /*2510*/  FMUL.FTZ R61, R4.reuse, R187 ;  /* 0x000000bb043d7220 */ /* 0x040fe20000410000 */
[C---:B------:R-:W-:Y:S01]  /*2520*/  FMUL.FTZ R42, R4.reuse, R193 ;  /* 0x000000c1042a7220 */ /* 0x040fe20000410000 */
[C---:B------:R-:W-:Y:S01]  /*2530*/  FMUL.FTZ R7, R4.reuse, R13 ;  /* 0x0000000d04077220 */ /* 0x040fe20000410000 */
[C---:B------:R-:W-:Y:S01]  /*2540*/  FMUL.FTZ R44, R4.reuse, R199 ;  /* 0x000000c7042c7220 */ /* 0x040fe20000410000 */
[----:B------:R-:W-:Y:S01]  /*2550*/  F2FP.BF16.F32.PACK_AB R49, RZ, R11 ;  /* 0x0000000bff31723e */ /* 0x000fe200000010ff */
[--C-:B------:R-:W-:Y:S01]  /*2560*/  FADD.FTZ R251, R65, -R0.reuse ;  /* 0x8000000041fb7221 */ /* 0x100fe20000010000 */
[--C-:B------:R-:W-:Y:S01]  /*2570*/  FADD.FTZ R69, R69, -R0.reuse ;  /* 0x8000000045457221 */ /* 0x100fe20000010000 */
[----:B------:R-:W-:Y:S01]  /*2580*/  F2FP.BF16.F32.PACK_AB R36, RZ, R36 ;  /* 0x00000024ff24723e */ /* 0x000fe200000010ff */
[C---:B------:R-:W-:Y:S01]  /*2590*/  FMUL.FTZ R43, R4.reuse, R195 ;  /* 0x000000c3042b7220 */ /* 0x040fe20000410000 */
[C---:B------:R-:W-:Y:S01]  /*25a0*/  FMUL.FTZ R13, R4.reuse, R15 ;  /* 0x0000000f040d7220 */ /* 0x040fe20000410000 */
[C---:B------:R-:W-:Y:S01]  /*25b0*/  FMUL.FTZ R64, R4.reuse, R66 ;  /* 0x0000004204407220 */ /* 0x040fe20000410000 */
[C---:B------:R-:W-:Y:S01]  /*25c0*/  FMUL.FTZ R193, R4.reuse, R18 ;  /* 0x0000001204c17220 */ /* 0x040fe20000410000 */
[C---:B------:R-:W-:Y:S01]  /*25d0*/  FMUL.FTZ R196, R4.reuse, R24 ;  /* 0x0000001804c47220 */ /* 0x040fe20000410000 */
[----:B------:R-:W-:Y:S01]  /*25e0*/  FMUL.FTZ R199, R4, R79 ;  /* 0x0000004f04c77220 */ /* 0x000fe20000410000 */
[----:B-----5:R-:W-:Y:S01]  /*25f0*/  SHF.R.U64 R11, R122, 0x10, R123 ;  /* 0x000000107a0b7819 */ /* 0x020fe2000000127b */
[--C-:B------:R-:W-:Y:S01]  /*2600*/  FADD.FTZ R72, R72, -R0.reuse ;  /* 0x8000000048487221 */ /* 0x100fe20000010000 */
[----:B------:R-:W-:Y:S01]  /*2610*/  SHF.R.U64 R187, R2, 0x10, R3 ;  /* 0x0000001002bb7819 */ /* 0x000fe20000001203 */
[C---:B------:R-:W-:Y:S01]  /*2620*/  FMUL.FTZ R65, R4.reuse, R201 ;  /* 0x000000c904417220 */ /* 0x040fe20000410000 */
[----:B------:R-:W-:Y:S01]  /*2630*/  F2FP.BF16.F32.PACK_AB R34, RZ, R34 ;  /* 0x00000022ff22723e */ /* 0x000fe200000010ff */
[C---:B------:R-:W-:Y:S01]  /*2640*/  FMUL.FTZ R60, R4.reuse, R57 ;  /* 0x00000039043c7220 */ /* 0x040fe20000410000 */
[C---:B------:R-:W-:Y:S01]  /*2650*/  FMUL.FTZ R18, R4.reuse, R68 ;  /* 0x0000004404127220 */ /* 0x040fe20000410000 */
[----:B------:R-:W-:Y:S01]  /*2660*/  F2FP.BF16.F32.PACK_AB R66, RZ, R63 ;  /* 0x0000003fff42723e */ /* 0x000fe200000010ff */
[C---:B------:R-:W-:Y:S01]  /*2670*/  FMUL.FTZ R195, R4.reuse, R71 ;  /* 0x0000004704c37220 */ /* 0x040fe20000410000 */
[----:B------:R-:W-:Y:S01]  /*2680*/  FMUL.FTZ R79, R4, R82 ;  /* 0x00000052044f7220 */ /* 0x000fe20000410000 */
[----:B------:R-:W-:Y:S01]  /*2690*/  SHF.R.U32.HI R24, RZ, 0x10, R123 ;  /* 0x00000010ff187819 */ /* 0x000fe2000001167b */
[--C-:B------:R-:W-:Y:S01]  /*26a0*/  FADD.FTZ R241, R56, -R0.reuse ;  /* 0x8000000038f17221 */ /* 0x100fe20000010000 */
[----:B------:R-:W-:Y:S01]  /*26b0*/  SHF.R.U32.HI R15, RZ, 0x10, R3 ;  /* 0x00000010ff0f7819 */ /* 0x000fe20000011603 */
        /* <DEDUP_REMOVED lines=8> */
[--C-:B------:R-:W-:Y:S01]  /*2740*/  FADD.FTZ R81, R81, -R0.reuse ;  /* 0x8000000051517221 */ /* 0x100fe20000010000 */
[----:B------:R-:W-:Y:S01]  /*2750*/  SHF.R.U32.HI R68, RZ, 0x10, R125 ;  /* 0x00000010ff447819 */ /* 0x000fe2000001167d */
[C---:B------:R-:W-:Y:S01]  /*2760*/  FMUL.FTZ R17, R4.reuse, R17 ;  /* 0x0000001104117220 */ /* 0x040fe20000410000 */
[----:B------:R-:W-:Y:S01]  /*2770*/  SHF.R.U32.HI R63, RZ, 0x10, R85 ;  /* 0x00000010ff3f7819 */ /* 0x000fe20000011655 */
[C---:B------:R-:W-:Y:S01]  /*2780*/  FMUL.FTZ R56, R4.reuse, R19 ;  /* 0x0000001304387220 */ /* 0x040fe20000410000 */
[----:B------:R-:W-:Y:S01]  /*2790*/  F2FP.BF16.F32.PACK_AB R54, RZ, R54 ;  /* 0x00000036ff36723e */ /* 0x000fe200000010ff */
[----:B------:R-:W-:Y:S01]  /*27a0*/  FMUL.FTZ R21, R4, R21 ;  /* 0x0000001504157220 */ /* 0x000fe20000410000 */
[----:B------:R-:W-:Y:S01]  /*27b0*/  F2FP.BF16.F32.PACK_AB R38, RZ, R38 ;  /* 0x00000026ff26723e */ /* 0x000fe200000010ff */
[--C-:B------:R-:W-:Y:S01]  /*27c0*/  FADD.FTZ R29, R29, -R0.reuse ;  /* 0x800000001d1d7221 */ /* 0x100fe20000010000 */
[----:B------:R-:W-:Y:S01]  /*27d0*/  SHF.R.U64 R80, R124, 0x10, R125 ;  /* 0x000000107c507819 */ /* 0x000fe2000000127d */
[----:B------:R-:W-:Y:S01]  /*27e0*/  FMUL.FTZ R19, R4, R207 ;  /* 0x000000cf04137220 */ /* 0x000fe20000410000 */
[----:B------:R-:W-:Y:S01]  /*27f0*/  SHF.R.U64 R59, R84, 0x10, R85 ;  /* 0x00000010543b7819 */ /* 0x000fe20000001255 */
[----:B------:R-:W-:Y:S01]  /*2800*/  FMUL.FTZ R194, R4, R69 ;  /* 0x0000004504c27220 */ /* 0x000fe20000410000 */
[----:B------:R-:W-:Y:S01]  /*2810*/  SHF.R.U64 R70, R126, 0x10, R127 ;  /* 0x000000107e467819 */ /* 0x000fe2000000127f */
[--C-:B------:R-:W-:Y:S01]  /*2820*/  FADD.FTZ R25, R25, -R0.reuse ;  /* 0x8000000019197221 */ /* 0x100fe20000010000 */
[----:B------:R-:W-:Y:S01]  /*2830*/  SHF.R.U64 R83, R86, 0x10, R87 ;  /* 0x0000001056537819 */ /* 0x000fe20000001257 */
[--C-:B------:R-:W-:Y:S01]  /*2840*/  FADD.FTZ R31, R31, -R0.reuse ;  /* 0x800000001f1f7221 */ /* 0x100fe20000010000 */
[----:B------:R-:W-:Y:S01]  /*2850*/  FADD.FTZ R231, R46, -R0 ;  /* 0x800000002ee77221 */ /* 0x000fe20000010000 */
[----:B------:R-:W-:Y:S01]  /*2860*/  FMUL.FTZ R69, R4, R72 ;  /* 0x0000004804457220 */ /* 0x000fe20000410000 */
[----:B------:R-:W-:-:S02]  /*2870*/  HFMA2.BF16_V2 R187, R187.H0_H0, R36.H0_H0, R11.H0_H0 ;  /* 0x20000024bbbb7231 */ /* 0x000fc4000024080b */
[C---:B------:R-:W-:Y:S01]  /*2880*/  FMUL.FTZ R46, R4.reuse, R23 ;  /* 0x00000017042e7220 */ /* 0x040fe20000410000 */
[C---:B------:R-:W-:Y:S01]  /*2890*/  FMUL.FTZ R72, R4.reuse, R78 ;  /* 0x0000004e04487220 */ /* 0x040fe20000410000 */
[----:B------:R-:W-:Y:S02]  /*28a0*/  HFMA2.BF16_V2 R11, R15.H0_H0, R34.H0_H0, R24.H0_H0 ;  /* 0x200000220f0b7231 */ /* 0x000fe40000240818 */
[C---:B------:R-:W-:Y:S01]  /*28b0*/  FMUL.FTZ R23, R4.reuse, R27 ;  /* 0x0000001b04177220 */ /* 0x040fe20000410000 */
[----:B------:R-:W-:Y:S01]  /*28c0*/  F2FP.BF16.F32.PACK_AB R78, RZ, R73 ;  /* 0x00000049ff4e723e */ /* 0x000fe200000010ff */
[C---:B------:R-:W-:Y:S01]  /*28d0*/  FMUL.FTZ R200, R4.reuse, R81 ;  /* 0x0000005104c87220 */ /* 0x040fe20000410000 */
[----:B------:R-:W-:Y:S02]  /*28e0*/  HFMA2.BF16_V2 R15, R63.H0_H0, R40.H0_H0, R68.H0_H0 ;  /* 0x200000283f0f7231 */ /* 0x000fe40000240844 */
[--C-:B------:R-:W-:Y:S01]  /*28f0*/  FADD.FTZ R35, R35, -R0.reuse ;  /* 0x8000000023237221 */ /* 0x100fe20000010000 */
[----:B------:R-:W-:Y:S01]  /*2900*/  F2FP.BF16.F32.PACK_AB R13, RZ, R13 ;  /* 0x0000000dff0d723e */ /* 0x000fe200000010ff */
[----:B------:R-:W-:Y:S01]  /*2910*/  FMUL.FTZ R27, R4, R29 ;  /* 0x0000001d041b7220 */ /* 0x000fe20000410000 */
[----:B------:R-:W-:Y:S01]  /*2920*/  F2FP.BF16.F32.PACK_AB R17, RZ, R17 ;  /* 0x00000011ff11723e */ /* 0x000fe200000010ff */
[----:B------:R-:W-:Y:S01]  /*2930*/  HFMA2.BF16_V2 R80, R59.H0_H0, R54.H0_H0, R80.H0_H0 ;  /* 0x200000363b507231 */ /* 0x000fe20000240850 */
[----:B------:R-:W-:Y:S01]  /*2940*/  F2FP.BF16.F32.PACK_AB R21, RZ, R21 ;  /* 0x00000015ff15723e */ /* 0x000fe200000010ff */
[----:B------:R-:W-:Y:S01]  /*2950*/  HFMA2.BF16_V2 R83, R83.H0_H0, R38.H0_H0, R70.H0_H0 ;  /* 0x2000002653537231 */ /* 0x000fe20000240846 */
[----:B------:R-:W-:Y:S01]  /*2960*/  SHF.R.U32.HI R34, RZ, 0x10, R127 ;  /* 0x00000010ff227819 */ /* 0x000fe2000001167f */
[--C-:B------:R-:W-:Y:S01]  /*2970*/  FADD.FTZ R37, R37, -R0.reuse ;  /* 0x8000000025257221 */ /* 0x100fe20000010000 */
[----:B------:R-:W-:Y:S01]  /*2980*/  SHF.R.U32.HI R24, RZ, 0x10, R87 ;  /* 0x00000010ff187819 */ /* 0x000fe20000011657 */
        /* <DEDUP_REMOVED lines=9> */
[----:B------:R-:W-:Y:S01]  /*2a20*/  F2FP.BF16.F32.PACK_AB R56, RZ, R56 ;  /* 0x00000038ff38723e */ /* 0x000fe200000010ff */
[C---:B------:R-:W-:Y:S01]  /*2a30*/  FMUL.FTZ R31, R4.reuse, R217 ;  /* 0x000000d9041f7220 */ /* 0x040fe20000410000 */
[----:B------:R-:W-:Y:S01]  /*2a40*/  F2FP.BF16.F32.PACK_AB R19, RZ, R19 ;  /* 0x00000013ff13723e */ /* 0x000fe200000010ff */
[----:B------:R-:W-:Y:S01]  /*2a50*/  FADD.FTZ R41, R41, -R0 ;  /* 0x8000000029297221 */ /* 0x000fe20000010000 */
[----:B------:R-:W-:Y:S01]  /*2a60*/  SHF.R.U32.HI R38, RZ, 0x10, R129 ;  /* 0x00000010ff267819 */ /* 0x000fe20000011681 */
[C---:B------:R-:W-:Y:S01]  /*2a70*/  FMUL.FTZ R20, R4.reuse, R33 ;  /* 0x0000002104147220 */ /* 0x040fe20000410000 */
[----:B------:R-:W-:Y:S01]  /*2a80*/  SHF.R.U32.HI R59, RZ, 0x10, R89 ;  /* 0x00000010ff3b7819 */ /* 0x000fe20000011659 */
[C---:B------:R-:W-:Y:S01]  /*2a90*/  FMUL.FTZ R33, R4.reuse, R35 ;  /* 0x0000002304217220 */ /* 0x040fe20000410000 */
[----:B------:R-:W-:Y:S01]  /*2aa0*/  SHF.R.U32.HI R63, RZ, 0x10, R131 ;  /* 0x00000010ff3f7819 */ /* 0x000fe20000011683 */
[C---:B------:R-:W-:Y:S01]  /*2ab0*/  FMUL.FTZ R35, R4.reuse, R37 ;  /* 0x0000002504237220 */ /* 0x040fe20000410000 */
[----:B------:R-:W-:Y:S01]  /*2ac0*/  SHF.R.U32.HI R54, RZ, 0x10, R91 ;  /* 0x00000010ff367819 */ /* 0x000fe2000001165b */
[----:B------:R-:W-:Y:S01]  /*2ad0*/  FMUL.FTZ R198, R4, R77 ;  /* 0x0000004d04c67220 */ /* 0x000fe20000410000 */
[----:B------:R-:W-:Y:S01]  /*2ae0*/  HFMA2.BF16_V2 R13, R24.H0_H0, R13.H0_H0, R34.H0_H0 ;  /* 0x2000000d180d7231 */ /* 0x000fe20000240822 */
[----:B------:R-:W-:Y:S01]  /*2af0*/  F2FP.BF16.F32.PACK_AB R25, RZ, R25 ;  /* 0x00000019ff19723e */ /* 0x000fe200000010ff */
[----:B------:R-:W-:Y:S01]  /*2b00*/  HFMA2.BF16_V2 R81, R36.H0_H0, R17.H0_H0, R81.H0_H0 ;  /* 0x2000001124517231 */ /* 0x000fe20000240851 */
[----:B------:R-:W-:Y:S01]  /*2b10*/  F2FP.BF16.F32.PACK_AB R23, RZ, R23 ;  /* 0x00000017ff17723e */ /* 0x000fe200000010ff */
[----:B------:R-:W-:-:S02]  /*2b20*/  HFMA2.BF16_V2 R73, R40.H0_H0, R21.H0_H0, R73.H0_H0 ;  /* 0x2000001528497231 */ /* 0x000fc40000240849 */
[C---:B------:R-:W-:Y:S01]  /*2b30*/  FMUL.FTZ R37, R4.reuse, R39 ;  /* 0x0000002704257220 */ /* 0x040fe20000410000 */
[----:B------:R-:W-:Y:S01]  /*2b40*/  FMUL.FTZ R197, R4, R75 ;  /* 0x0000004b04c57220 */ /* 0x000fe20000410000 */
[----:B------:R-:W-:Y:S01]  /*2b50*/  HFMA2.BF16_V2 R17, R59.H0_H0, R56.H0_H0, R38.H0_H0 ;  /* 0x200000383b117231 */ /* 0x000fe20000240826 */
[----:B------:R-:W-:Y:S01]  /*2b60*/  SHF.R.U64 R77, R132, 0x10, R133 ;  /* 0x00000010844d7819 */ /* 0x000fe20000001285 */
[----:B------:R-:W-:Y:S01]  /*2b70*/  HFMA2.BF16_V2 R19, R54.H0_H0, R19.H0_H0, R63.H0_H0 ;  /* 0x2000001336137231 */ /* 0x000fe2000024083f */
[----:B------:R-:W-:Y:S01]  /*2b80*/  SHF.R.U64 R24, R92, 0x10, R93 ;  /* 0x000000105c187819 */ /* 0x000fe2000000125d */
[C---:B------:R-:W-:Y:S01]  /*2b90*/  FMUL.FTZ R39, R4.reuse, R41 ;  /* 0x0000002904277220 */ /* 0x040fe20000410000 */
[----:B------:R-:W-:Y:S01]  /*2ba0*/  SHF.R.U32.HI R21, RZ, 0x10, R133 ;  /* 0x00000010ff157819 */ /* 0x000fe20000011685 */
[----:B------:R-:W-:Y:S01]  /*2bb0*/  FMUL.FTZ R41, R4, R229 ;  /* 0x000000e504297220 */ /* 0x000fe20000410000 */
[----:B------:R-:W-:Y:S01]  /*2bc0*/  SHF.R.U32.HI R34, RZ, 0x10, R93 ;  /* 0x00000010ff227819 */ /* 0x000fe2000001165d */
[----:B------:R-:W-:Y:S01]  /*2bd0*/  HFMA2.BF16_V2 R77, R24.H0_H0, R25.H0_H0, R77.H0_H0 ;  /* 0x20000019184d7231 */ /* 0x000fe2000024084d */
[----:B------:R-:W-:Y:S01]  /*2be0*/  F2FP.BF16.F32.PACK_AB R27, RZ, R27 ;  /* 0x0000001bff1b723e */ /* 0x000fe200000010ff */
[--C-:B------:R-:W-:Y:S01]  /*2bf0*/  FADD.FTZ R45, R45, -R0.reuse ;  /* 0x800000002d2d7221 */ /* 0x100fe20000010000 */
[----:B------:R-:W-:Y:S01]  /*2c00*/  F2FP.BF16.F32.PACK_AB R29, RZ, R29 ;  /* 0x0000001dff1d723e */ /* 0x000fe200000010ff */
[----:B------:R-:W-:Y:S01]  /*2c10*/  HFMA2.BF16_V2 R21, R34.H0_H0, R23.H0_H0, R21.H0_H0 ;  /* 0x2000001722157231 */ /* 0x000fe20000240815 */
[----:B------:R-:W-:Y:S01]  /*2c20*/  F2FP.BF16.F32.PACK_AB R31, RZ, R31 ;  /* 0x0000001fff1f723e */ /* 0x000fe200000010ff */
[--C-:B------:R-:W-:Y:S01]  /*2c30*/  FADD.FTZ R51, R51, -R0.reuse ;  /* 0x8000000033337221 */ /* 0x100fe20000010000 */
[----:B------:R-:W-:Y:S01]  /*2c40*/  SHF.R.U64 R75, R134, 0x10, R135 ;  /* 0x00000010864b7819 */ /* 0x000fe20000001287 */
[--C-:B------:R-:W-:Y:S01]  /*2c50*/  FADD.FTZ R249, R62, -R0.reuse ;  /* 0x800000003ef97221 */ /* 0x100fe20000010000 */
[----:B------:R-:W-:Y:S01]  /*2c60*/  SHF.R.U64 R36, R94, 0x10, R95 ;  /* 0x000000105e247819 */ /* 0x000fe2000000125f */
[C---:B------:R-:W-:Y:S01]  /*2c70*/  FMUL.FTZ R5, R4.reuse, R189 ;  /* 0x000000bd04057220 */ /* 0x040fe20000410000 */
[----:B------:R-:W-:Y:S01]  /*2c80*/  SHF.R.U32.HI R40, RZ, 0x10, R135 ;  /* 0x00000010ff287819 */ /* 0x000fe20000011687 */
[----:B------:R-:W-:Y:S01]  /*2c90*/  FMUL.FTZ R62, R4, R233 ;  /* 0x000000e9043e7220 */ /* 0x000fe20000410000 */
[----:B------:R-:W-:Y:S01]  /*2ca0*/  SHF.R.U32.HI R38, RZ, 0x10, R95 ;  /* 0x00000010ff267819 */ /* 0x000fe2000001165f */
[----:B------:R-:W-:Y:S01]  /*2cb0*/  HFMA2.BF16_V2 R75, R36.H0_H0, R27.H0_H0, R75.H0_H0 ;  /* 0x2000001b244b7231 */ /* 0x000fe2000024084b */
[----:B------:R-:W-:Y:S01]  /*2cc0*/  SHF.R.U64 R56, R136, 0x10, R137 ;  /* 0x0000001088387819 */ /* 0x000fe20000001289 */
[----:B------:R-:W-:Y:S01]  /*2cd0*/  FMUL.FTZ R189, R4, R239 ;  /* 0x000000ef04bd7220 */ /* 0x000fe20000410000 */
[----:B------:R-:W-:Y:S01]  /*2ce0*/  SHF.R.U64 R54, R96, 0x10, R97 ;  /* 0x0000001060367819 */ /* 0x000fe20000001261 */
[----:B------:R-:W-:Y:S01]  /*2cf0*/  HFMA2.BF16_V2 R23, R38.H0_H0, R29.H0_H0, R40.H0_H0 ;  /* 0x2000001d26177231 */ /* 0x000fe20000240828 */
[----:B------:R-:W-:Y:S01]  /*2d00*/  F2FP.BF16.F32.PACK_AB R35, RZ, R35 ;  /* 0x00000023ff23723e */ /* 0x000fe200000010ff */
[C---:B------:R-:W-:Y:S01]  /*2d10*/  FMUL.FTZ R45, R4.reuse, R45 ;  /* 0x0000002d042d7220 */ /* 0x040fe20000410000 */
[----:B------:R-:W-:Y:S01]  /*2d20*/  F2FP.BF16.F32.PACK_AB R39, RZ, R39 ;  /* 0x00000027ff27723e */ /* 0x000fe200000010ff */
[----:B------:R-:W-:Y:S01]  /*2d30*/  HFMA2.BF16_V2 R24, R54.H0_H0, R31.H0_H0, R56.H0_H0 ;  /* 0x2000001f36187231 */ /* 0x000fe20000240838 */
[----:B------:R-:W-:Y:S01]  /*2d40*/  F2FP.BF16.F32.PACK_AB R41, RZ, R41 ;  /* 0x00000029ff29723e */ /* 0x000fe200000010ff */
[----:B------:R-:W-:Y:S01]  /*2d50*/  FMUL.FTZ R188, R4, R51 ;  /* 0x0000003304bc7220 */ /* 0x000fe20000410000 */
[----:B------:R-:W-:Y:S01]  /*2d60*/  SHF.R.U64 R27, R138, 0x10, R139 ;  /* 0x000000108a1b7819 */ /* 0x000fe2000000128b */
[--C-:B------:R-:W-:Y:S01]  /*2d70*/  FADD.FTZ R55, R55, -R0.reuse ;  /* 0x8000000037377221 */ /* 0x100fe20000010000 */
[----:B------:R-:W-:Y:S01]  /*2d80*/  SHF.R.U64 R70, R98, 0x10, R99 ;  /* 0x0000001062467819 */ /* 0x000fe20000001263 */
[--C-:B------:R-:W-:Y:S01]  /*2d90*/  FADD.FTZ R247, R58, -R0.reuse ;  /* 0x800000003af77221 */ /* 0x100fe20000010000 */
[----:B------:R-:W-:Y:S01]  /*2da0*/  SHF.R.U64 R31, R140, 0x10, R141 ;  /* 0x000000108c1f7819 */ /* 0x000fe2000000128d */
[----:B------:R-:W-:Y:S01]  /*2db0*/  FMUL.FTZ R58, R4, R53 ;  /* 0x00000035043a7220 */ /* 0x000fe20000410000 */
[----:B------:R-:W-:Y:S01]  /*2dc0*/  SHF.R.U64 R68, R100, 0x10, R101 ;  /* 0x0000001064447819 */ /* 0x000fe20000001265 */
[----:B------:R-:W-:Y:S01]  /*2dd0*/  HFMA2.BF16_V2 R70, R70.H0_H0, R35.H0_H0, R27.H0_H0 ;  /* 0x2000002346467231 */ /* 0x000fe2000024081b */
[----:B------:R-:W-:Y:S01]  /*2de0*/  SHF.R.U32.HI R38, RZ, 0x10, R141 ;  /* 0x00000010ff267819 */ /* 0x000fe2000001168d */
[C---:B------:R-:W-:Y:S01]  /*2df0*/  FMUL.FTZ R53, R4.reuse, R55 ;  /* 0x0000003704357220 */ /* 0x040fe20000410000 */
[----:B------:R-:W-:Y:S01]  /*2e00*/  SHF.R.U32.HI R36, RZ, 0x10, R101 ;  /* 0x00000010ff247819 */ /* 0x000fe20000011665 */
[----:B------:R-:W-:Y:S01]  /*2e10*/  HFMA2.BF16_V2 R68, R68.H0_H0, R39.H0_H0, R31.H0_H0 ;  /* 0x2000002744447231 */ /* 0x000fe2000024081f */
        /* <DEDUP_REMOVED lines=11> */
[----:B------:R-:W-:Y:S01]  /*2ed0*/  FMUL.FTZ R192, R4, R251 ;  /* 0x000000fb04c07220 */ /* 0x000fe20000410000 */
[----:B------:R-:W-:Y:S01]  /*2ee0*/  F2FP.BF16.F32.PACK_AB R62, RZ, R62 ;  /* 0x0000003eff3e723e */ /* 0x000fe200000010ff */
[--C-:B------:R-:W-:Y:S01]  /*2ef0*/  FADD.FTZ R205, R22, -R0.reuse ;  /* 0x8000000016cd7221 */ /* 0x100fe20000010000 */
[----:B------:R-:W-:Y:S01]  /*2f00*/  SHF.R.U32.HI R27, RZ, 0x10, R143 ;  /* 0x00000010ff1b7819 */ /* 0x000fe2000001168f */
[----:B------:R-:W-:Y:S01]  /*2f10*/  HFMA2.BF16_V2 R25, R34.H0_H0, R37.H0_H0, R29.H0_H0 ;  /* 0x2000002522197231 */ /* 0x000fe2000024081d */
[----:B------:R-:W-:Y:S01]  /*2f20*/  SHF.R.U32.HI R31, RZ, 0x10, R103 ;  /* 0x00000010ff1f7819 */ /* 0x000fe20000011667 */
[----:B------:R-:W-:Y:S01]  /*2f30*/  FMUL.FTZ R8, R4, R203 ;  /* 0x000000cb04087220 */ /* 0x000fe20000410000 */
[----:B------:R-:W-:Y:S01]  /*2f40*/  SHF.R.U64 R63, R144, 0x10, R145 ;  /* 0x00000010903f7819 */ /* 0x000fe20000001291 */
[--C-:B------:R-:W-:Y:S01]  /*2f50*/  FADD.FTZ R209, R26, -R0.reuse ;  /* 0x800000001ad17221 */ /* 0x100fe20000010000 */
[----:B------:R-:W-:Y:S01]  /*2f60*/  SHF.R.U64 R36, R104, 0x10, R105 ;  /* 0x0000001068247819 */ /* 0x000fe20000001269 */
[----:B------:R-:W-:Y:S01]  /*2f70*/  HFMA2.BF16_V2 R31, R31.H0_H0, R62.H0_H0, R27.H0_H0 ;  /* 0x2000003e1f1f7231 */ /* 0x000fe2000024081b */
[----:B------:R-:W-:Y:S01]  /*2f80*/  F2FP.BF16.F32.PACK_AB R189, RZ, R189 ;  /* 0x000000bdffbd723e */ /* 0x000fe200000010ff */
[----:B------:R-:W-:Y:S01]  /*2f90*/  FMUL.FTZ R9, R4, R205 ;  /* 0x000000cd04097220 */ /* 0x000fe20000410000 */
[----:B------:R-:W-:Y:S01]  /*2fa0*/  SHF.R.U64 R35, R146, 0x10, R147 ;  /* 0x0000001092237819 */ /* 0x000fe20000001293 */
[----:B------:R-:W-:Y:S01]  /*2fb0*/  HFMA2.BF16_V2 R63, R36.H0_H0, R47.H0_H0, R63.H0_H0 ;  /* 0x2000002f243f7231 */ /* 0x000fe2000024083f */
[----:B------:R-:W-:Y:S01]  /*2fc0*/  SHF.R.U64 R38, R106, 0x10, R107 ;  /* 0x000000106a267819 */ /* 0x000fe2000000126b */
[--C-:B------:R-:W-:Y:S01]  /*2fd0*/  FADD.FTZ R211, R30, -R0.reuse ;  /* 0x800000001ed37221 */ /* 0x100fe20000010000 */
[----:B------:R-:W-:Y:S01]  /*2fe0*/  F2FP.BF16.F32.PACK_AB R45, RZ, R45 ;  /* 0x0000002dff2d723e */ /* 0x000fe200000010ff */
[----:B------:R-:W-:Y:S01]  /*2ff0*/  FMUL.FTZ R10, R4, R209 ;  /* 0x000000d1040a7220 */ /* 0x000fe20000410000 */
[----:B------:R-:W-:Y:S01]  /*3000*/  F2FP.BF16.F32.PACK_AB R188, RZ, R188 ;  /* 0x000000bcffbc723e */ /* 0x000fe200000010ff */
[----:B------:R-:W-:Y:S01]  /*3010*/  HFMA2.BF16_V2 R62, R38.H0_H0, R189.H0_H0, R35.H0_H0 ;  /* 0x200000bd263e7231 */ /* 0x000fe20000240823 */
[----:B------:R-:W-:Y:S01]  /*3020*/  SHF.R.U64 R59, R142, 0x10, R143 ;  /* 0x000000108e3b7819 */ /* 0x000fe2000000128f */
[----:B------:R-:W-:Y:S01]  /*3030*/  FMUL.FTZ R12, R4, R211 ;  /* 0x000000d3040c7220 */ /* 0x000fe20000410000 */
[----:B------:R-:W-:Y:S01]  /*3040*/  SHF.R.U64 R34, R102, 0x10, R103 ;  /* 0x0000001066227819 */ /* 0x000fe20000001267 */
[--C-:B------:R-:W-:Y:S01]  /*3050*/  FADD.FTZ R213, R28, -R0.reuse ;  /* 0x800000001cd57221 */ /* 0x100fe20000010000 */
[----:B------:R-:W-:Y:S01]  /*3060*/  SHF.R.U32.HI R33, RZ, 0x10, R145 ;  /* 0x00000010ff217819 */ /* 0x000fe20000011691 */
[C---:B------:R-:W-:Y:S01]  /*3070*/  FMUL.FTZ R16, R4.reuse, R223 ;  /* 0x000000df04107220 */ /* 0x040fe20000410000 */
[----:B------:R-:W-:Y:S01]  /*3080*/  SHF.R.U32.HI R29, RZ, 0x10, R105 ;  /* 0x00000010ff1d7819 */ /* 0x000fe20000011669 */
[----:B------:R-:W-:Y:S01]  /*3090*/  HFMA2.BF16_V2 R59, R34.H0_H0, R45.H0_H0, R59.H0_H0 ;  /* 0x2000002d223b7231 */ /* 0x000fe2000024083b */
[----:B------:R-:W-:Y:S01]  /*30a0*/  SHF.R.U32.HI R39, RZ, 0x10, R149 ;  /* 0x00000010ff277819 */ /* 0x000fe20000011695 */
[C---:B------:R-:W-:Y:S01]  /*30b0*/  FMUL.FTZ R249, R4.reuse, R249 ;  /* 0x000000f904f97220 */ /* 0x040fe20000410000 */
[----:B------:R-:W-:Y:S01]  /*30c0*/  SHF.R.U32.HI R36, RZ, 0x10, R109 ;  /* 0x00000010ff247819 */ /* 0x000fe2000001166d */
        /* <DEDUP_REMOVED lines=8> */
[--C-:B------:R-:W-:Y:S01]  /*3150*/  FADD.FTZ R235, R48, -R0.reuse ;  /* 0x8000000030eb7221 */ /* 0x100fe20000010000 */
[----:B------:R-:W-:Y:S01]  /*3160*/  F2FP.BF16.F32.PACK_AB R191, RZ, R191 ;  /* 0x000000bfffbf723e */ /* 0x000fe200000010ff */
[----:B------:R-:W-:Y:S01]  /*3170*/  HFMA2.BF16_V2 R57, R35.H0_H0, R190.H0_H0, R37.H0_H0 ;  /* 0x200000be23397231 */ /* 0x000fe20000240825 */
[----:B------:R-:W-:Y:S01]  /*3180*/  SHF.R.U64 R33, R148, 0x10, R149 ;  /* 0x0000001094217819 */ /* 0x000fe20000001295 */
[----:B------:R-:W-:Y:S01]  /*3190*/  FMUL.FTZ R26, R4, R225 ;  /* 0x000000e1041a7220 */ /* 0x000fe20000410000 */
[----:B------:R-:W-:Y:S01]  /*31a0*/  SHF.R.U64 R56, R108, 0x10, R109 ;  /* 0x000000106c387819 */ /* 0x000fe2000000126d */
[C---:B------:R-:W-:Y:S01]  /*31b0*/  FMUL.FTZ R48, R4.reuse, R215 ;  /* 0x000000d704307220 */ /* 0x040fe20000410000 */
        /* <DEDUP_REMOVED lines=11> */
[----:B------:R-:W-:Y:S01]  /*3270*/  FMUL.FTZ R30, R4, R227 ;  /* 0x000000e3041e7220 */ /* 0x000fe20000410000 */
[----:B------:R-:W-:Y:S01]  /*3280*/  F2FP.BF16.F32.PACK_AB R195, RZ, R195 ;  /* 0x000000c3ffc3723e */ /* 0x000fe200000010ff */
[----:B------:R-:W-:Y:S01]  /*3290*/  HFMA2.BF16_V2 R27, R34.H0_H0, R53.H0_H0, R27.H0_H0 ;  /* 0x20000035221b7231 */ /* 0x000fe2000024081b */
[----:B------:R-:W-:Y:S01]  /*32a0*/  SHF.R.U64 R33, R152, 0x10, R153 ;  /* 0x0000001098217819 */ /* 0x000fe20000001299 */
[--C-:B------:R-:W-:Y:S01]  /*32b0*/  FADD.FTZ R237, R52, -R0.reuse ;  /* 0x8000000034ed7221 */ /* 0x100fe20000010000 */
[----:B------:R-:W-:Y:S01]  /*32c0*/  SHF.R.U64 R55, R112, 0x10, R113 ;  /* 0x0000001070377819 */ /* 0x000fe20000001271 */
[C---:B------:R-:W-:Y:S01]  /*32d0*/  FMUL.FTZ R52, R4.reuse, R235 ;  /* 0x000000eb04347220 */ /* 0x040fe20000410000 */
[----:B------:R-:W-:Y:S01]  /*32e0*/  SHF.R.U32.HI R38, RZ, 0x10, R155 ;  /* 0x00000010ff267819 */ /* 0x000fe2000001169b */
[C---:B------:R-:W-:Y:S01]  /*32f0*/  FMUL.FTZ R32, R4.reuse, R237 ;  /* 0x000000ed04207220 */ /* 0x040fe20000410000 */
[----:B------:R-:W-:Y:S01]  /*3300*/  SHF.R.U32.HI R36, RZ, 0x10, R115 ;  /* 0x00000010ff247819 */ /* 0x000fe20000011673 */
[----:B------:R-:W-:Y:S01]  /*3310*/  HFMA2.BF16_V2 R55, R55.H0_H0, R192.H0_H0, R33.H0_H0 ;  /* 0x200000c037377231 */ /* 0x000fe20000240821 */
[----:B------:R-:W-:Y:S01]  /*3320*/  F2FP.BF16.F32.PACK_AB R193, RZ, R193 ;  /* 0x000000c1ffc1723e */ /* 0x000fe200000010ff */
[----:B------:R-:W-:Y:S01]  /*3330*/  HFMA2.BF16_V2 R49, R105.H0_H0, R49.H0_H0, R145.H0_H0 ;  /* 0x2000003169317231 */ /* 0x000fe20000240891 */
[----:B------:R-:W-:Y:S01]  /*3340*/  SHF.R.U32.HI R34, RZ, 0x10, R113 ;  /* 0x00000010ff227819 */ /* 0x000fe20000011671 */
[----:B------:R-:W-:Y:S01]  /*3350*/  HFMA2.BF16_V2 R38, R36.H0_H0, R195.H0_H0, R38.H0_H0 ;  /* 0x200000c324267231 */ /* 0x000fe20000240826 */
[----:B------:R-:W-:Y:S01]  /*3360*/  SHF.R.U32.HI R47, RZ, 0x10, R153 ;  /* 0x00000010ff2f7819 */ /* 0x000fe20000011699 */
[----:B------:R-:W-:Y:S01]  /*3370*/  FMUL.FTZ R51, R4, R247 ;  /* 0x000000f704337220 */ /* 0x000fe20000410000 */
[----:B------:R-:W-:Y:S01]  /*3380*/  F2FP.BF16.F32.PACK_AB R197, RZ, R197 ;  /* 0x000000c5ffc5723e */ /* 0x000fe200000010ff */
[----:B------:R-:W-:Y:S01]  /*3390*/  HFMA2.BF16_V2 R66, R112.H0_H0, R66.H0_H0, R152.H0_H0 ;  /* 0x2000004270427231 */ /* 0x000fe20000240898 */
[----:B------:R-:W-:Y:S01]  /*33a0*/  SHF.R.U32.HI R36, RZ, 0x10, R157 ;  /* 0x00000010ff247819 */ /* 0x000fe2000001169d */
[----:B------:R-:W-:Y:S01]  /*33b0*/  HFMA2.BF16_V2 R33, R34.H0_H0, R193.H0_H0, R47.H0_H0 ;  /* 0x200000c122217231 */ /* 0x000fe2000024082f */
[----:B------:R-:W-:Y:S01]  /*33c0*/  SHF.R.U32.HI R192, RZ, 0x10, R117 ;  /* 0x00000010ffc07819 */ /* 0x000fe20000011675 */
[----:B------:R-:W-:Y:S01]  /*33d0*/  FADD.FTZ R76, R76, -R0 ;  /* 0x800000004c4c7221 */ /* 0x000fe20000010000 */
[----:B------:R-:W-:Y:S01]  /*33e0*/  F2FP.BF16.F32.PACK_AB R5, RZ, R5 ;  /* 0x00000005ff05723e */ /* 0x000fe200000010ff */
[----:B------:R-:W-:Y:S01]  /*33f0*/  HFMA2.BF16_V2 R71, R115.H0_H0, R71.H0_H0, R155.H0_H0 ;  /* 0x2000004773477231 */ /* 0x000fe2000024089b */
[----:B------:R-:W-:Y:S01]  /*3400*/  F2FP.BF16.F32.PACK_AB R194, RZ, R194 ;  /* 0x000000c2ffc2723e */ /* 0x000fe200000010ff */
[----:B------:R-:W-:Y:S01]  /*3410*/  HFMA2.BF16_V2 R36, R192.H0_H0, R197.H0_H0, R36.H0_H0 ;  /* 0x200000c5c0247231 */ /* 0x000fe20000240824 */
[----:B------:R-:W-:Y:S01]  /*3420*/  SHF.R.U64 R53, R154, 0x10, R155 ;  /* 0x000000109a357819 */ /* 0x000fe2000000129b */
[----:B------:R-:W-:Y:S01]  /*3430*/  HFMA2.BF16_V2 R192, R3.H0_H0, R5.H0_H0, R123.H0_H0 ;  /* 0x2000000503c07231 */ /* 0x000fe2000024087b */
[----:B------:R-:W-:Y:S01]  /*3440*/  SHF.R.U64 R45, R114, 0x10, R115 ;  /* 0x00000010722d7819 */ /* 0x000fe20000001273 */
[----:B------:R-:W-:Y:S01]  /*3450*/  FMUL.FTZ R76, R4, R76 ;  /* 0x0000004c044c7220 */ /* 0x000fe20000410000 */
[----:B------:R-:W-:Y:S01]  /*3460*/  F2FP.BF16.F32.PACK_AB R61, RZ, R61 ;  /* 0x0000003dff3d723e */ /* 0x000fe200000010ff */
[----:B------:R-:W-:Y:S01]  /*3470*/  HFMA2.BF16_V2 R82, R120.H0_H0, R82.H0_H0, R160.H0_H0 ;  /* 0x2000005278527231 */ /* 0x000fe200002408a0 */
[----:B------:R-:W-:Y:S01]  /*3480*/  F2FP.BF16.F32.PACK_AB R198, RZ, R198 ;  /* 0x000000c6ffc6723e */ /* 0x000fe200000010ff */
[----:B------:R-:W-:Y:S01]  /*3490*/  HFMA2.BF16_V2 R53, R45.H0_H0, R194.H0_H0, R53.H0_H0 ;  /* 0x200000c22d357231 */ /* 0x000fe20000240835 */
[----:B------:R-:W-:Y:S01]  /*34a0*/  SHF.R.U64 R47, R158, 0x10, R159 ;  /* 0x000000109e2f7819 */ /* 0x000fe2000000129f */
[----:B------:R-:W-:Y:S01]  /*34b0*/  HFMA2.BF16_V2 R61, R2.H0_H0, R61.H0_H0, R122.H0_H0 ;  /* 0x2000003d023d7231 */ /* 0x000fe2000024087a */
[----:B------:R-:W-:Y:S01]  /*34c0*/  SHF.R.U64 R191, R118, 0x10, R119 ;  /* 0x0000001076bf7819 */ /* 0x000fe20000001277 */
[----:B------:R-:W-:Y:S01]  /*34d0*/  HFMA2.BF16_V2 R78, R117.H0_H0, R78.H0_H0, R157.H0_H0 ;  /* 0x2000004e754e7231 */ /* 0x000fe2000024089d */
[----:B------:R-:W-:Y:S01]  /*34e0*/  F2FP.BF16.F32.PACK_AB R8, RZ, R8 ;  /* 0x00000008ff08723e */ /* 0x000fe200000010ff */
[----:B------:R-:W-:Y:S01]  /*34f0*/  FMUL.FTZ R74, R4, R241 ;  /* 0x000000f1044a7220 */ /* 0x000fe20000410000 */
[----:B------:R-:W-:Y:S01]  /*3500*/  F2FP.BF16.F32.PACK_AB R6, RZ, R6 ;  /* 0x00000006ff06723e */ /* 0x000fe200000010ff */
[----:B------:R-:W-:Y:S01]  /*3510*/  HFMA2.BF16_V2 R47, R191.H0_H0, R198.H0_H0, R47.H0_H0 ;  /* 0x200000c6bf2f7231 */ /* 0x000fe2000024082f */
[----:B------:R-:W-:Y:S01]  /*3520*/  F2FP.BF16.F32.PACK_AB R9, RZ, R9 ;  /* 0x00000009ff09723e */ /* 0x000fe200000010ff */
[----:B------:R-:W-:Y:S01]  /*3530*/  HFMA2.BF16_V2 R198, R89.H0_H0, R8.H0_H0, R129.H0_H0 ;  /* 0x2000000859c67231 */ /* 0x000fe20000240881 */
[----:B------:R-:W-:Y:S01]  /*3540*/  F2FP.BF16.F32.PACK_AB R200, RZ, R200 ;  /* 0x000000c8ffc8723e */ /* 0x000fe200000010ff */
[----:B------:R-:W-:Y:S01]  /*3550*/  HFMA2.BF16_V2 R194, R85.H0_H0, R6.H0_H0, R125.H0_H0 ;  /* 0x2000000655c27231 */ /* 0x000fe2000024087d */
[----:B------:R-:W-:Y:S01]  /*3560*/  SHF.R.U64 R45, R160, 0x10, R161 ;  /* 0x00000010a02d7819 */ /* 0x000fe200000012a1 */
[----:B------:R-:W-:Y:S01]  /*3570*/  HFMA2.BF16_V2 R191, R91.H0_H0, R9.H0_H0, R131.H0_H0 ;  /* 0x200000095bbf7231 */ /* 0x000fe20000240883 */
[----:B------:R-:W-:-:S02]  /*3580*/  SHF.R.U64 R189, R120, 0x10, R121 ;  /* 0x0000001078bd7819 */ /* 0x000fc40000001279 */
[----:B------:R-:W-:Y:S02]  /*3590*/  F2FP.BF16.F32.PACK_AB R43, RZ, R43 ;  /* 0x0000002bff2b723e */ /* 0x000fe400000010ff */
[----:B------:R-:W-:Y:S01]  /*35a0*/  F2FP.BF16.F32.PACK_AB R46, RZ, R46 ;  /* 0x0000002eff2e723e */ /* 0x000fe200000010ff */
[----:B------:R-:W-:Y:S01]  /*35b0*/  HFMA2.BF16_V2 R45, R189.H0_H0, R200.H0_H0, R45.H0_H0 ;  /* 0x200000c8bd2d7231 */ /* 0x000fe2000024082d */
[----:B------:R-:W-:Y:S01]  /*35c0*/  F2FP.BF16.F32.PACK_AB R10, RZ, R10 ;  /* 0x0000000aff0a723e */ /* 0x000fe200000010ff */
[----:B------:R-:W-:Y:S01]  /*35d0*/  HFMA2.BF16_V2 R195, R86.H0_H0, R43.H0_H0, R126.H0_H0 ;  /* 0x2000002b56c37231 */ /* 0x000fe2000024087e */
[----:B------:R-:W-:Y:S01]  /*35e0*/  LOP3.LUT R187, R187, 0xffff, RZ, 0xc0, !PT ;  /* 0x0000ffffbbbb7812 */ /* 0x000fe200078ec0ff */
[----:B------:R-:W-:Y:S01]  /*35f0*/  HFMA2.BF16_V2 R189, R92.H0_H0, R46.H0_H0, R132.H0_H0 ;  /* 0x2000002e5cbd7231 */ /* 0x000fe20000240884 */
[----:B------:R-:W-:Y:S01]  /*3600*/  PRMT R8, R192, 0x7610, R8 ;  /* 0x00007610c0087816 */ /* 0x000fe20000000008 */
[----:B------:R-:W-:Y:S01]  /*3610*/  HFMA2.BF16_V2 R46, R93.H0_H0, R10.H0_H0, R133.H0_H0 ;  /* 0x2000000a5d2e7231 */ /* 0x000fe20000240885 */
[----:B------:R-:W-:-:S02]  /*3620*/  F2FP.BF16.F32.PACK_AB R196, RZ, R196 ;  /* 0x000000c4ffc4723e */ /* 0x000fc400000010ff */
[----:B------:R-:W-:Y:S02]  /*3630*/  SHF.R.U64 R35, R156, 0x10, R157 ;  /* 0x000000109c237819 */ /* 0x000fe4000000129d */
[----:B------:R-:W-:Y:S02]  /*3640*/  SHF.R.U64 R54, R116, 0x10, R117 ;  /* 0x0000001074367819 */ /* 0x000fe40000001275 */
[----:B------:R-:W-:Y:S02]  /*3650*/  F2FP.BF16.F32.PACK_AB R44, RZ, R44 ;  /* 0x0000002cff2c723e */ /* 0x000fe400000010ff */
[----:B------:R-:W-:Y:S01]  /*3660*/  F2FP.BF16.F32.PACK_AB R12, RZ, R12 ;  /* 0x0000000cff0c723e */ /* 0x000fe200000010ff */
[----:B------:R-:W-:Y:S01]  /*3670*/  HFMA2.BF16_V2 R54, R54.H0_H0, R196.H0_H0, R35.H0_H0 ;  /* 0x200000c436367231 */ /* 0x000fe20000240823 */
[----:B------:R-:W-:Y:S01]  /*3680*/  PRMT R6, R61, 0x7610, R6 ;  /* 0x000076103d067816 */ /* 0x000fe20000000006 */
[----:B------:R-:W-:Y:S01]  /*3690*/  HFMA2.BF16_V2 R197, R88.H0_H0, R44.H0_H0, R128.H0_H0 ;  /* 0x2000002c58c57231 */ /* 0x000fe20000240880 */
[----:B------:R-:W-:Y:S01]  /*36a0*/  SHF.L.U32 R9, R187, 0x10, RZ ;  /* 0x00000010bb097819 */ /* 0x000fe200000006ff */
[----:B------:R-:W-:Y:S01]  /*36b0*/  HFMA2.BF16_V2 R44, R95.H0_H0, R12.H0_H0, R135.H0_H0 ;  /* 0x2000000c5f2c7231 */ /* 0x000fe20000240887 */
[----:B------:R-:W-:-:S02]  /*36c0*/  F2FP.BF16.F32.PACK_AB R42, RZ, R42 ;  /* 0x0000002aff2a723e */ /* 0x000fc400000010ff */
[----:B------:R-:W-:Y:S02]  /*36d0*/  F2FP.BF16.F32.PACK_AB R7, RZ, R7 ;  /* 0x00000007ff07723e */ /* 0x000fe400000010ff */
[----:B------:R-:W-:Y:S01]  /*36e0*/  LOP3.LUT R8, R8, 0xffff, RZ, 0xc0, !PT ;  /* 0x0000ffff08087812 */ /* 0x000fe200078ec0ff */
[----:B------:R-:W-:Y:S01]  /*36f0*/  HFMA2.BF16_V2 R193, R84.H0_H0, R42.H0_H0, R124.H0_H0 ;  /* 0x2000002a54c17231 */ /* 0x000fe2000024087c */
[----:B------:R-:W-:Y:S01]  /*3700*/  SHF.L.U64.HI R43, R187, 0x10, RZ ;  /* 0x00000010bb2b7819 */ /* 0x000fe200000102ff */
[----:B------:R-:W-:Y:S01]  /*3710*/  HFMA2.BF16_V2 R196, R87.H0_H0, R7.H0_H0, R127.H0_H0 ;  /* 0x2000000757c47231 */ /* 0x000fe2000024087f */
[----:B------:R-:W-:Y:S02]  /*3720*/  PRMT R10, R194, 0x7610, R10 ;  /* 0x00007610c20a7816 */ /* 0x000fe4000000000a */
[----:B------:R-:W-:Y:S02]  /*3730*/  LOP3.LUT R80, R80, 0xffff, RZ, 0xc0, !PT ;  /* 0x0000ffff50507812 */ /* 0x000fe400078ec0ff */
[----:B------:R-:W-:-:S02]  /*3740*/  F2FP.BF16.F32.PACK_AB R199, RZ, R199 ;  /* 0x000000c7ffc7723e */ /* 0x000fc400000010ff */
[----:B------:R-:W-:Y:S02]  /*3750*/  SHF.R.U32.HI R190, RZ, 0x10, R159 ;  /* 0x00000010ffbe7819 */ /* 0x000fe4000001169f */
[----:B------:R-:W-:Y:S02]  /*3760*/  SHF.R.U32.HI R35, RZ, 0x10, R119 ;  /* 0x00000010ff237819 */ /* 0x000fe40000011677 */
[----:B------:R-:W-:Y:S02]  /*3770*/  LOP3.LUT R6, R9, 0xffff, R6, 0xf8, !PT ;  /* 0x0000ffff09067812 */ /* 0x000fe400078ef806 */
[----:B------:R-:W-:Y:S01]  /*3780*/  F2FP.BF16.F32.PACK_AB R65, RZ, R65 ;  /* 0x00000041ff41723e */ /* 0x000fe200000010ff */
[----:B------:R-:W-:Y:S01]  /*3790*/  HFMA2.BF16_V2 R35, R35.H0_H0, R199.H0_H0, R190.H0_H0 ;  /* 0x200000c723237231 */ /* 0x000fe200002408be */
[----:B------:R-:W-:Y:S02]  /*37a0*/  LOP3.LUT R9, R8, 0xffff0000, R43, 0xf8, !PT ;  /* 0xffff000008097812 */ /* 0x000fe400078ef82b */
[----:B------:R-:W-:Y:S01]  /*37b0*/  LOP3.LUT R43, R10, 0xffff, RZ, 0xc0, !PT ;  /* 0x0000ffff0a2b7812 */ /* 0x000fe200078ec0ff */
[----:B------:R-:W-:Y:S01]  /*37c0*/  HFMA2.BF16_V2 R190, R90.H0_H0, R65.H0_H0, R130.H0_H0 ;  /* 0x200000415abe7231 */ /* 0x000fe20000240882 */
[----:B------:R-:W-:-:S02]  /*37d0*/  LOP3.LUT R83, R83, 0xffff, RZ, 0xc0, !PT ;  /* 0x0000ffff53537812 */ /* 0x000fc400078ec0ff */
[----:B------:R-:W-:Y:S02]  /*37e0*/  SHF.L.U64.HI R12, R80, 0x10, RZ ;  /* 0x00000010500c7819 */ /* 0x000fe400000102ff */
[----:B------:R-:W-:Y:S02]  /*37f0*/  F2FP.BF16.F32.PACK_AB R16, RZ, R16 ;  /* 0x00000010ff10723e */ /* 0x000fe400000010ff */
[----:B------:R-:W-:Y:S02]  /*3800*/  F2FP.BF16.F32.PACK_AB R18, RZ, R18 ;  /* 0x00000012ff12723e */ /* 0x000fe400000010ff */
[----:B------:R-:W-:Y:S01]  /*3810*/  F2FP.BF16.F32.PACK_AB R14, RZ, R249 ;  /* 0x000000f9ff0e723e */ /* 0x000fe200000010ff */
[----:B------:R-:W-:Y:S01]  /*3820*/  HFMA2.BF16_V2 R42, R99.H0_H0, R16.H0_H0, R139.H0_H0 ;  /* 0x20000010632a7231 */ /* 0x000fe2000024088b */
[----:B------:R-:W-:Y:S01]  /*3830*/  F2FP.BF16.F32.PACK_AB R201, RZ, R201 ;  /* 0x000000c9ffc9723e */ /* 0x000fe200000010ff */
[----:B------:R-:W-:Y:S01]  /*3840*/  HFMA2.BF16_V2 R5, R114.H0_H0, R18.H0_H0, R154.H0_H0 ;  /* 0x2000001272057231 */ /* 0x000fe2000024089a */
[----:B------:R-:W-:Y:S01]  /*3850*/  SHF.R.U32.HI R34, RZ, 0x10, R161 ;  /* 0x00000010ff227819 */ /* 0x000fe200000116a1 */
[----:B------:R-:W-:Y:S01]  /*3860*/  HFMA2.BF16_V2 R7, R111.H0_H0, R14.H0_H0, R151.H0_H0 ;  /* 0x2000000e6f077231 */ /* 0x000fe20000240897 */
[----:B------:R-:W-:-:S02]  /*3870*/  SHF.R.U32.HI R188, RZ, 0x10, R121 ;  /* 0x00000010ffbc7819 */ /* 0x000fc40000011679 */
[----:B------:R-:W-:Y:S02]  /*3880*/  PRMT R10, R195, 0x7610, R10 ;  /* 0x00007610c30a7816 */ /* 0x000fe4000000000a */
[----:B------:R-:W-:Y:S01]  /*3890*/  SHF.L.U32 R61, R83, 0x10, RZ ;  /* 0x00000010533d7819 */ /* 0x000fe200000006ff */
[----:B------:R-:W-:Y:S01]  /*38a0*/  HFMA2.BF16_V2 R34, R188.H0_H0, R201.H0_H0, R34.H0_H0 ;  /* 0x200000c9bc227231 */ /* 0x000fe20000240822 */
[----:B------:R-:W-:Y:S02]  /*38b0*/  LOP3.LUT R43, R43, 0xffff0000, R12, 0xf8, !PT ;  /* 0xffff00002b2b7812 */ /* 0x000fe400078ef80c */
[----:B------:R-:W-:Y:S02]  /*38c0*/  F2FP.BF16.F32.PACK_AB R67, RZ, R67 ;  /* 0x00000043ff43723e */ /* 0x000fe400000010ff */
[----:B------:R-:W-:Y:S02]  /*38d0*/  PRMT R8, R193, 0x7610, R8 ;  /* 0x00007610c1087816 */ /* 0x000fe40000000008 */
[----:B------:R-:W-:Y:S01]  /*38e0*/  SHF.L.U32 R65, R80, 0x10, RZ ;  /* 0x0000001050417819 */ /* 0x000fe200000006ff */
[----:B------:R-:W-:Y:S01]  /*38f0*/  HFMA2.BF16_V2 R188, R94.H0_H0, R67.H0_H0, R134.H0_H0 ;  /* 0x200000435ebc7231 */ /* 0x000fe20000240886 */
[----:B------:R-:W-:-:S02]  /*3900*/  PRMT R12, R196, 0x7610, R12 ;  /* 0x00007610c40c7816 */ /* 0x000fc4000000000c */
[----:B------:R-:W-:Y:S02]  /*3910*/  LOP3.LUT R81, R81, 0xffff, RZ, 0xc0, !PT ;  /* 0x0000ffff51517812 */ /* 0x000fe400078ec0ff */
[----:B------:R-:W-:Y:S02]  /*3920*/  PRMT R16, R198, 0x7610, R16 ;  /* 0x00007610c6107816 */ /* 0x000fe40000000010 */
[----:B------:R-:W-:Y:S02]  /*3930*/  LOP3.LUT R10, R61, 0xffff, R10, 0xf8, !PT ;  /* 0x0000ffff3d0a7812 */ /* 0x000fe400078ef80a */
[----:B------:R-:W-:Y:S02]  /*3940*/  LOP3.LUT R18, R73, 0xffff, RZ, 0xc0, !PT ;  /* 0x0000ffff49127812 */ /* 0x000fe400078ec0ff */
[----:B------:R-:W-:Y:S02]  /*3950*/  LOP3.LUT R8, R65, 0xffff, R8, 0xf8, !PT ;  /* 0x0000ffff41087812 */ /* 0x000fe400078ef808 */
[----:B------:R-:W-:-:S02]  /*3960*/  LOP3.LUT R12, R12, 0xffff, RZ, 0xc0, !PT ;  /* 0x0000ffff0c0c7812 */ /* 0x000fc400078ec0ff */
[----:B------:R-:W-:Y:S02]  /*3970*/  SHF.L.U64.HI R61, R83, 0x10, RZ ;  /* 0x00000010533d7819 */ /* 0x000fe400000102ff */
[----:B------:R-:W-:Y:S02]  /*3980*/  F2FP.BF16.F32.PACK_AB R20, RZ, R20 ;  /* 0x00000014ff14723e */ /* 0x000fe400000010ff */
[----:B------:R-:W-:Y:S02]  /*3990*/  PRMT R14, R197, 0x7610, R14 ;  /* 0x00007610c50e7816 */ /* 0x000fe4000000000e */
[----:B------:R-:W-:Y:S01]  /*39a0*/  SHF.L.U32 R65, R81, 0x10, RZ ;  /* 0x0000001051417819 */ /* 0x000fe200000006ff */
[----:B------:R-:W-:Y:S01]  /*39b0*/  HFMA2.BF16_V2 R20, R97.H0_H0, R20.H0_H0, R137.H0_H0 ;  /* 0x2000001461147231 */ /* 0x000fe20000240889 */
[----:B------:R-:W-:Y:S02]  /*39c0*/  LOP3.LUT R77, R77, 0xffff, RZ, 0xc0, !PT ;  /* 0x0000ffff4d4d7812 */ /* 0x000fe400078ec0ff */
[----:B------:R-:W-:-:S02]  /*39d0*/  LOP3.LUT R16, R16, 0xffff, RZ, 0xc0, !PT ;  /* 0x0000ffff10107812 */ /* 0x000fc400078ec0ff */
[----:B------:R-:W-:Y:S02]  /*39e0*/  SHF.L.U64.HI R67, R81, 0x10, RZ ;  /* 0x0000001051437819 */ /* 0x000fe400000102ff */
[----:B------:R-:W-:Y:S02]  /*39f0*/  SHF.L.U32 R73, R18, 0x10, RZ ;  /* 0x0000001012497819 */ /* 0x000fe400000006ff */
[----:B------:R-:W-:Y:S02]  /*3a00*/  LOP3.LUT R61, R12, 0xffff0000, R61, 0xf8, !PT ;  /* 0xffff00000c3d7812 */ /* 0x000fe400078ef83d */
[----:B------:R-:W-:Y:S02]  /*3a10*/  LOP3.LUT R75, R75, 0xffff, RZ, 0xc0, !PT ;  /* 0x0000ffff4b4b7812 */ /* 0x000fe400078ec0ff */
[----:B------:R-:W-:Y:S02]  /*3a20*/  LOP3.LUT R12, R65, 0xffff, R14, 0xf8, !PT ;  /* 0x0000ffff410c7812 */ /* 0x000fe400078ef80e */
[----:B------:R-:W-:-:S02]  /*3a30*/  LOP3.LUT R46, R46, 0xffff, RZ, 0xc0, !PT ;  /* 0x0000ffff2e2e7812 */ /* 0x000fc400078ec0ff */
[C---:B------:R-:W-:Y:S02]  /*3a40*/  SHF.L.U64.HI R81, R77.reuse, 0x10, RZ ;  /* 0x000000104d517819 */ /* 0x040fe400000102ff */
[----:B------:R-:W-:Y:S02]  /*3a50*/  LOP3.LUT R65, R16, 0xffff0000, R67, 0xf8, !PT ;  /* 0xffff000010417812 */ /* 0x000fe400078ef843 */
[----:B------:R-:W-:Y:S02]  /*3a60*/  LOP3.LUT R187, R24, 0xffff, RZ, 0xc0, !PT ;  /* 0x0000ffff18bb7812 */ /* 0x000fe400078ec0ff */
[----:B------:R-:W-:Y:S02]  /*3a70*/  F2FP.BF16.F32.PACK_AB R26, RZ, R26 ;  /* 0x0000001aff1a723e */ /* 0x000fe400000010ff */
[----:B------:R-:W-:Y:S02]  /*3a80*/  SHF.L.U32 R16, R77, 0x10, RZ ;  /* 0x000000104d107819 */ /* 0x000fe400000006ff */
[----:B------:R-:W-:Y:S01]  /*3a90*/  LOP3.LUT R14, R73, 0xffff, R190, 0xf8, !PT ;  /* 0x0000ffff490e7812 */ /* 0x000fe200078ef8be */
[----:B------:R-:W-:Y:S01]  /*3aa0*/  HFMA2.BF16_V2 R26, R101.H0_H0, R26.H0_H0, R141.H0_H0 ;  /* 0x2000001a651a7231 */ /* 0x000fe2000024088d */
[----:B------:R-:W-:-:S02]  /*3ab0*/  F2FP.BF16.F32.PACK_AB R48, RZ, R48 ;  /* 0x00000030ff30723e */ /* 0x000fc400000010ff */
[C---:B------:R-:W-:Y:S02]  /*3ac0*/  SHF.L.U32 R73, R75.reuse, 0x10, RZ ;  /* 0x000000104b497819 */ /* 0x040fe400000006ff */
[----:B------:R-:W-:Y:S01]  /*3ad0*/  SHF.L.U64.HI R77, R75, 0x10, RZ ;  /* 0x000000104b4d7819 */ /* 0x000fe200000102ff */
[----:B------:R-:W-:Y:S01]  /*3ae0*/  HFMA2.BF16_V2 R48, R96.H0_H0, R48.H0_H0, R136.H0_H0 ;  /* 0x2000003060307231 */ /* 0x000fe20000240888 */
[----:B------:R-:W-:Y:S02]  /*3af0*/  LOP3.LUT R75, R46, 0xffff0000, R81, 0xf8, !PT ;  /* 0xffff00002e4b7812 */ /* 0x000fe400078ef851 */
[----:B------:R-:W-:Y:S02]  /*3b00*/  SHF.L.U32 R81, R187, 0x10, RZ ;  /* 0x00000010bb517819 */ /* 0x000fe400000006ff */
[----:B------:R-:W-:Y:S02]  /*3b10*/  LOP3.LUT R67, R191, 0xffff, RZ, 0xc0, !PT ;  /* 0x0000ffffbf437812 */ /* 0x000fe400078ec0ff */
[----:B------:R-:W-:-:S02]  /*3b20*/  SHF.L.U64.HI R18, R18, 0x10, RZ ;  /* 0x0000001012127819 */ /* 0x000fc400000102ff */
[----:B------:R-:W-:Y:S02]  /*3b30*/  LOP3.LUT R24, R20, 0xffff, RZ, 0xc0, !PT ;  /* 0x0000ffff14187812 */ /* 0x000fe400078ec0ff */
[----:B------:R-:W-:Y:S02]  /*3b40*/  SHF.L.U64.HI R187, R187, 0x10, RZ ;  /* 0x00000010bbbb7819 */ /* 0x000fe400000102ff */
[----:B------:R-:W-:Y:S02]  /*3b50*/  F2FP.BF16.F32.PACK_AB R22, RZ, R22 ;  /* 0x00000016ff16723e */ /* 0x000fe400000010ff */
[----:B------:R-:W-:Y:S02]  /*3b60*/  LOP3.LUT R44, R44, 0xffff, RZ, 0xc0, !PT ;  /* 0x0000ffff2c2c7812 */ /* 0x000fe400078ec0ff */
[----:B------:R-:W-:Y:S01]  /*3b70*/  LOP3.LUT R83, R70, 0xffff, RZ, 0xc0, !PT ;  /* 0x0000ffff46537812 */ /* 0x000fe200078ec0ff */
[----:B------:R-:W-:Y:S01]  /*3b80*/  HFMA2.BF16_V2 R22, R98.H0_H0, R22.H0_H0, R138.H0_H0 ;  /* 0x2000001662167231 */ /* 0x000fe2000024088a */
[----:B------:R-:W-:-:S02]  /*3b90*/  LOP3.LUT R67, R67, 0xffff0000, R18, 0xf8, !PT ;  /* 0xffff000043437812 */ /* 0x000fc400078ef812 */
[----:B------:R-:W-:Y:S02]  /*3ba0*/  LOP3.LUT R70, R24, 0xffff0000, R187, 0xf8, !PT ;  /* 0xffff000018467812 */ /* 0x000fe400078ef8bb */
[----:B------:R-:W-:Y:S02]  /*3bb0*/  LOP3.LUT R68, R68, 0xffff, RZ, 0xc0, !PT ;  /* 0x0000ffff44447812 */ /* 0x000fe400078ec0ff */
[----:B------:R-:W-:Y:S02]  /*3bc0*/  LOP3.LUT R18, R73, 0xffff, R188, 0xf8, !PT ;  /* 0x0000ffff49127812 */ /* 0x000fe400078ef8bc */
[----:B------:R-:W-:Y:S02]  /*3bd0*/  LOP3.LUT R24, R42, 0xffff, RZ, 0xc0, !PT ;  /* 0x0000ffff2a187812 */ /* 0x000fe400078ec0ff */
[----:B------:R-:W-:Y:S02]  /*3be0*/  F2FP.BF16.F32.PACK_AB R50, RZ, R50 ;  /* 0x00000032ff32723e */ /* 0x000fe400000010ff */
[----:B------:R-:W-:-:S02]  /*3bf0*/  F2FP.BF16.F32.PACK_AB R28, RZ, R28 ;  /* 0x0000001cff1c723e */ /* 0x000fc400000010ff */
[----:B------:R-:W-:Y:S01]  /*3c00*/  LOP3.LUT R73, R44, 0xffff0000, R77, 0xf8, !PT ;  /* 0xffff00002c497812 */ /* 0x000fe200078ef84d */
[----:B------:R-:W-:Y:S01]  /*3c10*/  HFMA2.BF16_V2 R50, R100.H0_H0, R50.H0_H0, R140.H0_H0 ;  /* 0x2000003264327231 */ /* 0x000fe2000024088c */
[----:B------:R-:W-:Y:S01]  /*3c20*/  LOP3.LUT R42, R26, 0xffff, RZ, 0xc0, !PT ;  /* 0x0000ffff1a2a7812 */ /* 0x000fe200078ec0ff */
[----:B------:R-:W-:Y:S01]  /*3c30*/  HFMA2.BF16_V2 R28, R103.H0_H0, R28.H0_H0, R143.H0_H0 ;  /* 0x2000001c671c7231 */ /* 0x000fe2000024088f */
[----:B------:R-:W-:Y:S02]  /*3c40*/  SHF.L.U32 R77, R83, 0x10, RZ ;  /* 0x00000010534d7819 */ /* 0x000fe400000006ff */
[----:B------:R-:W-:Y:S02]  /*3c50*/  LOP3.LUT R20, R81, 0xffff, R48, 0xf8, !PT ;  /* 0x0000ffff51147812 */ /* 0x000fe400078ef830 */
[----:B------:R-:W-:Y:S02]  /*3c60*/  PRMT R26, R59, 0x7610, R26 ;  /* 0x000076103b1a7816 */ /* 0x000fe4000000001a */
[----:B------:R-:W-:-:S02]  /*3c70*/  SHF.L.U64.HI R81, R68, 0x10, RZ ;  /* 0x0000001044517819 */ /* 0x000fc400000102ff */
[----:B------:R-:W-:Y:S02]  /*3c80*/  F2FP.BF16.F32.PACK_AB R30, RZ, R30 ;  /* 0x0000001eff1e723e */ /* 0x000fe400000010ff */
[----:B------:R-:W-:Y:S02]  /*3c90*/  F2FP.BF16.F32.PACK_AB R52, RZ, R52 ;  /* 0x00000034ff34723e */ /* 0x000fe400000010ff */
[----:B------:R-:W-:Y:S01]  /*3ca0*/  LOP3.LUT R22, R77, 0xffff, R22, 0xf8, !PT ;  /* 0x0000ffff4d167812 */ /* 0x000fe200078ef816 */
[----:B------:R-:W-:Y:S01]  /*3cb0*/  HFMA2.BF16_V2 R30, R102.H0_H0, R30.H0_H0, R142.H0_H0 ;  /* 0x2000001e661e7231 */ /* 0x000fe2000024088e */
[----:B------:R-:W-:Y:S01]  /*3cc0*/  SHF.L.U64.HI R83, R83, 0x10, RZ ;  /* 0x0000001053537819 */ /* 0x000fe200000102ff */
[----:B------:R-:W-:Y:S01]  /*3cd0*/  HFMA2.BF16_V2 R52, R104.H0_H0, R52.H0_H0, R144.H0_H0 ;  /* 0x2000003468347231 */ /* 0x000fe20000240890 */
[----:B------:R-:W-:Y:S02]  /*3ce0*/  LOP3.LUT R26, R26, 0xffff, RZ, 0xc0, !PT ;  /* 0x0000ffff1a1a7812 */ /* 0x000fe400078ec0ff */
[----:B------:R-:W-:-:S02]  /*3cf0*/  SHF.L.U32 R77, R68, 0x10, RZ ;  /* 0x00000010444d7819 */ /* 0x000fc400000006ff */
[----:B------:R-:W-:Y:S02]  /*3d00*/  LOP3.LUT R59, R42, 0xffff0000, R81, 0xf8, !PT ;  /* 0xffff00002a3b7812 */ /* 0x000fe400078ef851 */
[----:B------:R-:W-:Y:S02]  /*3d10*/  LOP3.LUT R42, R63, 0xffff, RZ, 0xc0, !PT ;  /* 0x0000ffff3f2a7812 */ /* 0x000fe400078ec0ff */
[----:B------:R-:W-:Y:S02]  /*3d20*/  LOP3.LUT R68, R24, 0xffff0000, R83, 0xf8, !PT ;  /* 0xffff000018447812 */ /* 0x000fe400078ef853 */
[----:B------:R-:W-:Y:S02]  /*3d30*/  SHF.L.U32 R63, R26, 0x10, RZ ;  /* 0x000000101a3f7819 */ /* 0x000fe400000006ff */
[----:B------:R-:W-:Y:S02]  /*3d40*/  F2FP.BF16.F32.PACK_AB R32, RZ, R32 ;  /* 0x00000020ff20723e */ /* 0x000fe400000010ff */
[----:B------:R-:W-:-:S02]  /*3d50*/  LOP3.LUT R24, R77, 0xffff, R50, 0xf8, !PT ;  /* 0x0000ffff4d187812 */ /* 0x000fc400078ef832 */
[----:B------:R-:W-:Y:S01]  /*3d60*/  LOP3.LUT R28, R28, 0xffff, RZ, 0xc0, !PT ;  /* 0x0000ffff1c1c7812 */ /* 0x000fe200078ec0ff */
[----:B------:R-:W-:Y:S01]  /*3d70*/  HFMA2.BF16_V2 R32, R106.H0_H0, R32.H0_H0, R146.H0_H0 ;  /* 0x200000206a207231 */ /* 0x000fe20000240892 */
[----:B------:R-:W-:Y:S02]  /*3d80*/  SHF.L.U64.HI R81, R26, 0x10, RZ ;  /* 0x000000101a517819 */ /* 0x000fe400000102ff */
[----:B------:R-:W-:Y:S02]  /*3d90*/  SHF.L.U32 R77, R42, 0x10, RZ ;  /* 0x000000102a4d7819 */ /* 0x000fe400000006ff */
[----:B------:R-:W-:Y:S02]  /*3da0*/  LOP3.LUT R62, R62, 0xffff, RZ, 0xc0, !PT ;  /* 0x0000ffff3e3e7812 */ /* 0x000fe400078ec0ff */
[----:B------:R-:W-:Y:S02]  /*3db0*/  LOP3.LUT R26, R63, 0xffff, R30, 0xf8, !PT ;  /* 0x0000ffff3f1a7812 */ /* 0x000fe400078ef81e */
[----:B------:R-:W-:-:S02]  /*3dc0*/  LOP3.LUT R63, R28, 0xffff0000, R81, 0xf8, !PT ;  /* 0xffff00001c3f7812 */ /* 0x000fc400078ef851 */
[----:B------:R-:W-:Y:S02]  /*3dd0*/  LOP3.LUT R28, R77, 0xffff, R52, 0xf8, !PT ;  /* 0x0000ffff4d1c7812 */ /* 0x000fe400078ef834 */
[----:B------:R-:W-:Y:S02]  /*3de0*/  LOP3.LUT R49, R49, 0xffff, RZ, 0xc0, !PT ;  /* 0x0000ffff31317812 */ /* 0x000fe400078ec0ff */
[----:B------:R-:W-:Y:S02]  /*3df0*/  SHF.L.U64.HI R30, R42, 0x10, RZ ;  /* 0x000000102a1e7819 */ /* 0x000fe400000102ff */
[----:B------:R-:W-:Y:S02]  /*3e00*/  SHF.L.U32 R77, R62, 0x10, RZ ;  /* 0x000000103e4d7819 */ /* 0x000fe400000006ff */
[----:B------:R-:W-:Y:S02]  /*3e10*/  F2FP.BF16.F32.PACK_AB R51, RZ, R51 ;  /* 0x00000033ff33723e */ /* 0x000fe400000010ff */
[----:B------:R-:W-:-:S02]  /*3e20*/  LOP3.LUT R49, R49, 0xffff0000, R30, 0xf8, !PT ;  /* 0xffff000031317812 */ /* 0x000fc400078ef81e */
[--C-:B------:R-:W-:Y:S01]  /*3e30*/  LOP3.LUT R30, R77, 0xffff, R32.reuse, 0xf8, !PT ;  /* 0x0000ffff4d1e7812 */ /* 0x100fe200078ef820 */
[----:B------:R-:W-:Y:S01]  /*3e40*/  HFMA2.BF16_V2 R51, R109.H0_H0, R51.H0_H0, R149.H0_H0 ;  /* 0x200000336d337231 */ /* 0x000fe20000240895 */
[----:B------:R-:W-:Y:S02]  /*3e50*/  PRMT R32, R56, 0x7610, R32 ;  /* 0x0000761038207816 */ /* 0x000fe40000000020 */
[----:B------:R-:W-:Y:S02]  /*3e60*/  F2FP.BF16.F32.PACK_AB R60, RZ, R60 ;  /* 0x0000003cff3c723e */ /* 0x000fe400000010ff */
[----:B------:R-:W-:Y:S02]  /*3e70*/  LOP3.LUT R32, R32, 0xffff, RZ, 0xc0, !PT ;  /* 0x0000ffff20207812 */ /* 0x000fe400078ec0ff */
[----:B------:R-:W-:Y:S01]  /*3e80*/  LOP3.LUT R77, R57, 0xffff, RZ, 0xc0, !PT ;  /* 0x0000ffff394d7812 */ /* 0x000fe200078ec0ff */
[----:B------:R-:W-:Y:S01]  /*3e90*/  HFMA2.BF16_V2 R60, R110.H0_H0, R60.H0_H0, R150.H0_H0 ;  /* 0x2000003c6e3c7231 */ /* 0x000fe20000240896 */
[----:B------:R-:W-:-:S02]  /*3ea0*/  LOP3.LUT R51, R51, 0xffff, RZ, 0xc0, !PT ;  /* 0x0000ffff33337812 */ /* 0x000fc400078ec0ff */
[----:B------:R-:W-:Y:S02]  /*3eb0*/  SHF.L.U64.HI R42, R32, 0x10, RZ ;  /* 0x00000010202a7819 */ /* 0x000fe400000102ff */
[----:B------:R-:W-:Y:S02]  /*3ec0*/  LOP3.LUT R55, R55, 0xffff, RZ, 0xc0, !PT ;  /* 0x0000ffff37377812 */ /* 0x000fe400078ec0ff */
[----:B------:R-:W-:Y:S02]  /*3ed0*/  SHF.L.U32 R57, R77, 0x10, RZ ;  /* 0x000000104d397819 */ /* 0x000fe400000006ff */
[----:B------:R-:W-:Y:S02]  /*3ee0*/  LOP3.LUT R44, R7, 0xffff, RZ, 0xc0, !PT ;  /* 0x0000ffff072c7812 */ /* 0x000fe400078ec0ff */
[----:B------:R-:W-:Y:S02]  /*3ef0*/  SHF.L.U64.HI R77, R77, 0x10, RZ ;  /* 0x000000104d4d7819 */ /* 0x000fe400000102ff */
[----:B------:R-:W-:-:S02]  /*3f00*/  LOP3.LUT R51, R51, 0xffff0000, R42, 0xf8, !PT ;  /* 0xffff000033337812 */ /* 0x000fc400078ef82a */
[----:B------:R-:W-:Y:S02]  /*3f10*/  SHF.L.U32 R7, R55, 0x10, RZ ;  /* 0x0000001037077819 */ /* 0x000fe400000006ff */
[----:B------:R-:W-:Y:S02]  /*3f20*/  LOP3.LUT R42, R57, 0xffff, R60, 0xf8, !PT ;  /* 0x0000ffff392a7812 */ /* 0x000fe400078ef83c */
[----:B------:R-:W-:Y:S02]  /*3f30*/  SHF.L.U64.HI R57, R55, 0x10, RZ ;  /* 0x0000001037397819 */ /* 0x000fe400000102ff */
[----:B------:R-:W-:Y:S02]  /*3f40*/  LOP3.LUT R55, R44, 0xffff0000, R77, 0xf8, !PT ;  /* 0xffff00002c377812 */ /* 0x000fe400078ef84d */
[----:B------:R-:W-:Y:S02]  /*3f50*/  F2FP.BF16.F32.PACK_AB R64, RZ, R64 ;  /* 0x00000040ff40723e */ /* 0x000fe400000010ff */
[----:B------:R-:W-:-:S02]  /*3f60*/  LOP3.LUT R44, R7, 0xffff, R66, 0xf8, !PT ;  /* 0x0000ffff072c7812 */ /* 0x000fc400078ef842 */
[----:B------:R-:W-:Y:S01]  /*3f70*/  PRMT R7, R53, 0x7610, R7 ;  /* 0x0000761035077816 */ /* 0x000fe20000000007 */
[----:B------:R-:W-:Y:S01]  /*3f80*/  HFMA2.BF16_V2 R64, R113.H0_H0, R64.H0_H0, R153.H0_H0 ;  /* 0x2000004071407231 */ /* 0x000fe20000240899 */
[----:B------:R-:W-:Y:S02]  /*3f90*/  F2FP.BF16.F32.PACK_AB R58, RZ, R58 ;  /* 0x0000003aff3a723e */ /* 0x000fe400000010ff */
[----:B------:R-:W-:Y:S02]  /*3fa0*/  F2FP.BF16.F32.PACK_AB R76, RZ, R76 ;  /* 0x0000004cff4c723e */ /* 0x000fe400000010ff */
[----:B------:R-:W-:Y:S01]  /*3fb0*/  F2FP.BF16.F32.PACK_AB R72, RZ, R72 ;  /* 0x00000048ff48723e */ /* 0x000fe200000010ff */
[----:B------:R-:W-:Y:S01]  /*3fc0*/  HFMA2.BF16_V2 R58, R107.H0_H0, R58.H0_H0, R147.H0_H0 ;  /* 0x2000003a6b3a7231 */ /* 0x000fe20000240893 */
[----:B------:R-:W-:Y:S01]  /*3fd0*/  LOP3.LUT R7, R7, 0xffff, RZ, 0xc0, !PT ;  /* 0x0000ffff07077812 */ /* 0x000fe200078ec0ff */
[----:B------:R-:W-:Y:S01]  /*3fe0*/  HFMA2.BF16_V2 R76, R118.H0_H0, R76.H0_H0, R158.H0_H0 ;  /* 0x2000004c764c7231 */ /* 0x000fe2000024089e */
[----:B------:R-:W-:Y:S01]  /*3ff0*/  LOP3.LUT R47, R47, 0xffff, RZ, 0xc0, !PT ;  /* 0x0000ffff2f2f7812 */ /* 0x000fe200078ec0ff */
[----:B------:R-:W-:Y:S01]  /*4000*/  HFMA2.BF16_V2 R72, R119.H0_H0, R72.H0_H0, R159.H0_H0 ;  /* 0x2000004877487231 */ /* 0x000fe2000024089f */
[----:B------:R-:W-:-:S02]  /*4010*/  SHF.L.U32 R46, R7, 0x10, RZ ;  /* 0x00000010072e7819 */ /* 0x000fc400000006ff */
[----:B------:R-:W-:Y:S02]  /*4020*/  LOP3.LUT R64, R64, 0xffff, RZ, 0xc0, !PT ;  /* 0x0000ffff40407812 */ /* 0x000fe400078ec0ff */
[----:B------:R-:W-:Y:S02]  /*4030*/  LOP3.LUT R71, R71, 0xffff, RZ, 0xc0, !PT ;  /* 0x0000ffff47477812 */ /* 0x000fe400078ec0ff */
[----:B------:R-:W-:Y:S02]  /*4040*/  SHF.L.U64.HI R50, R7, 0x10, RZ ;  /* 0x0000001007327819 */ /* 0x000fe400000102ff */
[----:B------:R-:W-:Y:S02]  /*4050*/  SHF.L.U32 R7, R47, 0x10, RZ ;  /* 0x000000102f077819 */ /* 0x000fe400000006ff */
[----:B------:R-:W-:Y:S02]  /*4060*/  LOP3.LUT R45, R45, 0xffff, RZ, 0xc0, !PT ;  /* 0x0000ffff2d2d7812 */ /* 0x000fe400078ec0ff */
[----:B------:R-:W-:-:S02]  /*4070*/  LOP3.LUT R58, R58, 0xffff, RZ, 0xc0, !PT ;  /* 0x0000ffff3a3a7812 */ /* 0x000fc400078ec0ff */
[----:B------:R-:W-:Y:S02]  /*4080*/  SHF.L.U64.HI R81, R62, 0x10, RZ ;  /* 0x000000103e517819 */ /* 0x000fe400000102ff */
[----:B------:R-:W-:Y:S02]  /*4090*/  LOP3.LUT R46, R46, 0xffff, R5, 0xf8, !PT ;  /* 0x0000ffff2e2e7812 */ /* 0x000fe400078ef805 */
[----:B------:R-:W-:Y:S02]  /*40a0*/  LOP3.LUT R53, R64, 0xffff0000, R57, 0xf8, !PT ;  /* 0xffff000040357812 */ /* 0x000fe400078ef839 */
[----:B------:R-:W-:Y:S02]  /*40b0*/  LOP3.LUT R5, R71, 0xffff0000, R50, 0xf8, !PT ;  /* 0xffff000047057812 */ /* 0x000fe400078ef832 */
[----:B------:R-:W-:Y:S02]  /*40c0*/  LOP3.LUT R57, R72, 0xffff, RZ, 0xc0, !PT ;  /* 0x0000ffff48397812 */ /* 0x000fe400078ec0ff */
[----:B------:R-:W-:-:S02]  /*40d0*/  SHF.L.U64.HI R52, R47, 0x10, RZ ;  /* 0x000000102f347819 */ /* 0x000fc400000102ff */
[----:B------:R-:W-:Y:S02]  /*40e0*/  LOP3.LUT R50, R7, 0xffff, R76, 0xf8, !PT ;  /* 0x0000ffff07327812 */ /* 0x000fe400078ef84c */
[----:B------:R-:W-:Y:S02]  /*40f0*/  SHF.L.U32 R7, R45, 0x10, RZ ;  /* 0x000000102d077819 */ /* 0x000fe400000006ff */
[----:B------:R-:W-:Y:S02]  /*4100*/  LOP3.LUT R56, R58, 0xffff0000, R81, 0xf8, !PT ;  /* 0xffff00003a387812 */ /* 0x000fe400078ef851 */
[----:B------:R-:W-:Y:S02]  /*4110*/  LOP3.LUT R60, R11, 0xffff, RZ, 0xc0, !PT ;  /* 0x0000ffff0b3c7812 */ /* 0x000fe400078ec0ff */
[----:B------:R-:W-:Y:S02]  /*4120*/  LOP3.LUT R58, R15, 0xffff, RZ, 0xc0, !PT ;  /* 0x0000ffff0f3a7812 */ /* 0x000fe400078ec0ff */
[----:B------:R-:W-:-:S02]  /*4130*/  LOP3.LUT R57, R57, 0xffff0000, R52, 0xf8, !PT ;  /* 0xffff000039397812 */ /* 0x000fc400078ef834 */
[----:B------:R-:W-:Y:S02]  /*4140*/  LOP3.LUT R52, R7, 0xffff, R82, 0xf8, !PT ;  /* 0x0000ffff07347812 */ /* 0x000fe400078ef852 */
[----:B------:R-:W-:Y:S02]  /*4150*/  PRMT R7, R9, 0x5410, R60 ;  /* 0x0000541009077816 */ /* 0x000fe4000000003c */
[----:B------:R-:W-:Y:S02]  /*4160*/  PRMT R9, R43, 0x5410, R58 ;  /* 0x000054102b097816 */ /* 0x000fe4000000003a */
[----:B------:R-:W-:Y:S02]  /*4170*/  LOP3.LUT R58, R21, 0xffff, RZ, 0xc0, !PT ;  /* 0x0000ffff153a7812 */ /* 0x000fe400078ec0ff */
[----:B------:R-:W-:Y:S02]  /*4180*/  LOP3.LUT R21, R40, 0xffff, RZ, 0xc0, !PT ;  /* 0x0000ffff28157812 */ /* 0x000fe400078ec0ff */
[----:B------:R-:W-:-:S02]  /*4190*/  LOP3.LUT R25, R25, 0xffff, RZ, 0xc0, !PT ;  /* 0x0000ffff19197812 */ /* 0x000fc400078ec0ff */
[----:B------:R-:W-:Y:S02]  /*41a0*/  LOP3.LUT R64, R17, 0xffff, RZ, 0xc0, !PT ;  /* 0x0000ffff11407812 */ /* 0x000fe400078ec0ff */
[----:B------:R-:W-:Y:S02]  /*41b0*/  LOP3.LUT R40, R41, 0xffff, RZ, 0xc0, !PT ;  /* 0x0000ffff29287812 */ /* 0x000fe400078ec0ff */
[----:B------:R-:W-:Y:S02]  /*41c0*/  PRMT R17, R75, 0x5410, R58 ;  /* 0x000054104b117816 */ /* 0x000fe4000000003a */
[----:B------:R-:W-:Y:S02]  /*41d0*/  LOP3.LUT R58, R23, 0xffff, RZ, 0xc0, !PT ;  /* 0x0000ffff173a7812 */ /* 0x000fe400078ec0ff */
[----:B------:R-:W-:Y:S02]  /*41e0*/  PRMT R23, R68, 0x5410, R25 ;  /* 0x0000541044177816 */ /* 0x000fe40000000019 */
[----:B------:R-:W-:-:S02]  /*41f0*/  LOP3.LUT R60, R19, 0xffff, RZ, 0xc0, !PT ;  /* 0x0000ffff133c7812 */ /* 0x000fc400078ec0ff */
[----:B------:R-:W-:Y:S02]  /*4200*/  PRMT R25, R59, 0x5410, R40 ;  /* 0x000054103b197816 */ /* 0x000fe40000000028 */
[----:B------:R-:W-:Y:S02]  /*4210*/  LOP3.LUT R66, R13, 0xffff, RZ, 0xc0, !PT ;  /* 0x0000ffff0d427812 */ /* 0x000fe400078ec0ff */
[----:B------:R-:W-:Y:S02]  /*4220*/  LOP3.LUT R40, R29, 0xffff, RZ, 0xc0, !PT ;  /* 0x0000ffff1d287812 */ /* 0x000fe400078ec0ff */
[----:B------:R-:W-:Y:S02]  /*4230*/  PRMT R19, R73, 0x5410, R58 ;  /* 0x0000541049137816 */ /* 0x000fe4000000003a */
[----:B------:R-:W-:Y:S01]  /*4240*/  PRMT R11, R61, 0x5410, R66 ;  /* 0x000054103d0b7816 */ /* 0x000fe20000000042 */
[----:B------:R-:W0:Y:S01]  /*4250*/  @!P1 LDC.64 R58, c[0x0][0x230] ;  /* 0x00008c00ff3a9b82 */ /* 0x000e220000000a00 */
[----:B------:R-:W-:-:S02]  /*4260*/  PRMT R15, R67, 0x5410, R60 ;  /* 0x00005410430f7816 */ /* 0x000fc4000000003c */
[----:B------:R-:W-:Y:S02]  /*4270*/  PRMT R29, R49, 0x5410, R40 ;  /* 0x00005410311d7816 */ /* 0x000fe40000000028 */
[----:B------:R-:W-:Y:S02]  /*4280*/  F2FP.BF16.F32.PACK_AB R69, RZ, R69 ;  /* 0x00000045ff45723e */ /* 0x000fe400000010ff */
[----:B------:R-:W-:Y:S01]  /*4290*/  F2FP.BF16.F32.PACK_AB R79, RZ, R79 ;  /* 0x0000004fff4f723e */ /* 0x000fe200000010ff */
[----:B------:R-:W1:Y:S01]  /*42a0*/  @!P1 LDC.64 R60, c[0x0][0x238] ;  /* 0x00008e00ff3c9b82 */ /* 0x000e620000000a00 */
[----:B------:R-:W-:Y:S01]  /*42b0*/  LOP3.LUT R54, R54, 0xffff, RZ, 0xc0, !PT ;  /* 0x0000ffff36367812 */ /* 0x000fe200078ec0ff */
[----:B------:R-:W-:Y:S01]  /*42c0*/  HFMA2.BF16_V2 R69, R116.H0_H0, R69.H0_H0, R156.H0_H0 ;  /* 0x2000004574457231 */ /* 0x000fe2000024089c */
[----:B------:R-:W-:Y:S01]  /*42d0*/  PRMT R13, R65, 0x5410, R64 ;  /* 0x00005410410d7816 */ /* 0x000fe20000000040 */
[----:B------:R-:W-:Y:S01]  /*42e0*/  HFMA2.BF16_V2 R79, R121.H0_H0, R79.H0_H0, R161.H0_H0 ;  /* 0x2000004f794f7231 */ /* 0x000fe200002408a1 */
[----:B------:R-:W-:-:S02]  /*42f0*/  SHF.L.U32 R48, R54, 0x10, RZ ;  /* 0x0000001036307819 */ /* 0x000fc400000006ff */
[----:B------:R-:W-:Y:S01]  /*4300*/  LOP3.LUT R64, R31, 0xffff, RZ, 0xc0, !PT ;  /* 0x0000ffff1f407812 */ /* 0x000fe200078ec0ff */
[----:B------:R-:W2:Y:S01]  /*4310*/  LDC.64 R40, c[0x0][0x228] ;  /* 0x00008a00ff287b82 */ /* 0x000ea20000000a00 */
[----:B------:R-:W-:Y:S02]  /*4320*/  LOP3.LUT R38, R38, 0xffff, RZ, 0xc0, !PT ;  /* 0x0000ffff26267812 */ /* 0x000fe400078ec0ff */
[----:B------:R-:W-:Y:S02]  /*4330*/  LOP3.LUT R31, R27, 0xffff, RZ, 0xc0, !PT ;  /* 0x0000ffff1b1f7812 */ /* 0x000fe400078ec0ff */
[----:B------:R-:W-:Y:S02]  /*4340*/  LOP3.LUT R48, R48, 0xffff, R69, 0xf8, !PT ;  /* 0x0000ffff30307812 */ /* 0x000fe400078ef845 */
[----:B------:R-:W-:Y:S02]  /*4350*/  PRMT R27, R63, 0x5410, R64 ;  /* 0x000054103f1b7816 */ /* 0x000fe40000000040 */
[----:B------:R-:W-:-:S02]  /*4360*/  PRMT R47, R5, 0x5410, R38 ;  /* 0x00005410052f7816 */ /* 0x000fc40000000026 */
[----:B------:R-:W-:Y:S02]  /*4370*/  LOP3.LUT R62, R78, 0xffff, RZ, 0xc0, !PT ;  /* 0x0000ffff4e3e7812 */ /* 0x000fe400078ec0ff */
[----:B------:R-:W-:Y:S02]  /*4380*/  SHF.L.U64.HI R69, R54, 0x10, RZ ;  /* 0x0000001036457819 */ /* 0x000fe400000102ff */
[----:B------:R-:W-:Y:S02]  /*4390*/  LOP3.LUT R64, R37, 0xffff, RZ, 0xc0, !PT ;  /* 0x0000ffff25407812 */ /* 0x000fe400078ec0ff */
[----:B------:R-:W-:Y:S02]  /*43a0*/  PRMT R5, R35, 0x7610, R5 ;  /* 0x0000761023057816 */ /* 0x000fe40000000005 */
[----:B------:R-:W-:Y:S02]  /*43b0*/  LOP3.LUT R54, R79, 0xffff, RZ, 0xc0, !PT ;  /* 0x0000ffff4f367812 */ /* 0x000fe400078ec0ff */
[----:B------:R-:W-:-:S02]  /*43c0*/  SHF.L.U64.HI R45, R45, 0x10, RZ ;  /* 0x000000102d2d7819 */ /* 0x000fc400000102ff */
[----:B------:R-:W-:Y:S01]  /*43d0*/  PRMT R37, R34, 0x7610, R37 ;  /* 0x0000761022257816 */ /* 0x000fe20000000025 */
[----:B0-----:R-:W-:Y:S01]  /*43e0*/  @!P1 IMAD.WIDE R34, R166, 0x4, R58 ;  /* 0x00000004a6229825 */ /* 0x001fe200078e023a */
[----:B------:R-:W-:Y:S02]  /*43f0*/  PRMT R31, R56, 0x5410, R31 ;  /* 0x00005410381f7816 */ /* 0x000fe4000000001f */
[----:B------:R-:W-:Y:S01]  /*4400*/  LOP3.LUT R66, R39, 0xffff, RZ, 0xc0, !PT ;  /* 0x0000ffff27427812 */ /* 0x000fe200078ec0ff */
[----:B--2---:R-:W-:Y:S01]  /*4410*/  IMAD.WIDE.U32 R186, R186, 0x8, R40 ;  /* 0x00000008baba7825 */ /* 0x004fe200078e0028 */
[----:B------:R-:W-:Y:S01]  /*4420*/  LOP3.LUT R62, R62, 0xffff0000, R69, 0xf8, !PT ;  /* 0xffff00003e3e7812 */ /* 0x000fe200078ef845 */
[----:B------:R0:W-:Y:S01]  /*4430*/  @!P1 STG.E desc[UR6][R34.64], R0 ;  /* 0x0000000022009986 */ /* 0x0001e2000c101906 */
[----:B------:R-:W-:Y:S01]  /*4440*/  LOP3.LUT R56, R33, 0xffff, RZ, 0xc0, !PT ;  /* 0x0000ffff21387812 */ /* 0x000fe200078ec0ff */
[----:B------:R-:W-:Y:S01]  /*4450*/  IMAD.WIDE.U32 R58, R181, 0x8, R40 ;  /* 0x00000008b53a7825 */ /* 0x000fe200078e0028 */
[----:B------:R-:W-:-:S02]  /*4460*/  LOP3.LUT R39, R36, 0xffff, RZ, 0xc0, !PT ;  /* 0x0000ffff24277812 */ /* 0x000fc400078ec0ff */
[----:B------:R-:W-:Y:S01]  /*4470*/  LOP3.LUT R38, R5, 0xffff, RZ, 0xc0, !PT ;  /* 0x0000ffff05267812 */ /* 0x000fe200078ec0ff */
[----:B------:R-:W-:Y:S01]  /*4480*/  IMAD.WIDE.U32 R180, R180, 0x8, R40 ;  /* 0x00000008b4b47825 */ /* 0x000fe200078e0028 */
[----:B------:R-:W-:Y:S02]  /*4490*/  LOP3.LUT R54, R54, 0xffff0000, R45, 0xf8, !PT ;  /* 0xffff000036367812 */ /* 0x000fe400078ef82d */
[----:B------:R-:W-:Y:S01]  /*44a0*/  LOP3.LUT R5, R37, 0xffff, RZ, 0xc0, !PT ;  /* 0x0000ffff25057812 */ /* 0x000fe200078ec0ff */
[----:B-1----:R-:W-:Y:S01]  /*44b0*/  @!P1 IMAD.WIDE R36, R166, 0x4, R60 ;  /* 0x00000004a6249825 */ /* 0x002fe200078e023c */
[----:B------:R-:W-:Y:S02]  /*44c0*/  PRMT R33, R51, 0x5410, R66 ;  /* 0x0000541033217816 */ /* 0x000fe40000000042 */
[----:B------:R-:W-:Y:S01]  /*44d0*/  PRMT R45, R53, 0x5410, R56 ;  /* 0x00005410352d7816 */ /* 0x000fe20000000038 */
[----:B------:R-:W-:Y:S01]  /*44e0*/  IMAD.WIDE.U32 R60, R179, 0x8, R40 ;  /* 0x00000008b33c7825 */ /* 0x000fe200078e0028 */
[----:B------:R-:W-:Y:S01]  /*44f0*/  PRMT R49, R62, 0x5410, R39 ;  /* 0x000054103e317816 */ /* 0x000fe20000000027 */
[----:B------:R1:W-:Y:S01]  /*4500*/  @!P1 STG.E desc[UR6][R36.64], R4 ;  /* 0x0000000424009986 */ /* 0x0003e2000c101906 */
[----:B------:R-:W-:Y:S01]  /*4510*/  PRMT R51, R57, 0x5410, R38 ;  /* 0x0000541039337816 */ /* 0x000fe20000000026 */
[----:B------:R-:W-:Y:S01]  /*4520*/  IMAD.WIDE.U32 R38, R167, 0x8, R40 ;  /* 0x00000008a7267825 */ /* 0x000fe200078e0028 */
[----:B------:R-:W-:Y:S01]  /*4530*/  PRMT R43, R55, 0x5410, R64 ;  /* 0x00005410372b7816 */ /* 0x000fe20000000040 */
[----:B------:R2:W-:Y:S01]  /*4540*/  STG.E.64 desc[UR6][R186.64], R6 ;  /* 0x00000006ba007986 */ /* 0x0005e2000c101b06 */
[----:B------:R-:W-:Y:S01]  /*4550*/  PRMT R53, R54, 0x5410, R5 ;  /* 0x0000541036357816 */ /* 0x000fe20000000005 */
[----:B------:R-:W-:Y:S01]  /*4560*/  IMAD.WIDE.U32 R54, R184, 0x8, R40 ;  /* 0x00000008b8367825 */ /* 0x000fe200078e0028 */
[----:B------:R-:W-:Y:S01]  /*4570*/  F2FP.BF16.F32.PACK_AB R74, RZ, R74 ;  /* 0x0000004aff4a723e */ /* 0x000fe200000010ff */
[----:B------:R2:W-:Y:S01]  /*4580*/  STG.E.64 desc[UR6][R38.64], R8 ;  /* 0x0000000826007986 */ /* 0x0005e2000c101b06 */
[----:B------:R-:W-:Y:S01]  /*4590*/  LOP3.LUT R16, R16, 0xffff, R189, 0xf8, !PT ;  /* 0x0000ffff10107812 */ /* 0x000fe200078ef8bd */
[----:B------:R-:W-:Y:S01]  /*45a0*/  IMAD.WIDE.U32 R56, R183, 0x8, R40 ;  /* 0x00000008b7387825 */ /* 0x000fe200078e0028 */
[----:B------:R-:W-:Y:S01]  /*45b0*/  PRMT R21, R70, 0x5410, R21 ;  /* 0x0000541046157816 */ /* 0x000fe20000000015 */
[----:B------:R2:W-:Y:S02]  /*45c0*/  STG.E.64 desc[UR6][R54.64], R10 ;  /* 0x0000000a36007986 */ /* 0x0005e4000c101b06 */
[----:B------:R-:W-:-:S02]  /*45d0*/  HFMA2.BF16_V2 R74, R108.H0_H0, R74.H0_H0, R148.H0_H0 ;  /* 0x2000004a6c4a7231 */ /* 0x000fc40000240894 */
[--C-:B------:R-:W-:Y:S01]  /*45e0*/  IMAD.WIDE.U32 R182, R182, 0x8, R40.reuse ;  /* 0x00000008b6b67825 */ /* 0x100fe200078e0028 */
[----:B------:R-:W-:Y:S01]  /*45f0*/  SHF.L.U32 R81, R32, 0x10, RZ ;  /* 0x0000001020517819 */ /* 0x000fe200000006ff */
[----:B------:R2:W-:Y:S01]  /*4600*/  STG.E.64 desc[UR6][R56.64], R12 ;  /* 0x0000000c38007986 */ /* 0x0005e2000c101b06 */
[----:B------:R-:W-:Y:S01]  /*4610*/  IADD3 R166, R166, UR5, RZ ;  /* 0x00000005a6a67c10 */ /* 0x000fe2000fffe0ff */
[----:B------:R-:W-:Y:S01]  /*4620*/  IMAD.WIDE.U32 R178, R178, 0x8, R40 ;  /* 0x00000008b2b27825 */ /* 0x000fe200078e0028 */
[----:B------:R-:W-:Y:S01]  /*4630*/  LOP3.LUT R32, R81, 0xffff, R74, 0xf8, !PT ;  /* 0x0000ffff51207812 */ /* 0x000fe200078ef84a */
[----:B------:R2:W-:Y:S01]  /*4640*/  STG.E.64 desc[UR6][R182.64], R14 ;  /* 0x0000000eb6007986 */ /* 0x0005e2000c101b06 */
[----:B------:R-:W-:Y:S01]  /*4650*/  ISETP.GE.AND P1, PT, R166, UR4, PT ;  /* 0x00000004a6007c0c */ /* 0x000fe2000bf26270 */
[--C-:B0-----:R-:W-:Y:S01]  /*4660*/  IMAD.WIDE.U32 R34, R177, 0x8, R40.reuse ;  /* 0x00000008b1227825 */ /* 0x101fe200078e0028 */
[----:B------:R-:W-:Y:S01]  /*4670*/  SEL R0, RZ, 0x1, P0 ;  /* 0x00000001ff007807 */ /* 0x000fe20000000000 */
[----:B------:R2:W-:Y:S02]  /*4680*/  STG.E.64 desc[UR6][R58.64], R16 ;  /* 0x000000103a007986 */ /* 0x0005e4000c101b06 */
[----:B------:R-:W-:-:S02]  /*4690*/  IMAD.WIDE.U32 R176, R176, 0x8, R40 ;  /* 0x00000008b0b07825 */ /* 0x000fc400078e0028 */
[----:B------:R2:W-:Y:S02]  /*46a0*/  STG.E.64 desc[UR6][R180.64], R18 ;  /* 0x00000012b4007986 */ /* 0x0005e4000c101b06 */
[--C-:B-1----:R-:W-:Y:S02]  /*46b0*/  IMAD.WIDE.U32 R4, R175, 0x8, R40.reuse ;  /* 0x00000008af047825 */ /* 0x102fe400078e0028 */
        /* <DEDUP_REMOVED lines=20> */
[----:B------:R2:W-:Y:S01]  /*4800*/  STG.E.64 desc[UR6][R40.64], R52 ;  /* 0x0000003428007986 */ /* 0x0005e2000c101b06 */
[----:B------:R-:W-:Y:S05]  /*4810*/  @!P1 BRA `(.L_x_163) ;  /* 0xffffffb800e89947 */ /* 0x000fea000383ffff */
[----:B------:R-:W-:Y:S05]  /*4820*/  EXIT ;  /* 0x000000000000794d */ /* 0x000fea0003800000 */
.L_x_160:
[----:B------:R-:W-:Y:S01]  /*4830*/  HFMA2.MMA R199, -RZ, RZ, 0, 5.9604644775390625e-08 ;  /* 0x00000001ffc77435 */ /* 0x000fe200000001ff */
[----:B------:R-:W-:Y:S02]  /*4840*/  MOV R200, R0 ;  /* 0x0000000000c87202 */ /* 0x000fe40000000f00 */
[----:B------:R-:W-:Y:S02]  /*4850*/  MOV R202, 0x1f ;  /* 0x0000001f00ca7802 */ /* 0x000fe40000000f00 */
[----:B------:R-:W-:-:S07]  /*4860*/  MOV R197, 0xffffffff ;  /* 0xffffffff00c57802 */ /* 0x000fce0000000f00 */
[----:B-----5:R-:W-:Y:S05]  /*4870*/  WARPSYNC.COLLECTIVE R197, `(.L_x_164) ;  /* 0x00000000c5087348 */ /* 0x020fea0003c00000 */
[----:B------:R0:W1:Y:S02]  /*4880*/  SHFL.BFLY P2, R198, R200, R199, R202 ;  /* 0x0c0000c7c8c67389 */ /* 0x00006400000400ca */
[----:B01---5:R-:W-:Y:S01]  /*4890*/  ENDCOLLECTIVE ;  /* 0x000000000000791b */ /* 0x023fe20003800000 */
.L_x_164:
[----:B------:R-:W-:Y:S01]  /*48a0*/  HFMA2.MMA R199, -RZ, RZ, 0, 1.1920928955078125e-07 ;  /* 0x00000002ffc77435 */ /* 0x000fe200000001ff */
[----:B------:R-:W-:-:S05]  /*48b0*/  MOV R191, R198 ;  /* 0x000000c600bf7202 */ /* 0x000fca0000000f00 */
[----:B------:R-:W-:-:S05]  /*48c0*/  FADD.FTZ R191, R0, R191 ;  /* 0x000000bf00bf7221 */ /* 0x000fca0000010000 */
[----:B------:R-:W-:-:S07]  /*48d0*/  MOV R200, R191 ;  /* 0x000000bf00c87202 */ /* 0x000fce0000000f00 */
[----:B------:R-:W-:Y:S05]  /*48e0*/  WARPSYNC.COLLECTIVE R197, `(.L_x_165) ;  /* 0x00000000c5087348 */ /* 0x000fea0003c00000 */
[----:B------:R0:W1:Y:S02]  /*48f0*/  SHFL.BFLY P2, R198, R200, R199, R202 ;  /* 0x0c0000c7c8c67389 */ /* 0x00006400000400ca */
[----:B01----:R-:W-:Y:S01]  /*4900*/  ENDCOLLECTIVE ;  /* 0x000000000000791b */ /* 0x003fe20003800000 */
.L_x_165:
[----:B------:R-:W-:Y:S01]  /*4910*/  HFMA2.MMA R199, -RZ, RZ, 0, 2.384185791015625e-07 ;  /* 0x00000004ffc77435 */ /* 0x000fe200000001ff */
[----:B------:R-:W-:-:S05]  /*4920*/  MOV R190, R198 ;  /* 0x000000c600be7202 */ /* 0x000fca0000000f00 */
[----:B------:R-:W-:-:S05]  /*4930*/  FADD.FTZ R193, R191, R190 ;  /* 0x000000bebfc17221 */ /* 0x000fca0000010000 */
[----:B------:R-:W-:-:S07]  /*4940*/  MOV R200, R193 ;  /* 0x000000c100c87202 */ /* 0x000fce0000000f00 */
[----:B------:R-:W-:Y:S05]  /*4950*/  WARPSYNC.COLLECTIVE R197, `(.L_x_166) ;  /* 0x00000000c5087348 */ /* 0x000fea0003c00000 */
[----:B------:R0:W1:Y:S02]  /*4960*/  SHFL.BFLY P2, R198, R200, R199, R202 ;  /* 0x0c0000c7c8c67389 */ /* 0x00006400000400ca */
[----:B01----:R-:W-:Y:S01]  /*4970*/  ENDCOLLECTIVE ;  /* 0x000000000000791b */ /* 0x003fe20003800000 */
.L_x_166:
[----:B------:R-:W-:Y:S01]  /*4980*/  HFMA2.MMA R199, -RZ, RZ, 0, 4.76837158203125e-07 ;  /* 0x00000008ffc77435 */ /* 0x000fe200000001ff */
[----:B------:R-:W-:-:S05]  /*4990*/  MOV R190, R198 ;  /* 0x000000c600be7202 */ /* 0x000fca0000000f00 */
[----:B------:R-:W-:-:S05]  /*49a0*/  FADD.FTZ R194, R193, R190 ;  /* 0x000000bec1c27221 */ /* 0x000fca0000010000 */
[----:B------:R-:W-:-:S07]  /*49b0*/  MOV R200, R194 ;  /* 0x000000c200c87202 */ /* 0x000fce0000000f00 */
[----:B------:R-:W-:Y:S05]  /*49c0*/  WARPSYNC.COLLECTIVE R197, `(.L_x_167) ;  /* 0x00000000c5087348 */ /* 0x000fea0003c00000 */
[----:B------:R0:W1:Y:S02]  /*49d0*/  SHFL.BFLY P2, R198, R200, R199, R202 ;  /* 0x0c0000c7c8c67389 */ /* 0x00006400000400ca */
[----:B01----:R-:W-:Y:S01]  /*49e0*/  ENDCOLLECTIVE ;  /* 0x000000000000791b */ /* 0x003fe20003800000 */
.L_x_167:
[----:B------:R-:W-:Y:S01]  /*49f0*/  HFMA2.MMA R199, -RZ, RZ, 0, 9.5367431640625e-07 ;  /* 0x00000010ffc77435 */ /* 0x000fe200000001ff */
[----:B------:R-:W-:-:S05]  /*4a00*/  MOV R195, R198 ;  /* 0x000000c600c37202 */ /* 0x000fca0000000f00 */
[----:B------:R-:W-:-:S05]  /*4a10*/  FADD.FTZ R195, R194, R195 ;  /* 0x000000c3c2c37221 */ /* 0x000fca0000010000 */
[----:B------:R-:W-:-:S07]  /*4a20*/  MOV R200, R195 ;  /* 0x000000c300c87202 */ /* 0x000fce0000000f00 */
[----:B------:R-:W-:Y:S05]  /*4a30*/  WARPSYNC.COLLECTIVE R197, `(.L_x_168) ;  /* 0x00000000c5087348 */ /* 0x000fea0003c00000 */
[----:B------:R0:W1:Y:S02]  /*4a40*/  SHFL.BFLY P2, R198, R200, R199, R202 ;  /* 0x0c0000c7c8c67389 */ /* 0x00006400000400ca */
[----:B01----:R-:W-:Y:S01]  /*4a50*/  ENDCOLLECTIVE ;  /* 0x000000000000791b */ /* 0x003fe20003800000 */
.L_x_168:
[----:B------:R-:W-:Y:S01]  /*4a60*/  HFMA2.MMA R199, -RZ, RZ, 0, 5.9604644775390625e-08 ;  /* 0x00000001ffc77435 */ /* 0x000fe200000001ff */
[----:B------:R-:W-:-:S05]  /*4a70*/  MOV R190, R198 ;  /* 0x000000c600be7202 */ /* 0x000fca0000000f00 */
[----:B------:R-:W-:-:S04]  /*4a80*/  FADD.FTZ R190, R195, R190 ;  /* 0x000000bec3be7221 */ /* 0x000fc80000010000 */
[----:B------:R-:W-:-:S04]  /*4a90*/  FMUL.FTZ R190, R190, 0.00039062500582076609135 ;  /* 0x39cccccdbebe7820 */ /* 0x000fc80000410000 */
        /* <DEDUP_REMOVED lines=164> */
.L_x_169:
[----:B------:R-:W-:Y:S01]  /*54e0*/  HFMA2.MMA R199, -RZ, RZ, 0, 1.1920928955078125e-07 ;  /* 0x00000002ffc77435 */ /* 0x000fe200000001ff */
[----:B------:R-:W-:-:S05]  /*54f0*/  MOV R191, R198 ;  /* 0x000000c600bf7202 */ /* 0x000fca0000000f00 */
[----:B------:R-:W-:-:S05]  /*5500*/  FADD.FTZ R191, R0, R191 ;  /* 0x000000bf00bf7221 */ /* 0x000fca0000010000 */
[----:B------:R-:W-:-:S07]  /*5510*/  MOV R200, R191 ;  /* 0x000000bf00c87202 */ /* 0x000fce0000000f00 */
[----:B------:R-:W-:Y:S05]  /*5520*/  WARPSYNC.COLLECTIVE R197, `(.L_x_170) ;  /* 0x00000000c5087348 */ /* 0x000fea0003c00000 */
[----:B------:R0:W1:Y:S02]  /*5530*/  SHFL.BFLY P2, R198, R200, R199, R202 ;  /* 0x0c0000c7c8c67389 */ /* 0x00006400000400ca */
[----:B01----:R-:W-:Y:S01]  /*5540*/  ENDCOLLECTIVE ;  /* 0x000000000000791b */ /* 0x003fe20003800000 */
.L_x_170:
[----:B------:R-:W-:Y:S01]  /*5550*/  HFMA2.MMA R199, -RZ, RZ, 0, 2.384185791015625e-07 ;  /* 0x00000004ffc77435 */ /* 0x000fe200000001ff */
[----:B------:R-:W-:-:S05]  /*5560*/  MOV R194, R198 ;  /* 0x000000c600c27202 */ /* 0x000fca0000000f00 */
[----:B------:R-:W-:-:S05]  /*5570*/  FADD.FTZ R194, R191, R194 ;  /* 0x000000c2bfc27221 */ /* 0x000fca0000010000 */
[----:B------:R-:W-:-:S07]  /*5580*/  MOV R200, R194 ;  /* 0x000000c200c87202 */ /* 0x000fce0000000f00 */
[----:B------:R-:W-:Y:S05]  /*5590*/  WARPSYNC.COLLECTIVE R197, `(.L_x_171) ;  /* 0x00000000c5087348 */ /* 0x000fea0003c00000 */
[----:B------:R0:W1:Y:S02]  /*55a0*/  SHFL.BFLY P2, R198, R200, R199, R202 ;  /* 0x0c0000c7c8c67389 */ /* 0x00006400000400ca */
[----:B01----:R-:W-:Y:S01]  /*55b0*/  ENDCOLLECTIVE ;  /* 0x000000000000791b */ /* 0x003fe20003800000 */
.L_x_171:
[----:B------:R-:W-:Y:S01]  /*55c0*/  HFMA2.MMA R199, -RZ, RZ, 0, 4.76837158203125e-07 ;  /* 0x00000008ffc77435 */ /* 0x000fe200000001ff */
[----:B------:R-:W-:-:S05]  /*55d0*/  MOV R193, R198 ;  /* 0x000000c600c17202 */ /* 0x000fca0000000f00 */
[----:B------:R-:W-:-:S05]  /*55e0*/  FADD.FTZ R193, R194, R193 ;  /* 0x000000c1c2c17221 */ /* 0x000fca0000010000 */
[----:B------:R-:W-:-:S07]  /*55f0*/  MOV R200, R193 ;  /* 0x000000c100c87202 */ /* 0x000fce0000000f00 */
[----:B------:R-:W-:Y:S05]  /*5600*/  WARPSYNC.COLLECTIVE R197, `(.L_x_172) ;  /* 0x00000000c5087348 */ /* 0x000fea0003c00000 */
[----:B------:R0:W1:Y:S02]  /*5610*/  SHFL.BFLY P2, R198, R200, R199, R202 ;  /* 0x0c0000c7c8c67389 */ /* 0x00006400000400ca */
[----:B01----:R-:W-:Y:S01]  /*5620*/  ENDCOLLECTIVE ;  /* 0x000000000000791b */ /* 0x003fe20003800000 */
.L_x_172:
[----:B------:R-:W-:Y:S01]  /*5630*/  HFMA2.MMA R199, -RZ, RZ, 0, 9.5367431640625e-07 ;  /* 0x00000010ffc77435 */ /* 0x000fe200000001ff */
[----:B------:R-:W-:-:S05]  /*5640*/  MOV R196, R198 ;  /* 0x000000c600c47202 */ /* 0x000fca0000000f00 */
[----:B------:R-:W-:-:S05]  /*5650*/  FADD.FTZ R196, R193, R196 ;  /* 0x000000c4c1c47221 */ /* 0x000fca0000010000 */
[----:B------:R-:W-:-:S07]  /*5660*/  MOV R200, R196 ;  /* 0x000000c400c87202 */ /* 0x000fce0000000f00 */
[----:B------:R-:W-:Y:S05]  /*5670*/  WARPSYNC.COLLECTIVE R197, `(.L_x_173) ;  /* 0x00000000c5087348 */ /* 0x000fea0003c00000 */
[----:B------:R0:W1:Y:S02]  /*5680*/  SHFL.BFLY P2, R198, R200, R199, R202 ;  /* 0x0c0000c7c8c67389 */ /* 0x00006400000400ca */
[----:B01----:R-:W-:Y:S01]  /*5690*/  ENDCOLLECTIVE ;  /* 0x000000000000791b */ /* 0x003fe20003800000 */
.L_x_173:
[----:B------:R-:W-:Y:S01]  /*56a0*/  MOV R195, R198 ;  /* 0x000000c600c37202 */ /* 0x000fe20000000f00 */
[----:B------:R-:W-:Y:S06]  /*56b0*/  BRA `(.L_x_174) ;  /* 0xffffffc000787947 */ /* 0x000fec000383ffff */
.L_x_175:
        /* <DEDUP_REMOVED lines=12> */
.L_x_1997:


//--------------------- .text._ZN10layer_norm13ln_fwd_kernelINS_13Kernel_traitsI13__nv_bfloat16S2_S2_fjLj40960ELj4ELj1ELj4ELj16ENS_18Kernel_traits_baseILj40960ES2_S2_S2_fjLj128EEEEEEEvNS_9FwdParamsE --------------------------
	.section	.text._ZN10layer_norm13ln_fwd_kernelINS_13Kernel_traitsI13__nv_bfloat16S2_S2_fjLj40960ELj4ELj1ELj4ELj16ENS_18Kernel_traits_baseILj40960ES2_S2_S2_fjLj128EEEEEEEvNS_9FwdParamsE,"ax",@progbits
	.align	128
        .global         _ZN10layer_norm13ln_fwd_kernelINS_13Kernel_traitsI13__nv_bfloat16S2_S2_fjLj40960ELj4ELj1ELj4ELj16ENS_18Kernel_traits_baseILj40960ES2_S2_S2_fjLj128EEEEEEEvNS_9FwdParamsE
        .type           _ZN10layer_norm13ln_fwd_kernelINS_13Kernel_traitsI13__nv_bfloat16S2_S2_fjLj40960ELj4ELj1ELj4ELj16ENS_18Kernel_traits_baseILj40960ES2_S2_S2_fjLj128EEEEEEEvNS_9FwdParamsE,@function
        .size           _ZN10layer_norm13ln_fwd_kernelINS_13Kernel_traitsI13__nv_bfloat16S2_S2_fjLj40960ELj4ELj1ELj4ELj16ENS_18Kernel_traits_baseILj40960ES2_S2_S2_fjLj128EEEEEEEvNS_9FwdParamsE,(.L_x_1998 - _ZN10layer_norm13ln_fwd_kernelINS_13Kernel_traitsI13__nv_bfloat16S2_S2_fjLj40960ELj4ELj1ELj4ELj16ENS_18Kernel_traits_baseILj40960ES2_S2_S2_fjLj128EEEEEEEvNS_9FwdParamsE)
        .other          _ZN10layer_norm13ln_fwd_kernelINS_13Kernel_traitsI13__nv_bfloat16S2_S2_fjLj40960ELj4ELj1ELj4ELj16ENS_18Kernel_traits_baseILj40960ES2_S2_S2_fjLj128EEEEEEEvNS_9FwdParamsE,@"STO_CUDA_ENTRY STV_DEFAULT"
_ZN10layer_norm13ln_fwd_kernelINS_13Kernel_traitsI13__nv_bfloat16S2_S2_fjLj40960ELj4ELj1ELj4ELj16ENS_18Kernel_traits_baseILj40960ES2_S2_S2_fjLj128EEEEEEEvNS_9FwdParamsE:
.text._ZN10layer_norm13ln_fwd_kernelINS_13Kernel_traitsI13__nv_bfloat16S2_S2_fjLj40960ELj4ELj1ELj4ELj16ENS_18Kernel_traits_baseILj40960ES2_S2_S2_fjLj128EEEEEEEvNS_9FwdParamsE:
        /* <DEDUP_REMOVED lines=40> */
.L_x_179:
[----:B------:R-:W0:Y:S01]  /*0280*/  S2R R136, SR_CTAID.X ;  /* 0x0000000000887919 */ /* 0x000e220000002500 */
[----:B-1----:R-:W1:Y:S01]  /*0290*/  LDC.64 R88, c[0x0][0x220] ;  /* 0x00008800ff587b82 */ /* 0x002e620000000a00 */
[----:B0-----:R-:W-:-:S04]  /*02a0*/  SHF.L.U32 R3, R136, 0x7, RZ ;  /* 0x0000000788037819 */ /* 0x001fc800000006ff */
[----:B------:R-:W-:-:S04]  /*02b0*/  LOP3.LUT R2, R3, 0x180, R112, 0xe2, !PT ;  /* 0x0000018003027812 */ /* 0x000fc800078ee270 */
[----:B------:R-:W-:-:S05]  /*02c0*/  LOP3.LUT R2, R2, 0x60, R115, 0xf8, !PT ;  /* 0x0000006002027812 */ /* 0x000fca00078ef873 */
[----:B------:R-:W-:-:S04]  /*02d0*/  IMAD R109, R111, 0x1400, R2 ;  /* 0x000014006f6d7824 */ /* 0x000fc800078e0202 */
        /* <DEDUP_REMOVED lines=31> */
[----:B------:R-:W-:Y:S02]  /*04d0*/  ISETP.NE.AND P1, PT, R112, RZ, PT ;  /* 0x000000ff7000720c */ /* 0x000fe40003f25270 */
[C---:B--2---:R-:W-:Y:S02]  /*04e0*/  PRMT R241, R140.reuse, 0x7632, R241 ;  /* 0x000076328cf17816 */ /* 0x044fe400000000f1 */
[----:B------:R-:W-:Y:S02]  /*04f0*/  SHF.L.U32 R239, R140, 0x10, RZ ;  /* 0x000000108cef7819 */ /* 0x000fe400000006ff */
[----:B------:R-:W-:Y:S02]  /*0500*/  SHF.L.U32 R241, R241, 0x10, RZ ;  /* 0x00000010f1f17819 */ /* 0x000fe400000006ff */
[C---:B------:R-:W-:Y:S01]  /*0510*/  PRMT R245, R141.reuse, 0x7632, R245 ;  /* 0x000076328df57816 */ /* 0x040fe200000000f5 */
[----:B------:R-:W-:Y:S01]  /*0520*/  FADD.FTZ R2, RZ, R239 ;  /* 0x000000efff027221 */ /* 0x000fe20000010000 */
[----:B------:R-:W-:-:S02]  /*0530*/  SHF.L.U32 R243, R141, 0x10, RZ ;  /* 0x000000108df37819 */ /* 0x000fc400000006ff */
[----:B------:R-:W-:Y:S01]  /*0540*/  SHF.L.U32 R245, R245, 0x10, RZ ;  /* 0x00000010f5f57819 */ /* 0x000fe200000006ff */
[----:B------:R-:W-:Y:S01]  /*0550*/  FADD.FTZ R2, R241, R2 ;  /* 0x00000002f1027221 */ /* 0x000fe20000010000 */
[C---:B------:R-:W-:Y:S02]  /*0560*/  PRMT R249, R142.reuse, 0x7632, R249 ;  /* 0x000076328ef97816 */ /* 0x040fe400000000f9 */
[----:B------:R-:W-:Y:S01]  /*0570*/  SHF.L.U32 R247, R142, 0x10, RZ ;  /* 0x000000108ef77819 */ /* 0x000fe200000006ff */
[----:B------:R-:W-:Y:S01]  /*0580*/  FADD.FTZ R2, R243, R2 ;  /* 0x00000002f3027221 */ /* 0x000fe20000010000 */
[----:B------:R-:W-:Y:S02]  /*0590*/  SHF.L.U32 R249, R249, 0x10, RZ ;  /* 0x00000010f9f97819 */ /* 0x000fe400000006ff */
[----:B------:R-:W-:Y:S01]  /*05a0*/  PRMT R138, R143, 0x7632, R138 ;  /* 0x000076328f8a7816 */ /* 0x000fe2000000008a */
[----:B------:R-:W-:Y:S01]  /*05b0*/  FADD.FTZ R2, R245, R2 ;  /* 0x00000002f5027221 */ /* 0x000fe20000010000 */
[----:B------:R-:W-:-:S02]  /*05c0*/  SHF.L.U32 R251, R143, 0x10, RZ ;  /* 0x000000108ffb7819 */ /* 0x000fc400000006ff */
[----:B------:R-:W-:Y:S01]  /*05d0*/  SHF.L.U32 R138, R138, 0x10, RZ ;  /* 0x000000108a8a7819 */ /* 0x000fe200000006ff */
[----:B------:R-:W-:Y:S01]  /*05e0*/  FADD.FTZ R2, R247, R2 ;  /* 0x00000002f7027221 */ /* 0x000fe20000010000 */
[C---:B---3--:R-:W-:Y:S02]  /*05f0*/  PRMT R142, R132.reuse, 0x7632, R142 ;  /* 0x00007632848e7816 */ /* 0x048fe4000000008e */
        /* <DEDUP_REMOVED lines=8> */
[C---:B------:R-:W-:Y:S02]  /*0680*/  PRMT R235, R134.reuse, 0x7632, R235 ;  /* 0x0000763286eb7816 */ /* 0x040fe400000000eb */
[----:B------:R-:W-:Y:S01]  /*0690*/  SHF.L.U32 R237, R134, 0x10, RZ ;  /* 0x0000001086ed7819 */ /* 0x000fe200000006ff */
[----:B------:R-:W-:Y:S01]  /*06a0*/  FADD.FTZ R3, R132, R3 ;  /* 0x0000000384037221 */ /* 0x000fe20000010000 */
[----:B------:R-:W-:Y:S02]  /*06b0*/  SHF.L.U32 R235, R235, 0x10, RZ ;  /* 0x00000010ebeb7819 */ /* 0x000fe400000006ff */
[C---:B------:R-:W-:Y:S01]  /*06c0*/  PRMT R231, R135.reuse, 0x7632, R231 ;  /* 0x0000763287e77816 */ /* 0x040fe200000000e7 */
[----:B------:R-:W-:Y:S01]  /*06d0*/  FADD.FTZ R3, R142, R3 ;  /* 0x000000038e037221 */ /* 0x000fe20000010000 */
[----:B------:R-:W-:-:S02]  /*06e0*/  SHF.L.U32 R233, R135, 0x10, RZ ;  /* 0x0000001087e97819 */ /* 0x000fc400000006ff */
[----:B------:R-:W-:Y:S01]  /*06f0*/  SHF.L.U32 R231, R231, 0x10, RZ ;  /* 0x00000010e7e77819 */ /* 0x000fe200000006ff */
[----:B------:R-:W-:Y:S01]  /*0700*/  FADD.FTZ R3, R144, R3 ;  /* 0x0000000390037221 */ /* 0x000fe20000010000 */
[C---:B----4-:R-:W-:Y:S02]  /*0710*/  PRMT R225, R128.reuse, 0x7632, R225 ;  /* 0x0000763280e17816 */ /* 0x050fe400000000e1 */
        /* <DEDUP_REMOVED lines=72> */
[----:B------:R-:W-:Y:S01]  /*0ba0*/  PRMT R123, R97, 0x7632, R123 ;  /* 0x00007632617b7816 */ /* 0x000fe2000000007b */
        /* <DEDUP_REMOVED lines=27> */
[--C-:B------:R-:W-:Y:S01]  /*0d60*/  FADD.FTZ R116, R175, R2.reuse ;  /* 0x00000002af747221 */ /* 0x100fe20000010000 */
[----:B------:R-:W-:Y:S02]  /*0d70*/  PRMT R2, R119, 0x7632, R2 ;  /* 0x0000763277027816 */ /* 0x000fe40000000002 */
[----:B------:R-:W-:Y:S01]  /*0d80*/  SHF.L.U32 R95, R95, 0x10, RZ ;  /* 0x000000105f5f7819 */ /* 0x000fe200000006ff */
        /* <DEDUP_REMOVED lines=38> */
[----:B------:R-:W-:Y:S01]  /*0ff0*/  SHF.R.U32.HI R86, RZ, 0x5, R115 ;  /* 0x00000005ff567819 */ /* 0x000fe20000011673 */
[----:B------:R-:W-:Y:S01]  /*1000*/  FADD.FTZ R116, R93, R116 ;  /* 0x000000745d747221 */ /* 0x000fe20000010000 */
[----:B------:R-:W-:Y:S02]  /*1010*/  SHF.L.U32 R167, R167, 0x10, RZ ;  /* 0x00000010a7a77819 */ /* 0x000fe400000006ff */
[----:B------:R-:W-:Y:S01]  /*1020*/  LOP3.LUT R85, R86, 0x7fffffc, RZ, 0xc0, !PT ;  /* 0x07fffffc56557812 */ /* 0x000fe200078ec0ff */
[----:B------:R-:W-:-:S03]  /*1030*/  FADD.FTZ R116, R135, R116 ;  /* 0x0000007487747221 */ /* 0x000fc60000010000 */
[----:B------:R-:W-:Y:S01]  /*1040*/  @!P0 IADD3 R85, R85, 0x4, RZ ;  /* 0x0000000455558810 */ /* 0x000fe20007ffe0ff */
        /* <DEDUP_REMOVED lines=201> */
.L_x_190:
        /* <DEDUP_REMOVED lines=26> */
[----:B------:R-:W-:Y:S04]  /*1e80*/  SHFL.DOWN PT, R84, R94, 0x1, 0x1f ;  /* 0x08201f005e547f89 */ /* 0x000fe800000e0000 */
        /* <DEDUP_REMOVED lines=8> */
[----:B--2---:R-:W-:Y:S02]  /*1f10*/  FADD.FTZ R85, R92, R3 ;  /* 0x000000035c557221 */ /* 0x004fe40000010000 */
[----:B------:R-:W-:Y:S01]  /*1f20*/  FMUL.FTZ R98, R88, R98 ;  /* 0x0000006258627220 */ /* 0x000fe20000410000 */
[----:B------:R-:W-:Y:S01]  /*1f30*/  FADD.FTZ R88, R94, R84 ;  /* 0x000000545e587221 */ /* 0x000fe20000010000 */
[----:B------:R-:W0:Y:S02]  /*1f40*/  SHFL.DOWN PT, R3, R90, 0x1, 0x1f ;  /* 0x08201f005a037f89 */ /* 0x000e2400000e0000 */
[----:B------:R-:W-:-:S03]  /*1f50*/  FFMA.FTZ R85, R96, R98, R85 ;  /* 0x0000006260557223 */ /* 0x000fc60000010055 */
[----:B------:R-:W1:Y:S02]  /*1f60*/  MUFU.RCP R88, R88 ;  /* 0x0000005800587308 */ /* 0x000e640000001000 */
[----:B------:R-:W2:Y:S01]  /*1f70*/  SHFL.DOWN PT, R2, R85, 0x1, 0x1f ;  /* 0x08201f0055027f89 */ /* 0x000ea200000e0000 */
[----:B0-----:R-:W-:Y:S01]  /*1f80*/  FADD.FTZ R0, R90, -R3 ;  /* 0x800000035a007221 */ /* 0x001fe20000010000 */
[----:B------:R-:W-:-:S03]  /*1f90*/  FMUL.FTZ R92, R84, R3 ;  /* 0x00000003545c7220 */ /* 0x000fc60000410000 */
[----:B------:R-:W-:Y:S01]  /*1fa0*/  FMUL.FTZ R3, R0, R0 ;  /* 0x0000000000037220 */ /* 0x000fe20000410000 */
[----:B------:R-:W-:Y:S01]  /*1fb0*/  FFMA.FTZ R92, R94, R90, R92 ;  /* 0x0000005a5e5c7223 */ /* 0x000fe2000001005c */
[----:B------:R-:W-:Y:S01]  /*1fc0*/  LOP3.LUT R90, R110, 0x1, RZ, 0xc0, !PT ;  /* 0x000000016e5a7812 */ /* 0x000fe200078ec0ff */
[----:B--2---:R-:W-:Y:S01]  /*1fd0*/  FADD.FTZ R0, R85, R2 ;  /* 0x0000000255007221 */ /* 0x004fe20000010000 */
[----:B------:R-:W-:Y:S02]  /*1fe0*/  FMUL.FTZ R94, R94, R3 ;  /* 0x000000035e5e7220 */ /* 0x000fe40000410000 */
[----:B------:R-:W0:Y:S01]  /*1ff0*/  @!P2 LDC.64 R2, c[0x0][0x250] ;  /* 0x00009400ff02ab82 */ /* 0x000e220000000a00 */
[----:B------:R-:W-:Y:S01]  /*2000*/  IADD3 R90, -R90, RZ, RZ ;  /* 0x000000ff5a5a7210 */ /* 0x000fe20007ffe1ff */
[----:B------:R-:W-:Y:S01]  /*2010*/  FMUL.FTZ R85, R84, R94 ;  /* 0x0000005e54557220 */ /* 0x000fe20000410000 */
[----:B-1----:R-:W-:Y:S01]  /*2020*/  FMUL.FTZ R84, R88, R92 ;  /* 0x0000005c58547220 */ /* 0x002fe20000410000 */
[----:B------:R-:W-:-:S02]  /*2030*/  LEA.HI R92, R115, R114, RZ, 0x19 ;  /* 0x00000072735c7211 */ /* 0x000fc400078fc8ff */
[----:B------:R-:W-:Y:S01]  /*2040*/  FFMA.FTZ R85, R88, R85, R0 ;  /* 0x0000005558557223 */ /* 0x000fe20000010000 */
[----:B------:R-:W-:Y:S02]  /*2050*/  LOP3.LUT R0, R90, UR4, RZ, 0xc0, !PT ;  /* 0x000000045a007c12 */ /* 0x000fe4000f8ec0ff */
        /* <DEDUP_REMOVED lines=26> */
.L_x_178:
[----:B------:R-:W2:Y:S04]  /*2200*/  LDG.E.STRONG.GPU R0, desc[UR6][R2.64] ;  /* 0x0000000602007981 */ /* 0x000ea8000c1ef900 */
[----:B--2---:R-:W-:Y:S01]  /*2210*/  CCTL.IVALL ;  /* 0x00000000ff00798f */ /* 0x004fe20002000000 */
[----:B------:R-:W-:Y:S05]  /*2220*/  YIELD ;  /* 0x0000000000007946 */ /* 0x000fea0003800000 */
[----:B------:R-:W-:-:S13]  /*2230*/  ISETP.NE.AND P2, PT, R0, R84, PT ;  /* 0x000000540000720c */ /* 0x000fda0003f45270 */
[----:B------:R-:W-:Y:S05]  /*2240*/  @P2 BRA `(.L_x_178) ;  /* 0xfffffffc00ec2947 */ /* 0x000fea000383ffff */
.L_x_177:
[----:B0-----:R-:W0:Y:S01]  /*2250*/  @!P1 LDC.64 R2, c[0x0][0x250] ;  /* 0x00009400ff029b82 */ /* 0x001e220000000a00 */
[----:B------:R-:W-:Y:S07]  /*2260*/  WARPSYNC.ALL ;  /* 0x0000000000007948 */ /* 0x000fee0003800000 */
[----:B------:R-:W-:Y:S01]  /*2270*/  BAR.SYNC.DEFER_BLOCKING 0x0 ;  /* 0x0000000000007b1d */ /* 0x000fe20000010000 */
[----:B------:R-:W-:Y:S02]  /*2280*/  @!P1 IADD3 R0, P2, R112, R92, RZ ;  /* 0x0000005c70009210 */ /* 0x000fe40007f5e0ff */
[----:B------:R-:W-:-:S02]  /*2290*/  CS2R R84, SRZ ;  /* 0x0000000000547805 */ /* 0x000fc4000001ff00 */
[----:B------:R-:W-:-:S03]  /*22a0*/  @!P1 IADD3.X R88, RZ, R94, RZ, P2, !PT ;  /* 0x0000005eff589210 */ /* 0x000fc600017fe4ff */
[----:B------:R-:W1:Y:S01]  /*22b0*/  LDC R204, c[0x0][0x260] ;  /* 0x00009800ffcc7b82 */ /* 0x000e620000000800 */
[----:B------:R-:W-:Y:S01]  /*22c0*/  LOP3.LUT R86, R86, 0x3, R136, 0xc8, !PT ;  /* 0x0000000356567812 */ /* 0x000fe200078ec888 */
[----:B------:R-:W-:Y:S01]  /*22d0*/  ULDC UR4, c[0x0][0x214] ;  /* 0x0000850000047ab9 */ /* 0x000fe20000000800 */
[----:B0-----:R-:W-:-:S04]  /*22e0*/  @!P1 LEA R2, P2, R0, R2, 0x3 ;  /* 0x0000000200029211 */ /* 0x001fc800078418ff */
[----:B------:R-:W-:-:S05]  /*22f0*/  @!P1 LEA.HI.X R3, R0, R3, R88, 0x3, P2 ;  /* 0x0000000300039211 */ /* 0x000fca00010f1c58 */
[----:B------:R0:W2:Y:S01]  /*2300*/  @!P1 LDG.E.64 R84, desc[UR6][R2.64] ;  /* 0x0000000602549981 */ /* 0x0000a2000c1e1b00 */
[----:B------:R-:W-:Y:S02]  /*2310*/  MOV R0, RZ ;  /* 0x000000ff00007202 */ /* 0x000fe40000000f00 */
[----:B------:R-:W-:Y:S02]  /*2320*/  @!P1 MOV R0, 0x46200000 ;  /* 0x4620000000009802 */ /* 0x000fe40000000f00 */
[----:B------:R-:W-:Y:S02]  /*2330*/  LOP3.LUT P1, RZ, R86, 0x1f, R115, 0xf8, !PT ;  /* 0x0000001f56ff7812 */ /* 0x000fe4000782f873 */
[----:B------:R-:W-:Y:S01]  /*2340*/  IADD3 R110, R110, 0x1, RZ ;  /* 0x000000016e6e7810 */ /* 0x000fe20007ffe0ff */
[----:B------:R-:W3:Y:S03]  /*2350*/  SHFL.DOWN PT, R88, R0, 0x2, 0x1f ;  /* 0x08401f0000587f89 */ /* 0x000ee600000e0000 */
[----:B------:R-:W-:Y:S01]  /*2360*/  LOP3.LUT R110, R110, 0x3, RZ, 0xc0, !PT ;  /* 0x000000036e6e7812 */ /* 0x000fe200078ec0ff */
[----:B---3--:R-:W-:-:S04]  /*2370*/  FADD.FTZ R94, R88, R0 ;  /* 0x00000000585e7221 */ /* 0x008fc80000010000 */
[----:B------:R-:W3:Y:S01]  /*2380*/  MUFU.RCP R96, R94 ;  /* 0x0000005e00607308 */ /* 0x000ee20000001000 */
[----:B0-----:R-:W-:Y:S04]  /*2390*/  SHFL.DOWN PT, R2, R94, 0x1, 0x1f ;  /* 0x08201f005e027f89 */ /* 0x001fe800000e0000 */
[----:B--2---:R-:W0:Y:S04]  /*23a0*/  SHFL.DOWN PT, R90, R84, 0x2, 0x1f ;  /* 0x08401f00545a7f89 */ /* 0x004e2800000e0000 */
[----:B------:R-:W2:Y:S01]  /*23b0*/  SHFL.DOWN PT, R92, R85, 0x2, 0x1f ;  /* 0x08401f00555c7f89 */ /* 0x000ea200000e0000 */
[----:B0-----:R-:W-:Y:S01]  /*23c0*/  FMUL.FTZ R98, R88, R90 ;  /* 0x0000005a58627220 */ /* 0x001fe20000410000 */
[----:B------:R-:W-:-:S03]  /*23d0*/  FADD.FTZ R90, -R90, R84 ;  /* 0x000000545a5a7221 */ /* 0x000fc60000010100 */
[----:B------:R-:W-:Y:S01]  /*23e0*/  FFMA.FTZ R98, R0, R84, R98 ;  /* 0x0000005400627223 */ /* 0x000fe20000010062 */
[----:B------:R-:W-:-:S03]  /*23f0*/  FMUL.FTZ R3, R90, R90 ;  /* 0x0000005a5a037220 */ /* 0x000fc60000410000 */
[----:B---3--:R-:W-:Y:S01]  /*2400*/  FMUL.FTZ R98, R96, R98 ;  /* 0x0000006260627220 */ /* 0x008fe20000410000 */
[----:B------:R-:W-:Y:S01]  /*2410*/  FMUL.FTZ R0, R3, R0 ;  /* 0x0000000003007220 */ /* 0x000fe20000410000 */
[----:B--2---:R-:W-:Y:S01]  /*2420*/  FADD.FTZ R3, R92, R85 ;  /* 0x000000555c037221 */ /* 0x004fe20000010000 */
[----:B------:R-:W-:Y:S02]  /*2430*/  FADD.FTZ R85, R94, R2 ;  /* 0x000000025e557221 */ /* 0x000fe40000010000 */
[----:B------:R-:W0:Y:S01]  /*2440*/  SHFL.DOWN PT, R84, R98, 0x1, 0x1f ;  /* 0x08201f0062547f89 */ /* 0x000e2200000e0000 */
[----:B------:R-:W-:-:S03]  /*2450*/  FMUL.FTZ R0, R88, R0 ;  /* 0x0000000058007220 */ /* 0x000fc60000410000 */
[----:B------:R-:W2:Y:S01]  /*2460*/  MUFU.RCP R85, R85 ;  /* 0x0000005500557308 */ /* 0x000ea20000001000 */
[----:B------:R-:W-:-:S05]  /*2470*/  FFMA.FTZ R0, R96, R0, R3 ;  /* 0x0000000060007223 */ /* 0x000fca0000010003 */
[----:B------:R-:W3:Y:S01]  /*2480*/  SHFL.DOWN PT, R3, R0, 0x1, 0x1f ;  /* 0x08201f0000037f89 */ /* 0x000ee200000e0000 */
[----:B0-----:R-:W-:-:S04]  /*2490*/  FADD.FTZ R88, R98, -R84 ;  /* 0x8000005462587221 */ /* 0x001fc80000010000 */
[----:B------:R-:W-:-:S04]  /*24a0*/  FMUL.FTZ R88, R88, R88 ;  /* 0x0000005858587220 */ /* 0x000fc80000410000 */
[----:B------:R-:W-:Y:S01]  /*24b0*/  FMUL.FTZ R88, R94, R88 ;  /* 0x000000585e587220 */ /* 0x000fe20000410000 */
[----:B---3--:R-:W-:Y:S01]  /*24c0*/  FADD.FTZ R86, R0, R3 ;  /* 0x0000000300567221 */ /* 0x008fe20000010000 */
[C---:B------:R-:W-:Y:S02]  /*24d0*/  FMUL.FTZ R3, R2.reuse, R84 ;  /* 0x0000005402037220 */ /* 0x040fe40000410000 */
[----:B------:R-:W-:Y:S02]  /*24e0*/  FMUL.FTZ R88, R2, R88 ;  /* 0x0000005802587220 */ /* 0x000fe40000410000 */
[----:B------:R-:W-:Y:S02]  /*24f0*/  FFMA.FTZ R94, R94, R98, R3 ;  /* 0x000000625e5e7223 */ /* 0x000fe40000010003 */
[C---:B--2---:R-:W-:Y:S02]  /*2500*/  FFMA.FTZ R86, R85.reuse, R88, R86 ;  /* 0x0000005855567223 */ /* 0x044fe40000010056 */
[----:B------:R-:W-:-:S03]  /*2510*/  FMUL.FTZ R94, R85, R94 ;  /* 0x0000005e555e7220 */ /* 0x000fc60000410000 */
[----:B------:R-:W1:Y:S01]  /*2520*/  SHFL.IDX PT, R3, R86, RZ, 0x1f ;  /* 0x00001fff56037589 */ /* 0x000e6200000e0000 */
[----:B------:R-:W0:Y:S03]  /*2530*/  @!P1 LDC.64 R84, c[0x0][0x230] ;  /* 0x00008c00ff549b82 */ /* 0x000e260000000a00 */
[----:B------:R-:W2:Y:S01]  /*2540*/  SHFL.IDX PT, R182, R94, RZ, 0x1f ;  /* 0x00001fff5eb67589 */ /* 0x000ea200000e0000 */
[----:B-1----:R-:W-:Y:S01]  /*2550*/  FFMA.FTZ R204, R3, 2.4414062863797880709e-05, R204 ;  /* 0x37cccccd03cc7823 */ /* 0x002fe200000100cc */
[----:B0-----:R-:W-:-:S03]  /*2560*/  @!P1 IMAD.WIDE R84, R111, 0x4, R84 ;  /* 0x000000046f549825 */ /* 0x001fc600078e0254 */
[----:B------:R-:W0:Y:S01]  /*2570*/  @!P1 LDC.64 R2, c[0x0][0x238] ;  /* 0x00008e00ff029b82 */ /* 0x000e220000000a00 */
[--C-:B--2---:R-:W-:Y:S01]  /*2580*/  FADD.FTZ R176, R183, -R182.reuse ;  /* 0x800000b6b7b07221 */ /* 0x104fe20000010000 */
[--C-:B------:R-:W-:Y:S01]  /*2590*/  FADD.FTZ R190, R87, -R182.reuse ;  /* 0x800000b657be7221 */ /* 0x100fe20000010000 */
[----:B------:R-:W1:Y:S01]  /*25a0*/  MUFU.RSQ R183, R204 ;  /* 0x000000cc00b77308 */ /* 0x000e620000001400 */
[--C-:B------:R-:W-:Y:S01]  /*25b0*/  FADD.FTZ R152, R239, -R182.reuse ;  /* 0x800000b6ef987221 */ /* 0x100fe20000010000 */
[--C-:B------:R-:W-:Y:S01]  /*25c0*/  FADD.FTZ R148, R241, -R182.reuse ;  /* 0x800000b6f1947221 */ /* 0x100fe20000010000 */
[--C-:B------:R-:W-:Y:S02]  /*25d0*/  FADD.FTZ R128, R247, -R182.reuse ;  /* 0x800000b6f7807221 */ /* 0x100fe40000010000 */
        /* <DEDUP_REMOVED lines=80> */
[----:B------:R-:W-:Y:S01]  /*2ae0*/  F2FP.BF16.F32.PACK_AB R91, R91, R152 ;  /* 0x000000985b5b723e */ /* 0x000fe200000010ff */
[--C-:B------:R-:W-:Y:S01]  /*2af0*/  FADD.FTZ R154, R211, -R182.reuse ;  /* 0x800000b6d39a7221 */ /* 0x100fe20000010000 */
[----:B------:R-:W-:Y:S01]  /*2b00*/  F2FP.BF16.F32.PACK_AB R128, R151, R128 ;  /* 0x000000809780723e */ /* 0x000fe200000010ff */
[--C-:B------:R-:W-:Y:S01]  /*2b10*/  FADD.FTZ R156, R205, -R182.reuse ;  /* 0x800000b6cd9c7221 */ /* 0x100fe20000010000 */
[--C-:B------:R-:W-:Y:S01]  /*2b20*/  FADD.FTZ R162, R203, -R182.reuse ;  /* 0x800000b6cba27221 */ /* 0x100fe20000010000 */
[--C-:B------:R-:W-:Y:S01]  /*2b30*/  FADD.FTZ R180, R187, -R182.reuse ;  /* 0x800000b6bbb47221 */ /* 0x100fe20000010000 */
[--C-:B------:R-:W-:Y:S01]  /*2b40*/  FADD.FTZ R133, R133, -R182.reuse ;  /* 0x800000b685857221 */ /* 0x100fe20000010000 */
        /* <DEDUP_REMOVED lines=50> */
[C---:B------:R-:W-:Y:S01]  /*2e70*/  FMUL.FTZ R205, R183.reuse, R174 ;  /* 0x000000aeb7cd7220 */ /* 0x040fe20000410000 */
[C---:B------:R-:W-:Y:S01]  /*2e80*/  FMUL.FTZ R156, R183.reuse, R131 ;  /* 0x00000083b79c7220 */ /* 0x040fe20000410000 */
[C---:B------:R-:W-:Y:S01]  /*2e90*/  FMUL.FTZ R137, R183.reuse, R137 ;  /* 0x00000089b7897220 */ /* 0x040fe20000410000 */
[C---:B------:R-:W-:Y:S01]  /*2ea0*/  FMUL.FTZ R164, R183.reuse, R139 ;  /* 0x0000008bb7a47220 */ /* 0x040fe20000410000 */
[----:B------:R-:W-:Y:S01]  /*2eb0*/  FMUL.FTZ R168, R183, R141 ;  /* 0x0000008db7a87220 */ /* 0x000fe20000410000 */
[----:B------:R-:W-:Y:S01]  /*2ec0*/  F2FP.BF16.F32.PACK_AB R133, R197, R120 ;  /* 0x00000078c585723e */ /* 0x000fe200000010ff */
[----:B-----5:R-:W-:Y:S01]  /*2ed0*/  HFMA2.MMA.BF16_V2 R116, R80, R91, R40 ;  /* 0x0000005b50747235 */ /* 0x020fe20000200028 */
[----:B------:R-:W-:Y:S01]  /*2ee0*/  FADD.FTZ R198, R89, -R182 ;  /* 0x800000b659c67221 */ /* 0x000fe20000010000 */
[----:B------:R-:W-:Y:S01]  /*2ef0*/  HFMA2.MMA.BF16_V2 R118, R82, R128, R42 ;  /* 0x0000008052767235 */ /* 0x000fe2000020002a */
[----:B------:R2:W-:Y:S01]  /*2f00*/  @!P1 STG.E desc[UR6][R84.64], R182 ;  /* 0x000000b654009986 */ /* 0x0005e2000c101906 */
[----:B0-----:R-:W-:-:S04]  /*2f10*/  @!P1 IMAD.WIDE R2, R111, 0x4, R2 ;  /* 0x000000046f029825 */ /* 0x001fc800078e0202 */
        /* <DEDUP_REMOVED lines=8> */
[----:B------:R-:W-:Y:S01]  /*2fa0*/  HFMA2.MMA.BF16_V2 R120, R76, R0, R36 ;  /* 0x000000004c787235 */ /* 0x000fe20000200024 */
[----:B------:R-:W-:Y:S01]  /*2fb0*/  F2FP.BF16.F32.PACK_AB R130, R191, R158 ;  /* 0x0000009ebf82723e */ /* 0x000fe200000010ff */
[----:B------:R-:W-:Y:S01]  /*2fc0*/  HFMA2.MMA.BF16_V2 R122, R78, R90, R38 ;  /* 0x0000005a4e7a7235 */ /* 0x000fe20000200026 */
[----:B------:R-:W-:Y:S01]  /*2fd0*/  F2FP.BF16.F32.PACK_AB R134, R201, R126 ;  /* 0x0000007ec986723e */ /* 0x000fe200000010ff */
[C---:B------:R-:W-:Y:S01]  /*2fe0*/  FMUL.FTZ R144, R183.reuse, R97 ;  /* 0x00000061b7907220 */ /* 0x040fe20000410000 */
[C---:B------:R-:W-:Y:S01]  /*2ff0*/  FMUL.FTZ R99, R183.reuse, R99 ;  /* 0x00000063b7637220 */ /* 0x040fe20000410000 */
[C---:B------:R-:W-:Y:S01]  /*3000*/  FMUL.FTZ R150, R183.reuse, R129 ;  /* 0x00000081b7967220 */ /* 0x040fe20000410000 */
[C---:B------:R-:W-:Y:S01]  /*3010*/  FMUL.FTZ R194, R183.reuse, R194 ;  /* 0x000000c2b7c27220 */ /* 0x040fe20000410000 */
[C---:B------:R-:W-:Y:S01]  /*3020*/  FMUL.FTZ R207, R183.reuse, R196 ;  /* 0x000000c4b7cf7220 */ /* 0x040fe20000410000 */
[C---:B------:R-:W-:Y:S01]  /*3030*/  FMUL.FTZ R202, R183.reuse, R202 ;  /* 0x000000cab7ca7220 */ /* 0x040fe20000410000 */
[----:B------:R-:W-:Y:S01]  /*3040*/  FMUL.FTZ R211, R183, R204 ;  /* 0x000000ccb7d37220 */ /* 0x000fe20000410000 */
[----:B--2---:R-:W-:Y:S01]  /*3050*/  IMAD.WIDE.U32 R84, R109, 0x10, R86 ;  /* 0x000000106d547825 */ /* 0x004fe200078e0056 */
[----:B------:R-:W-:-:S03]  /*3060*/  F2FP.BF16.F32.PACK_AB R166, R195, R166 ;  /* 0x000000a6c3a6723e */ /* 0x000fc600000010ff */
[----:B------:R-:W-:Y:S01]  /*3070*/  HFMA2.BF16_V2 R117, R81, R117, R41 ;  /* 0x0000007551757231 */ /* 0x000fe20000200029 */
[----:B------:R-:W-:Y:S01]  /*3080*/  HFMA2.MMA.BF16_V2 R124, R72, R124, R32 ;  /* 0x0000007c487c7235 */ /* 0x000fe20000200020 */
[----:B------:R-:W-:Y:S01]  /*3090*/  HFMA2.BF16_V2 R119, R83, R119, R43 ;  /* 0x0000007753777231 */ /* 0x000fe2000020002b */
[----:B------:R-:W-:Y:S01]  /*30a0*/  HFMA2.MMA.BF16_V2 R126, R74, R136, R34 ;  /* 0x000000884a7e7235 */ /* 0x000fe20000200022 */
[C---:B------:R-:W-:Y:S01]  /*30b0*/  FMUL.FTZ R160, R183.reuse, R93 ;  /* 0x0000005db7a07220 */ /* 0x040fe20000410000 */
[C---:B------:R-:W-:Y:S01]  /*30c0*/  FMUL.FTZ R203, R183.reuse, R135 ;  /* 0x00000087b7cb7220 */ /* 0x040fe20000410000 */
[----:B------:R-:W-:Y:S01]  /*30d0*/  FMUL.FTZ R139, R183, R95 ;  /* 0x0000005fb78b7220 */ /* 0x000fe20000410000 */
        /* <DEDUP_REMOVED lines=9> */
[----:B------:R-:W-:Y:S01]  /*3170*/  IMAD.WIDE.U32 R88, R107, 0x10, R86 ;  /* 0x000000106b587825 */ /* 0x000fe200078e0056 */
[----:B------:R-:W-:-:S03]  /*3180*/  F2FP.BF16.F32.PACK_AB R129, R189, R154 ;  /* 0x0000009abd81723e */ /* 0x000fc600000010ff */
[----:B------:R-:W-:Y:S01]  /*3190*/  HFMA2.BF16_V2 R125, R73, R125, R33 ;  /* 0x0000007d497d7231 */ /* 0x000fe20000200021 */
[----:B------:R-:W-:Y:S01]  /*31a0*/  F2FP.BF16.F32.PACK_AB R131, R193, R162 ;  /* 0x000000a2c183723e */ /* 0x000fe200000010ff */
[----:B------:R-:W-:Y:S01]  /*31b0*/  HFMA2.BF16_V2 R127, R75, R127, R35 ;  /* 0x0000007f4b7f7231 */ /* 0x000fe20000200023 */
[----:B------:R-:W-:Y:S01]  /*31c0*/  F2FP.BF16.F32.PACK_AB R138, R171, R138 ;  /* 0x0000008aab8a723e */ /* 0x000fe200000010ff */
[----:B------:R-:W-:Y:S01]  /*31d0*/  FMUL.FTZ R198, R183, R198 ;  /* 0x000000c6b7c67220 */ /* 0x000fe20000410000 */
[----:B------:R-:W-:Y:S01]  /*31e0*/  F2FP.BF16.F32.PACK_AB R148, R179, R148 ;  /* 0x00000094b394723e */ /* 0x000fe200000010ff */
[C---:B------:R-:W-:Y:S01]  /*31f0*/  FMUL.FTZ R209, R183.reuse, R200 ;  /* 0x000000c8b7d17220 */ /* 0x040fe20000410000 */
[C---:B------:R-:W-:Y:S01]  /*3200*/  FMUL.FTZ R206, R183.reuse, R206 ;  /* 0x000000ceb7ce7220 */ /* 0x040fe20000410000 */
[----:B------:R-:W-:Y:S01]  /*3210*/  FMUL.FTZ R213, R183, R208 ;  /* 0x000000d0b7d57220 */ /* 0x000fe20000410000 */
[----:B------:R-:W-:Y:S01]  /*3220*/  F2FP.BF16.F32.PACK_AB R135, R205, R132 ;  /* 0x00000084cd87723e */ /* 0x000fe200000010ff */
[----:B------:R0:W-:Y:S01]  /*3230*/  @!P1 STG.E desc[UR6][R2.64], R183 ;  /* 0x000000b702009986 */ /* 0x0001e2000c101906 */
[----:B------:R-:W-:Y:S01]  /*3240*/  F2FP.BF16.F32.PACK_AB R156, R199, R156 ;  /* 0x0000009cc79c723e */ /* 0x000fe200000010ff */
[----:B------:R-:W-:Y:S01]  /*3250*/  HFMA2.MMA.BF16_V2 R128, R68, R146, R28 ;  /* 0x0000009244807235 */ /* 0x000fe2000020001c */
[----:B------:R-:W-:Y:S01]  /*3260*/  F2FP.BF16.F32.PACK_AB R137, R164, R137 ;  /* 0x00000089a489723e */ /* 0x000fe200000010ff */
[----:B------:R-:W-:Y:S01]  /*3270*/  HFMA2.MMA.BF16_V2 R130, R70, R130, R30 ;  /* 0x0000008246827235 */ /* 0x000fe2000020001e */
[----:B------:R-:W-:Y:S01]  /*3280*/  F2FP.BF16.F32.PACK_AB R177, R177, R180 ;  /* 0x000000b4b1b1723e */ /* 0x000fe200000010ff */
[----:B------:R-:W-:Y:S01]  /*3290*/  STG.E.128 desc[UR6][R84.64], R116 ;  /* 0x0000007454007986 */ /* 0x000fe2000c101d06 */
[----:B------:R-:W-:Y:S01]  /*32a0*/  F2FP.BF16.F32.PACK_AB R169, R169, R178 ;  /* 0x000000b2a9a9723e */ /* 0x000fe200000010ff */
[----:B------:R-:W-:Y:S01]  /*32b0*/  HFMA2.MMA.BF16_V2 R132, R64, R166, R24 ;  /* 0x000000a640847235 */ /* 0x000fe20000200018 */
[----:B------:R-:W-:Y:S01]  /*32c0*/  F2FP.BF16.F32.PACK_AB R143, R170, R143 ;  /* 0x0000008faa8f723e */ /* 0x000fe200000010ff */
[----:B------:R-:W-:Y:S01]  /*32d0*/  HFMA2.MMA.BF16_V2 R134, R66, R134, R26 ;  /* 0x0000008642867235 */ /* 0x000fe2000020001a */
[----:B------:R-:W-:Y:S01]  /*32e0*/  F2FP.BF16.F32.PACK_AB R141, R141, R186 ;  /* 0x000000ba8d8d723e */ /* 0x000fe200000010ff */
[----:B------:R-:W-:Y:S01]  /*32f0*/  STG.E.128 desc[UR6][R108.64], R120 ;  /* 0x000000786c007986 */ /* 0x000fe2000c101d06 */
[----:B------:R-:W-:Y:S01]  /*3300*/  F2FP.BF16.F32.PACK_AB R144, R173, R144 ;  /* 0x00000090ad90723e */ /* 0x000fe200000010ff */
[----:B------:R-:W-:Y:S01]  /*3310*/  IMAD.WIDE.U32 R106, R106, 0x10, R86 ;  /* 0x000000106a6a7825 */ /* 0x000fe200078e0056 */
[----:B------:R-:W-:-:S03]  /*3320*/  F2FP.BF16.F32.PACK_AB R99, R150, R99 ;  /* 0x000000639663723e */ /* 0x000fc600000010ff */
[----:B------:R-:W-:Y:S01]  /*3330*/  HFMA2.BF16_V2 R129, R69, R129, R29 ;  /* 0x0000008145817231 */ /* 0x000fe2000020001d */
[----:B0-----:R-:W-:Y:S01]  /*3340*/  F2FP.BF16.F32.PACK_AB R2, R207, R194 ;  /* 0x000000c2cf02723e */ /* 0x001fe200000010ff */
        /* <DEDUP_REMOVED lines=13> */
[----:B------:R-:W-:Y:S01]  /*3420*/  F2FP.BF16.F32.PACK_AB R206, R213, R206 ;  /* 0x000000ced5ce723e */ /* 0x000fe200000010ff */
[----:B------:R-:W-:Y:S01]  /*3430*/  HFMA2.MMA.BF16_V2 R90, R58, R148, R18 ;  /* 0x000000943a5a7235 */ /* 0x000fe20000200012 */
[----:B------:R-:W-:-:S04]  /*3440*/  IMAD.WIDE.U32 R104, R104, 0x10, R86 ;  /* 0x0000001068687825 */ /* 0x000fc800078e0056 */
[----:B------:R-:W-:Y:S01]  /*3450*/  HFMA2.BF16_V2 R177, R61, R177, R21 ;  /* 0x000000b13db17231 */ /* 0x000fe20000200015 */
[----:B------:R-:W-:Y:S01]  /*3460*/  HFMA2.MMA.BF16_V2 R156, R52, R156, R12 ;  /* 0x0000009c349c7235 */ /* 0x000fe2000020000c */
[----:B------:R-:W-:Y:S01]  /*3470*/  HFMA2.BF16_V2 R179, R63, R169, R23 ;  /* 0x000000a93fb37231 */ /* 0x000fe20000200017 */
[----:B------:R-:W-:Y:S01]  /*3480*/  HFMA2.MMA.BF16_V2 R158, R54, R137, R14 ;  /* 0x00000089369e7235 */ /* 0x000fe2000020000e */
[----:B------:R-:W-:Y:S01]  /*3490*/  IMAD.WIDE.U32 R94, R103, 0x10, R86 ;  /* 0x00000010675e7825 */ /* 0x000fe200078e0056 */
[----:B0-----:R-:W-:-:S03]  /*34a0*/  HFMA2.MMA.BF16_V2 R88, R56, R138, R16 ;  /* 0x0000008a38587235 */ /* 0x001fc60000200010 */
[----:B------:R-:W-:Y:S01]  /*34b0*/  HFMA2.BF16_V2 R89, R57, R144, R17 ;  /* 0x0000009039597231 */ /* 0x000fe20000200011 */
[----:B------:R-:W-:Y:S01]  /*34c0*/  HFMA2.MMA.BF16_V2 R116, R48, R143, R8 ;  /* 0x0000008f30747235 */ /* 0x000fe20000200008 */
[----:B------:R-:W-:Y:S01]  /*34d0*/  HFMA2.BF16_V2 R91, R59, R99, R19 ;  /* 0x000000633b5b7231 */ /* 0x000fe20000200013 */
[----:B------:R-:W-:Y:S01]  /*34e0*/  HFMA2.MMA.BF16_V2 R118, R50, R141, R10 ;  /* 0x0000008d32767235 */ /* 0x000fe2000020000a */
[----:B------:R-:W-:-:S04]  /*34f0*/  IMAD.WIDE.U32 R102, R102, 0x10, R86 ;  /* 0x0000001066667825 */ /* 0x000fc800078e0056 */
[----:B------:R-:W-:Y:S01]  /*3500*/  HFMA2.BF16_V2 R157, R53, R160, R13 ;  /* 0x000000a0359d7231 */ /* 0x000fe2000020000d */
[----:B------:R-:W-:Y:S01]  /*3510*/  HFMA2.MMA.BF16_V2 R120, R44, R2, R4 ;  /* 0x000000022c787235 */ /* 0x000fe20000200004 */
[----:B------:R-:W-:Y:S01]  /*3520*/  HFMA2.BF16_V2 R159, R55, R139, R15 ;  /* 0x0000008b379f7231 */ /* 0x000fe2000020000f */
[----:B------:R-:W-:Y:S01]  /*3530*/  HFMA2.MMA.BF16_V2 R122, R46, R3, R6 ;  /* 0x000000032e7a7235 */ /* 0x000fe20000200006 */
[----:B------:R-:W-:Y:S01]  /*3540*/  IMAD.WIDE.U32 R96, R101, 0x10, R86 ;  /* 0x0000001065607825 */ /* 0x000fe200078e0056 */
[----:B------:R1:W-:Y:S03]  /*3550*/  STG.E.128 desc[UR6][R106.64], R128 ;  /* 0x000000806a007986 */ /* 0x0003e6000c101d06 */
[----:B------:R-:W-:Y:S01]  /*3560*/  HFMA2.BF16_V2 R117, R49, R147, R9 ;  /* 0x0000009331757231 */ /* 0x000fe20000200009 */
[----:B------:R-:W-:Y:S01]  /*3570*/  IADD3 R111, R111, UR5, RZ ;  /* 0x000000056f6f7c10 */ /* 0x000fe2000fffe0ff */
[----:B------:R-:W-:-:S02]  /*3580*/  HFMA2.BF16_V2 R119, R51, R145, R11 ;  /* 0x0000009133777231 */ /* 0x000fc4000020000b */
[----:B------:R-:W-:Y:S01]  /*3590*/  IMAD.WIDE.U32 R86, R100, 0x10, R86 ;  /* 0x0000001064567825 */ /* 0x000fe200078e0056 */
[----:B------:R1:W-:Y:S03]  /*35a0*/  STG.E.128 desc[UR6][R92.64], R132 ;  /* 0x000000845c007986 */ /* 0x0003e6000c101d06 */
[----:B------:R-:W-:Y:S01]  /*35b0*/  HFMA2.BF16_V2 R121, R45, R198, R5 ;  /* 0x000000c62d797231 */ /* 0x000fe20000200005 */
[----:B------:R-:W-:Y:S01]  /*35c0*/  ISETP.GE.AND P1, PT, R111, UR4, PT ;  /* 0x000000046f007c0c */ /* 0x000fe2000bf26270 */
[----:B------:R-:W-:Y:S01]  /*35d0*/  HFMA2.BF16_V2 R123, R47, R206, R7 ;  /* 0x000000ce2f7b7231 */ /* 0x000fe20000200007 */
[----:B------:R1:W-:Y:S01]  /*35e0*/  STG.E.128 desc[UR6][R104.64], R176 ;  /* 0x000000b068007986 */ /* 0x0003e2000c101d06 */
[----:B------:R-:W-:-:S03]  /*35f0*/  SEL R0, RZ, 0x1, P0 ;  /* 0x00000001ff007807 */ /* 0x000fc60000000000 */
[----:B------:R1:W-:Y:S04]  /*3600*/  STG.E.128 desc[UR6][R94.64], R88 ;  /* 0x000000585e007986 */ /* 0x0003e8000c101d06 */
[----:B------:R1:W-:Y:S04]  /*3610*/  STG.E.128 desc[UR6][R102.64], R156 ;  /* 0x0000009c66007986 */ /* 0x0003e8000c101d06 */
[----:B------:R1:W-:Y:S04]  /*3620*/  STG.E.128 desc[UR6][R96.64], R116 ;  /* 0x0000007460007986 */ /* 0x0003e8000c101d06 */
[----:B------:R1:W-:Y:S01]  /*3630*/  STG.E.128 desc[UR6][R86.64], R120 ;  /* 0x0000007856007986 */ /* 0x0003e2000c101d06 */
[----:B------:R-:W-:Y:S05]  /*3640*/  @!P1 BRA `(.L_x_179) ;  /* 0xffffffcc000c9947 */ /* 0x000fea000383ffff */
[----:B------:R-:W-:Y:S05]  /*3650*/  EXIT ;  /* 0x000000000000794d */ /* 0x000fea0003800000 */
.L_x_176:
[----:B------:R-:W-:Y:S01]  /*3660*/  HFMA2.MMA R98, -RZ, RZ, 0, 1.847743988037109375e-06 ;  /* 0x0000001fff627435 */ /* 0x000fe200000001ff */
[----:B------:R-:W-:Y:S02]  /*3670*/  MOV R96, 0x1 ;  /* 0x0000000100607802 */ /* 0x000fe40000000f00 */
[----:B------:R-:W-:-:S08]  /*3680*/  MOV R94, 0xffffffff ;  /* 0xffffffff005e7802 */ /* 0x000fd00000000f00 */
[----:B-----5:R-:W-:Y:S05]  /*3690*/  WARPSYNC.COLLECTIVE R94, `(.L_x_180) ;  /* 0x000000005e087348 */ /* 0x020fea0003c00000 */
[----:B------:R0:W1:Y:S02]  /*36a0*/  SHFL.BFLY P2, R92, R116, R96, R98 ;  /* 0x0c000060745c7389 */ /* 0x0000640000040062 */
[----:B01---5:R-:W-:Y:S01]  /*36b0*/  ENDCOLLECTIVE ;  /* 0x000000000000791b */ /* 0x023fe20003800000 */
.L_x_180:
[----:B------:R-:W-:Y:S01]  /*36c0*/  HFMA2.MMA R96, -RZ, RZ, 0, 1.1920928955078125e-07 ;  /* 0x00000002ff607435 */ /* 0x000fe200000001ff */
[----:B------:R-:W-:-:S05]  /*36d0*/  MOV R3, R92 ;  /* 0x0000005c00037202 */ /* 0x000fca0000000f00 */
[----:B------:R-:W-:-:S05]  /*36e0*/  FADD.FTZ R3, R116, R3 ;  /* 0x0000000374037221 */ /* 0x000fca0000010000 */
[----:B------:R-:W-:-:S07]  /*36f0*/  MOV R116, R3 ;  /* 0x0000000300747202 */ /* 0x000fce0000000f00 */
[----:B------:R-:W-:Y:S05]  /*3700*/  WARPSYNC.COLLECTIVE R94, `(.L_x_181) ;  /* 0x000000005e087348 */ /* 0x000fea0003c00000 */
[----:B------:R0:W1:Y:S02]  /*3710*/  SHFL.BFLY P2, R92, R116, R96, R98 ;  /* 0x0c000060745c7389 */ /* 0x0000640000040062 */
[----:B01----:R-:W-:Y:S01]  /*3720*/  ENDCOLLECTIVE ;  /* 0x000000000000791b */ /* 0x003fe20003800000 */
.L_x_181:
[----:B------:R-:W-:Y:S01]  /*3730*/  HFMA2.MMA R96, -RZ, RZ, 0, 2.384185791015625e-07 ;  /* 0x00000004ff607435 */ /* 0x000fe200000001ff */
[----:B------:R-:W-:-:S05]  /*3740*/  MOV R0, R92 ;  /* 0x0000005c00007202 */ /* 0x000fca0000000f00 */
[----:B------:R-:W-:-:S05]  /*3750*/  FADD.FTZ R84, R3, R0 ;  /* 0x0000000003547221 */ /* 0x000fca0000010000 */
[----:B------:R-:W-:-:S07]  /*3760*/  MOV R116, R84 ;  /* 0x0000005400747202 */ /* 0x000fce0000000f00 */
[----:B------:R-:W-:Y:S05]  /*3770*/  WARPSYNC.COLLECTIVE R94, `(.L_x_182) ;  /* 0x000000005e087348 */ /* 0x000fea0003c00000 */
[----:B------:R0:W1:Y:S02]  /*3780*/  SHFL.BFLY P2, R92, R116, R96, R98 ;  /* 0x0c000060745c7389 */ /* 0x0000640000040062 */
[----:B01----:R-:W-:Y:S01]  /*3790*/  ENDCOLLECTIVE ;  /* 0x000000000000791b */ /* 0x003fe20003800000 */
.L_x_182:
[----:B------:R-:W-:Y:S01]  /*37a0*/  HFMA2.MMA R96, -RZ, RZ, 0, 4.76837158203125e-07 ;  /* 0x00000008ff607435 */ /* 0x000fe200000001ff */
[----:B------:R-:W-:-:S05]  /*37b0*/  MOV R0, R92 ;  /* 0x0000005c00007202 */ /* 0x000fca0000000f00 */
[----:B------:R-:W-:-:S05]  /*37c0*/  FADD.FTZ R88, R84, R0 ;  /* 0x0000000054587221 */ /* 0x000fca0000010000 */
[----:B------:R-:W-:-:S07]  /*37d0*/  MOV R116, R88 ;  /* 0x0000005800747202 */ /* 0x000fce0000000f00 */
[----:B------:R-:W-:Y:S05]  /*37e0*/  WARPSYNC.COLLECTIVE R94, `(.L_x_183) ;  /* 0x000000005e087348 */ /* 0x000fea0003c00000 */
[----:B------:R0:W1:Y:S02]  /*37f0*/  SHFL.BFLY P2, R92, R116, R96, R98 ;  /* 0x0c000060745c7389 */ /* 0x0000640000040062 */
[----:B01----:R-:W-:Y:S01]  /*3800*/  ENDCOLLECTIVE ;  /* 0x000000000000791b */ /* 0x003fe20003800000 */
.L_x_183:
[----:B------:R-:W-:Y:S01]  /*3810*/  HFMA2.MMA R96, -RZ, RZ, 0, 9.5367431640625e-07 ;  /* 0x00000010ff607435 */ /* 0x000fe200000001ff */
[----:B------:R-:W-:-:S05]  /*3820*/  MOV R0, R92 ;  /* 0x0000005c00007202 */ /* 0x000fca0000000f00 */
[----:B------:R-:W-:-:S05]  /*3830*/  FADD.FTZ R90, R88, R0 ;  /* 0x00000000585a7221 */ /* 0x000fca0000010000 */
[----:B------:R-:W-:-:S07]  /*3840*/  MOV R116, R90 ;  /* 0x0000005a00747202 */ /* 0x000fce0000000f00 */
[----:B------:R-:W-:Y:S05]  /*3850*/  WARPSYNC.COLLECTIVE R94, `(.L_x_184) ;  /* 0x000000005e087348 */ /* 0x000fea0003c00000 */
[----:B------:R0:W1:Y:S02]  /*3860*/  SHFL.BFLY P2, R92, R116, R96, R98 ;  /* 0x0c000060745c7389 */ /* 0x0000640000040062 */
[----:B01----:R-:W-:Y:S01]  /*3870*/  ENDCOLLECTIVE ;  /* 0x000000000000791b */ /* 0x003fe20003800000 */
.L_x_184:
        /* <DEDUP_REMOVED lines=168> */
.L_x_185:
[----:B------:R-:W-:Y:S01]  /*4300*/  HFMA2.MMA R96, -RZ, RZ, 0, 1.1920928955078125e-07 ;  /* 0x00000002ff607435 */ /* 0x000fe200000001ff */
[----:B------:R-:W-:-:S05]  /*4310*/  MOV R3, R92 ;  /* 0x0000005c00037202 */ /* 0x000fca0000000f00 */
[----:B------:R-:W-:-:S05]  /*4320*/  FADD.FTZ R3, R0, R3 ;  /* 0x0000000300037221 */ /* 0x000fca0000010000 */
[----:B------:R-:W-:-:S07]  /*4330*/  MOV R116, R3 ;  /* 0x0000000300747202 */ /* 0x000fce0000000f00 */
[----:B------:R-:W-:Y:S05]  /*4340*/  WARPSYNC.COLLECTIVE R94, `(.L_x_186) ;  /* 0x000000005e087348 */ /* 0x000fea0003c00000 */
[----:B------:R0:W1:Y:S02]  /*4350*/  SHFL.BFLY P2, R92, R116, R96, R98 ;  /* 0x0c000060745c7389 */ /* 0x0000640000040062 */
[----:B01----:R-:W-:Y:S01]  /*4360*/  ENDCOLLECTIVE ;  /* 0x000000000000791b */ /* 0x003fe20003800000 */
.L_x_186:
[----:B------:R-:W-:Y:S01]  /*4370*/  HFMA2.MMA R96, -RZ, RZ, 0, 2.384185791015625e-07 ;  /* 0x00000004ff607435 */ /* 0x000fe200000001ff */
[----:B------:R-:W-:-:S05]  /*4380*/  MOV R84, R92 ;  /* 0x0000005c00547202 */ /* 0x000fca0000000f00 */
[----:B------:R-:W-:-:S05]  /*4390*/  FADD.FTZ R84, R3, R84 ;  /* 0x0000005403547221 */ /* 0x000fca0000010000 */
[----:B------:R-:W-:-:S07]  /*43a0*/  MOV R116, R84 ;  /* 0x0000005400747202 */ /* 0x000fce0000000f00 */
[----:B------:R-:W-:Y:S05]  /*43b0*/  WARPSYNC.COLLECTIVE R94, `(.L_x_187) ;  /* 0x000000005e087348 */ /* 0x000fea0003c00000 */
[----:B------:R0:W1:Y:S02]  /*43c0*/  SHFL.BFLY P2, R92, R116, R96, R98 ;  /* 0x0c000060745c7389 */ /* 0x0000640000040062 */
[----:B01----:R-:W-:Y:S01]  /*43d0*/  ENDCOLLECTIVE ;  /* 0x000000000000791b */ /* 0x003fe20003800000 */
.L_x_187:
[----:B------:R-:W-:Y:S01]  /*43e0*/  HFMA2.MMA R96, -RZ, RZ, 0, 4.76837158203125e-07 ;  /* 0x00000008ff607435 */ /* 0x000fe200000001ff */
[----:B------:R-:W-:-:S05]  /*43f0*/  MOV R88, R92 ;  /* 0x0000005c00587202 */ /* 0x000fca0000000f00 */
[----:B------:R-:W-:-:S05]  /*4400*/  FADD.FTZ R88, R84, R88 ;  /* 0x0000005854587221 */ /* 0x000fca0000010000 */
[----:B------:R-:W-:-:S07]  /*4410*/  MOV R116, R88 ;  /* 0x0000005800747202 */ /* 0x000fce0000000f00 */
[----:B------:R-:W-:Y:S05]  /*4420*/  WARPSYNC.COLLECTIVE R94, `(.L_x_188) ;  /* 0x000000005e087348 */ /* 0x000fea0003c00000 */
[----:B------:R0:W1:Y:S02]  /*4430*/  SHFL.BFLY P2, R92, R116, R96, R98 ;  /* 0x0c000060745c7389 */ /* 0x0000640000040062 */
[----:B01----:R-:W-:Y:S01]  /*4440*/  ENDCOLLECTIVE ;  /* 0x000000000000791b */ /* 0x003fe20003800000 */
.L_x_188:
[----:B------:R-:W-:Y:S01]  /*4450*/  HFMA2.MMA R96, -RZ, RZ, 0, 9.5367431640625e-07 ;  /* 0x00000010ff607435 */ /* 0x000fe200000001ff */
[----:B------:R-:W-:-:S05]  /*4460*/  MOV R90, R92 ;  /* 0x0000005c005a7202 */ /* 0x000fca0000000f00 */
[----:B------:R-:W-:-:S05]  /*4470*/  FADD.FTZ R90, R88, R90 ;  /* 0x0000005a585a7221 */ /* 0x000fca0000010000 */
[----:B------:R-:W-:-:S07]  /*4480*/  MOV R116, R90 ;  /* 0x0000005a00747202 */ /* 0x000fce0000000f00 */
[----:B------:R-:W-:Y:S05]  /*4490*/  WARPSYNC.COLLECTIVE R94, `(.L_x_189) ;  /* 0x000000005e087348 */ /* 0x000fea0003c00000 */
[----:B------:R0:W1:Y:S02]  /*44a0*/  SHFL.BFLY P2, R92, R116, R96, R98 ;  /* 0x0c000060745c7389 */ /* 0x0000640000040062 */
[----:B01----:R-:W-:Y:S01]  /*44b0*/  ENDCOLLECTIVE ;  /* 0x000000000000791b */ /* 0x003fe20003800000 */
.L_x_189:
[----:B------:R-:W-:Y:S05]  /*44c0*/  BRA `(.L_x_190) ;  /* 0xffffffd800047947 */ /* 0x000fea000383ffff */
.L_x_191:
        /* <DEDUP_REMOVED lines=11> */
.L_x_1998:


//--------------------- .text._ZN10layer_norm13ln_fwd_kernelINS_13Kernel_traitsI6__halffS2_fjLj40960ELj4ELj1ELj4ELj16ENS_18Kernel_traits_baseILj40960ES2_fS2_fjLj128EEEEEEEvNS_9FwdParamsE --------------------------
	.section	.text._ZN10layer_norm13ln_fwd_kernelINS_13Kernel_traitsI6__halffS2_fjLj40960ELj4ELj1ELj4ELj16ENS_18Kernel_traits_baseILj40960ES2_fS2_fjLj128EEEEEEEvNS_9FwdParamsE,"ax",@progbits
	.align	128
        .global         _ZN10layer_norm13ln_fwd_kernelINS_13Kernel_traitsI6__halffS2_fjLj40960ELj4ELj1ELj4ELj16ENS_18Kernel_traits_baseILj40960ES2_fS2_fjLj128EEEEEEEvNS_9FwdParamsE
        .type           _ZN10layer_norm13ln_fwd_kernelINS_13Kernel_traitsI6__halffS2_fjLj40960ELj4ELj1ELj4ELj16ENS_18Kernel_traits_baseILj40960ES2_fS2_fjLj128EEEEEEEvNS_9FwdParamsE,@function
        .size           _ZN10layer_norm13ln_fwd_kernelINS_13Kernel_traitsI6__halffS2_fjLj40960ELj4ELj1ELj4ELj16ENS_18Kernel_traits_baseILj40960ES2_fS2_fjLj128EEEEEEEvNS_9FwdParamsE,(.L_x_1999 - _ZN10layer_norm13ln_fwd_kernelINS_13Kernel_traitsI6__halffS2_fjLj40960ELj4ELj1ELj4ELj16ENS_18Kernel_traits_baseILj40960ES2_fS2_fjLj128EEEEEEEvNS_9FwdParamsE)
        .other          _ZN10layer_norm13ln_fwd_kernelINS_13Kernel_traitsI6__halffS2_fjLj40960ELj4ELj1ELj4ELj16ENS_18Kernel_traits_baseILj40960ES2_fS2_fjLj128EEEEEEEvNS_9FwdParamsE,@"STO_CUDA_ENTRY STV_DEFAULT"
_ZN10layer_norm13ln_fwd_kernelINS_13Kernel_traitsI6__halffS2_fjLj40960ELj4ELj1ELj4ELj16ENS_18Kernel_traits_baseILj40960ES2_fS2_fjLj128EEEEEEEvNS_9FwdParamsE:
.text._ZN10layer_norm13ln_fwd_kernelINS_13Kernel_traitsI6__halffS2_fjLj40960ELj4ELj1ELj4ELj16ENS_18Kernel_traits_baseILj40960ES2_fS2_fjLj128EEEEEEEvNS_9FwdParamsE:
        /* <DEDUP_REMOVED lines=60> */
.L_x_195:
        /* <DEDUP_REMOVED lines=334> */
.L_x_206:
        /* <DEDUP_REMOVED lines=82> */
.L_x_194:
[----:B------:R-:W2:Y:S04]  /*1dc0*/  LDG.E.STRONG.GPU R0, desc[UR6][R190.64] ;  /* 0x00000006be007981 */ /* 0x000ea8000c1ef900 */
[----:B--2---:R-:W-:Y:S01]  /*1dd0*/  CCTL.IVALL ;  /* 0x00000000ff00798f */ /* 0x004fe20002000000 */
[----:B------:R-:W-:Y:S05]  /*1de0*/  YIELD ;  /* 0x0000000000007946 */ /* 0x000fea0003800000 */
[----:B------:R-:W-:-:S13]  /*1df0*/  ISETP.NE.AND P2, PT, R0, R195, PT ;  /* 0x000000c30000720c */ /* 0x000fda0003f45270 */
[----:B------:R-:W-:Y:S05]  /*1e00*/  @P2 BRA `(.L_x_194) ;  /* 0xfffffffc00ec2947 */ /* 0x000fea000383ffff */
.L_x_193:
        /* <DEDUP_REMOVED lines=107> */
[----:B------:R-:W-:Y:S01]  /*24c0*/  F2FP.F16.F32.PACK_AB R47, RZ, R49 ;  /* 0x00000031ff2f723e */ /* 0x000fe200000000ff */
        /* <DEDUP_REMOVED lines=8> */
[----:B------:R-:W-:Y:S01]  /*2550*/  F2FP.F16.F32.PACK_AB R49, RZ, R11 ;  /* 0x0000000bff31723e */ /* 0x000fe200000000ff */
[--C-:B------:R-:W-:Y:S01]  /*2560*/  FADD.FTZ R251, R65, -R0.reuse ;  /* 0x8000000041fb7221 */ /* 0x100fe20000010000 */
[--C-:B------:R-:W-:Y:S01]  /*2570*/  FADD.FTZ R69, R69, -R0.reuse ;  /* 0x8000000045457221 */ /* 0x100fe20000010000 */
[----:B------:R-:W-:Y:S01]  /*2580*/  F2FP.F16.F32.PACK_AB R36, RZ, R36 ;  /* 0x00000024ff24723e */ /* 0x000fe200000000ff */
        /* <DEDUP_REMOVED lines=10> */
[----:B------:R-:W-:Y:S01]  /*2630*/  F2FP.F16.F32.PACK_AB R34, RZ, R34 ;  /* 0x00000022ff22723e */ /* 0x000fe200000000ff */
[C---:B------:R-:W-:Y:S01]  /*2640*/  FMUL.FTZ R60, R4.reuse, R57 ;  /* 0x00000039043c7220 */ /* 0x040fe20000410000 */
[C---:B------:R-:W-:Y:S01]  /*2650*/  FMUL.FTZ R18, R4.reuse, R68 ;  /* 0x0000004404127220 */ /* 0x040fe20000410000 */
[----:B------:R-:W-:Y:S01]  /*2660*/  F2FP.F16.F32.PACK_AB R66, RZ, R63 ;  /* 0x0000003fff42723e */ /* 0x000fe200000000ff */
[C---:B------:R-:W-:Y:S01]  /*2670*/  FMUL.FTZ R195, R4.reuse, R71 ;  /* 0x0000004704c37220 */ /* 0x040fe20000410000 */
[----:B------:R-:W-:Y:S01]  /*2680*/  FMUL.FTZ R79, R4, R82 ;  /* 0x00000052044f7220 */ /* 0x000fe20000410000 */
[----:B------:R-:W-:Y:S01]  /*2690*/  SHF.R.U32.HI R24, RZ, 0x10, R123 ;  /* 0x00000010ff187819 */ /* 0x000fe2000001167b */
[--C-:B------:R-:W-:Y:S01]  /*26a0*/  FADD.FTZ R241, R56, -R0.reuse ;  /* 0x8000000038f17221 */ /* 0x100fe20000010000 */
[----:B------:R-:W-:Y:S01]  /*26b0*/  SHF.R.U32.HI R15, RZ, 0x10, R3 ;  /* 0x00000010ff0f7819 */ /* 0x000fe20000011603 */
        /* <DEDUP_REMOVED lines=8> */
[--C-:B------:R-:W-:Y:S01]  /*2740*/  FADD.FTZ R81, R81, -R0.reuse ;  /* 0x8000000051517221 */ /* 0x100fe20000010000 */
[----:B------:R-:W-:Y:S01]  /*2750*/  SHF.R.U32.HI R68, RZ, 0x10, R125 ;  /* 0x00000010ff447819 */ /* 0x000fe2000001167d */
[C---:B------:R-:W-:Y:S01]  /*2760*/  FMUL.FTZ R17, R4.reuse, R17 ;  /* 0x0000001104117220 */ /* 0x040fe20000410000 */
[----:B------:R-:W-:Y:S01]  /*2770*/  SHF.R.U32.HI R63, RZ, 0x10, R85 ;  /* 0x00000010ff3f7819 */ /* 0x000fe20000011655 */
[C---:B------:R-:W-:Y:S01]  /*2780*/  FMUL.FTZ R56, R4.reuse, R19 ;  /* 0x0000001304387220 */ /* 0x040fe20000410000 */
[----:B------:R-:W-:Y:S01]  /*2790*/  F2FP.F16.F32.PACK_AB R54, RZ, R54 ;  /* 0x00000036ff36723e */ /* 0x000fe200000000ff */
[----:B------:R-:W-:Y:S01]  /*27a0*/  FMUL.FTZ R21, R4, R21 ;  /* 0x0000001504157220 */ /* 0x000fe20000410000 */
[----:B------:R-:W-:Y:S01]  /*27b0*/  F2FP.F16.F32.PACK_AB R38, RZ, R38 ;  /* 0x00000026ff26723e */ /* 0x000fe200000000ff */
        /* <DEDUP_REMOVED lines=11> */
[----:B------:R-:W-:-:S02]  /*2870*/  HFMA2 R187, R187.H0_H0, R36.H0_H0, R11.H0_H0 ;  /* 0x20000024bbbb7231 */ /* 0x000fc4000004080b */
[C---:B------:R-:W-:Y:S01]  /*2880*/  FMUL.FTZ R46, R4.reuse, R23 ;  /* 0x00000017042e7220 */ /* 0x040fe20000410000 */
[C---:B------:R-:W-:Y:S01]  /*2890*/  FMUL.FTZ R72, R4.reuse, R78 ;  /* 0x0000004e04487220 */ /* 0x040fe20000410000 */
[----:B------:R-:W-:Y:S02]  /*28a0*/  HFMA2 R11, R15.H0_H0, R34.H0_H0, R24.H0_H0 ;  /* 0x200000220f0b7231 */ /* 0x000fe40000040818 */
[C---:B------:R-:W-:Y:S01]  /*28b0*/  FMUL.FTZ R23, R4.reuse, R27 ;  /* 0x0000001b04177220 */ /* 0x040fe20000410000 */
[----:B------:R-:W-:Y:S01]  /*28c0*/  F2FP.F16.F32.PACK_AB R78, RZ, R73 ;  /* 0x00000049ff4e723e */ /* 0x000fe200000000ff */
[C---:B------:R-:W-:Y:S01]  /*28d0*/  FMUL.FTZ R200, R4.reuse, R81 ;  /* 0x0000005104c87220 */ /* 0x040fe20000410000 */
[----:B------:R-:W-:Y:S02]  /*28e0*/  HFMA2 R15, R63.H0_H0, R40.H0_H0, R68.H0_H0 ;  /* 0x200000283f0f7231 */ /* 0x000fe40000040844 */
[--C-:B------:R-:W-:Y:S01]  /*28f0*/  FADD.FTZ R35, R35, -R0.reuse ;  /* 0x8000000023237221 */ /* 0x100fe20000010000 */
[----:B------:R-:W-:Y:S01]  /*2900*/  F2FP.F16.F32.PACK_AB R13, RZ, R13 ;  /* 0x0000000dff0d723e */ /* 0x000fe200000000ff */
[----:B------:R-:W-:Y:S01]  /*2910*/  FMUL.FTZ R27, R4, R29 ;  /* 0x0000001d041b7220 */ /* 0x000fe20000410000 */
[----:B------:R-:W-:Y:S01]  /*2920*/  F2FP.F16.F32.PACK_AB R17, RZ, R17 ;  /* 0x00000011ff11723e */ /* 0x000fe200000000ff */
[----:B------:R-:W-:Y:S01]  /*2930*/  HFMA2 R80, R59.H0_H0, R54.H0_H0, R80.H0_H0 ;  /* 0x200000363b507231 */ /* 0x000fe20000040850 */
[----:B------:R-:W-:Y:S01]  /*2940*/  F2FP.F16.F32.PACK_AB R21, RZ, R21 ;  /* 0x00000015ff15723e */ /* 0x000fe200000000ff */
[----:B------:R-:W-:Y:S01]  /*2950*/  HFMA2 R83, R83.H0_H0, R38.H0_H0, R70.H0_H0 ;  /* 0x2000002653537231 */ /* 0x000fe20000040846 */
        /* <DEDUP_REMOVED lines=12> */
[----:B------:R-:W-:Y:S01]  /*2a20*/  F2FP.F16.F32.PACK_AB R56, RZ, R56 ;  /* 0x00000038ff38723e */ /* 0x000fe200000000ff */
[C---:B------:R-:W-:Y:S01]  /*2a30*/  FMUL.FTZ R31, R4.reuse, R217 ;  /* 0x000000d9041f7220 */ /* 0x040fe20000410000 */
[----:B------:R-:W-:Y:S01]  /*2a40*/  F2FP.F16.F32.PACK_AB R19, RZ, R19 ;  /* 0x00000013ff13723e */ /* 0x000fe200000000ff */
        /* <DEDUP_REMOVED lines=9> */
[----:B------:R-:W-:Y:S01]  /*2ae0*/  HFMA2 R13, R24.H0_H0, R13.H0_H0, R34.H0_H0 ;  /* 0x2000000d180d7231 */ /* 0x000fe20000040822 */
[----:B------:R-:W-:Y:S01]  /*2af0*/  F2FP.F16.F32.PACK_AB R25, RZ, R25 ;  /* 0x00000019ff19723e */ /* 0x000fe200000000ff */
[----:B------:R-:W-:Y:S01]  /*2b00*/  HFMA2 R81, R36.H0_H0, R17.H0_H0, R81.H0_H0 ;  /* 0x2000001124517231 */ /* 0x000fe20000040851 */
[----:B------:R-:W-:Y:S01]  /*2b10*/  F2FP.F16.F32.PACK_AB R23, RZ, R23 ;  /* 0x00000017ff17723e */ /* 0x000fe200000000ff */
[----:B------:R-:W-:-:S02]  /*2b20*/  HFMA2 R73, R40.H0_H0, R21.H0_H0, R73.H0_H0 ;  /* 0x2000001528497231 */ /* 0x000fc40000040849 */
[C---:B------:R-:W-:Y:S01]  /*2b30*/  FMUL.FTZ R37, R4.reuse, R39 ;  /* 0x0000002704257220 */ /* 0x040fe20000410000 */
[----:B------:R-:W-:Y:S01]  /*2b40*/  FMUL.FTZ R197, R4, R75 ;  /* 0x0000004b04c57220 */ /* 0x000fe20000410000 */
[----:B------:R-:W-:Y:S01]  /*2b50*/  HFMA2 R17, R59.H0_H0, R56.H0_H0, R38.H0_H0 ;  /* 0x200000383b117231 */ /* 0x000fe20000040826 */
[----:B------:R-:W-:Y:S01]  /*2b60*/  SHF.R.U64 R77, R132, 0x10, R133 ;  /* 0x00000010844d7819 */ /* 0x000fe20000001285 */
[----:B------:R-:W-:Y:S01]  /*2b70*/  HFMA2 R19, R54.H0_H0, R19.H0_H0, R63.H0_H0 ;  /* 0x2000001336137231 */ /* 0x000fe2000004083f */
[----:B------:R-:W-:Y:S01]  /*2b80*/  SHF.R.U64 R24, R92, 0x10, R93 ;  /* 0x000000105c187819 */ /* 0x000fe2000000125d */
[C---:B------:R-:W-:Y:S01]  /*2b90*/  FMUL.FTZ R39, R4.reuse, R41 ;  /* 0x0000002904277220 */ /* 0x040fe20000410000 */
[----:B------:R-:W-:Y:S01]  /*2ba0*/  SHF.R.U32.HI R21, RZ, 0x10, R133 ;  /* 0x00000010ff157819 */ /* 0x000fe20000011685 */
[----:B------:R-:W-:Y:S01]  /*2bb0*/  FMUL.FTZ R41, R4, R229 ;  /* 0x000000e504297220 */ /* 0x000fe20000410000 */
[----:B------:R-:W-:Y:S01]  /*2bc0*/  SHF.R.U32.HI R34, RZ, 0x10, R93 ;  /* 0x00000010ff227819 */ /* 0x000fe2000001165d */
[----:B------:R-:W-:Y:S01]  /*2bd0*/  HFMA2 R77, R24.H0_H0, R25.H0_H0, R77.H0_H0 ;  /* 0x20000019184d7231 */ /* 0x000fe2000004084d */
[----:B------:R-:W-:Y:S01]  /*2be0*/  F2FP.F16.F32.PACK_AB R27, RZ, R27 ;  /* 0x0000001bff1b723e */ /* 0x000fe200000000ff */
[--C-:B------:R-:W-:Y:S01]  /*2bf0*/  FADD.FTZ R45, R45, -R0.reuse ;  /* 0x800000002d2d7221 */ /* 0x100fe20000010000 */
[----:B------:R-:W-:Y:S01]  /*2c00*/  F2FP.F16.F32.PACK_AB R29, RZ, R29 ;  /* 0x0000001dff1d723e */ /* 0x000fe200000000ff */
[----:B------:R-:W-:Y:S01]  /*2c10*/  HFMA2 R21, R34.H0_H0, R23.H0_H0, R21.H0_H0 ;  /* 0x2000001722157231 */ /* 0x000fe20000040815 */
[----:B------:R-:W-:Y:S01]  /*2c20*/  F2FP.F16.F32.PACK_AB R31, RZ, R31 ;  /* 0x0000001fff1f723e */ /* 0x000fe200000000ff */
        /* <DEDUP_REMOVED lines=8> */
[----:B------:R-:W-:Y:S01]  /*2cb0*/  HFMA2 R75, R36.H0_H0, R27.H0_H0, R75.H0_H0 ;  /* 0x2000001b244b7231 */ /* 0x000fe2000004084b */
[----:B------:R-:W-:Y:S01]  /*2cc0*/  SHF.R.U64 R56, R136, 0x10, R137 ;  /* 0x0000001088387819 */ /* 0x000fe20000001289 */
[----:B------:R-:W-:Y:S01]  /*2cd0*/  FMUL.FTZ R189, R4, R239 ;  /* 0x000000ef04bd7220 */ /* 0x000fe20000410000 */
[----:B------:R-:W-:Y:S01]  /*2ce0*/  SHF.R.U64 R54, R96, 0x10, R97 ;  /* 0x0000001060367819 */ /* 0x000fe20000001261 */
[----:B------:R-:W-:Y:S01]  /*2cf0*/  HFMA2 R23, R38.H0_H0, R29.H0_H0, R40.H0_H0 ;  /* 0x2000001d26177231 */ /* 0x000fe20000040828 */
[----:B------:R-:W-:Y:S01]  /*2d00*/  F2FP.F16.F32.PACK_AB R35, RZ, R35 ;  /* 0x00000023ff23723e */ /* 0x000fe200000000ff */
[C---:B------:R-:W-:Y:S01]  /*2d10*/  FMUL.FTZ R45, R4.reuse, R45 ;  /* 0x0000002d042d7220 */ /* 0x040fe20000410000 */
[----:B------:R-:W-:Y:S01]  /*2d20*/  F2FP.F16.F32.PACK_AB R39, RZ, R39 ;  /* 0x00000027ff27723e */ /* 0x000fe200000000ff */
[----:B------:R-:W-:Y:S01]  /*2d30*/  HFMA2 R24, R54.H0_H0, R31.H0_H0, R56.H0_H0 ;  /* 0x2000001f36187231 */ /* 0x000fe20000040838 */
[----:B------:R-:W-:Y:S01]  /*2d40*/  F2FP.F16.F32.PACK_AB R41, RZ, R41 ;  /* 0x00000029ff29723e */ /* 0x000fe200000000ff */
        /* <DEDUP_REMOVED lines=8> */
[----:B------:R-:W-:Y:S01]  /*2dd0*/  HFMA2 R70, R70.H0_H0, R35.H0_H0, R27.H0_H0 ;  /* 0x2000002346467231 */ /* 0x000fe2000004081b */
[----:B------:R-:W-:Y:S01]  /*2de0*/  SHF.R.U32.HI R38, RZ, 0x10, R141 ;  /* 0x00000010ff267819 */ /* 0x000fe2000001168d */
[C---:B------:R-:W-:Y:S01]  /*2df0*/  FMUL.FTZ R53, R4.reuse, R55 ;  /* 0x0000003704357220 */ /* 0x040fe20000410000 */
[----:B------:R-:W-:Y:S01]  /*2e00*/  SHF.R.U32.HI R36, RZ, 0x10, R101 ;  /* 0x00000010ff247819 */ /* 0x000fe20000011665 */
[----:B------:R-:W-:Y:S01]  /*2e10*/  HFMA2 R68, R68.H0_H0, R39.H0_H0, R31.H0_H0 ;  /* 0x2000002744447231 */ /* 0x000fe2000004081f */
        /* <DEDUP_REMOVED lines=11> */
[----:B------:R-:W-:Y:S01]  /*2ed0*/  FMUL.FTZ R192, R4, R251 ;  /* 0x000000fb04c07220 */ /* 0x000fe20000410000 */
[----:B------:R-:W-:Y:S01]  /*2ee0*/  F2FP.F16.F32.PACK_AB R62, RZ, R62 ;  /* 0x0000003eff3e723e */ /* 0x000fe200000000ff */
[--C-:B------:R-:W-:Y:S01]  /*2ef0*/  FADD.FTZ R205, R22, -R0.reuse ;  /* 0x8000000016cd7221 */ /* 0x100fe20000010000 */
[----:B------:R-:W-:Y:S01]  /*2f00*/  SHF.R.U32.HI R27, RZ, 0x10, R143 ;  /* 0x00000010ff1b7819 */ /* 0x000fe2000001168f */
[----:B------:R-:W-:Y:S01]  /*2f10*/  HFMA2 R25, R34.H0_H0, R37.H0_H0, R29.H0_H0 ;  /* 0x2000002522197231 */ /* 0x000fe2000004081d */
[----:B------:R-:W-:Y:S01]  /*2f20*/  SHF.R.U32.HI R31, RZ, 0x10, R103 ;  /* 0x00000010ff1f7819 */ /* 0x000fe20000011667 */
[----:B------:R-:W-:Y:S01]  /*2f30*/  FMUL.FTZ R8, R4, R203 ;  /* 0x000000cb04087220 */ /* 0x000fe20000410000 */
[----:B------:R-:W-:Y:S01]  /*2f40*/  SHF.R.U64 R63, R144, 0x10, R145 ;  /* 0x00000010903f7819 */ /* 0x000fe20000001291 */
[--C-:B------:R-:W-:Y:S01]  /*2f50*/  FADD.FTZ R209, R26, -R0.reuse ;  /* 0x800000001ad17221 */ /* 0x100fe20000010000 */
[----:B------:R-:W-:Y:S01]  /*2f60*/  SHF.R.U64 R36, R104, 0x10, R105 ;  /* 0x0000001068247819 */ /* 0x000fe20000001269 */
[----:B------:R-:W-:Y:S01]  /*2f70*/  HFMA2 R31, R31.H0_H0, R62.H0_H0, R27.H0_H0 ;  /* 0x2000003e1f1f7231 */ /* 0x000fe2000004081b */
[----:B------:R-:W-:Y:S01]  /*2f80*/  F2FP.F16.F32.PACK_AB R189, RZ, R189 ;  /* 0x000000bdffbd723e */ /* 0x000fe200000000ff */
[----:B------:R-:W-:Y:S01]  /*2f90*/  FMUL.FTZ R9, R4, R205 ;  /* 0x000000cd04097220 */ /* 0x000fe20000410000 */
[----:B------:R-:W-:Y:S01]  /*2fa0*/  SHF.R.U64 R35, R146, 0x10, R147 ;  /* 0x0000001092237819 */ /* 0x000fe20000001293 */
[----:B------:R-:W-:Y:S01]  /*2fb0*/  HFMA2 R63, R36.H0_H0, R47.H0_H0, R63.H0_H0 ;  /* 0x2000002f243f7231 */ /* 0x000fe2000004083f */
[----:B------:R-:W-:Y:S01]  /*2fc0*/  SHF.R.U64 R38, R106, 0x10, R107 ;  /* 0x000000106a267819 */ /* 0x000fe2000000126b */
[--C-:B------:R-:W-:Y:S01]  /*2fd0*/  FADD.FTZ R211, R30, -R0.reuse ;  /* 0x800000001ed37221 */ /* 0x100fe20000010000 */
[----:B------:R-:W-:Y:S01]  /*2fe0*/  F2FP.F16.F32.PACK_AB R45, RZ, R45 ;  /* 0x0000002dff2d723e */ /* 0x000fe200000000ff */
[----:B------:R-:W-:Y:S01]  /*2ff0*/  FMUL.FTZ R10, R4, R209 ;  /* 0x000000d1040a7220 */ /* 0x000fe20000410000 */
[----:B------:R-:W-:Y:S01]  /*3000*/  F2FP.F16.F32.PACK_AB R188, RZ, R188 ;  /* 0x000000bcffbc723e */ /* 0x000fe200000000ff */
[----:B------:R-:W-:Y:S01]  /*3010*/  HFMA2 R62, R38.H0_H0, R189.H0_H0, R35.H0_H0 ;  /* 0x200000bd263e7231 */ /* 0x000fe20000040823 */
[----:B------:R-:W-:Y:S01]  /*3020*/  SHF.R.U64 R59, R142, 0x10, R143 ;  /* 0x000000108e3b7819 */ /* 0x000fe2000000128f */
[----:B------:R-:W-:Y:S01]  /*3030*/  FMUL.FTZ R12, R4, R211 ;  /* 0x000000d3040c7220 */ /* 0x000fe20000410000 */
[----:B------:R-:W-:Y:S01]  /*3040*/  SHF.R.U64 R34, R102, 0x10, R103 ;  /* 0x0000001066227819 */ /* 0x000fe20000001267 */
[--C-:B------:R-:W-:Y:S01]  /*3050*/  FADD.FTZ R213, R28, -R0.reuse ;  /* 0x800000001cd57221 */ /* 0x100fe20000010000 */
[----:B------:R-:W-:Y:S01]  /*3060*/  SHF.R.U32.HI R33, RZ, 0x10, R145 ;  /* 0x00000010ff217819 */ /* 0x000fe20000011691 */
[C---:B------:R-:W-:Y:S01]  /*3070*/  FMUL.FTZ R16, R4.reuse, R223 ;  /* 0x000000df04107220 */ /* 0x040fe20000410000 */
[----:B------:R-:W-:Y:S01]  /*3080*/  SHF.R.U32.HI R29, RZ, 0x10, R105 ;  /* 0x00000010ff1d7819 */ /* 0x000fe20000011669 */
[----:B------:R-:W-:Y:S01]  /*3090*/  HFMA2 R59, R34.H0_H0, R45.H0_H0, R59.H0_H0 ;  /* 0x2000002d223b7231 */ /* 0x000fe2000004083b */
[----:B------:R-:W-:Y:S01]  /*30a0*/  SHF.R.U32.HI R39, RZ, 0x10, R149 ;  /* 0x00000010ff277819 */ /* 0x000fe20000011695 */
[C---:B------:R-:W-:Y:S01]  /*30b0*/  FMUL.FTZ R249, R4.reuse, R249 ;  /* 0x000000f904f97220 */ /* 0x040fe20000410000 */
[----:B------:R-:W-:Y:S01]  /*30c0*/  SHF.R.U32.HI R36, RZ, 0x10, R109 ;  /* 0x00000010ff247819 */ /* 0x000fe2000001166d */
        /* <DEDUP_REMOVED lines=8> */
[--C-:B------:R-:W-:Y:S01]  /*3150*/  FADD.FTZ R235, R48, -R0.reuse ;  /* 0x8000000030eb7221 */ /* 0x100fe20000010000 */
[----:B------:R-:W-:Y:S01]  /*3160*/  F2FP.F16.F32.PACK_AB R191, RZ, R191 ;  /* 0x000000bfffbf723e */ /* 0x000fe200000000ff */
[----:B------:R-:W-:Y:S01]  /*3170*/  HFMA2 R57, R35.H0_H0, R190.H0_H0, R37.H0_H0 ;  /* 0x200000be23397231 */ /* 0x000fe20000040825 */
[----:B------:R-:W-:Y:S01]  /*3180*/  SHF.R.U64 R33, R148, 0x10, R149 ;  /* 0x0000001094217819 */ /* 0x000fe20000001295 */
[----:B------:R-:W-:Y:S01]  /*3190*/  FMUL.FTZ R26, R4, R225 ;  /* 0x000000e1041a7220 */ /* 0x000fe20000410000 */
[----:B------:R-:W-:Y:S01]  /*31a0*/  SHF.R.U64 R56, R108, 0x10, R109 ;  /* 0x000000106c387819 */ /* 0x000fe2000000126d */
[C---:B------:R-:W-:Y:S01]  /*31b0*/  FMUL.FTZ R48, R4.reuse, R215 ;  /* 0x000000d704307220 */ /* 0x040fe20000410000 */
        /* <DEDUP_REMOVED lines=11> */
[----:B------:R-:W-:Y:S01]  /*3270*/  FMUL.FTZ R30, R4, R227 ;  /* 0x000000e3041e7220 */ /* 0x000fe20000410000 */
[----:B------:R-:W-:Y:S01]  /*3280*/  F2FP.F16.F32.PACK_AB R195, RZ, R195 ;  /* 0x000000c3ffc3723e */ /* 0x000fe200000000ff */
[----:B------:R-:W-:Y:S01]  /*3290*/  HFMA2 R27, R34.H0_H0, R53.H0_H0, R27.H0_H0 ;  /* 0x20000035221b7231 */ /* 0x000fe2000004081b */
[----:B------:R-:W-:Y:S01]  /*32a0*/  SHF.R.U64 R33, R152, 0x10, R153 ;  /* 0x0000001098217819 */ /* 0x000fe20000001299 */
[--C-:B------:R-:W-:Y:S01]  /*32b0*/  FADD.FTZ R237, R52, -R0.reuse ;  /* 0x8000000034ed7221 */ /* 0x100fe20000010000 */
[----:B------:R-:W-:Y:S01]  /*32c0*/  SHF.R.U64 R55, R112, 0x10, R113 ;  /* 0x0000001070377819 */ /* 0x000fe20000001271 */
[C---:B------:R-:W-:Y:S01]  /*32d0*/  FMUL.FTZ R52, R4.reuse, R235 ;  /* 0x000000eb04347220 */ /* 0x040fe20000410000 */
[----:B------:R-:W-:Y:S01]  /*32e0*/  SHF.R.U32.HI R38, RZ, 0x10, R155 ;  /* 0x00000010ff267819 */ /* 0x000fe2000001169b */
[C---:B------:R-:W-:Y:S01]  /*32f0*/  FMUL.FTZ R32, R4.reuse, R237 ;  /* 0x000000ed04207220 */ /* 0x040fe20000410000 */
[----:B------:R-:W-:Y:S01]  /*3300*/  SHF.R.U32.HI R36, RZ, 0x10, R115 ;  /* 0x00000010ff247819 */ /* 0x000fe20000011673 */
[----:B------:R-:W-:Y:S01]  /*3310*/  HFMA2 R55, R55.H0_H0, R192.H0_H0, R33.H0_H0 ;  /* 0x200000c037377231 */ /* 0x000fe20000040821 */
[----:B------:R-:W-:Y:S01]  /*3320*/  F2FP.F16.F32.PACK_AB R193, RZ, R193 ;  /* 0x000000c1ffc1723e */ /* 0x000fe200000000ff */
[----:B------:R-:W-:Y:S01]  /*3330*/  HFMA2 R49, R105.H0_H0, R49.H0_H0, R145.H0_H0 ;  /* 0x2000003169317231 */ /* 0x000fe20000040891 */
[----:B------:R-:W-:Y:S01]  /*3340*/  SHF.R.U32.HI R34, RZ, 0x10, R113 ;  /* 0x00000010ff227819 */ /* 0x000fe20000011671 */
[----:B------:R-:W-:Y:S01]  /*3350*/  HFMA2 R38, R36.H0_H0, R195.H0_H0, R38.H0_H0 ;  /* 0x200000c324267231 */ /* 0x000fe20000040826 */
[----:B------:R-:W-:Y:S01]  /*3360*/  SHF.R.U32.HI R47, RZ, 0x10, R153 ;  /* 0x00000010ff2f7819 */ /* 0x000fe20000011699 */
[----:B------:R-:W-:Y:S01]  /*3370*/  FMUL.FTZ R51, R4, R247 ;  /* 0x000000f704337220 */ /* 0x000fe20000410000 */
[----:B------:R-:W-:Y:S01]  /*3380*/  F2FP.F16.F32.PACK_AB R197, RZ, R197 ;  /* 0x000000c5ffc5723e */ /* 0x000fe200000000ff */
[----:B------:R-:W-:Y:S01]  /*3390*/  HFMA2 R66, R112.H0_H0, R66.H0_H0, R152.H0_H0 ;  /* 0x2000004270427231 */ /* 0x000fe20000040898 */
[----:B------:R-:W-:Y:S01]  /*33a0*/  SHF.R.U32.HI R36, RZ, 0x10, R157 ;  /* 0x00000010ff247819 */ /* 0x000fe2000001169d */
[----:B------:R-:W-:Y:S01]  /*33b0*/  HFMA2 R33, R34.H0_H0, R193.H0_H0, R47.H0_H0 ;  /* 0x200000c122217231 */ /* 0x000fe2000004082f */
[----:B------:R-:W-:Y:S01]  /*33c0*/  SHF.R.U32.HI R192, RZ, 0x10, R117 ;  /* 0x00000010ffc07819 */ /* 0x000fe20000011675 */
[----:B------:R-:W-:Y:S01]  /*33d0*/  FADD.FTZ R76, R76, -R0 ;  /* 0x800000004c4c7221 */ /* 0x000fe20000010000 */
[----:B------:R-:W-:Y:S01]  /*33e0*/  F2FP.F16.F32.PACK_AB R5, RZ, R5 ;  /* 0x00000005ff05723e */ /* 0x000fe200000000ff */
[----:B------:R-:W-:Y:S01]  /*33f0*/  HFMA2 R71, R115.H0_H0, R71.H0_H0, R155.H0_H0 ;  /* 0x2000004773477231 */ /* 0x000fe2000004089b */
[----:B------:R-:W-:Y:S01]  /*3400*/  F2FP.F16.F32.PACK_AB R194, RZ, R194 ;  /* 0x000000c2ffc2723e */ /* 0x000fe200000000ff */
[----:B------:R-:W-:Y:S01]  /*3410*/  HFMA2 R36, R192.H0_H0, R197.H0_H0, R36.H0_H0 ;  /* 0x200000c5c0247231 */ /* 0x000fe20000040824 */
[----:B------:R-:W-:Y:S01]  /*3420*/  SHF.R.U64 R53, R154, 0x10, R155 ;  /* 0x000000109a357819 */ /* 0x000fe2000000129b */
[----:B------:R-:W-:Y:S01]  /*3430*/  HFMA2 R192, R3.H0_H0, R5.H0_H0, R123.H0_H0 ;  /* 0x2000000503c07231 */ /* 0x000fe2000004087b */
[----:B------:R-:W-:Y:S01]  /*3440*/  SHF.R.U64 R45, R114, 0x10, R115 ;  /* 0x00000010722d7819 */ /* 0x000fe20000001273 */
[----:B------:R-:W-:Y:S01]  /*3450*/  FMUL.FTZ R76, R4, R76 ;  /* 0x0000004c044c7220 */ /* 0x000fe20000410000 */
[----:B------:R-:W-:Y:S01]  /*3460*/  F2FP.F16.F32.PACK_AB R61, RZ, R61 ;  /* 0x0000003dff3d723e */ /* 0x000fe200000000ff */
[----:B------:R-:W-:Y:S01]  /*3470*/  HFMA2 R82, R120.H0_H0, R82.H0_H0, R160.H0_H0 ;  /* 0x2000005278527231 */ /* 0x000fe200000408a0 */
[----:B------:R-:W-:Y:S01]  /*3480*/  F2FP.F16.F32.PACK_AB R198, RZ, R198 ;  /* 0x000000c6ffc6723e */ /* 0x000fe200000000ff */
[----:B------:R-:W-:Y:S01]  /*3490*/  HFMA2 R53, R45.H0_H0, R194.H0_H0, R53.H0_H0 ;  /* 0x200000c22d357231 */ /* 0x000fe20000040835 */
[----:B------:R-:W-:Y:S01]  /*34a0*/  SHF.R.U64 R47, R158, 0x10, R159 ;  /* 0x000000109e2f7819 */ /* 0x000fe2000000129f */
[----:B------:R-:W-:Y:S01]  /*34b0*/  HFMA2 R61, R2.H0_H0, R61.H0_H0, R122.H0_H0 ;  /* 0x2000003d023d7231 */ /* 0x000fe2000004087a */
[----:B------:R-:W-:Y:S01]  /*34c0*/  SHF.R.U64 R191, R118, 0x10, R119 ;  /* 0x0000001076bf7819 */ /* 0x000fe20000001277 */
[----:B------:R-:W-:Y:S01]  /*34d0*/  HFMA2 R78, R117.H0_H0, R78.H0_H0, R157.H0_H0 ;  /* 0x2000004e754e7231 */ /* 0x000fe2000004089d */
[----:B------:R-:W-:Y:S01]  /*34e0*/  F2FP.F16.F32.PACK_AB R8, RZ, R8 ;  /* 0x00000008ff08723e */ /* 0x000fe200000000ff */
[----:B------:R-:W-:Y:S01]  /*34f0*/  FMUL.FTZ R74, R4, R241 ;  /* 0x000000f1044a7220 */ /* 0x000fe20000410000 */
[----:B------:R-:W-:Y:S01]  /*3500*/  F2FP.F16.F32.PACK_AB R6, RZ, R6 ;  /* 0x00000006ff06723e */ /* 0x000fe200000000ff */
[----:B------:R-:W-:Y:S01]  /*3510*/  HFMA2 R47, R191.H0_H0, R198.H0_H0, R47.H0_H0 ;  /* 0x200000c6bf2f7231 */ /* 0x000fe2000004082f */
[----:B------:R-:W-:Y:S01]  /*3520*/  F2FP.F16.F32.PACK_AB R9, RZ, R9 ;  /* 0x00000009ff09723e */ /* 0x000fe200000000ff */
[----:B------:R-:W-:Y:S01]  /*3530*/  HFMA2 R198, R89.H0_H0, R8.H0_H0, R129.H0_H0 ;  /* 0x2000000859c67231 */ /* 0x000fe20000040881 */
[----:B------:R-:W-:Y:S01]  /*3540*/  F2FP.F16.F32.PACK_AB R200, RZ, R200 ;  /* 0x000000c8ffc8723e */ /* 0x000fe200000000ff */
[----:B------:R-:W-:Y:S01]  /*3550*/  HFMA2 R194, R85.H0_H0, R6.H0_H0, R125.H0_H0 ;  /* 0x2000000655c27231 */ /* 0x000fe2000004087d */
[----:B------:R-:W-:Y:S01]  /*3560*/  SHF.R.U64 R45, R160, 0x10, R161 ;  /* 0x00000010a02d7819 */ /* 0x000fe200000012a1 */
[----:B------:R-:W-:Y:S01]  /*3570*/  HFMA2 R191, R91.H0_H0, R9.H0_H0, R131.H0_H0 ;  /* 0x200000095bbf7231 */ /* 0x000fe20000040883 */
[----:B------:R-:W-:-:S02]  /*3580*/  SHF.R.U64 R189, R120, 0x10, R121 ;  /* 0x0000001078bd7819 */ /* 0x000fc40000001279 */
[----:B------:R-:W-:Y:S02]  /*3590*/  F2FP.F16.F32.PACK_AB R43, RZ, R43 ;  /* 0x0000002bff2b723e */ /* 0x000fe400000000ff */
[----:B------:R-:W-:Y:S01]  /*35a0*/  F2FP.F16.F32.PACK_AB R46, RZ, R46 ;  /* 0x0000002eff2e723e */ /* 0x000fe200000000ff */
[----:B------:R-:W-:Y:S01]  /*35b0*/  HFMA2 R45, R189.H0_H0, R200.H0_H0, R45.H0_H0 ;  /* 0x200000c8bd2d7231 */ /* 0x000fe2000004082d */
[----:B------:R-:W-:Y:S01]  /*35c0*/  F2FP.F16.F32.PACK_AB R10, RZ, R10 ;  /* 0x0000000aff0a723e */ /* 0x000fe200000000ff */
[----:B------:R-:W-:Y:S01]  /*35d0*/  HFMA2 R195, R86.H0_H0, R43.H0_H0, R126.H0_H0 ;  /* 0x2000002b56c37231 */ /* 0x000fe2000004087e */
[----:B------:R-:W-:Y:S01]  /*35e0*/  LOP3.LUT R187, R187, 0xffff, RZ, 0xc0, !PT ;  /* 0x0000ffffbbbb7812 */ /* 0x000fe200078ec0ff */
[----:B------:R-:W-:Y:S01]  /*35f0*/  HFMA2 R189, R92.H0_H0, R46.H0_H0, R132.H0_H0 ;  /* 0x2000002e5cbd7231 */ /* 0x000fe20000040884 */
[----:B------:R-:W-:Y:S01]  /*3600*/  PRMT R8, R192, 0x7610, R8 ;  /* 0x00007610c0087816 */ /* 0x000fe20000000008 */
[----:B------:R-:W-:Y:S01]  /*3610*/  HFMA2 R46, R93.H0_H0, R10.H0_H0, R133.H0_H0 ;  /* 0x2000000a5d2e7231 */ /* 0x000fe20000040885 */
[----:B------:R-:W-:-:S02]  /*3620*/  F2FP.F16.F32.PACK_AB R196, RZ, R196 ;  /* 0x000000c4ffc4723e */ /* 0x000fc400000000ff */
[----:B------:R-:W-:Y:S02]  /*3630*/  SHF.R.U64 R35, R156, 0x10, R157 ;  /* 0x000000109c237819 */ /* 0x000fe4000000129d */
[----:B------:R-:W-:Y:S02]  /*3640*/  SHF.R.U64 R54, R116, 0x10, R117 ;  /* 0x0000001074367819 */ /* 0x000fe40000001275 */
[----:B------:R-:W-:Y:S02]  /*3650*/  F2FP.F16.F32.PACK_AB R44, RZ, R44 ;  /* 0x0000002cff2c723e */ /* 0x000fe400000000ff */
[----:B------:R-:W-:Y:S01]  /*3660*/  F2FP.F16.F32.PACK_AB R12, RZ, R12 ;  /* 0x0000000cff0c723e */ /* 0x000fe200000000ff */
[----:B------:R-:W-:Y:S01]  /*3670*/  HFMA2 R54, R54.H0_H0, R196.H0_H0, R35.H0_H0 ;  /* 0x200000c436367231 */ /* 0x000fe20000040823 */
[----:B------:R-:W-:Y:S01]  /*3680*/  PRMT R6, R61, 0x7610, R6 ;  /* 0x000076103d067816 */ /* 0x000fe20000000006 */
[----:B------:R-:W-:Y:S01]  /*3690*/  HFMA2 R197, R88.H0_H0, R44.H0_H0, R128.H0_H0 ;  /* 0x2000002c58c57231 */ /* 0x000fe20000040880 */
[----:B------:R-:W-:Y:S01]  /*36a0*/  SHF.L.U32 R9, R187, 0x10, RZ ;  /* 0x00000010bb097819 */ /* 0x000fe200000006ff */
[----:B------:R-:W-:Y:S01]  /*36b0*/  HFMA2 R44, R95.H0_H0, R12.H0_H0, R135.H0_H0 ;  /* 0x2000000c5f2c7231 */ /* 0x000fe20000040887 */
[----:B------:R-:W-:-:S02]  /*36c0*/  F2FP.F16.F32.PACK_AB R42, RZ, R42 ;  /* 0x0000002aff2a723e */ /* 0x000fc400000000ff */
[----:B------:R-:W-:Y:S02]  /*36d0*/  F2FP.F16.F32.PACK_AB R7, RZ, R7 ;  /* 0x00000007ff07723e */ /* 0x000fe400000000ff */
[----:B------:R-:W-:Y:S01]  /*36e0*/  LOP3.LUT R8, R8, 0xffff, RZ, 0xc0, !PT ;  /* 0x0000ffff08087812 */ /* 0x000fe200078ec0ff */
[----:B------:R-:W-:Y:S01]  /*36f0*/  HFMA2 R193, R84.H0_H0, R42.H0_H0, R124.H0_H0 ;  /* 0x2000002a54c17231 */ /* 0x000fe2000004087c */
[----:B------:R-:W-:Y:S01]  /*3700*/  SHF.L.U64.HI R43, R187, 0x10, RZ ;  /* 0x00000010bb2b7819 */ /* 0x000fe200000102ff */
[----:B------:R-:W-:Y:S01]  /*3710*/  HFMA2 R196, R87.H0_H0, R7.H0_H0, R127.H0_H0 ;  /* 0x2000000757c47231 */ /* 0x000fe2000004087f */
[----:B------:R-:W-:Y:S02]  /*3720*/  PRMT R10, R194, 0x7610, R10 ;  /* 0x00007610c20a7816 */ /* 0x000fe4000000000a */
[----:B------:R-:W-:Y:S02]  /*3730*/  LOP3.LUT R80, R80, 0xffff, RZ, 0xc0, !PT ;  /* 0x0000ffff50507812 */ /* 0x000fe400078ec0ff */
[----:B------:R-:W-:-:S02]  /*3740*/  F2FP.F16.F32.PACK_AB R199, RZ, R199 ;  /* 0x000000c7ffc7723e */ /* 0x000fc400000000ff */
[----:B------:R-:W-:Y:S02]  /*3750*/  SHF.R.U32.HI R190, RZ, 0x10, R159 ;  /* 0x00000010ffbe7819 */ /* 0x000fe4000001169f */
[----:B------:R-:W-:Y:S02]  /*3760*/  SHF.R.U32.HI R35, RZ, 0x10, R119 ;  /* 0x00000010ff237819 */ /* 0x000fe40000011677 */
[----:B------:R-:W-:Y:S02]  /*3770*/  LOP3.LUT R6, R9, 0xffff, R6, 0xf8, !PT ;  /* 0x0000ffff09067812 */ /* 0x000fe400078ef806 */
[----:B------:R-:W-:Y:S01]  /*3780*/  F2FP.F16.F32.PACK_AB R65, RZ, R65 ;  /* 0x00000041ff41723e */ /* 0x000fe200000000ff */
[----:B------:R-:W-:Y:S01]  /*3790*/  HFMA2 R35, R35.H0_H0, R199.H0_H0, R190.H0_H0 ;  /* 0x200000c723237231 */ /* 0x000fe200000408be */
[----:B------:R-:W-:Y:S02]  /*37a0*/  LOP3.LUT R9, R8, 0xffff0000, R43, 0xf8, !PT ;  /* 0xffff000008097812 */ /* 0x000fe400078ef82b */
[----:B------:R-:W-:Y:S01]  /*37b0*/  LOP3.LUT R43, R10, 0xffff, RZ, 0xc0, !PT ;  /* 0x0000ffff0a2b7812 */ /* 0x000fe200078ec0ff */
[----:B------:R-:W-:Y:S01]  /*37c0*/  HFMA2 R190, R90.H0_H0, R65.H0_H0, R130.H0_H0 ;  /* 0x200000415abe7231 */ /* 0x000fe20000040882 */
[----:B------:R-:W-:-:S02]  /*37d0*/  LOP3.LUT R83, R83, 0xffff, RZ, 0xc0, !PT ;  /* 0x0000ffff53537812 */ /* 0x000fc400078ec0ff */
[----:B------:R-:W-:Y:S02]  /*37e0*/  SHF.L.U64.HI R12, R80, 0x10, RZ ;  /* 0x00000010500c7819 */ /* 0x000fe400000102ff */
[----:B------:R-:W-:Y:S02]  /*37f0*/  F2FP.F16.F32.PACK_AB R16, RZ, R16 ;  /* 0x00000010ff10723e */ /* 0x000fe400000000ff */
[----:B------:R-:W-:Y:S02]  /*3800*/  F2FP.F16.F32.PACK_AB R18, RZ, R18 ;  /* 0x00000012ff12723e */ /* 0x000fe400000000ff */
[----:B------:R-:W-:Y:S01]  /*3810*/  F2FP.F16.F32.PACK_AB R14, RZ, R249 ;  /* 0x000000f9ff0e723e */ /* 0x000fe200000000ff */
[----:B------:R-:W-:Y:S01]  /*3820*/  HFMA2 R42, R99.H0_H0, R16.H0_H0, R139.H0_H0 ;  /* 0x20000010632a7231 */ /* 0x000fe2000004088b */
[----:B------:R-:W-:Y:S01]  /*3830*/  F2FP.F16.F32.PACK_AB R201, RZ, R201 ;  /* 0x000000c9ffc9723e */ /* 0x000fe200000000ff */
[----:B------:R-:W-:Y:S01]  /*3840*/  HFMA2 R5, R114.H0_H0, R18.H0_H0, R154.H0_H0 ;  /* 0x2000001272057231 */ /* 0x000fe2000004089a */
[----:B------:R-:W-:Y:S01]  /*3850*/  SHF.R.U32.HI R34, RZ, 0x10, R161 ;  /* 0x00000010ff227819 */ /* 0x000fe200000116a1 */
[----:B------:R-:W-:Y:S01]  /*3860*/  HFMA2 R7, R111.H0_H0, R14.H0_H0, R151.H0_H0 ;  /* 0x2000000e6f077231 */ /* 0x000fe20000040897 */
[----:B------:R-:W-:-:S02]  /*3870*/  SHF.R.U32.HI R188, RZ, 0x10, R121 ;  /* 0x00000010ffbc7819 */ /* 0x000fc40000011679 */
[----:B------:R-:W-:Y:S02]  /*3880*/  PRMT R10, R195, 0x7610, R10 ;  /* 0x00007610c30a7816 */ /* 0x000fe4000000000a */
[----:B------:R-:W-:Y:S01]  /*3890*/  SHF.L.U32 R61, R83, 0x10, RZ ;  /* 0x00000010533d7819 */ /* 0x000fe200000006ff */
[----:B------:R-:W-:Y:S01]  /*38a0*/  HFMA2 R34, R188.H0_H0, R201.H0_H0, R34.H0_H0 ;  /* 0x200000c9bc227231 */ /* 0x000fe20000040822 */
[----:B------:R-:W-:Y:S02]  /*38b0*/  LOP3.LUT R43, R43, 0xffff0000, R12, 0xf8, !PT ;  /* 0xffff00002b2b7812 */ /* 0x000fe400078ef80c */
[----:B------:R-:W-:Y:S02]  /*38c0*/  F2FP.F16.F32.PACK_AB R67, RZ, R67 ;  /* 0x00000043ff43723e */ /* 0x000fe400000000ff */
[----:B------:R-:W-:Y:S02]  /*38d0*/  PRMT R8, R193, 0x7610, R8 ;  /* 0x00007610c1087816 */ /* 0x000fe40000000008 */
[----:B------:R-:W-:Y:S01]  /*38e0*/  SHF.L.U32 R65, R80, 0x10, RZ ;  /* 0x0000001050417819 */ /* 0x000fe200000006ff */
[----:B------:R-:W-:Y:S01]  /*38f0*/  HFMA2 R188, R94.H0_H0, R67.H0_H0, R134.H0_H0 ;  /* 0x200000435ebc7231 */ /* 0x000fe20000040886 */
        /* <DEDUP_REMOVED lines=8> */
[----:B------:R-:W-:Y:S02]  /*3980*/  F2FP.F16.F32.PACK_AB R20, RZ, R20 ;  /* 0x00000014ff14723e */ /* 0x000fe400000000ff */
[----:B------:R-:W-:Y:S02]  /*3990*/  PRMT R14, R197, 0x7610, R14 ;  /* 0x00007610c50e7816 */ /* 0x000fe4000000000e */
[----:B------:R-:W-:Y:S01]  /*39a0*/  SHF.L.U32 R65, R81, 0x10, RZ ;  /* 0x0000001051417819 */ /* 0x000fe200000006ff */
[----:B------:R-:W-:Y:S01]  /*39b0*/  HFMA2 R20, R97.H0_H0, R20.H0_H0, R137.H0_H0 ;  /* 0x2000001461147231 */ /* 0x000fe20000040889 */
        /* <DEDUP_REMOVED lines=11> */
[----:B------:R-:W-:Y:S02]  /*3a70*/  F2FP.F16.F32.PACK_AB R26, RZ, R26 ;  /* 0x0000001aff1a723e */ /* 0x000fe400000000ff */
[----:B------:R-:W-:Y:S02]  /*3a80*/  SHF.L.U32 R16, R77, 0x10, RZ ;  /* 0x000000104d107819 */ /* 0x000fe400000006ff */
[----:B------:R-:W-:Y:S01]  /*3a90*/  LOP3.LUT R14, R73, 0xffff, R190, 0xf8, !PT ;  /* 0x0000ffff490e7812 */ /* 0x000fe200078ef8be */
[----:B------:R-:W-:Y:S01]  /*3aa0*/  HFMA2 R26, R101.H0_H0, R26.H0_H0, R141.H0_H0 ;  /* 0x2000001a651a7231 */ /* 0x000fe2000004088d */
[----:B------:R-:W-:-:S02]  /*3ab0*/  F2FP.F16.F32.PACK_AB R48, RZ, R48 ;  /* 0x00000030ff30723e */ /* 0x000fc400000000ff */
[C---:B------:R-:W-:Y:S02]  /*3ac0*/  SHF.L.U32 R73, R75.reuse, 0x10, RZ ;  /* 0x000000104b497819 */ /* 0x040fe400000006ff */
[----:B------:R-:W-:Y:S01]  /*3ad0*/  SHF.L.U64.HI R77, R75, 0x10, RZ ;  /* 0x000000104b4d7819 */ /* 0x000fe200000102ff */
[----:B------:R-:W-:Y:S01]  /*3ae0*/  HFMA2 R48, R96.H0_H0, R48.H0_H0, R136.H0_H0 ;  /* 0x2000003060307231 */ /* 0x000fe20000040888 */
[----:B------:R-:W-:Y:S02]  /*3af0*/  LOP3.LUT R75, R46, 0xffff0000, R81, 0xf8, !PT ;  /* 0xffff00002e4b7812 */ /* 0x000fe400078ef851 */
[----:B------:R-:W-:Y:S02]  /*3b00*/  SHF.L.U32 R81, R187, 0x10, RZ ;  /* 0x00000010bb517819 */ /* 0x000fe400000006ff */
[----:B------:R-:W-:Y:S02]  /*3b10*/  LOP3.LUT R67, R191, 0xffff, RZ, 0xc0, !PT ;  /* 0x0000ffffbf437812 */ /* 0x000fe400078ec0ff */
[----:B------:R-:W-:-:S02]  /*3b20*/  SHF.L.U64.HI R18, R18, 0x10, RZ ;  /* 0x0000001012127819 */ /* 0x000fc400000102ff */
[----:B------:R-:W-:Y:S02]  /*3b30*/  LOP3.LUT R24, R20, 0xffff, RZ, 0xc0, !PT ;  /* 0x0000ffff14187812 */ /* 0x000fe400078ec0ff */
[----:B------:R-:W-:Y:S02]  /*3b40*/  SHF.L.U64.HI R187, R187, 0x10, RZ ;  /* 0x00000010bbbb7819 */ /* 0x000fe400000102ff */
[----:B------:R-:W-:Y:S02]  /*3b50*/  F2FP.F16.F32.PACK_AB R22, RZ, R22 ;  /* 0x00000016ff16723e */ /* 0x000fe400000000ff */
[----:B------:R-:W-:Y:S02]  /*3b60*/  LOP3.LUT R44, R44, 0xffff, RZ, 0xc0, !PT ;  /* 0x0000ffff2c2c7812 */ /* 0x000fe400078ec0ff */
[----:B------:R-:W-:Y:S01]  /*3b70*/  LOP3.LUT R83, R70, 0xffff, RZ, 0xc0, !PT ;  /* 0x0000ffff46537812 */ /* 0x000fe200078ec0ff */
[----:B------:R-:W-:Y:S01]  /*3b80*/  HFMA2 R22, R98.H0_H0, R22.H0_H0, R138.H0_H0 ;  /* 0x2000001662167231 */ /* 0x000fe2000004088a */
[----:B------:R-:W-:-:S02]  /*3b90*/  LOP3.LUT R67, R67, 0xffff0000, R18, 0xf8, !PT ;  /* 0xffff000043437812 */ /* 0x000fc400078ef812 */
[----:B------:R-:W-:Y:S02]  /*3ba0*/  LOP3.LUT R70, R24, 0xffff0000, R187, 0xf8, !PT ;  /* 0xffff000018467812 */ /* 0x000fe400078ef8bb */
[----:B------:R-:W-:Y:S02]  /*3bb0*/  LOP3.LUT R68, R68, 0xffff, RZ, 0xc0, !PT ;  /* 0x0000ffff44447812 */ /* 0x000fe400078ec0ff */
[----:B------:R-:W-:Y:S02]  /*3bc0*/  LOP3.LUT R18, R73, 0xffff, R188, 0xf8, !PT ;  /* 0x0000ffff49127812 */ /* 0x000fe400078ef8bc */
[----:B------:R-:W-:Y:S02]  /*3bd0*/  LOP3.LUT R24, R42, 0xffff, RZ, 0xc0, !PT ;  /* 0x0000ffff2a187812 */ /* 0x000fe400078ec0ff */
[----:B------:R-:W-:Y:S02]  /*3be0*/  F2FP.F16.F32.PACK_AB R50, RZ, R50 ;  /* 0x00000032ff32723e */ /* 0x000fe400000000ff */
[----:B------:R-:W-:-:S02]  /*3bf0*/  F2FP.F16.F32.PACK_AB R28, RZ, R28 ;  /* 0x0000001cff1c723e */ /* 0x000fc400000000ff */
[----:B------:R-:W-:Y:S01]  /*3c00*/  LOP3.LUT R73, R44, 0xffff0000, R77, 0xf8, !PT ;  /* 0xffff00002c497812 */ /* 0x000fe200078ef84d */
[----:B------:R-:W-:Y:S01]  /*3c10*/  HFMA2 R50, R100.H0_H0, R50.H0_H0, R140.H0_H0 ;  /* 0x2000003264327231 */ /* 0x000fe2000004088c */
[----:B------:R-:W-:Y:S01]  /*3c20*/  LOP3.LUT R42, R26, 0xffff, RZ, 0xc0, !PT ;  /* 0x0000ffff1a2a7812 */ /* 0x000fe200078ec0ff */
[----:B------:R-:W-:Y:S01]  /*3c30*/  HFMA2 R28, R103.H0_H0, R28.H0_H0, R143.H0_H0 ;  /* 0x2000001c671c7231 */ /* 0x000fe2000004088f */
[----:B------:R-:W-:Y:S02]  /*3c40*/  SHF.L.U32 R77, R83, 0x10, RZ ;  /* 0x00000010534d7819 */ /* 0x000fe400000006ff */
[----:B------:R-:W-:Y:S02]  /*3c50*/  LOP3.LUT R20, R81, 0xffff, R48, 0xf8, !PT ;  /* 0x0000ffff51147812 */ /* 0x000fe400078ef830 */
[----:B------:R-:W-:Y:S02]  /*3c60*/  PRMT R26, R59, 0x7610, R26 ;  /* 0x000076103b1a7816 */ /* 0x000fe4000000001a */
[----:B------:R-:W-:-:S02]  /*3c70*/  SHF.L.U64.HI R81, R68, 0x10, RZ ;  /* 0x0000001044517819 */ /* 0x000fc400000102ff */
[----:B------:R-:W-:Y:S02]  /*3c80*/  F2FP.F16.F32.PACK_AB R30, RZ, R30 ;  /* 0x0000001eff1e723e */ /* 0x000fe400000000ff */
[----:B------:R-:W-:Y:S02]  /*3c90*/  F2FP.F16.F32.PACK_AB R52, RZ, R52 ;  /* 0x00000034ff34723e */ /* 0x000fe400000000ff */
[----:B------:R-:W-:Y:S01]  /*3ca0*/  LOP3.LUT R22, R77, 0xffff, R22, 0xf8, !PT ;  /* 0x0000ffff4d167812 */ /* 0x000fe200078ef816 */
[----:B------:R-:W-:Y:S01]  /*3cb0*/  HFMA2 R30, R102.H0_H0, R30.H0_H0, R142.H0_H0 ;  /* 0x2000001e661e7231 */ /* 0x000fe2000004088e */
[----:B------:R-:W-:Y:S01]  /*3cc0*/  SHF.L.U64.HI R83, R83, 0x10, RZ ;  /* 0x0000001053537819 */ /* 0x000fe200000102ff */
[----:B------:R-:W-:Y:S01]  /*3cd0*/  HFMA2 R52, R104.H0_H0, R52.H0_H0, R144.H0_H0 ;  /* 0x2000003468347231 */ /* 0x000fe20000040890 */
[----:B------:R-:W-:Y:S02]  /*3ce0*/  LOP3.LUT R26, R26, 0xffff, RZ, 0xc0, !PT ;  /* 0x0000ffff1a1a7812 */ /* 0x000fe400078ec0ff */
[----:B------:R-:W-:-:S02]  /*3cf0*/  SHF.L.U32 R77, R68, 0x10, RZ ;  /* 0x00000010444d7819 */ /* 0x000fc400000006ff */
[----:B------:R-:W-:Y:S02]  /*3d00*/  LOP3.LUT R59, R42, 0xffff0000, R81, 0xf8, !PT ;  /* 0xffff00002a3b7812 */ /* 0x000fe400078ef851 */
[----:B------:R-:W-:Y:S02]  /*3d10*/  LOP3.LUT R42, R63, 0xffff, RZ, 0xc0, !PT ;  /* 0x0000ffff3f2a7812 */ /* 0x000fe400078ec0ff */
[----:B------:R-:W-:Y:S02]  /*3d20*/  LOP3.LUT R68, R24, 0xffff0000, R83, 0xf8, !PT ;  /* 0xffff000018447812 */ /* 0x000fe400078ef853 */
[----:B------:R-:W-:Y:S02]  /*3d30*/  SHF.L.U32 R63, R26, 0x10, RZ ;  /* 0x000000101a3f7819 */ /* 0x000fe400000006ff */
[----:B------:R-:W-:Y:S02]  /*3d40*/  F2FP.F16.F32.PACK_AB R32, RZ, R32 ;  /* 0x00000020ff20723e */ /* 0x000fe400000000ff */
[----:B------:R-:W-:-:S02]  /*3d50*/  LOP3.LUT R24, R77, 0xffff, R50, 0xf8, !PT ;  /* 0x0000ffff4d187812 */ /* 0x000fc400078ef832 */
[----:B------:R-:W-:Y:S01]  /*3d60*/  LOP3.LUT R28, R28, 0xffff, RZ, 0xc0, !PT ;  /* 0x0000ffff1c1c7812 */ /* 0x000fe200078ec0ff */
[----:B------:R-:W-:Y:S01]  /*3d70*/  HFMA2 R32, R106.H0_H0, R32.H0_H0, R146.H0_H0 ;  /* 0x200000206a207231 */ /* 0x000fe20000040892 */
        /* <DEDUP_REMOVED lines=9> */
[----:B------:R-:W-:Y:S02]  /*3e10*/  F2FP.F16.F32.PACK_AB R51, RZ, R51 ;  /* 0x00000033ff33723e */ /* 0x000fe400000000ff */
[----:B------:R-:W-:-:S02]  /*3e20*/  LOP3.LUT R49, R49, 0xffff0000, R30, 0xf8, !PT ;  /* 0xffff000031317812 */ /* 0x000fc400078ef81e */
[--C-:B------:R-:W-:Y:S01]  /*3e30*/  LOP3.LUT R30, R77, 0xffff, R32.reuse, 0xf8, !PT ;  /* 0x0000ffff4d1e7812 */ /* 0x100fe200078ef820 */
[----:B------:R-:W-:Y:S01]  /*3e40*/  HFMA2 R51, R109.H0_H0, R51.H0_H0, R149.H0_H0 ;  /* 0x200000336d337231 */ /* 0x000fe20000040895 */
[----:B------:R-:W-:Y:S02]  /*3e50*/  PRMT R32, R56, 0x7610, R32 ;  /* 0x0000761038207816 */ /* 0x000fe40000000020 */
[----:B------:R-:W-:Y:S02]  /*3e60*/  F2FP.F16.F32.PACK_AB R60, RZ, R60 ;  /* 0x0000003cff3c723e */ /* 0x000fe400000000ff */
[----:B------:R-:W-:Y:S02]  /*3e70*/  LOP3.LUT R32, R32, 0xffff, RZ, 0xc0, !PT ;  /* 0x0000ffff20207812 */ /* 0x000fe400078ec0ff */
[----:B------:R-:W-:Y:S01]  /*3e80*/  LOP3.LUT R77, R57, 0xffff, RZ, 0xc0, !PT ;  /* 0x0000ffff394d7812 */ /* 0x000fe200078ec0ff */
[----:B------:R-:W-:Y:S01]  /*3e90*/  HFMA2 R60, R110.H0_H0, R60.H0_H0, R150.H0_H0 ;  /* 0x2000003c6e3c7231 */ /* 0x000fe20000040896 */
        /* <DEDUP_REMOVED lines=11> */
[----:B------:R-:W-:Y:S02]  /*3f50*/  F2FP.F16.F32.PACK_AB R64, RZ, R64 ;  /* 0x00000040ff40723e */ /* 0x000fe400000000ff */
[----:B------:R-:W-:-:S02]  /*3f60*/  LOP3.LUT R44, R7, 0xffff, R66, 0xf8, !PT ;  /* 0x0000ffff072c7812 */ /* 0x000fc400078ef842 */
[----:B------:R-:W-:Y:S01]  /*3f70*/  PRMT R7, R53, 0x7610, R7 ;  /* 0x0000761035077816 */ /* 0x000fe20000000007 */
[----:B------:R-:W-:Y:S01]  /*3f80*/  HFMA2 R64, R113.H0_H0, R64.H0_H0, R153.H0_H0 ;  /* 0x2000004071407231 */ /* 0x000fe20000040899 */
[----:B------:R-:W-:Y:S02]  /*3f90*/  F2FP.F16.F32.PACK_AB R58, RZ, R58 ;  /* 0x0000003aff3a723e */ /* 0x000fe400000000ff */
[----:B------:R-:W-:Y:S02]  /*3fa0*/  F2FP.F16.F32.PACK_AB R76, RZ, R76 ;  /* 0x0000004cff4c723e */ /* 0x000fe400000000ff */
[----:B------:R-:W-:Y:S01]  /*3fb0*/  F2FP.F16.F32.PACK_AB R72, RZ, R72 ;  /* 0x00000048ff48723e */ /* 0x000fe200000000ff */
[----:B------:R-:W-:Y:S01]  /*3fc0*/  HFMA2 R58, R107.H0_H0, R58.H0_H0, R147.H0_H0 ;  /* 0x2000003a6b3a7231 */ /* 0x000fe20000040893 */
[----:B------:R-:W-:Y:S01]  /*3fd0*/  LOP3.LUT R7, R7, 0xffff, RZ, 0xc0, !PT ;  /* 0x0000ffff07077812 */ /* 0x000fe200078ec0ff */
[----:B------:R-:W-:Y:S01]  /*3fe0*/  HFMA2 R76, R118.H0_H0, R76.H0_H0, R158.H0_H0 ;  /* 0x2000004c764c7231 */ /* 0x000fe2000004089e */
[----:B------:R-:W-:Y:S01]  /*3ff0*/  LOP3.LUT R47, R47, 0xffff, RZ, 0xc0, !PT ;  /* 0x0000ffff2f2f7812 */ /* 0x000fe200078ec0ff */
[----:B------:R-:W-:Y:S01]  /*4000*/  HFMA2 R72, R119.H0_H0, R72.H0_H0, R159.H0_H0 ;  /* 0x2000004877487231 */ /* 0x000fe2000004089f */
        /* <DEDUP_REMOVED lines=39> */
[----:B------:R-:W-:Y:S02]  /*4280*/  F2FP.F16.F32.PACK_AB R69, RZ, R69 ;  /* 0x00000045ff45723e */ /* 0x000fe400000000ff */
[----:B------:R-:W-:Y:S01]  /*4290*/  F2FP.F16.F32.PACK_AB R79, RZ, R79 ;  /* 0x0000004fff4f723e */ /* 0x000fe200000000ff */
[----:B------:R-:W1:Y:S01]  /*42a0*/  @!P1 LDC.64 R60, c[0x0][0x238] ;  /* 0x00008e00ff3c9b82 */ /* 0x000e620000000a00 */
[----:B------:R-:W-:Y:S01]  /*42b0*/  LOP3.LUT R54, R54, 0xffff, RZ, 0xc0, !PT ;  /* 0x0000ffff36367812 */ /* 0x000fe200078ec0ff */
[----:B------:R-:W-:Y:S01]  /*42c0*/  HFMA2 R69, R116.H0_H0, R69.H0_H0, R156.H0_H0 ;  /* 0x2000004574457231 */ /* 0x000fe2000004089c */
[----:B------:R-:W-:Y:S01]  /*42d0*/  PRMT R13, R65, 0x5410, R64 ;  /* 0x00005410410d7816 */ /* 0x000fe20000000040 */
[----:B------:R-:W-:Y:S01]  /*42e0*/  HFMA2 R79, R121.H0_H0, R79.H0_H0, R161.H0_H0 ;  /* 0x2000004f794f7231 */ /* 0x000fe200000408a1 */
        /* <DEDUP_REMOVED lines=40> */
[----:B------:R-:W-:Y:S01]  /*4570*/  F2FP.F16.F32.PACK_AB R74, RZ, R74 ;  /* 0x0000004aff4a723e */ /* 0x000fe200000000ff */
[----:B------:R2:W-:Y:S01]  /*4580*/  STG.E.64 desc[UR6][R38.64], R8 ;  /* 0x0000000826007986 */ /* 0x0005e2000c101b06 */
[----:B------:R-:W-:Y:S01]  /*4590*/  LOP3.LUT R16, R16, 0xffff, R189, 0xf8, !PT ;  /* 0x0000ffff10107812 */ /* 0x000fe200078ef8bd */
[----:B------:R-:W-:Y:S01]  /*45a0*/  IMAD.WIDE.U32 R56, R183, 0x8, R40 ;  /* 0x00000008b7387825 */ /* 0x000fe200078e0028 */
[----:B------:R-:W-:Y:S01]  /*45b0*/  PRMT R21, R70, 0x5410, R21 ;  /* 0x0000541046157816 */ /* 0x000fe20000000015 */
[----:B------:R2:W-:Y:S02]  /*45c0*/  STG.E.64 desc[UR6][R54.64], R10 ;  /* 0x0000000a36007986 */ /* 0x0005e4000c101b06 */
[----:B------:R-:W-:-:S02]  /*45d0*/  HFMA2 R74, R108.H0_H0, R74.H0_H0, R148.H0_H0 ;  /* 0x2000004a6c4a7231 */ /* 0x000fc40000040894 */
        /* <DEDUP_REMOVED lines=37> */
.L_x_192:
[----:B------:R-:W-:Y:S01]  /*4830*/  HFMA2.MMA R199, -RZ, RZ, 0, 5.9604644775390625e-08 ;  /* 0x00000001ffc77435 */ /* 0x000fe200000001ff */
[----:B------:R-:W-:Y:S02]  /*4840*/  MOV R200, R0 ;  /* 0x0000000000c87202 */ /* 0x000fe40000000f00 */
[----:B------:R-:W-:Y:S02]  /*4850*/  MOV R202, 0x1f ;  /* 0x0000001f00ca7802 */ /* 0x000fe40000000f00 */
[----:B------:R-:W-:-:S07]  /*4860*/  MOV R197, 0xffffffff ;  /* 0xffffffff00c57802 */ /* 0x000fce0000000f00 */
[----:B-----5:R-:W-:Y:S05]  /*4870*/  WARPSYNC.COLLECTIVE R197, `(.L_x_196) ;  /* 0x00000000c5087348 */ /* 0x020fea0003c00000 */
[----:B------:R0:W1:Y:S02]  /*4880*/  SHFL.BFLY P2, R198, R200, R199, R202 ;  /* 0x0c0000c7c8c67389 */ /* 0x00006400000400ca */
[----:B01---5:R-:W-:Y:S01]  /*4890*/  ENDCOLLECTIVE ;  /* 0x000000000000791b */ /* 0x023fe20003800000 */
.L_x_196:
[----:B------:R-:W-:Y:S01]  /*48a0*/  HFMA2.MMA R199, -RZ, RZ, 0, 1.1920928955078125e-07 ;  /* 0x00000002ffc77435 */ /* 0x000fe200000001ff */
[----:B------:R-:W-:-:S05]  /*48b0*/  MOV R191, R198 ;  /* 0x000000c600bf7202 */ /* 0x000fca0000000f00 */
[----:B------:R-:W-:-:S05]  /*48c0*/  FADD.FTZ R191, R0, R191 ;  /* 0x000000bf00bf7221 */ /* 0x000fca0000010000 */
[----:B------:R-:W-:-:S07]  /*48d0*/  MOV R200, R191 ;  /* 0x000000bf00c87202 */ /* 0x000fce0000000f00 */
[----:B------:R-:W-:Y:S05]  /*48e0*/  WARPSYNC.COLLECTIVE R197, `(.L_x_197) ;  /* 0x00000000c5087348 */ /* 0x000fea0003c00000 */
[----:B------:R0:W1:Y:S02]  /*48f0*/  SHFL.BFLY P2, R198, R200, R199, R202 ;  /* 0x0c0000c7c8c67389 */ /* 0x00006400000400ca */
[----:B01----:R-:W-:Y:S01]  /*4900*/  ENDCOLLECTIVE ;  /* 0x000000000000791b */ /* 0x003fe20003800000 */
.L_x_197:
[----:B------:R-:W-:Y:S01]  /*4910*/  HFMA2.MMA R199, -RZ, RZ, 0, 2.384185791015625e-07 ;  /* 0x00000004ffc77435 */ /* 0x000fe200000001ff */
[----:B------:R-:W-:-:S05]  /*4920*/  MOV R190, R198 ;  /* 0x000000c600be7202 */ /* 0x000fca0000000f00 */
[----:B------:R-:W-:-:S05]  /*4930*/  FADD.FTZ R193, R191, R190 ;  /* 0x000000bebfc17221 */ /* 0x000fca0000010000 */
[----:B------:R-:W-:-:S07]  /*4940*/  MOV R200, R193 ;  /* 0x000000c100c87202 */ /* 0x000fce0000000f00 */
[----:B------:R-:W-:Y:S05]  /*4950*/  WARPSYNC.COLLECTIVE R197, `(.L_x_198) ;  /* 0x00000000c5087348 */ /* 0x000fea0003c00000 */
[----:B------:R0:W1:Y:S02]  /*4960*/  SHFL.BFLY P2, R198, R200, R199, R202 ;  /* 0x0c0000c7c8c67389 */ /* 0x00006400000400ca */
[----:B01----:R-:W-:Y:S01]  /*4970*/  ENDCOLLECTIVE ;  /* 0x000000000000791b */ /* 0x003fe20003800000 */
.L_x_198:
[----:B------:R-:W-:Y:S01]  /*4980*/  HFMA2.MMA R199, -RZ, RZ, 0, 4.76837158203125e-07 ;  /* 0x00000008ffc77435 */ /* 0x000fe200000001ff */
[----:B------:R-:W-:-:S05]  /*4990*/  MOV R190, R198 ;  /* 0x000000c600be7202 */ /* 0x000fca0000000f00 */
[----:B------:R-:W-:-:S05]  /*49a0*/  FADD.FTZ R194, R193, R190 ;  /* 0x000000bec1c27221 */ /* 0x000fca0000010000 */
[----:B------:R-:W-:-:S07]  /*49b0*/  MOV R200, R194 ;  /* 0x000000c200c87202 */ /* 0x000fce0000000f00 */
[----:B------:R-:W-:Y:S05]  /*49c0*/  WARPSYNC.COLLECTIVE R197, `(.L_x_199) ;  /* 0x00000000c5087348 */ /* 0x000fea0003c00000 */
[----:B------:R0:W1:Y:S02]  /*49d0*/  SHFL.BFLY P2, R198, R200, R199, R202 ;  /* 0x0c0000c7c8c67389 */ /* 0x00006400000400ca */
[----:B01----:R-:W-:Y:S01]  /*49e0*/  ENDCOLLECTIVE ;  /* 0x000000000000791b */ /* 0x003fe20003800000 */
.L_x_199:
[----:B------:R-:W-:Y:S01]  /*49f0*/  HFMA2.MMA R199, -RZ, RZ, 0, 9.5367431640625e-07 ;  /* 0x00000010ffc77435 */ /* 0x000fe200000001ff */
[----:B------:R-:W-:-:S05]  /*4a00*/  MOV R195, R198 ;  /* 0x000000c600c37202 */ /* 0x000fca0000000f00 */
[----:B------:R-:W-:-:S05]  /*4a10*/  FADD.FTZ R195, R194, R195 ;  /* 0x000000c3c2c37221 */ /* 0x000fca0000010000 */
[----:B------:R-:W-:-:S07]  /*4a20*/  MOV R200, R195 ;  /* 0x000000c300c87202 */ /* 0x000fce0000000f00 */
[----:B------:R-:W-:Y:S05]  /*4a30*/  WARPSYNC.COLLECTIVE R197, `(.L_x_200) ;  /* 0x00000000c5087348 */ /* 0x000fea0003c00000 */
[----:B------:R0:W1:Y:S02]  /*4a40*/  SHFL.BFLY P2, R198, R200, R199, R202 ;  /* 0x0c0000c7c8c67389 */ /* 0x00006400000400ca */
[----:B01----:R-:W-:Y:S01]  /*4a50*/  ENDCOLLECTIVE ;  /* 0x000000000000791b */ /* 0x003fe20003800000 */
.L_x_200:
        /* <DEDUP_REMOVED lines=168> */
.L_x_201:
[----:B------:R-:W-:Y:S01]  /*54e0*/  HFMA2.MMA R199, -RZ, RZ, 0, 1.1920928955078125e-07 ;  /* 0x00000002ffc77435 */ /* 0x000fe200000001ff */
[----:B------:R-:W-:-:S05]  /*54f0*/  MOV R191, R198 ;  /* 0x000000c600bf7202 */ /* 0x000fca0000000f00 */
[----:B------:R-:W-:-:S05]  /*5500*/  FADD.FTZ R191, R0, R191 ;  /* 0x000000bf00bf7221 */ /* 0x000fca0000010000 */
[----:B------:R-:W-:-:S07]  /*5510*/  MOV R200, R191 ;  /* 0x000000bf00c87202 */ /* 0x000fce0000000f00 */
[----:B------:R-:W-:Y:S05]  /*5520*/  WARPSYNC.COLLECTIVE R197, `(.L_x_202) ;  /* 0x00000000c5087348 */ /* 0x000fea0003c00000 */
[----:B------:R0:W1:Y:S02]  /*5530*/  SHFL.BFLY P2, R198, R200, R199, R202 ;  /* 0x0c0000c7c8c67389 */ /* 0x00006400000400ca */
[----:B01----:R-:W-:Y:S01]  /*5540*/  ENDCOLLECTIVE ;  /* 0x000000000000791b */ /* 0x003fe20003800000 */
.L_x_202:
[----:B------:R-:W-:Y:S01]  /*5550*/  HFMA2.MMA R199, -RZ, RZ, 0, 2.384185791015625e-07 ;  /* 0x00000004ffc77435 */ /* 0x000fe200000001ff */
[----:B------:R-:W-:-:S05]  /*5560*/  MOV R194, R198 ;  /* 0x000000c600c27202 */ /* 0x000fca0000000f00 */
[----:B------:R-:W-:-:S05]  /*5570*/  FADD.FTZ R194, R191, R194 ;  /* 0x000000c2bfc27221 */ /* 0x000fca0000010000 */
[----:B------:R-:W-:-:S07]  /*5580*/  MOV R200, R194 ;  /* 0x000000c200c87202 */ /* 0x000fce0000000f00 */
[----:B------:R-:W-:Y:S05]  /*5590*/  WARPSYNC.COLLECTIVE R197, `(.L_x_203) ;  /* 0x00000000c5087348 */ /* 0x000fea0003c00000 */
[----:B------:R0:W1:Y:S02]  /*55a0*/  SHFL.BFLY P2, R198, R200, R199, R202 ;  /* 0x0c0000c7c8c67389 */ /* 0x00006400000400ca */
[----:B01----:R-:W-:Y:S01]  /*55b0*/  ENDCOLLECTIVE ;  /* 0x000000000000791b */ /* 0x003fe20003800000 */
.L_x_203:
[----:B------:R-:W-:Y:S01]  /*55c0*/  HFMA2.MMA R199, -RZ, RZ, 0, 4.76837158203125e-07 ;  /* 0x00000008ffc77435 */ /* 0x000fe200000001ff */
[----:B------:R-:W-:-:S05]  /*55d0*/  MOV R193, R198 ;  /* 0x000000c600c17202 */ /* 0x000fca0000000f00 */
[----:B------:R-:W-:-:S05]  /*55e0*/  FADD.FTZ R193, R194, R193 ;  /* 0x000000c1c2c17221 */ /* 0x000fca0000010000 */
[----:B------:R-:W-:-:S07]  /*55f0*/  MOV R200, R193 ;  /* 0x000000c100c87202 */ /* 0x000fce0000000f00 */
[----:B------:R-:W-:Y:S05]  /*5600*/  WARPSYNC.COLLECTIVE R197, `(.L_x_204) ;  /* 0x00000000c5087348 */ /* 0x000fea0003c00000 */
[----:B------:R0:W1:Y:S02]  /*5610*/  SHFL.BFLY P2, R198, R200, R199, R202 ;  /* 0x0c0000c7c8c67389 */ /* 0x00006400000400ca */
[----:B01----:R-:W-:Y:S01]  /*5620*/  ENDCOLLECTIVE ;  /* 0x000000000000791b */ /* 0x003fe20003800000 */
.L_x_204:
[----:B------:R-:W-:Y:S01]  /*5630*/  HFMA2.MMA R199, -RZ, RZ, 0, 9.5367431640625e-07 ;  /* 0x00000010ffc77435 */ /* 0x000fe200000001ff */
[----:B------:R-:W-:-:S05]  /*5640*/  MOV R196, R198 ;  /* 0x000000c600c47202 */ /* 0x000fca0000000f00 */
[----:B------:R-:W-:-:S05]  /*5650*/  FADD.FTZ R196, R193, R196 ;  /* 0x000000c4c1c47221 */ /* 0x000fca0000010000 */
[----:B------:R-:W-:-:S07]  /*5660*/  MOV R200, R196 ;  /* 0x000000c400c87202 */ /* 0x000fce0000000f00 */
[----:B------:R-:W-:Y:S05]  /*5670*/  WARPSYNC.COLLECTIVE R197, `(.L_x_205) ;  /* 0x00000000c5087348 */ /* 0x000fea0003c00000 */
[----:B------:R0:W1:Y:S02]  /*5680*/  SHFL.BFLY P2, R198, R200, R199, R202 ;  /* 0x0c0000c7c8c67389 */ /* 0x00006400000400ca */
[----:B01----:R-:W-:Y:S01]  /*5690*/  ENDCOLLECTIVE ;  /* 0x000000000000791b */ /* 0x003fe20003800000 */
.L_x_205:
[----:B------:R-:W-:Y:S01]  /*56a0*/  MOV R195, R198 ;  /* 0x000000c600c37202 */ /* 0x000fe20000000f00 */
[----:B------:R-:W-:Y:S06]  /*56b0*/  BRA `(.L_x_206) ;  /* 0xffffffc000787947 */ /* 0x000fec000383ffff */
.L_x_207:
        /* <DEDUP_REMOVED lines=12> */
.L_x_1999:


//--------------------- .text._ZN10layer_norm13ln_fwd_kernelINS_13Kernel_traitsI6__halfS2_S2_fjLj40960ELj4ELj1ELj4ELj16ENS_18Kernel_traits_baseILj40960ES2_S2_S2_fjLj128EEEEEEEvNS_9FwdParamsE --------------------------
	.section	.text._ZN10layer_norm13ln_fwd_kernelINS_13Kernel_traitsI6__halfS2_S2_fjLj40960ELj4ELj1ELj4ELj16ENS_18Kernel_traits_baseILj40960ES2_S2_S2_fjLj128EEEEEEEvNS_9FwdParamsE,"ax",@progbits
	.align	128
        .global         _ZN10layer_norm13ln_fwd_kernelINS_13Kernel_traitsI6__halfS2_S2_fjLj40960ELj4ELj1ELj4ELj16ENS_18Kernel_traits_baseILj40960ES2_S2_S2_fjLj128EEEEEEEvNS_9FwdParamsE
        .type           _ZN10layer_norm13ln_fwd_kernelINS_13Kernel_traitsI6__halfS2_S2_fjLj40960ELj4ELj1ELj4ELj16ENS_18Kernel_traits_baseILj40960ES2_S2_S2_fjLj128EEEEEEEvNS_9FwdParamsE,@function
        .size           _ZN10layer_norm13ln_fwd_kernelINS_13Kernel_traitsI6__halfS2_S2_fjLj40960ELj4ELj1ELj4ELj16ENS_18Kernel_traits_baseILj40960ES2_S2_S2_fjLj128EEEEEEEvNS_9FwdParamsE,(.L_x_2000 - _ZN10layer_norm13ln_fwd_kernelINS_13Kernel_traitsI6__halfS2_S2_fjLj40960ELj4ELj1ELj4ELj16ENS_18Kernel_traits_baseILj40960ES2_S2_S2_fjLj128EEEEEEEvNS_9FwdParamsE)
        .other          _ZN10layer_norm13ln_fwd_kernelINS_13Kernel_traitsI6__halfS2_S2_fjLj40960ELj4ELj1ELj4ELj16ENS_18Kernel_traits_baseILj40960ES2_S2_S2_fjLj128EEEEEEEvNS_9FwdParamsE,@"STO_CUDA_ENTRY STV_DEFAULT"
_ZN10layer_norm13ln_fwd_kernelINS_13Kernel_traitsI6__halfS2_S2_fjLj40960ELj4ELj1ELj4ELj16ENS_18Kernel_traits_baseILj40960ES2_S2_S2_fjLj128EEEEEEEvNS_9FwdParamsE:
.text._ZN10layer_norm13ln_fwd_kernelINS_13Kernel_traitsI6__halfS2_S2_fjLj40960ELj4ELj1ELj4ELj16ENS_18Kernel_traits_baseILj40960ES2_S2_S2_fjLj128EEEEEEEvNS_9FwdParamsE:
        /* <DEDUP_REMOVED lines=40> */
.L_x_211:
        /* <DEDUP_REMOVED lines=37> */
[----:B------:R-:W-:Y:S01]  /*04d0*/  ISETP.NE.AND P1, PT, R110, RZ, PT ;  /* 0x000000ff6e00720c */ /* 0x000fe20003f25270 */
[--C-:B--2---:R-:W-:Y:S02]  /*04e0*/  HADD2.F32 R241, -RZ, R140.reuse.H0_H0 ;  /* 0x2000008cfff17230 */ /* 0x104fe40000004100 */
[----:B------:R-:W-:Y:S02]  /*04f0*/  HADD2.F32 R243, -RZ, R140.H1_H1 ;  /* 0x3000008cfff37230 */ /* 0x000fe40000004100 */
[--C-:B------:R-:W-:Y:S02]  /*0500*/  HADD2.F32 R239, -RZ, R141.reuse.H0_H0 ;  /* 0x2000008dffef7230 */ /* 0x100fe40000004100 */
[----:B------:R-:W-:Y:S01]  /*0510*/  FADD.FTZ R2, RZ, R241 ;  /* 0x000000f1ff027221 */ /* 0x000fe20000010000 */
[----:B------:R-:W-:-:S02]  /*0520*/  HADD2.F32 R245, -RZ, R141.H1_H1 ;  /* 0x3000008dfff57230 */ /* 0x000fc40000004100 */
[--C-:B------:R-:W-:Y:S02]  /*0530*/  HADD2.F32 R247, -RZ, R142.reuse.H0_H0 ;  /* 0x2000008efff77230 */ /* 0x100fe40000004100 */
[----:B------:R-:W-:Y:S01]  /*0540*/  FADD.FTZ R2, R243, R2 ;  /* 0x00000002f3027221 */ /* 0x000fe20000010000 */
[----:B------:R-:W-:Y:S02]  /*0550*/  HADD2.F32 R249, -RZ, R142.H1_H1 ;  /* 0x3000008efff97230 */ /* 0x000fe40000004100 */
[--C-:B------:R-:W-:Y:S02]  /*0560*/  HADD2.F32 R251, -RZ, R143.reuse.H0_H0 ;  /* 0x2000008ffffb7230 */ /* 0x100fe40000004100 */
[----:B------:R-:W-:Y:S01]  /*0570*/  FADD.FTZ R2, R239, R2 ;  /* 0x00000002ef027221 */ /* 0x000fe20000010000 */
[----:B------:R-:W-:Y:S02]  /*0580*/  HADD2.F32 R138, -RZ, R143.H1_H1 ;  /* 0x3000008fff8a7230 */ /* 0x000fe40000004100 */
[----:B---3--:R-:W-:-:S02]  /*0590*/  HADD2.F32 R140, -RZ, R132.H0_H0 ;  /* 0x20000084ff8c7230 */ /* 0x008fc40000004100 */
        /* <DEDUP_REMOVED lines=11> */
[--C-:B----4-:R-:W-:Y:S02]  /*0650*/  HADD2.F32 R227, -RZ, R128.reuse.H0_H0 ;  /* 0x20000080ffe37230 */ /* 0x110fe40000004100 */
        /* <DEDUP_REMOVED lines=79> */
[----:B------:R-:W-:Y:S01]  /*0b50*/  HADD2.F32 R161, -RZ, R86.H1_H1 ;  /* 0x30000056ffa17230 */ /* 0x000fe20000004100 */
[----:B------:R-:W-:Y:S01]  /*0b60*/  SHF.R.U32.HI R86, RZ, 0x5, R107 ;  /* 0x00000005ff567819 */ /* 0x000fe2000001166b */
[--C-:B------:R-:W-:Y:S02]  /*0b70*/  HADD2.F32 R159, -RZ, R87.reuse.H0_H0 ;  /* 0x20000057ff9f7230 */ /* 0x100fe40000004100 */
[----:B------:R-:W-:Y:S01]  /*0b80*/  FADD.FTZ R2, R191, R2 ;  /* 0x00000002bf027221 */ /* 0x000fe20000010000 */
[----:B------:R-:W-:Y:S01]  /*0b90*/  HADD2.F32 R163, -RZ, R87.H1_H1 ;  /* 0x30000057ffa37230 */ /* 0x000fe20000004100 */
[----:B------:R-:W-:Y:S01]  /*0ba0*/  LOP3.LUT R85, R86, 0x7fffffc, RZ, 0xc0, !PT ;  /* 0x07fffffc56557812 */ /* 0x000fe200078ec0ff */
[--C-:B------:R-:W-:Y:S02]  /*0bb0*/  HADD2.F32 R87, -RZ, R88.reuse.H0_H0 ;  /* 0x20000058ff577230 */ /* 0x100fe40000004100 */
[----:B------:R-:W-:Y:S01]  /*0bc0*/  FADD.FTZ R2, R193, R2 ;  /* 0x00000002c1027221 */ /* 0x000fe20000010000 */
[----:B------:R-:W-:Y:S01]  /*0bd0*/  HADD2.F32 R167, -RZ, R88.H1_H1 ;  /* 0x30000058ffa77230 */ /* 0x000fe20000004100 */
[----:B------:R-:W-:Y:S01]  /*0be0*/  @!P0 IADD3 R85, R85, 0x4, RZ ;  /* 0x0000000455558810 */ /* 0x000fe20007ffe0ff */
        /* <DEDUP_REMOVED lines=8> */
[----:B------:R-:W-:-:S03]  /*0c70*/  HADD2.F32 R91, -RZ, R91.H1_H1 ;  /* 0x3000005bff5b7230 */ /* 0x000fc60000004100 */
        /* <DEDUP_REMOVED lines=222> */
.L_x_222:
        /* <DEDUP_REMOVED lines=82> */
.L_x_210:
[----:B------:R-:W2:Y:S04]  /*1f80*/  LDG.E.STRONG.GPU R0, desc[UR6][R2.64] ;  /* 0x0000000602007981 */ /* 0x000ea8000c1ef900 */
[----:B--2---:R-:W-:Y:S01]  /*1f90*/  CCTL.IVALL ;  /* 0x00000000ff00798f */ /* 0x004fe20002000000 */
[----:B------:R-:W-:Y:S05]  /*1fa0*/  YIELD ;  /* 0x0000000000007946 */ /* 0x000fea0003800000 */
[----:B------:R-:W-:-:S13]  /*1fb0*/  ISETP.NE.AND P2, PT, R0, R84, PT ;  /* 0x000000540000720c */ /* 0x000fda0003f45270 */
[----:B------:R-:W-:Y:S05]  /*1fc0*/  @P2 BRA `(.L_x_210) ;  /* 0xfffffffc00ec2947 */ /* 0x000fea000383ffff */
.L_x_209:
        /* <DEDUP_REMOVED lines=166> */
[----:B------:R-:W-:Y:S01]  /*2a30*/  F2FP.F16.F32.PACK_AB R126, R169, R126 ;  /* 0x0000007ea97e723e */ /* 0x000fe200000000ff */
[--C-:B------:R-:W-:Y:S01]  /*2a40*/  FADD.FTZ R153, R153, -R182.reuse ;  /* 0x800000b699997221 */ /* 0x100fe20000010000 */
        /* <DEDUP_REMOVED lines=22> */
[----:B------:R-:W-:Y:S01]  /*2bb0*/  FADD.FTZ R208, R91, -R182 ;  /* 0x800000b65bd07221 */ /* 0x000fe20000010000 */
[----:B------:R-:W-:Y:S01]  /*2bc0*/  F2FP.F16.F32.PACK_AB R128, R189, R150 ;  /* 0x00000096bd80723e */ /* 0x000fe200000000ff */
[----:B------:R1:W-:Y:S01]  /*2bd0*/  @!P1 STG.E desc[UR6][R84.64], R182 ;  /* 0x000000b654009986 */ /* 0x0003e2000c101906 */
[----:B------:R-:W-:Y:S01]  /*2be0*/  F2FP.F16.F32.PACK_AB R158, R195, R158 ;  /* 0x0000009ec39e723e */ /* 0x000fe200000000ff */
[C---:B------:R-:W-:Y:S01]  /*2bf0*/  FMUL.FTZ R164, R185.reuse, R127 ;  /* 0x0000007fb9a47220 */ /* 0x040fe20000410000 */
        /* <DEDUP_REMOVED lines=9> */
[C---:B-1----:R-:W-:Y:S01]  /*2c90*/  FMUL.FTZ R182, R185.reuse, R147 ;  /* 0x00000093b9b67220 */ /* 0x042fe20000410000 */
[----:B------:R-:W-:Y:S01]  /*2ca0*/  FMUL.FTZ R210, R185, R149 ;  /* 0x00000095b9d27220 */ /* 0x000fe20000410000 */
[----:B------:R-:W-:Y:S01]  /*2cb0*/  F2FP.F16.F32.PACK_AB R127, R187, R142 ;  /* 0x0000008ebb7f723e */ /* 0x000fe200000000ff */
[----:B0-----:R-:W-:-:S04]  /*2cc0*/  @!P1 IMAD.WIDE R2, R111, 0x4, R2 ;  /* 0x000000046f029825 */ /* 0x001fc800078e0202 */
[C---:B------:R-:W-:Y:S01]  /*2cd0*/  FMUL.FTZ R180, R185.reuse, R180 ;  /* 0x000000b4b9b47220 */ /* 0x040fe20000410000 */
[C---:B------:R-:W-:Y:S01]  /*2ce0*/  FMUL.FTZ R168, R185.reuse, R135 ;  /* 0x00000087b9a87220 */ /* 0x040fe20000410000 */
[C---:B------:R-:W-:Y:S01]  /*2cf0*/  FMUL.FTZ R147, R185.reuse, R95 ;  /* 0x0000005fb9937220 */ /* 0x040fe20000410000 */
[C---:B------:R-:W-:Y:S01]  /*2d00*/  FMUL.FTZ R212, R185.reuse, R153 ;  /* 0x00000099b9d47220 */ /* 0x040fe20000410000 */
[C---:B------:R-:W-:Y:S01]  /*2d10*/  FMUL.FTZ R186, R185.reuse, R186 ;  /* 0x000000bab9ba7220 */ /* 0x040fe20000410000 */
[----:B------:R-:W-:Y:S01]  /*2d20*/  FMUL.FTZ R149, R185, R188 ;  /* 0x000000bcb9957220 */ /* 0x000fe20000410000 */
[----:B------:R-:W-:Y:S01]  /*2d30*/  F2FP.F16.F32.PACK_AB R129, R191, R154 ;  /* 0x0000009abf81723e */ /* 0x000fe200000000ff */
[----:B-----5:R-:W-:Y:S01]  /*2d40*/  HFMA2.MMA R116, R80, R116, R40 ;  /* 0x0000007450747235 */ /* 0x020fe20000000028 */
[----:B------:R-:W-:Y:S01]  /*2d50*/  F2FP.F16.F32.PACK_AB R131, R199, R162 ;  /* 0x000000a2c783723e */ /* 0x000fe200000000ff */
[----:B------:R-:W-:Y:S01]  /*2d60*/  HFMA2.MMA R118, R82, R124, R42 ;  /* 0x0000007c52767235 */ /* 0x000fe2000000002a */
        /* <DEDUP_REMOVED lines=8> */
[----:B------:R-:W-:Y:S01]  /*2df0*/  HFMA2.MMA R120, R76, R130, R36 ;  /* 0x000000824c787235 */ /* 0x000fe20000000024 */
[----:B------:R-:W-:Y:S01]  /*2e00*/  F2FP.F16.F32.PACK_AB R135, R209, R176 ;  /* 0x000000b0d187723e */ /* 0x000fe200000000ff */
[----:B------:R-:W-:Y:S01]  /*2e10*/  HFMA2.MMA R122, R78, R122, R38 ;  /* 0x0000007a4e7a7235 */ /* 0x000fe20000000026 */
[C---:B------:R-:W-:Y:S01]  /*2e20*/  FMUL.FTZ R139, R185.reuse, R139 ;  /* 0x0000008bb98b7220 */ /* 0x040fe20000410000 */
[----:B------:R-:W-:Y:S01]  /*2e30*/  HFMA2.MMA R124, R72, R126, R32 ;  /* 0x0000007e487c7235 */ /* 0x000fe20000000020 */
[----:B------:R-:W-:Y:S01]  /*2e40*/  FMUL.FTZ R145, R185, R145 ;  /* 0x00000091b9917220 */ /* 0x000fe20000410000 */
[----:B--2---:R-:W-:-:S04]  /*2e50*/  IMAD.WIDE.U32 R84, R113, 0x10, R86 ;  /* 0x0000001071547825 */ /* 0x004fc800078e0056 */
[----:B------:R-:W-:Y:S01]  /*2e60*/  HFMA2 R117, R81, R117, R41 ;  /* 0x0000007551757231 */ /* 0x000fe20000000029 */
[----:B------:R-:W-:Y:S01]  /*2e70*/  HFMA2.MMA R126, R74, R138, R34 ;  /* 0x0000008a4a7e7235 */ /* 0x000fe20000000022 */
[----:B------:R-:W-:Y:S01]  /*2e80*/  HFMA2 R119, R83, R119, R43 ;  /* 0x0000007753777231 */ /* 0x000fe2000000002b */
[----:B------:R-:W-:Y:S01]  /*2e90*/  F2FP.F16.F32.PACK_AB R140, R140, R181 ;  /* 0x000000b58c8c723e */ /* 0x000fe200000000ff */
[----:B------:R-:W-:Y:S01]  /*2ea0*/  FMUL.FTZ R183, R185, R183 ;  /* 0x000000b7b9b77220 */ /* 0x000fe20000410000 */
[----:B------:R-:W-:Y:S01]  /*2eb0*/  F2FP.F16.F32.PACK_AB R146, R177, R146 ;  /* 0x00000092b192723e */ /* 0x000fe200000000ff */
[C---:B------:R-:W-:Y:S01]  /*2ec0*/  FMUL.FTZ R184, R185.reuse, R184 ;  /* 0x000000b8b9b87220 */ /* 0x040fe20000410000 */
[C---:B------:R-:W-:Y:S01]  /*2ed0*/  FMUL.FTZ R190, R185.reuse, R190 ;  /* 0x000000beb9be7220 */ /* 0x040fe20000410000 */
[----:B------:R-:W-:Y:S01]  /*2ee0*/  FMUL.FTZ R153, R185, R192 ;  /* 0x000000c0b9997220 */ /* 0x000fe20000410000 */
[----:B------:R-:W-:-:S04]  /*2ef0*/  IMAD.WIDE.U32 R88, R114, 0x10, R86 ;  /* 0x0000001072587825 */ /* 0x000fc800078e0056 */
[----:B------:R-:W-:Y:S01]  /*2f00*/  HFMA2 R121, R77, R0, R37 ;  /* 0x000000004d797231 */ /* 0x000fe20000000025 */
[----:B------:R-:W-:Y:S01]  /*2f10*/  HFMA2.MMA R128, R68, R128, R28 ;  /* 0x0000008044807235 */ /* 0x000fe2000000001c */
[----:B------:R-:W-:Y:S01]  /*2f20*/  HFMA2 R123, R79, R123, R39 ;  /* 0x0000007b4f7b7231 */ /* 0x000fe20000000027 */
[----:B------:R-:W-:Y:S01]  /*2f30*/  HFMA2.MMA R130, R70, R158, R30 ;  /* 0x0000009e46827235 */ /* 0x000fe2000000001e */
        /* <DEDUP_REMOVED lines=12> */
[----:B------:R0:W-:Y:S01]  /*3000*/  @!P1 STG.E desc[UR6][R2.64], R185 ;  /* 0x000000b902009986 */ /* 0x0001e2000c101906 */
[----:B------:R-:W-:Y:S01]  /*3010*/  F2FP.F16.F32.PACK_AB R182, R182, R143 ;  /* 0x0000008fb6b6723e */ /* 0x000fe200000000ff */
[----:B------:R-:W-:-:S04]  /*3020*/  IMAD.WIDE.U32 R92, R106, 0x10, R86 ;  /* 0x000000106a5c7825 */ /* 0x000fc800078e0056 */
[----:B------:R-:W-:Y:S01]  /*3030*/  HFMA2 R129, R69, R129, R29 ;  /* 0x0000008145817231 */ /* 0x000fe2000000001d */
[----:B------:R-:W-:Y:S01]  /*3040*/  F2FP.F16.F32.PACK_AB R175, R175, R180 ;  /* 0x000000b4afaf723e */ /* 0x000fe200000000ff */
[----:B------:R-:W-:Y:S01]  /*3050*/  HFMA2 R131, R71, R131, R31 ;  /* 0x0000008347837231 */ /* 0x000fe2000000001f */
[----:B------:R-:W-:Y:S01]  /*3060*/  F2FP.F16.F32.PACK_AB R152, R179, R152 ;  /* 0x00000098b398723e */ /* 0x000fe200000000ff */
[----:B------:R-:W-:Y:S01]  /*3070*/  IMAD.WIDE.U32 R94, R105, 0x10, R86 ;  /* 0x00000010695e7825 */ /* 0x000fe200078e0056 */
[----:B------:R-:W-:-:S03]  /*3080*/  F2FP.F16.F32.PACK_AB R147, R212, R147 ;  /* 0x00000093d493723e */ /* 0x000fc600000000ff */
[----:B------:R-:W-:Y:S01]  /*3090*/  HFMA2 R133, R65, R133, R25 ;  /* 0x0000008541857231 */ /* 0x000fe20000000019 */
[----:B------:R-:W-:Y:S01]  /*30a0*/  F2FP.F16.F32.PACK_AB R149, R149, R186 ;  /* 0x000000ba9595723e */ /* 0x000fe200000000ff */
[----:B------:R-:W-:Y:S01]  /*30b0*/  HFMA2 R135, R67, R135, R27 ;  /* 0x0000008743877231 */ /* 0x000fe2000000001b */
[----:B------:R-:W-:Y:S01]  /*30c0*/  F2FP.F16.F32.PACK_AB R160, R197, R160 ;  /* 0x000000a0c5a0723e */ /* 0x000fe200000000ff */
[----:B------:R-:W-:Y:S01]  /*30d0*/  STG.E.128 desc[UR6][R84.64], R116 ;  /* 0x0000007454007986 */ /* 0x000fe2000c101d06 */
[----:B------:R-:W-:Y:S01]  /*30e0*/  F2FP.F16.F32.PACK_AB R137, R137, R168 ;  /* 0x000000a88989723e */ /* 0x000fe200000000ff */
[----:B------:R-:W-:Y:S01]  /*30f0*/  HFMA2.MMA R140, R60, R140, R20 ;  /* 0x0000008c3c8c7235 */ /* 0x000fe20000000014 */
[----:B0-----:R-:W-:Y:S01]  /*3100*/  F2FP.F16.F32.PACK_AB R2, R211, R194 ;  /* 0x000000c2d302723e */ /* 0x001fe200000000ff */
[----:B------:R0:W-:Y:S01]  /*3110*/  STG.E.128 desc[UR6][R88.64], R120 ;  /* 0x0000007858007986 */ /* 0x0001e2000c101d06 */
[----:B------:R-:W-:Y:S01]  /*3120*/  F2FP.F16.F32.PACK_AB R3, R215, R202 ;  /* 0x000000cad703723e */ /* 0x000fe200000000ff */
[----:B------:R-:W-:Y:S01]  /*3130*/  HFMA2.MMA R142, R62, R146, R22 ;  /* 0x000000923e8e7235 */ /* 0x000fe20000000016 */
[----:B------:R-:W-:Y:S01]  /*3140*/  F2FP.F16.F32.PACK_AB R139, R178, R139 ;  /* 0x0000008bb28b723e */ /* 0x000fe200000000ff */
[----:B------:R1:W-:Y:S01]  /*3150*/  STG.E.128 desc[UR6][R90.64], R124 ;  /* 0x0000007c5a007986 */ /* 0x0003e2000c101d06 */
[----:B------:R-:W-:Y:S01]  /*3160*/  F2FP.F16.F32.PACK_AB R145, R210, R145 ;  /* 0x00000091d291723e */ /* 0x000fe200000000ff */
[----:B------:R-:W-:Y:S01]  /*3170*/  HFMA2.MMA R156, R56, R156, R16 ;  /* 0x0000009c389c7235 */ /* 0x000fe20000000010 */
[----:B------:R-:W-:Y:S01]  /*3180*/  F2FP.F16.F32.PACK_AB R183, R184, R183 ;  /* 0x000000b7b8b7723e */ /* 0x000fe200000000ff */
[----:B------:R-:W-:Y:S01]  /*3190*/  HFMA2.MMA R158, R58, R164, R18 ;  /* 0x000000a43a9e7235 */ /* 0x000fe20000000012 */
[----:B------:R-:W-:Y:S01]  /*31a0*/  F2FP.F16.F32.PACK_AB R153, R153, R190 ;  /* 0x000000be9999723e */ /* 0x000fe200000000ff */
[--C-:B------:R-:W-:Y:S01]  /*31b0*/  IMAD.WIDE.U32 R104, R104, 0x10, R86.reuse ;  /* 0x0000001068687825 */ /* 0x100fe200078e0056 */
[----:B------:R-:W-:Y:S01]  /*31c0*/  F2FP.F16.F32.PACK_AB R198, R213, R198 ;  /* 0x000000c6d5c6723e */ /* 0x000fe200000000ff */
[----:B------:R2:W-:Y:S01]  /*31d0*/  STG.E.128 desc[UR6][R92.64], R128 ;  /* 0x000000805c007986 */ /* 0x0005e2000c101d06 */
[----:B------:R-:W-:Y:S01]  /*31e0*/  F2FP.F16.F32.PACK_AB R206, R217, R206 ;  /* 0x000000ced9ce723e */ /* 0x000fe200000000ff */
[----:B------:R-:W-:Y:S01]  /*31f0*/  HFMA2 R141, R61, R175, R21 ;  /* 0x000000af3d8d7231 */ /* 0x000fe20000000015 */
[----:B------:R-:W-:Y:S01]  /*3200*/  HFMA2.MMA R172, R52, R172, R12 ;  /* 0x000000ac34ac7235 */ /* 0x000fe2000000000c */
[----:B------:R-:W-:Y:S01]  /*3210*/  HFMA2 R143, R63, R152, R23 ;  /* 0x000000983f8f7231 */ /* 0x000fe20000000017 */
[----:B------:R-:W-:Y:S01]  /*3220*/  HFMA2.MMA R174, R54, R182, R14 ;  /* 0x000000b636ae7235 */ /* 0x000fe2000000000e */
[--C-:B------:R-:W-:Y:S01]  /*3230*/  IMAD.WIDE.U32 R96, R103, 0x10, R86.reuse ;  /* 0x0000001067607825 */ /* 0x100fe200078e0056 */
[----:B------:R3:W-:Y:S03]  /*3240*/  STG.E.128 desc[UR6][R94.64], R132 ;  /* 0x000000845e007986 */ /* 0x0007e6000c101d06 */
[----:B------:R-:W-:Y:S01]  /*3250*/  HFMA2 R157, R57, R160, R17 ;  /* 0x000000a0399d7231 */ /* 0x000fe20000000011 */
[----:B0-----:R-:W-:Y:S01]  /*3260*/  HFMA2.MMA R88, R48, R147, R8 ;  /* 0x0000009330587235 */ /* 0x001fe20000000008 */
[----:B------:R-:W-:Y:S01]  /*3270*/  HFMA2 R159, R59, R137, R19 ;  /* 0x000000893b9f7231 */ /* 0x000fe20000000013 */
[----:B-1----:R-:W-:Y:S01]  /*3280*/  HFMA2.MMA R90, R50, R149, R10 ;  /* 0x00000095325a7235 */ /* 0x002fe2000000000a */
[----:B------:R-:W-:-:S04]  /*3290*/  IMAD.WIDE.U32 R102, R102, 0x10, R86 ;  /* 0x0000001066667825 */ /* 0x000fc800078e0056 */
[----:B------:R-:W-:Y:S01]  /*32a0*/  HFMA2 R173, R53, R139, R13 ;  /* 0x0000008b35ad7231 */ /* 0x000fe2000000000d */
[----:B------:R1:W-:Y:S01]  /*32b0*/  STG.E.128 desc[UR6][R104.64], R140 ;  /* 0x0000008c68007986 */ /* 0x0003e2000c101d06 */
[----:B------:R-:W-:Y:S02]  /*32c0*/  HFMA2 R175, R55, R145, R15 ;  /* 0x0000009137af7231 */ /* 0x000fe4000000000f */
[----:B------:R-:W-:-:S04]  /*32d0*/  IMAD.WIDE.U32 R98, R101, 0x10, R86 ;  /* 0x0000001065627825 */ /* 0x000fc800078e0056 */
[----:B------:R-:W-:Y:S01]  /*32e0*/  HFMA2 R89, R49, R183, R9 ;  /* 0x000000b731597231 */ /* 0x000fe20000000009 */
[----:B--2---:R-:W-:Y:S01]  /*32f0*/  HFMA2.MMA R92, R44, R2, R4 ;  /* 0x000000022c5c7235 */ /* 0x004fe20000000004 */
[----:B------:R-:W-:Y:S02]  /*3300*/  HFMA2 R91, R51, R153, R11 ;  /* 0x00000099335b7231 */ /* 0x000fe4000000000b */
[----:B------:R-:W-:-:S04]  /*3310*/  IMAD.WIDE.U32 R86, R100, 0x10, R86 ;  /* 0x0000001064567825 */ /* 0x000fc800078e0056 */
[----:B------:R-:W-:Y:S01]  /*3320*/  HFMA2 R93, R45, R198, R5 ;  /* 0x000000c62d5d7231 */ /* 0x000fe20000000005 */
[----:B------:R1:W-:Y:S01]  /*3330*/  STG.E.128 desc[UR6][R96.64], R156 ;  /* 0x0000009c60007986 */ /* 0x0003e2000c101d06 */
[----:B------:R-:W-:Y:S01]  /*3340*/  IADD3 R111, R111, UR5, RZ ;  /* 0x000000056f6f7c10 */ /* 0x000fe2000fffe0ff */
[----:B---3--:R-:W-:Y:S01]  /*3350*/  HFMA2.MMA R94, R46, R3, R6 ;  /* 0x000000032e5e7235 */ /* 0x008fe20000000006 */
[----:B------:R-:W-:Y:S01]  /*3360*/  HFMA2 R95, R47, R206, R7 ;  /* 0x000000ce2f5f7231 */ /* 0x000fe20000000007 */
[----:B------:R1:W-:Y:S01]  /*3370*/  STG.E.128 desc[UR6][R102.64], R172 ;  /* 0x000000ac66007986 */ /* 0x0003e2000c101d06 */
[----:B------:R-:W-:Y:S02]  /*3380*/  ISETP.GE.AND P1, PT, R111, UR4, PT ;  /* 0x000000046f007c0c */ /* 0x000fe4000bf26270 */
[----:B------:R-:W-:Y:S01]  /*3390*/  SEL R0, RZ, 0x1, P0 ;  /* 0x00000001ff007807 */ /* 0x000fe20000000000 */
[----:B------:R1:W-:Y:S04]  /*33a0*/  STG.E.128 desc[UR6][R98.64], R88 ;  /* 0x0000005862007986 */ /* 0x0003e8000c101d06 */
[----:B------:R1:W-:Y:S06]  /*33b0*/  STG.E.128 desc[UR6][R86.64], R92 ;  /* 0x0000005c56007986 */ /* 0x0003ec000c101d06 */
[----:B------:R-:W-:Y:S05]  /*33c0*/  @!P1 BRA `(.L_x_211) ;  /* 0xffffffcc00ac9947 */ /* 0x000fea000383ffff */
[----:B------:R-:W-:Y:S05]  /*33d0*/  EXIT ;  /* 0x000000000000794d */ /* 0x000fea0003800000 */
.L_x_208:
[----:B------:R-:W-:Y:S01]  /*33e0*/  HFMA2.MMA R98, -RZ, RZ, 0, 5.9604644775390625e-08 ;  /* 0x00000001ff627435 */ /* 0x000fe200000001ff */
[----:B------:R-:W-:Y:S02]  /*33f0*/  MOV R96, R0 ;  /* 0x0000000000607202 */ /* 0x000fe40000000f00 */
[----:B------:R-:W-:Y:S02]  /*3400*/  MOV R116, 0x1f ;  /* 0x0000001f00747802 */ /* 0x000fe40000000f00 */
[----:B------:R-:W-:-:S07]  /*3410*/  MOV R94, 0xffffffff ;  /* 0xffffffff005e7802 */ /* 0x000fce0000000f00 */
[----:B-----5:R-:W-:Y:S05]  /*3420*/  WARPSYNC.COLLECTIVE R94, `(.L_x_212) ;  /* 0x000000005e087348 */ /* 0x020fea0003c00000 */
[----:B------:R0:W1:Y:S02]  /*3430*/  SHFL.BFLY P2, R92, R96, R98, R116 ;  /* 0x0c000062605c7389 */ /* 0x0000640000040074 */
[----:B01---5:R-:W-:Y:S01]  /*3440*/  ENDCOLLECTIVE ;  /* 0x000000000000791b */ /* 0x023fe20003800000 */
.L_x_212:
[----:B------:R-:W-:Y:S01]  /*3450*/  HFMA2.MMA R98, -RZ, RZ, 0, 1.1920928955078125e-07 ;  /* 0x00000002ff627435 */ /* 0x000fe200000001ff */
[----:B------:R-:W-:-:S05]  /*3460*/  MOV R3, R92 ;  /* 0x0000005c00037202 */ /* 0x000fca0000000f00 */
[----:B------:R-:W-:-:S05]  /*3470*/  FADD.FTZ R3, R0, R3 ;  /* 0x0000000300037221 */ /* 0x000fca0000010000 */
[----:B------:R-:W-:-:S07]  /*3480*/  MOV R96, R3 ;  /* 0x0000000300607202 */ /* 0x000fce0000000f00 */
[----:B------:R-:W-:Y:S05]  /*3490*/  WARPSYNC.COLLECTIVE R94, `(.L_x_213) ;  /* 0x000000005e087348 */ /* 0x000fea0003c00000 */
[----:B------:R0:W1:Y:S02]  /*34a0*/  SHFL.BFLY P2, R92, R96, R98, R116 ;  /* 0x0c000062605c7389 */ /* 0x0000640000040074 */
[----:B01----:R-:W-:Y:S01]  /*34b0*/  ENDCOLLECTIVE ;  /* 0x000000000000791b */ /* 0x003fe20003800000 */
.L_x_213:
[----:B------:R-:W-:Y:S01]  /*34c0*/  HFMA2.MMA R98, -RZ, RZ, 0, 2.384185791015625e-07 ;  /* 0x00000004ff627435 */ /* 0x000fe200000001ff */
[----:B------:R-:W-:-:S05]  /*34d0*/  MOV R2, R92 ;  /* 0x0000005c00027202 */ /* 0x000fca0000000f00 */
[----:B------:R-:W-:-:S05]  /*34e0*/  FADD.FTZ R84, R3, R2 ;  /* 0x0000000203547221 */ /* 0x000fca0000010000 */
[----:B------:R-:W-:-:S07]  /*34f0*/  MOV R96, R84 ;  /* 0x0000005400607202 */ /* 0x000fce0000000f00 */
[----:B------:R-:W-:Y:S05]  /*3500*/  WARPSYNC.COLLECTIVE R94, `(.L_x_214) ;  /* 0x000000005e087348 */ /* 0x000fea0003c00000 */
[----:B------:R0:W1:Y:S02]  /*3510*/  SHFL.BFLY P2, R92, R96, R98, R116 ;  /* 0x0c000062605c7389 */ /* 0x0000640000040074 */
[----:B01----:R-:W-:Y:S01]  /*3520*/  ENDCOLLECTIVE ;  /* 0x000000000000791b */ /* 0x003fe20003800000 */
.L_x_214:
[----:B------:R-:W-:Y:S01]  /*3530*/  HFMA2.MMA R98, -RZ, RZ, 0, 4.76837158203125e-07 ;  /* 0x00000008ff627435 */ /* 0x000fe200000001ff */
[----:B------:R-:W-:-:S05]  /*3540*/  MOV R2, R92 ;  /* 0x0000005c00027202 */ /* 0x000fca0000000f00 */
[----:B------:R-:W-:-:S05]  /*3550*/  FADD.FTZ R88, R84, R2 ;  /* 0x0000000254587221 */ /* 0x000fca0000010000 */
[----:B------:R-:W-:-:S07]  /*3560*/  MOV R96, R88 ;  /* 0x0000005800607202 */ /* 0x000fce0000000f00 */
[----:B------:R-:W-:Y:S05]  /*3570*/  WARPSYNC.COLLECTIVE R94, `(.L_x_215) ;  /* 0x000000005e087348 */ /* 0x000fea0003c00000 */
[----:B------:R0:W1:Y:S02]  /*3580*/  SHFL.BFLY P2, R92, R96, R98, R116 ;  /* 0x0c000062605c7389 */ /* 0x0000640000040074 */
[----:B01----:R-:W-:Y:S01]  /*3590*/  ENDCOLLECTIVE ;  /* 0x000000000000791b */ /* 0x003fe20003800000 */
.L_x_215:
[----:B------:R-:W-:Y:S01]  /*35a0*/  HFMA2.MMA R98, -RZ, RZ, 0, 9.5367431640625e-07 ;  /* 0x00000010ff627435 */ /* 0x000fe200000001ff */
[----:B------:R-:W-:-:S05]  /*35b0*/  MOV R2, R92 ;  /* 0x0000005c00027202 */ /* 0x000fca0000000f00 */
[----:B------:R-:W-:-:S05]  /*35c0*/  FADD.FTZ R90, R88, R2 ;  /* 0x00000002585a7221 */ /* 0x000fca0000010000 */
[----:B------:R-:W-:-:S07]  /*35d0*/  MOV R96, R90 ;  /* 0x0000005a00607202 */ /* 0x000fce0000000f00 */
[----:B------:R-:W-:Y:S05]  /*35e0*/  WARPSYNC.COLLECTIVE R94, `(.L_x_216) ;  /* 0x000000005e087348 */ /* 0x000fea0003c00000 */
[----:B------:R0:W1:Y:S02]  /*35f0*/  SHFL.BFLY P2, R92, R96, R98, R116 ;  /* 0x0c000062605c7389 */ /* 0x0000640000040074 */
[----:B01----:R-:W-:Y:S01]  /*3600*/  ENDCOLLECTIVE ;  /* 0x000000000000791b */ /* 0x003fe20003800000 */
.L_x_216:
        /* <DEDUP_REMOVED lines=168> */
.L_x_217:
[----:B------:R-:W-:Y:S01]  /*4090*/  HFMA2.MMA R98, -RZ, RZ, 0, 1.1920928955078125e-07 ;  /* 0x00000002ff627435 */ /* 0x000fe200000001ff */
[----:B------:R-:W-:-:S05]  /*40a0*/  MOV R3, R92 ;  /* 0x0000005c00037202 */ /* 0x000fca0000000f00 */
[----:B------:R-:W-:-:S05]  /*40b0*/  FADD.FTZ R3, R0, R3 ;  /* 0x0000000300037221 */ /* 0x000fca0000010000 */
[----:B------:R-:W-:-:S07]  /*40c0*/  MOV R96, R3 ;  /* 0x0000000300607202 */ /* 0x000fce0000000f00 */
[----:B------:R-:W-:Y:S05]  /*40d0*/  WARPSYNC.COLLECTIVE R94, `(.L_x_218) ;  /* 0x000000005e087348 */ /* 0x000fea0003c00000 */
[----:B------:R0:W1:Y:S02]  /*40e0*/  SHFL.BFLY P2, R92, R96, R98, R116 ;  /* 0x0c000062605c7389 */ /* 0x0000640000040074 */
[----:B01----:R-:W-:Y:S01]  /*40f0*/  ENDCOLLECTIVE ;  /* 0x000000000000791b */ /* 0x003fe20003800000 */
.L_x_218:
[----:B------:R-:W-:Y:S01]  /*4100*/  HFMA2.MMA R98, -RZ, RZ, 0, 2.384185791015625e-07 ;  /* 0x00000004ff627435 */ /* 0x000fe200000001ff */
[----:B------:R-:W-:-:S05]  /*4110*/  MOV R84, R92 ;  /* 0x0000005c00547202 */ /* 0x000fca0000000f00 */
[----:B------:R-:W-:-:S05]  /*4120*/  FADD.FTZ R84, R3, R84 ;  /* 0x0000005403547221 */ /* 0x000fca0000010000 */
[----:B------:R-:W-:-:S07]  /*4130*/  MOV R96, R84 ;  /* 0x0000005400607202 */ /* 0x000fce0000000f00 */
[----:B------:R-:W-:Y:S05]  /*4140*/  WARPSYNC.COLLECTIVE R94, `(.L_x_219) ;  /* 0x000000005e087348 */ /* 0x000fea0003c00000 */
[----:B------:R0:W1:Y:S02]  /*4150*/  SHFL.BFLY P2, R92, R96, R98, R116 ;  /* 0x0c000062605c7389 */ /* 0x0000640000040074 */
[----:B01----:R-:W-:Y:S01]  /*4160*/  ENDCOLLECTIVE ;  /* 0x000000000000791b */ /* 0x003fe20003800000 */
.L_x_219:
[----:B------:R-:W-:Y:S01]  /*4170*/  HFMA2.MMA R98, -RZ, RZ, 0, 4.76837158203125e-07 ;  /* 0x00000008ff627435 */ /* 0x000fe200000001ff */
[----:B------:R-:W-:-:S05]  /*4180*/  MOV R88, R92 ;  /* 0x0000005c00587202 */ /* 0x000fca0000000f00 */
[----:B------:R-:W-:-:S05]  /*4190*/  FADD.FTZ R88, R84, R88 ;  /* 0x0000005854587221 */ /* 0x000fca0000010000 */
[----:B------:R-:W-:-:S07]  /*41a0*/  MOV R96, R88 ;  /* 0x0000005800607202 */ /* 0x000fce0000000f00 */
[----:B------:R-:W-:Y:S05]  /*41b0*/  WARPSYNC.COLLECTIVE R94, `(.L_x_220) ;  /* 0x000000005e087348 */ /* 0x000fea0003c00000 */
[----:B------:R0:W1:Y:S02]  /*41c0*/  SHFL.BFLY P2, R92, R96, R98, R116 ;  /* 0x0c000062605c7389 */ /* 0x0000640000040074 */
[----:B01----:R-:W-:Y:S01]  /*41d0*/  ENDCOLLECTIVE ;  /* 0x000000000000791b */ /* 0x003fe20003800000 */
.L_x_220:
[----:B------:R-:W-:Y:S01]  /*41e0*/  HFMA2.MMA R98, -RZ, RZ, 0, 9.5367431640625e-07 ;  /* 0x00000010ff627435 */ /* 0x000fe200000001ff */
[----:B------:R-:W-:-:S05]  /*41f0*/  MOV R90, R92 ;  /* 0x0000005c005a7202 */ /* 0x000fca0000000f00 */
[----:B------:R-:W-:-:S05]  /*4200*/  FADD.FTZ R90, R88, R90 ;  /* 0x0000005a585a7221 */ /* 0x000fca0000010000 */
[----:B------:R-:W-:-:S07]  /*4210*/  MOV R96, R90 ;  /* 0x0000005a00607202 */ /* 0x000fce0000000f00 */
[----:B------:R-:W-:Y:S05]  /*4220*/  WARPSYNC.COLLECTIVE R94, `(.L_x_221) ;  /* 0x000000005e087348 */ /* 0x000fea0003c00000 */
[----:B------:R0:W1:Y:S02]  /*4230*/  SHFL.BFLY P2, R92, R96, R98, R116 ;  /* 0x0c000062605c7389 */ /* 0x0000640000040074 */
[----:B01----:R-:W-:Y:S01]  /*4240*/  ENDCOLLECTIVE ;  /* 0x000000000000791b */ /* 0x003fe20003800000 */
.L_x_221:
[----:B------:R-:W-:Y:S05]  /*4250*/  BRA `(.L_x_222) ;  /* 0xffffffd800007947 */ /* 0x000fea000383ffff */
.L_x_223:
        /* <DEDUP_REMOVED lines=10> */
.L_x_2000:


//--------------------- .text._ZN10layer_norm13ln_fwd_kernelINS_13Kernel_traitsIffffjLj40960ELj4ELj1ELj4ELj16ENS_18Kernel_traits_baseILj40960EffffjLj128EEEEEEEvNS_9FwdParamsE --------------------------
	.section	.text._ZN10layer_norm13ln_fwd_kernelINS_13Kernel_traitsIffffjLj40960ELj4ELj1ELj4ELj16ENS_18Kernel_traits_baseILj40960EffffjLj128EEEEEEEvNS_9FwdParamsE,"ax",@progbits
	.align	128
        .global         _ZN10layer_norm13ln_fwd_kernelINS_13Kernel_traitsIffffjLj40960ELj4ELj1ELj4ELj16ENS_18Kernel_traits_baseILj40960EffffjLj128EEEEEEEvNS_9FwdParamsE
        .type           _ZN10layer_norm13ln_fwd_kernelINS_13Kernel_traitsIffffjLj40960ELj4ELj1ELj4ELj16ENS_18Kernel_traits_baseILj40960EffffjLj128EEEEEEEvNS_9FwdParamsE,@function
        .size           _ZN10layer_norm13ln_fwd_kernelINS_13Kernel_traitsIffffjLj40960ELj4ELj1ELj4ELj16ENS_18Kernel_traits_baseILj40960EffffjLj128EEEEEEEvNS_9FwdParamsE,(.L_x_2001 - _ZN10layer_norm13ln_fwd_kernelINS_13Kernel_traitsIffffjLj40960ELj4ELj1ELj4ELj16ENS_18Kernel_traits_baseILj40960EffffjLj128EEEEEEEvNS_9FwdParamsE)
        .other          _ZN10layer_norm13ln_fwd_kernelINS_13Kernel_traitsIffffjLj40960ELj4ELj1ELj4ELj16ENS_18Kernel_traits_baseILj40960EffffjLj128EEEEEEEvNS_9FwdParamsE,@"STO_CUDA_ENTRY STV_DEFAULT"
_ZN10layer_norm13ln_fwd_kernelINS_13Kernel_traitsIffffjLj40960ELj4ELj1ELj4ELj16ENS_18Kernel_traits_baseILj40960EffffjLj128EEEEEEEvNS_9FwdParamsE:
.text._ZN10layer_norm13ln_fwd_kernelINS_13Kernel_traitsIffffjLj40960ELj4ELj1ELj4ELj16ENS_18Kernel_traits_baseILj40960EffffjLj128EEEEEEEvNS_9FwdParamsE:
[----:B------:R-:W0:Y:S01]  /*0000*/  LDC R1, c[0x0][0x28] ;  /* 0x00000a00ff017b82 */ /* 0x000e220000000800 */
[----:B------:R-:W1:Y:S01]  /*0010*/  S2R R4, SR_CTAID.X ;  /* 0x0000000000047919 */ /* 0x000e620000002500 */
[----:B------:R-:W-:Y:S01]  /*0020*/  ULDC UR4, c[0x0][0x214] ;  /* 0x0000850000047ab9 */ /* 0x000fe20000000800 */
[----:B0-----:R-:W-:Y:S01]  /*0030*/  IADD3 R1, R1, -0x30, RZ ;  /* 0xffffffd001017810 */ /* 0x001fe20007ffe0ff */
[----:B------:R-:W0:Y:S01]  /*0040*/  S2R R5, SR_TID.X ;  /* 0x0000000000057919 */ /* 0x000e220000002100 */
[----:B-1----:R-:W-:-:S04]  /*0050*/  SHF.R.U32.HI R0, RZ, 0x2, R4 ;  /* 0x00000002ff007819 */ /* 0x002fc80000011604 */
[----:B0-----:R-:W-:-:S04]  /*0060*/  LEA.HI R0, R5, R0, RZ, 0x19 ;  /* 0x0000000005007211 */ /* 0x001fc800078fc8ff */
        /* <DEDUP_REMOVED lines=11> */
[----:B------:R-:W2:Y:S01]  /*0120*/  LDG.E.128 R124, desc[UR6][R2.64] ;  /* 0x00000006027c7981 */ /* 0x000ea2000c1e1d00 */
        /* <DEDUP_REMOVED lines=39> */
[----:B------:R0:W5:Y:S04]  /*03a0*/  LDG.E.128 R76, desc[UR6][R2.64+0x26000] ;  /* 0x02600006024c7981 */ /* 0x000168000c1e1d00 */
[----:B--2---:R-:W-:Y:S04]  /*03b0*/  STL.64 [R1+0x10], R124 ;  /* 0x0000107c01007387 */ /* 0x004fe80000100a00 */
[----:B------:R1:W-:Y:S04]  /*03c0*/  STL.64 [R1+0x18], R126 ;  /* 0x0000187e01007387 */ /* 0x0003e80000100a00 */
[----:B-1----:R1:W5:Y:S01]  /*03d0*/  LDG.E.128 R124, desc[UR6][R160.64+0x16000] ;  /* 0x01600006a07c7981 */ /* 0x002362000c1e1d00 */
[----:B0-----:R-:W-:Y:S01]  /*03e0*/  MOV R2, R0 ;  /* 0x0000000000027202 */ /* 0x001fe20000000f00 */
[----:B------:R-:W-:-:S11]  /*03f0*/  HFMA2.MMA R0, -RZ, RZ, 0, 0 ;  /* 0x00000000ff007435 */ /* 0x000fd600000001ff */
.L_x_227:
[----:B------:R-:W0:Y:S01]  /*0400*/  S2R R244, SR_TID.X ;  /* 0x0000000000f47919 */ /* 0x000e220000002100 */
[----:B------:R-:W2:Y:S01]  /*0410*/  LDC.64 R172, c[0x0][0x220] ;  /* 0x00008800ffac7b82 */ /* 0x000ea20000000a00 */
[----:B------:R-:W-:Y:S01]  /*0420*/  IMAD R242, R2, 0x2800, RZ ;  /* 0x0000280002f27824 */ /* 0x000fe200078e02ff */
[----:B---3--:R-:W3:Y:S01]  /*0430*/  S2R R3, SR_CTAID.X ;  /* 0x0000000000037919 */ /* 0x008ee20000002500 */
[----:B0-----:R-:W-:Y:S02]  /*0440*/  LOP3.LUT R245, R244, 0x1f, RZ, 0xc0, !PT ;  /* 0x0000001ff4f57812 */ /* 0x001fe400078ec0ff */
[----:B---3--:R-:W-:-:S04]  /*0450*/  SHF.L.U32 R3, R3, 0x7, RZ ;  /* 0x0000000703037819 */ /* 0x008fc800000006ff */
[----:B------:R-:W-:-:S04]  /*0460*/  LOP3.LUT R3, R3, 0x180, R245, 0xe2, !PT ;  /* 0x0000018003037812 */ /* 0x000fc800078ee2f5 */
[----:B------:R-:W-:-:S04]  /*0470*/  LOP3.LUT R3, R3, 0x60, R244, 0xf8, !PT ;  /* 0x0000006003037812 */ /* 0x000fc800078ef8f4 */
[----:B------:R-:W-:-:S05]  /*0480*/  LOP3.LUT R242, R242, R3, RZ, 0xfc, !PT ;  /* 0x00000003f2f27212 */ /* 0x000fca00078efcff */
[C---:B--2---:R-:W-:Y:S01]  /*0490*/  IMAD.WIDE.U32 R236, R242.reuse, 0x10, R172 ;  /* 0x00000010f2ec7825 */ /* 0x044fe200078e00ac */
        /* <DEDUP_REMOVED lines=42> */
[----:B-1----:R-:W-:-:S05]  /*0740*/  IADD3 R160, R242, 0x1e00, RZ ;  /* 0x00001e00f2a07810 */ /* 0x002fca0007ffe0ff */
[----:B------:R-:W4:Y:S01]  /*0750*/  LDG.E.128 R180, desc[UR6][R180.64] ;  /* 0x00000006b4b47981 */ /* 0x000f22000c1e1d00 */
[--C-:B------:R-:W-:Y:S01]  /*0760*/  IMAD.WIDE.U32 R176, R160, 0x10, R172.reuse ;  /* 0x00000010a0b07825 */ /* 0x100fe200078e00ac */
[C---:B------:R-:W-:Y:S02]  /*0770*/  IADD3 R249, R242.reuse, 0x2000, RZ ;  /* 0x00002000f2f97810 */ /* 0x040fe40007ffe0ff */
[----:B------:R-:W-:Y:S01]  /*0780*/  IADD3 R247, R242, 0x2200, RZ ;  /* 0x00002200f2f77810 */ /* 0x000fe20007ffe0ff */
[----:B------:R0:W-:Y:S04]  /*0790*/  STL [R1+0x8], R160 ;  /* 0x000008a001007387 */ /* 0x0001e80000100800 */
[----:B------:R-:W4:Y:S01]  /*07a0*/  LDG.E.128 R176, desc[UR6][R176.64] ;  /* 0x00000006b0b07981 */ /* 0x000f22000c1e1d00 */
[----:B------:R-:W-:-:S06]  /*07b0*/  IMAD.WIDE.U32 R168, R249, 0x10, R172 ;  /* 0x00000010f9a87825 */ /* 0x000fcc00078e00ac */
[----:B------:R-:W4:Y:S01]  /*07c0*/  LDG.E.128 R168, desc[UR6][R168.64] ;  /* 0x00000006a8a87981 */ /* 0x000f22000c1e1d00 */
[----:B0-----:R-:W-:-:S05]  /*07d0*/  IMAD.WIDE.U32 R160, R247, 0x10, R172 ;  /* 0x00000010f7a07825 */ /* 0x001fca00078e00ac */
[----:B------:R0:W4:Y:S01]  /*07e0*/  LDG.E.128 R164, desc[UR6][R160.64] ;  /* 0x00000006a0a47981 */ /* 0x000122000c1e1d00 */
[----:B------:R-:W-:-:S05]  /*07f0*/  IADD3 R3, R242, 0x2400, RZ ;  /* 0x00002400f2037810 */ /* 0x000fca0007ffe0ff */
[----:B0-----:R-:W-:Y:S01]  /*0800*/  IMAD.WIDE.U32 R160, R3, 0x10, R172 ;  /* 0x0000001003a07825 */ /* 0x001fe200078e00ac */
[----:B------:R-:W-:-:S05]  /*0810*/  IADD3 R174, R242, 0x2600, RZ ;  /* 0x00002600f2ae7810 */ /* 0x000fca0007ffe0ff */
[----:B------:R-:W4:Y:S01]  /*0820*/  LDG.E.128 R160, desc[UR6][R160.64] ;  /* 0x00000006a0a07981 */ /* 0x000f22000c1e1d00 */
[----:B------:R-:W-:-:S03]  /*0830*/  IMAD.WIDE.U32 R172, R174, 0x10, R172 ;  /* 0x00000010aeac7825 */ /* 0x000fc600078e00ac */
[----:B------:R0:W-:Y:S04]  /*0840*/  STL [R1], R174 ;  /* 0x000000ae01007387 */ /* 0x0001e80000100800 */
[----:B0-----:R-:W4:Y:S01]  /*0850*/  LDG.E.128 R172, desc[UR6][R172.64] ;  /* 0x00000006acac7981 */ /* 0x001f22000c1e1d00 */
        /* <DEDUP_REMOVED lines=266> */
[----:B------:R0:W-:Y:S04]  /*1900*/  STL [R1+0x4], R245 ;  /* 0x000004f501007387 */ /* 0x0001e80000100800 */
[----:B------:R0:W1:Y:S02]  /*1910*/  SHFL.BFLY PT, R241, R245, 0x10, 0x1f ;  /* 0x0e001f00f5f17f89 */ /* 0x00006400000e0000 */
.L_x_238:
[----:B0-----:R-:W1:Y:S01]  /*1920*/  LDL.LU R245, [R1+0x4] ;  /* 0x0000040001f57983 */ /* 0x001e620000300800 */
[----:B------:R-:W-:Y:S01]  /*1930*/  @!P1 MOV R251, 0x400 ;  /* 0x0000040000fb9802 */ /* 0x000fe20000000f00 */
[----:B------:R-:W-:Y:S05]  /*1940*/  WARPSYNC.ALL ;  /* 0x0000000000007948 */ /* 0x000fea0003800000 */
[----:B------:R-:W0:Y:S02]  /*1950*/  S2R R252, SR_TID.X ;  /* 0x0000000000fc7919 */ /* 0x000e240000002100 */
[----:B0-----:R-:W-:Y:S01]  /*1960*/  LOP3.LUT R252, R252, 0x1f, RZ, 0xc0, !PT ;  /* 0x0000001ffcfc7812 */ /* 0x001fe200078ec0ff */
[----:B-1----:R-:W-:-:S02]  /*1970*/  FADD.FTZ R241, R245, R241 ;  /* 0x000000f1f5f17221 */ /* 0x002fc40000010000 */
[----:B------:R-:W0:Y:S02]  /*1980*/  @!P1 S2R R245, SR_CgaCtaId ;  /* 0x0000000000f59919 */ /* 0x000e240000008800 */
[----:B0-----:R-:W-:Y:S02]  /*1990*/  @!P1 LEA R245, R245, R251, 0x18 ;  /* 0x000000fbf5f59211 */ /* 0x001fe400078ec0ff */
[----:B------:R-:W0:Y:S02]  /*19a0*/  S2R R251, SR_TID.X ;  /* 0x0000000000fb7919 */ /* 0x000e240000002100 */
[----:B0-----:R-:W-:-:S04]  /*19b0*/  SHF.R.U32.HI R251, RZ, 0x5, R251 ;  /* 0x00000005fffb7819 */ /* 0x001fc800000116fb */
[----:B------:R-:W-:-:S04]  /*19c0*/  LOP3.LUT R251, R251, 0x3, RZ, 0xc0, !PT ;  /* 0x00000003fbfb7812 */ /* 0x000fc800078ec0ff */
[----:B------:R-:W-:-:S04]  /*19d0*/  @!P1 IADD3 R251, R244, R251, RZ ;  /* 0x000000fbf4fb9210 */ /* 0x000fc80007ffe0ff */
[----:B------:R-:W-:-:S05]  /*19e0*/  @!P1 LEA R245, R251, R245, 0x3 ;  /* 0x000000f5fbf59211 */ /* 0x000fca00078e18ff */
[----:B------:R0:W-:Y:S01]  /*19f0*/  @!P1 STS.64 [R245], R240 ;  /* 0x000000f0f5009388 */ /* 0x0001e20000000a00 */
[----:B------:R-:W-:-:S13]  /*1a00*/  ISETP.GT.U32.AND P1, PT, R252, 0x3, PT ;  /* 0x00000003fc00780c */ /* 0x000fda0003f24070 */
[----:B0-----:R-:W0:Y:S01]  /*1a10*/  @!P1 S2R R240, SR_CgaCtaId ;  /* 0x0000000000f09919 */ /* 0x001e220000008800 */
[----:B------:R-:W-:Y:S01]  /*1a20*/  @!P1 MOV R241, 0x400 ;  /* 0x0000040000f19802 */ /* 0x000fe20000000f00 */
[----:B------:R-:W-:Y:S01]  /*1a30*/  ULDC UR5, c[0x0][0x210] ;  /* 0x0000840000057ab9 */ /* 0x000fe20000000800 */
[----:B------:R-:W-:Y:S01]  /*1a40*/  MOV R245, RZ ;  /* 0x000000ff00f57202 */ /* 0x000fe20000000f00 */
[----:B-----5:R1:W-:Y:S01]  /*1a50*/  STL [R1+0x2c], R5 ;  /* 0x00002c0501007387 */ /* 0x0203e20000100800 */
[----:B------:R-:W-:Y:S01]  /*1a60*/  @!P1 MOV R245, 0x45200000 ;  /* 0x4520000000f59802 */ /* 0x000fe20000000f00 */
[----:B------:R-:W-:Y:S02]  /*1a70*/  USHF.L.U32 UR4, UR5, 0x2, URZ ;  /* 0x0000000205047899 */ /* 0x000fe4000800063f */
[----:B------:R2:W-:Y:S04]  /*1a80*/  STL [R1+0x28], R4 ;  /* 0x0000280401007387 */ /* 0x0005e80000100800 */
[----:B------:R-:W-:Y:S04]  /*1a90*/  STL [R1+0x24], R3 ;  /* 0x0000240301007387 */ /* 0x000fe80000100800 */
[----:B------:R-:W-:Y:S01]  /*1aa0*/  STL [R1+0x20], R2 ;  /* 0x0000200201007387 */ /* 0x000fe20000100800 */
[----:B-1----:R-:W1:Y:S01]  /*1ab0*/  S2R R5, SR_TID.X ;  /* 0x0000000000057919 */ /* 0x002e620000002100 */
[----:B--2---:R-:W2:Y:S01]  /*1ac0*/  S2R R4, SR_TID.X ;  /* 0x0000000000047919 */ /* 0x004ea20000002100 */
[----:B0-----:R-:W-:-:S02]  /*1ad0*/  @!P1 LEA R240, R240, R241, 0x18 ;  /* 0x000000f1f0f09211 */ /* 0x001fc400078ec0ff */
[----:B------:R-:W-:-:S04]  /*1ae0*/  @!P1 IADD3 R241, R252, R244, RZ ;  /* 0x000000f4fcf19210 */ /* 0x000fc80007ffe0ff */
[----:B------:R-:W-:Y:S02]  /*1af0*/  @!P1 LEA R244, R241, R240, 0x3 ;  /* 0x000000f0f1f49211 */ /* 0x000fe400078e18ff */
[----:B------:R-:W-:Y:S01]  /*1b00*/  CS2R R240, SRZ ;  /* 0x0000000000f07805 */ /* 0x000fe2000001ff00 */
[----:B------:R-:W-:Y:S01]  /*1b10*/  BAR.SYNC.DEFER_BLOCKING 0x0 ;  /* 0x0000000000007b1d */ /* 0x000fe20000010000 */
[----:B-1----:R-:W-:-:S04]  /*1b20*/  SHF.R.U32.HI R5, RZ, 0x5, R5 ;  /* 0x00000005ff057819 */ /* 0x002fc80000011605 */
[----:B------:R-:W-:-:S04]  /*1b30*/  LOP3.LUT R5, R5, 0x3, RZ, 0xc0, !PT ;  /* 0x0000000305057812 */ /* 0x000fc800078ec0ff */
[----:B--2---:R-:W-:Y:S01]  /*1b40*/  LOP3.LUT P2, RZ, R5, 0x1f, R4, 0xf8, !PT ;  /* 0x0000001f05ff7812 */ /* 0x004fe2000784f804 */
[----:B------:R-:W0:Y:S04]  /*1b50*/  @!P1 LDS.64 R240, [R244] ;  /* 0x00000000f4f09984 */ /* 0x000e280000000a00 */
[----:B------:R-:W-:Y:S04]  /*1b60*/  SHFL.DOWN PT, R244, R245, 0x2, 0x1f ;  /* 0x08401f00f5f47f89 */ /* 0x000fe800000e0000 */
[----:B0-----:R-:W0:Y:S02]  /*1b70*/  SHFL.DOWN PT, R251, R240, 0x2, 0x1f ;  /* 0x08401f00f0fb7f89 */ /* 0x001e2400000e0000 */
[----:B0-----:R-:W-:Y:S01]  /*1b80*/  FADD.FTZ R252, -R251, R240 ;  /* 0x000000f0fbfc7221 */ /* 0x001fe20000010100 */
[----:B------:R-:W-:-:S03]  /*1b90*/  FMUL.FTZ R251, R244, R251 ;  /* 0x000000fbf4fb7220 */ /* 0x000fc60000410000 */
[----:B------:R-:W-:Y:S01]  /*1ba0*/  FMUL.FTZ R252, R252, R252 ;  /* 0x000000fcfcfc7220 */ /* 0x000fe20000410000 */
[----:B------:R-:W-:Y:S01]  /*1bb0*/  FFMA.FTZ R251, R245, R240, R251 ;  /* 0x000000f0f5fb7223 */ /* 0x000fe200000100fb */
[----:B------:R-:W-:Y:S02]  /*1bc0*/  FADD.FTZ R240, R244, R245 ;  /* 0x000000f5f4f07221 */ /* 0x000fe40000010000 */
[----:B------:R-:W-:Y:S02]  /*1bd0*/  FMUL.FTZ R252, R252, R245 ;  /* 0x000000f5fcfc7220 */ /* 0x000fe40000410000 */
[----:B------:R-:W0:Y:S01]  /*1be0*/  SHFL.DOWN PT, R245, R241, 0x2, 0x1f ;  /* 0x08401f00f1f57f89 */ /* 0x000e2200000e0000 */
[----:B------:R-:W1:Y:S01]  /*1bf0*/  MUFU.RCP R2, R240 ;  /* 0x000000f000027308 */ /* 0x000e620000001000 */
[----:B------:R-:W-:Y:S02]  /*1c00*/  FMUL.FTZ R252, R244, R252 ;  /* 0x000000fcf4fc7220 */ /* 0x000fe40000410000 */
[----:B------:R-:W2:Y:S01]  /*1c10*/  SHFL.DOWN PT, R244, R240, 0x1, 0x1f ;  /* 0x08201f00f0f47f89 */ /* 0x000ea200000e0000 */
[----:B-1----:R-:W-:Y:S01]  /*1c20*/  FMUL.FTZ R251, R2, R251 ;  /* 0x000000fb02fb7220 */ /* 0x002fe20000410000 */
[----:B0-----:R-:W-:-:S04]  /*1c30*/  FADD.FTZ R245, R245, R241 ;  /* 0x000000f1f5f57221 */ /* 0x001fc80000010000 */
[----:B------:R-:W0:Y:S01]  /*1c40*/  SHFL.DOWN PT, R241, R251, 0x1, 0x1f ;  /* 0x08201f00fbf17f89 */ /* 0x000e2200000e0000 */
[----:B------:R-:W-:Y:S01]  /*1c50*/  FFMA.FTZ R245, R2, R252, R245 ;  /* 0x000000fc02f57223 */ /* 0x000fe200000100f5 */
[----:B--2---:R-:W-:Y:S01]  /*1c60*/  FADD.FTZ R5, R240, R244 ;  /* 0x000000f4f0057221 */ /* 0x004fe20000010000 */
[----:B0-----:R-:W-:Y:S01]  /*1c70*/  FADD.FTZ R252, R251, -R241 ;  /* 0x800000f1fbfc7221 */ /* 0x001fe20000010000 */
[----:B------:R-:W-:-:S03]  /*1c80*/  FMUL.FTZ R2, R244, R241 ;  /* 0x000000f1f4027220 */ /* 0x000fc60000410000 */
[----:B------:R-:W-:Y:S01]  /*1c90*/  FMUL.FTZ R241, R252, R252 ;  /* 0x000000fcfcf17220 */ /* 0x000fe20000410000 */
[C---:B------:R-:W-:Y:S01]  /*1ca0*/  FFMA.FTZ R2, R240.reuse, R251, R2 ;  /* 0x000000fbf0027223 */ /* 0x040fe20000010002 */
[----:B------:R-:W0:Y:S02]  /*1cb0*/  S2R R252, SR_CTAID.X ;  /* 0x0000000000fc7919 */ /* 0x000e240000002500 */
[----:B------:R-:W-:Y:S01]  /*1cc0*/  FMUL.FTZ R241, R240, R241 ;  /* 0x000000f1f0f17220 */ /* 0x000fe20000410000 */
[----:B------:R-:W-:-:S03]  /*1cd0*/  LOP3.LUT R240, R0, 0x1, RZ, 0xc0, !PT ;  /* 0x0000000100f07812 */ /* 0x000fc600078ec0ff */
[----:B------:R-:W-:Y:S01]  /*1ce0*/  FMUL.FTZ R3, R244, R241 ;  /* 0x000000f1f4037220 */ /* 0x000fe20000410000 */
[----:B------:R-:W-:-:S04]  /*1cf0*/  IADD3 R251, -R240, RZ, RZ ;  /* 0x000000fff0fb7210 */ /* 0x000fc80007ffe1ff */
[----:B------:R-:W-:Y:S02]  /*1d00*/  LOP3.LUT R240, R251, UR4, RZ, 0xc0, !PT ;  /* 0x00000004fbf07c12 */ /* 0x000fe4000f8ec0ff */
[----:B0-----:R-:W-:-:S04]  /*1d10*/  SHF.R.U32.HI R252, RZ, 0x2, R252 ;  /* 0x00000002fffc7819 */ /* 0x001fc800000116fc */
[----:B------:R-:W-:Y:S02]  /*1d20*/  LEA.HI R241, R4, R252, RZ, 0x19 ;  /* 0x000000fc04f17211 */ /* 0x000fe400078fc8ff */
[----:B------:R-:W0:Y:S02]  /*1d30*/  S2R R4, SR_CTAID.X ;  /* 0x0000000000047919 */ /* 0x000e240000002500 */
[----:B------:R-:W-:Y:S02]  /*1d40*/  LEA R252, P4, R241, R240, 0x2 ;  /* 0x000000f0f1fc7211 */ /* 0x000fe400078810ff */
[----:B------:R-:W1:Y:S01]  /*1d50*/  @!P2 LDC.64 R240, c[0x0][0x250] ;  /* 0x00009400fff0ab82 */ /* 0x000e620000000a00 */
[----:B0-----:R-:W-:-:S04]  /*1d60*/  LOP3.LUT R4, R4, 0x3, RZ, 0xc0, !PT ;  /* 0x0000000304047812 */ /* 0x001fc800078ec0ff */
[----:B------:R-:W-:Y:S02]  /*1d70*/  @!P2 IADD3 R244, P3, R4, R252, RZ ;  /* 0x000000fc04f4a210 */ /* 0x000fe40007f7e0ff */
[----:B------:R-:W-:Y:S02]  /*1d80*/  IADD3.X R4, RZ, RZ, RZ, P4, !PT ;  /* 0x000000ffff047210 */ /* 0x000fe400027fe4ff */
[----:B-1----:R-:W-:-:S03]  /*1d90*/  @!P2 LEA R240, P4, R244, R240, 0x3 ;  /* 0x000000f0f4f0a211 */ /* 0x002fc600078818ff */
[----:B------:R0:W-:Y:S02]  /*1da0*/  STL [R1+0x4], R4 ;  /* 0x0000040401007387 */ /* 0x0001e40000100800 */
[----:B0-----:R-:W-:-:S04]  /*1db0*/  @!P2 IADD3.X R4, RZ, R4, RZ, P3, !PT ;  /* 0x00000004ff04a210 */ /* 0x001fc80001ffe4ff */
[----:B------:R-:W-:Y:S02]  /*1dc0*/  @!P2 LEA.HI.X R241, R244, R241, R4, 0x3, P4 ;  /* 0x000000f1f4f1a211 */ /* 0x000fe400020f1c04 */
[----:B------:R-:W0:Y:S01]  /*1dd0*/  SHFL.DOWN PT, R4, R245, 0x1, 0x1f ;  /* 0x08201f00f5047f89 */ /* 0x000e2200000e0000 */
[----:B------:R1:W2:Y:S03]  /*1de0*/  MUFU.RCP R244, R5 ;  /* 0x0000000500f47308 */ /* 0x0002a60000001000 */
[----:B-1----:R1:W5:Y:S01]  /*1df0*/  LDL.LU R5, [R1+0x2c] ;  /* 0x00002c0001057983 */ /* 0x0023620000300800 */
[----:B0-----:R-:W-:-:S03]  /*1e00*/  FADD.FTZ R245, R245, R4 ;  /* 0x00000004f5f57221 */ /* 0x001fc60000010000 */
[----:B------:R1:W5:Y:S01]  /*1e10*/  LDL.LU R4, [R1+0x28] ;  /* 0x0000280001047983 */ /* 0x0003620000300800 */
[C---:B--2---:R-:W-:Y:S01]  /*1e20*/  FFMA.FTZ R245, R244.reuse, R3, R245 ;  /* 0x00000003f4f57223 */ /* 0x044fe200000100f5 */
[----:B------:R-:W-:Y:S02]  /*1e30*/  FMUL.FTZ R244, R244, R2 ;  /* 0x00000002f4f47220 */ /* 0x000fe40000410000 */
[----:B------:R1:W5:Y:S04]  /*1e40*/  LDL.LU R3, [R1+0x24] ;  /* 0x0000240001037983 */ /* 0x0003680000300800 */
[----:B------:R1:W5:Y:S04]  /*1e50*/  LDL.LU R2, [R1+0x20] ;  /* 0x0000200001027983 */ /* 0x0003680000300800 */
[----:B------:R-:W-:Y:S04]  /*1e60*/  SHFL.IDX PT, R244, R244, RZ, 0x1f ;  /* 0x00001ffff4f47589 */ /* 0x000fe800000e0000 */
[----:B------:R-:W0:Y:S04]  /*1e70*/  SHFL.IDX PT, R245, R245, RZ, 0x1f ;  /* 0x00001ffff5f57589 */ /* 0x000e2800000e0000 */
[----:B0-----:R0:W-:Y:S02]  /*1e80*/  @!P2 STG.E.64 desc[UR6][R240.64], R244 ;  /* 0x000000f4f000a986 */ /* 0x0011e4000c101b06 */
[----:B0-----:R-:W0:Y:S02]  /*1e90*/  S2R R241, SR_TID.X ;  /* 0x0000000000f17919 */ /* 0x001e240000002100 */
[----:B0-----:R-:W-:-:S13]  /*1ea0*/  ISETP.NE.AND P2, PT, R241, RZ, PT ;  /* 0x000000fff100720c */ /* 0x001fda0003f45270 */
[----:B-1----:R-:W-:Y:S05]  /*1eb0*/  @P2 BRA `(.L_x_225) ;  /* 0x0000000000582947 */ /* 0x002fea0003800000 */
[----:B------:R-:W0:Y:S01]  /*1ec0*/  S2R R241, SR_CTAID.X ;  /* 0x0000000000f17919 */ /* 0x000e220000002500 */
[----:B------:R-:W-:Y:S01]  /*1ed0*/  LOP3.LUT R240, R251, UR5, RZ, 0xc0, !PT ;  /* 0x00000005fbf07c12 */ /* 0x000fe2000f8ec0ff */
[----:B------:R-:W-:Y:S01]  /*1ee0*/  ULDC.64 UR8, c[0x0][0x258] ;  /* 0x0000960000087ab9 */ /* 0x000fe20000000a00 */
[----:B0-----:R-:W-:-:S04]  /*1ef0*/  SHF.R.U32.HI R241, RZ, 0x2, R241 ;  /* 0x00000002fff17819 */ /* 0x001fc800000116f1 */
[----:B------:R-:W-:-:S04]  /*1f00*/  IADD3 R241, P2, R241, R240, RZ ;  /* 0x000000f0f1f17210 */ /* 0x000fc80007f5e0ff */
[----:B------:R-:W-:Y:S02]  /*1f10*/  LEA.HI.X.SX32 R244, R240, RZ, 0x1, P2 ;  /* 0x000000fff0f47211 */ /* 0x000fe400010f0eff */
[----:B------:R-:W-:-:S04]  /*1f20*/  LEA R240, P2, R241, UR8, 0x2 ;  /* 0x00000008f1f07c11 */ /* 0x000fc8000f8410ff */
[----:B------:R-:W-:Y:S01]  /*1f30*/  LEA.HI.X R241, R241, UR9, R244, 0x2, P2 ;  /* 0x00000009f1f17c11 */ /* 0x000fe200090f14f4 */
[----:B------:R-:W-:Y:S01]  /*1f40*/  HFMA2.MMA R244, -RZ, RZ, 0, 5.9604644775390625e-08 ;  /* 0x00000001fff47435 */ /* 0x000fe200000001ff */
[----:B------:R-:W-:-:S09]  /*1f50*/  LOP3.LUT P2, RZ, R0, 0x2, RZ, 0xc0, !PT ;  /* 0x0000000200ff7812 */ /* 0x000fd2000784c0ff */
[----:B------:R-:W-:Y:S01]  /*1f60*/  SEL R244, R244, 0xffffffff, !P2 ;  /* 0xfffffffff4f47807 */ /* 0x000fe20005000000 */
[----:B------:R-:W-:Y:S06]  /*1f70*/  MEMBAR.ALL.GPU ;  /* 0x0000000000007992 */ /* 0x000fec000000a000 */
[----:B------:R-:W-:-:S00]  /*1f80*/  ERRBAR ;  /* 0x00000000000079ab */ /* 0x000fc00000000000 */
[----:B------:R-:W-:Y:S06]  /*1f90*/  CGAERRBAR ;  /* 0x00000000000075ab */ /* 0x000fec0000000000 */
[----:B------:R0:W-:Y:S02]  /*1fa0*/  REDG.E.ADD.S32.STRONG.GPU desc[UR6][R240.64], R244 ;  /* 0x000000f4f000798e */ /* 0x0001e4000c10e386 */
[----:B0-----:R-:W-:-:S04]  /*1fb0*/  SHF.L.U32 R244, R0, 0x1, RZ ;  /* 0x0000000100f47819 */ /* 0x001fc800000006ff */
[----:B------:R-:W-:-:S07]  /*1fc0*/  LOP3.LUT R244, R244, 0x4, RZ, 0xc, !PT ;  /* 0x00000004f4f47812 */ /* 0x000fce00078e0cff */
.L_x_226:
[----:B------:R-:W2:Y:S04]  /*1fd0*/  LDG.E.STRONG.GPU R245, desc[UR6][R240.64] ;  /* 0x00000006f0f57981 */ /* 0x000ea8000c1ef900 */
[----:B--2---:R-:W-:Y:S01]  /*1fe0*/  CCTL.IVALL ;  /* 0x00000000ff00798f */ /* 0x004fe20002000000 */
[----:B------:R-:W-:Y:S05]  /*1ff0*/  YIELD ;  /* 0x0000000000007946 */ /* 0x000fea0003800000 */
[----:B------:R-:W-:-:S13]  /*2000*/  ISETP.NE.AND P2, PT, R245, R244, PT ;  /* 0x000000f4f500720c */ /* 0x000fda0003f45270 */
[----:B------:R-:W-:Y:S05]  /*2010*/  @P2 BRA `(.L_x_226) ;  /* 0xfffffffc00ec2947 */ /* 0x000fea000383ffff */
.L_x_225:
[----:B------:R-:W2:Y:S01]  /*2020*/  LDL.LU R245, [R1+0x4] ;  /* 0x0000040001f57983 */ /* 0x000ea20000300800 */
[----:B------:R-:W0:Y:S01]  /*2030*/  @!P1 LDC.64 R240, c[0x0][0x250] ;  /* 0x00009400fff09b82 */ /* 0x000e220000000a00 */
[----:B------:R-:W1:Y:S01]  /*2040*/  S2R R251, SR_TID.X ;  /* 0x0000000000fb7919 */ /* 0x000e620000002100 */
[----:B------:R-:W-:Y:S05]  /*2050*/  WARPSYNC.ALL ;  /* 0x0000000000007948 */ /* 0x000fea0003800000 */
[----:B------:R3:W-:Y:S01]  /*2060*/  STL [R1+0x24], R159 ;  /* 0x0000249f01007387 */ /* 0x0007e20000100800 */
[----:B------:R-:W-:Y:S01]  /*2070*/  ULDC.64 UR8, c[0x0][0x228] ;  /* 0x00008a0000087ab9 */ /* 0x000fe20000000a00 */
[----:B------:R-:W-:Y:S01]  /*2080*/  ULDC UR4, c[0x0][0x214] ;  /* 0x0000850000047ab9 */ /* 0x000fe20000000800 */
[----:B-1----:R-:W-:Y:S01]  /*2090*/  LOP3.LUT R251, R251, 0x1f, RZ, 0xc0, !PT ;  /* 0x0000001ffbfb7812 */ /* 0x002fe200078ec0ff */
[----:B------:R-:W-:Y:S03]  /*20a0*/  BAR.SYNC.DEFER_BLOCKING 0x0 ;  /* 0x0000000000007b1d */ /* 0x000fe60000010000 */
[----:B------:R-:W-:-:S04]  /*20b0*/  @!P1 IADD3 R244, P2, R251, R252, RZ ;  /* 0x000000fcfbf49210 */ /* 0x000fc80007f5e0ff */
[----:B--2---:R-:W-:Y:S02]  /*20c0*/  @!P1 IADD3.X R245, RZ, R245, RZ, P2, !PT ;  /* 0x000000f5fff59210 */ /* 0x004fe400017fe4ff */
[----:B0-----:R-:W-:-:S04]  /*20d0*/  @!P1 LEA R240, P2, R244, R240, 0x3 ;  /* 0x000000f0f4f09211 */ /* 0x001fc800078418ff */
[----:B------:R-:W-:Y:S02]  /*20e0*/  @!P1 LEA.HI.X R241, R244, R241, R245, 0x3, P2 ;  /* 0x000000f1f4f19211 */ /* 0x000fe400010f1cf5 */
[----:B------:R-:W-:-:S06]  /*20f0*/  CS2R R244, SRZ ;  /* 0x0000000000f47805 */ /* 0x000fcc000001ff00 */
[----:B------:R0:W2:Y:S01]  /*2100*/  @!P1 LDG.E.64 R244, desc[UR6][R240.64] ;  /* 0x00000006f0f49981 */ /* 0x0000a2000c1e1b00 */
[----:B------:R-:W1:Y:S03]  /*2110*/  S2R R251, SR_TID.X ;  /* 0x0000000000fb7919 */ /* 0x000e660000002100 */
[----:B------:R4:W-:Y:S01]  /*2120*/  STL [R1+0x20], R0 ;  /* 0x0000200001007387 */ /* 0x0009e20000100800 */
[----:B---3--:R-:W3:Y:S01]  /*2130*/  S2R R159, SR_TID.X ;  /* 0x00000000009f7919 */ /* 0x008ee20000002100 */
[----:B----4-:R-:W4:Y:S01]  /*2140*/  S2R R0, SR_CTAID.X ;  /* 0x0000000000007919 */ /* 0x010f220000002500 */
[----:B0-----:R-:W-:Y:S02]  /*2150*/  MOV R241, RZ ;  /* 0x000000ff00f17202 */ /* 0x001fe40000000f00 */
[----:B------:R-:W-:Y:S02]  /*2160*/  @!P1 MOV R241, 0x46200000 ;  /* 0x4620000000f19802 */ /* 0x000fe40000000f00 */
[----:B-1----:R-:W-:-:S04]  /*2170*/  SHF.R.U32.HI R251, RZ, 0x5, R251 ;  /* 0x00000005fffb7819 */ /* 0x002fc800000116fb */
[----:B----4-:R-:W-:-:S04]  /*2180*/  LOP3.LUT R251, R251, 0x3, R0, 0xc8, !PT ;  /* 0x00000003fbfb7812 */ /* 0x010fc800078ec800 */
[----:B---3--:R-:W-:Y:S02]  /*2190*/  LOP3.LUT P1, RZ, R251, 0x1f, R159, 0xf8, !PT ;  /* 0x0000001ffbff7812 */ /* 0x008fe4000782f89f */
[----:B------:R-:W-:Y:S04]  /*21a0*/  SHFL.DOWN PT, R251, R241, 0x2, 0x1f ;  /* 0x08401f00f1fb7f89 */ /* 0x000fe800000e0000 */
[----:B------:R-:W3:Y:S04]  /*21b0*/  LDL R159, [R1+0x14] ;  /* 0x00001400019f7983 */ /* 0x000ee80000100800 */
[----:B--2---:R-:W0:Y:S02]  /*21c0*/  SHFL.DOWN PT, R240, R244, 0x2, 0x1f ;  /* 0x08401f00f4f07f89 */ /* 0x004e2400000e0000 */
[----:B0-----:R-:W-:Y:S01]  /*21d0*/  FADD.FTZ R252, -R240, R244 ;  /* 0x000000f4f0fc7221 */ /* 0x001fe20000010100 */
[----:B------:R-:W-:-:S03]  /*21e0*/  FMUL.FTZ R0, R251, R240 ;  /* 0x000000f0fb007220 */ /* 0x000fc60000410000 */
[----:B------:R-:W-:Y:S01]  /*21f0*/  FMUL.FTZ R252, R252, R252 ;  /* 0x000000fcfcfc7220 */ /* 0x000fe20000410000 */
[----:B------:R-:W-:Y:S01]  /*2200*/  FADD.FTZ R240, R251, R241 ;  /* 0x000000f1fbf07221 */ /* 0x000fe20000010000 */
[----:B------:R-:W-:Y:S02]  /*2210*/  FFMA.FTZ R244, R241, R244, R0 ;  /* 0x000000f4f1f47223 */ /* 0x000fe40000010000 */
[----:B------:R-:W-:Y:S02]  /*2220*/  FMUL.FTZ R252, R252, R241 ;  /* 0x000000f1fcfc7220 */ /* 0x000fe40000410000 */
[----:B------:R-:W0:Y:S02]  /*2230*/  SHFL.DOWN PT, R241, R245, 0x2, 0x1f ;  /* 0x08401f00f5f17f89 */ /* 0x000e2400000e0000 */
[----:B------:R-:W-:Y:S01]  /*2240*/  FMUL.FTZ R252, R251, R252 ;  /* 0x000000fcfbfc7220 */ /* 0x000fe20000410000 */
[----:B0-----:R-:W-:Y:S02]  /*2250*/  FADD.FTZ R241, R241, R245 ;  /* 0x000000f5f1f17221 */ /* 0x001fe40000010000 */
[----:B------:R-:W0:Y:S02]  /*2260*/  MUFU.RCP R245, R240 ;  /* 0x000000f000f57308 */ /* 0x000e240000001000 */
[----:B0-----:R-:W-:-:S05]  /*2270*/  FFMA.FTZ R241, R245, R252, R241 ;  /* 0x000000fcf5f17223 */ /* 0x001fca00000100f1 */
[----:B------:R-:W0:Y:S01]  /*2280*/  SHFL.DOWN PT, R251, R241, 0x1, 0x1f ;  /* 0x08201f00f1fb7f89 */ /* 0x000e2200000e0000 */
[----:B------:R-:W-:-:S03]  /*2290*/  FMUL.FTZ R244, R245, R244 ;  /* 0x000000f4f5f47220 */ /* 0x000fc60000410000 */
[----:B------:R-:W1:Y:S01]  /*22a0*/  SHFL.DOWN PT, R245, R240, 0x1, 0x1f ;  /* 0x08201f00f0f57f89 */ /* 0x000e6200000e0000 */
[----:B0-----:R-:W-:-:S03]  /*22b0*/  FADD.FTZ R0, R241, R251 ;  /* 0x000000fbf1007221 */ /* 0x001fc60000010000 */
[----:B------:R-:W0:Y:S01]  /*22c0*/  SHFL.DOWN PT, R241, R244, 0x1, 0x1f ;  /* 0x08201f00f4f17f89 */ /* 0x000e2200000e0000 */
[----:B-1----:R-:W-:-:S06]  /*22d0*/  FADD.FTZ R251, R240, R245 ;  /* 0x000000f5f0fb7221 */ /* 0x002fcc0000010000 */
[----:B------:R-:W1:Y:S01]  /*22e0*/  MUFU.RCP R251, R251 ;  /* 0x000000fb00fb7308 */ /* 0x000e620000001000 */
[----:B0-----:R-:W-:-:S04]  /*22f0*/  FADD.FTZ R252, R244, -R241 ;  /* 0x800000f1f4fc7221 */ /* 0x001fc80000010000 */
[----:B------:R-:W-:-:S04]  /*2300*/  FMUL.FTZ R252, R252, R252 ;  /* 0x000000fcfcfc7220 */ /* 0x000fc80000410000 */
[----:B------:R-:W-:Y:S01]  /*2310*/  FMUL.FTZ R252, R240, R252 ;  /* 0x000000fcf0fc7220 */ /* 0x000fe20000410000 */
[----:B------:R-:W-:-:S03]  /*2320*/  FMUL.FTZ R241, R245, R241 ;  /* 0x000000f1f5f17220 */ /* 0x000fc60000410000 */
[----:B------:R-:W-:Y:S01]  /*2330*/  FMUL.FTZ R252, R245, R252 ;  /* 0x000000fcf5fc7220 */ /* 0x000fe20000410000 */
[----:B------:R-:W-:Y:S02]  /*2340*/  FFMA.FTZ R240, R240, R244, R241 ;  /* 0x000000f4f0f07223 */ /* 0x000fe400000100f1 */
[----:B------:R-:W0:Y:S01]  /*2350*/  @!P1 LDC.64 R244, c[0x0][0x230] ;  /* 0x00008c00fff49b82 */ /* 0x000e220000000a00 */
[C---:B-1----:R-:W-:Y:S01]  /*2360*/  FFMA.FTZ R252, R251.reuse, R252, R0 ;  /* 0x000000fcfbfc7223 */ /* 0x042fe20000010000 */
[----:B------:R-:W-:Y:S01]  /*2370*/  FMUL.FTZ R240, R251, R240 ;  /* 0x000000f0fbf07220 */ /* 0x000fe20000410000 */
[----:B------:R-:W2:Y:S04]  /*2380*/  LDL R0, [R1+0x10] ;  /* 0x0000100001007983 */ /* 0x000ea80000100800 */
[----:B------:R1:W4:Y:S01]  /*2390*/  SHFL.IDX PT, R241, R252, RZ, 0x1f ;  /* 0x00001ffffcf17589 */ /* 0x00032200000e0000 */
[----:B------:R-:W4:Y:S03]  /*23a0*/  LDC R251, c[0x0][0x260] ;  /* 0x00009800fffb7b82 */ /* 0x000f260000000800 */
[----:B-1----:R-:W2:Y:S01]  /*23b0*/  LDL R252, [R1+0x1c] ;  /* 0x00001c0001fc7983 */ /* 0x002ea20000100800 */
[----:B----4-:R-:W-:-:S03]  /*23c0*/  FFMA.FTZ R241, R241, 2.4414062863797880709e-05, R251 ;  /* 0x37cccccdf1f17823 */ /* 0x010fc600000100fb */
[----:B------:R-:W4:Y:S04]  /*23d0*/  LDL R251, [R1+0x18] ;  /* 0x0000180001fb7983 */ /* 0x000f280000100800 */
[----:B------:R-:W1:Y:S01]  /*23e0*/  SHFL.IDX PT, R240, R240, RZ, 0x1f ;  /* 0x00001ffff0f07589 */ /* 0x000e6200000e0000 */
[----:B0----5:R-:W-:Y:S01]  /*23f0*/  @!P1 IMAD.WIDE R244, R2, 0x4, R244 ;  /* 0x0000000402f49825 */ /* 0x021fe200078e02f4 */
[----:B------:R-:W0:Y:S04]  /*2400*/  MUFU.RSQ R241, R241 ;  /* 0x000000f100f17308 */ /* 0x000e280000001400 */
[----:B-1----:R1:W-:Y:S02]  /*2410*/  @!P1 STG.E desc[UR6][R244.64], R240 ;  /* 0x000000f0f4009986 */ /* 0x0023e4000c101906 */
[----:B-1----:R-:W1:Y:S01]  /*2420*/  @!P1 LDC.64 R244, c[0x0][0x238] ;  /* 0x00008e00fff49b82 */ /* 0x002e620000000a00 */
[--C-:B------:R-:W-:Y:S01]  /*2430*/  FADD.FTZ R237, R237, -R240.reuse ;  /* 0x800000f0eded7221 */ /* 0x100fe20000010000 */
[----:B------:R-:W-:Y:S01]  /*2440*/  FADD.FTZ R236, R236, -R240 ;  /* 0x800000f0ecec7221 */ /* 0x000fe20000010000 */
[----:B-1----:R-:W-:-:S05]  /*2450*/  @!P1 IMAD.WIDE R244, R2, 0x4, R244 ;  /* 0x0000000402f49825 */ /* 0x002fca00078e02f4 */
[----:B0-----:R0:W-:Y:S02]  /*2460*/  @!P1 STG.E desc[UR6][R244.64], R241 ;  /* 0x000000f1f4009986 */ /* 0x0011e4000c101906 */
[----:B0-----:R-:W0:Y:S01]  /*2470*/  LDC.64 R244, c[0x0][0x228] ;  /* 0x00008a00fff47b82 */ /* 0x001e220000000a00 */
[--C-:B------:R-:W-:Y:S01]  /*2480*/  FADD.FTZ R238, R238, -R240.reuse ;  /* 0x800000f0eeee7221 */ /* 0x100fe20000010000 */
[--C-:B------:R-:W-:Y:S01]  /*2490*/  FADD.FTZ R239, R239, -R240.reuse ;  /* 0x800000f0efef7221 */ /* 0x100fe20000010000 */
[C---:B------:R-:W-:Y:S01]  /*24a0*/  FMUL.FTZ R237, R241.reuse, R237 ;  /* 0x000000edf1ed7220 */ /* 0x040fe20000410000 */
[C---:B------:R-:W-:Y:S01]  /*24b0*/  FMUL.FTZ R236, R241.reuse, R236 ;  /* 0x000000ecf1ec7220 */ /* 0x040fe20000410000 */
[C---:B------:R-:W-:Y:S01]  /*24c0*/  FMUL.FTZ R238, R241.reuse, R238 ;  /* 0x000000eef1ee7220 */ /* 0x040fe20000410000 */
[----:B------:R-:W-:Y:S01]  /*24d0*/  FMUL.FTZ R239, R241, R239 ;  /* 0x000000eff1ef7220 */ /* 0x000fe20000410000 */
[----:B---3--:R-:W-:Y:S01]  /*24e0*/  FFMA.FTZ R237, R159, R237, R81 ;  /* 0x000000ed9fed7223 */ /* 0x008fe20000010051 */
        /* <DEDUP_REMOVED lines=8> */
[----:B0-----:R-:W-:-:S04]  /*2570*/  IMAD.WIDE.U32 R244, R242, 0x10, R244 ;  /* 0x00000010f2f47825 */ /* 0x001fc800078e00f4 */
[----:B------:R-:W-:Y:S01]  /*2580*/  FFMA.FTZ R233, R5, R233, R85 ;  /* 0x000000e905e97223 */ /* 0x000fe20000010055 */
[----:B------:R-:W-:Y:S01]  /*2590*/  FFMA.FTZ R232, R4, R232, R84 ;  /* 0x000000e804e87223 */ /* 0x000fe20000010054 */
[----:B------:R-:W-:Y:S01]  /*25a0*/  FFMA.FTZ R234, R6, R234, R86 ;  /* 0x000000ea06ea7223 */ /* 0x000fe20000010056 */
[----:B------:R-:W-:Y:S01]  /*25b0*/  FFMA.FTZ R235, R7, R235, R87 ;  /* 0x000000eb07eb7223 */ /* 0x000fe20000010057 */
[----:B------:R-:W3:Y:S01]  /*25c0*/  LDL.LU R159, [R1+0x24] ;  /* 0x00002400019f7983 */ /* 0x000ee20000300800 */
[----:B------:R-:W-:Y:S01]  /*25d0*/  FADD.FTZ R226, R226, -R240 ;  /* 0x800000f0e2e27221 */ /* 0x000fe20000010000 */
[----:B--2---:R-:W-:Y:S02]  /*25e0*/  FFMA.FTZ R236, R0, R236, R80 ;  /* 0x000000ec00ec7223 */ /* 0x004fe40000010050 */
[----:B------:R-:W2:Y:S01]  /*25f0*/  LDL.LU R0, [R1+0x20] ;  /* 0x0000200001007983 */ /* 0x000ea20000300800 */
[----:B------:R-:W-:Y:S01]  /*2600*/  FFMA.FTZ R239, R252, R239, R83 ;  /* 0x000000effcef7223 */ /* 0x000fe20000010053 */
[----:B----4-:R-:W-:-:S05]  /*2610*/  FFMA.FTZ R238, R251, R238, R82 ;  /* 0x000000eefbee7223 */ /* 0x010fca0000010052 */
[----:B------:R0:W-:Y:S02]  /*2620*/  STG.E.128 desc[UR6][R244.64], R236 ;  /* 0x000000ecf4007986 */ /* 0x0001e4000c101d06 */
[----:B0-----:R-:W-:Y:S01]  /*2630*/  LEA R236, P1, R243, UR8, 0x4 ;  /* 0x00000008f3ec7c11 */ /* 0x001fe2000f8220ff */
[----:B------:R-:W0:Y:S01]  /*2640*/  S2R R252, SR_TID.X ;  /* 0x0000000000fc7919 */ /* 0x000e220000002100 */
[--C-:B------:R-:W-:Y:S01]  /*2650*/  FADD.FTZ R228, R228, -R240.reuse ;  /* 0x800000f0e4e47221 */ /* 0x100fe20000010000 */
[--C-:B------:R-:W-:Y:S01]  /*2660*/  FADD.FTZ R229, R229, -R240.reuse ;  /* 0x800000f0e5e57221 */ /* 0x100fe20000010000 */
[----:B------:R-:W-:Y:S01]  /*2670*/  LEA.HI.X R237, R243, UR9, RZ, 0x4, P1 ;  /* 0x00000009f3ed7c11 */ /* 0x000fe200088f24ff */
[----:B------:R-:W1:Y:S01]  /*2680*/  S2R R242, SR_CTAID.X ;  /* 0x0000000000f27919 */ /* 0x000e620000002500 */
[--C-:B------:R-:W-:Y:S01]  /*2690*/  FADD.FTZ R230, R230, -R240.reuse ;  /* 0x800000f0e6e67221 */ /* 0x100fe20000010000 */
[--C-:B------:R-:W-:Y:S01]  /*26a0*/  FADD.FTZ R231, R231, -R240.reuse ;  /* 0x800000f0e7e77221 */ /* 0x100fe20000010000 */
[--C-:B------:R-:W-:Y:S01]  /*26b0*/  FADD.FTZ R224, R224, -R240.reuse ;  /* 0x800000f0e0e07221 */ /* 0x100fe20000010000 */
[----:B------:R4:W-:Y:S01]  /*26c0*/  STG.E.128 desc[UR6][R236.64], R232 ;  /* 0x000000e8ec007986 */ /* 0x0009e2000c101d06 */
[----:B------:R-:W1:Y:S01]  /*26d0*/  LDC.64 R244, c[0x0][0x228] ;  /* 0x00008a00fff47b82 */ /* 0x000e620000000a00 */
[----:B----4-:R-:W-:-:S04]  /*26e0*/  FADD.FTZ R234, R225, -R240 ;  /* 0x800000f0e1ea7221 */ /* 0x010fc80000010000 */
[----:B------:R-:W-:-:S04]  /*26f0*/  FMUL.FTZ R234, R241, R234 ;  /* 0x000000eaf1ea7220 */ /* 0x000fc80000410000 */
[----:B------:R-:W-:Y:S02]  /*2700*/  FFMA.FTZ R225, R13, R234, R93 ;  /* 0x000000ea0de17223 */ /* 0x000fe4000001005d */
[----:B------:R-:W4:Y:S01]  /*2710*/  LDL.LU R234, [R1+0x8] ;  /* 0x0000080001ea7983 */ /* 0x000f220000300800 */
[----:B------:R-:W-:-:S04]  /*2720*/  FMUL.FTZ R235, R241, R226 ;  /* 0x000000e2f1eb7220 */ /* 0x000fc80000410000 */
[----:B------:R-:W-:Y:S02]  /*2730*/  FFMA.FTZ R226, R14, R235, R94 ;  /* 0x000000eb0ee27223 */ /* 0x000fe4000001005e */
[----:B------:R-:W3:Y:S01]  /*2740*/  LDL.LU R235, [R1] ;  /* 0x0000000001eb7983 */ /* 0x000ee20000300800 */
[C---:B------:R-:W-:Y:S01]  /*2750*/  LEA R232, P1, R246.reuse, UR8, 0x4 ;  /* 0x00000008f6e87c11 */ /* 0x040fe2000f8220ff */
[C---:B------:R-:W-:Y:S01]  /*2760*/  FMUL.FTZ R229, R241.reuse, R229 ;  /* 0x000000e5f1e57220 */ /* 0x040fe20000410000 */
[C---:B------:R-:W-:Y:S01]  /*2770*/  FMUL.FTZ R228, R241.reuse, R228 ;  /* 0x000000e4f1e47220 */ /* 0x040fe20000410000 */
[C---:B------:R-:W-:Y:S01]  /*2780*/  FMUL.FTZ R230, R241.reuse, R230 ;  /* 0x000000e6f1e67220 */ /* 0x040fe20000410000 */
[----:B------:R-:W-:Y:S01]  /*2790*/  FMUL.FTZ R231, R241, R231 ;  /* 0x000000e7f1e77220 */ /* 0x000fe20000410000 */
[----:B------:R-:W-:Y:S01]  /*27a0*/  LEA.HI.X R233, R246, UR9, RZ, 0x4, P1 ;  /* 0x00000009f6e97c11 */ /* 0x000fe200088f24ff */
[----:B------:R-:W-:Y:S01]  /*27b0*/  FFMA.FTZ R229, R9, R229, R89 ;  /* 0x000000e509e57223 */ /* 0x000fe20000010059 */
[----:B------:R-:W-:Y:S01]  /*27c0*/  FFMA.FTZ R228, R8, R228, R88 ;  /* 0x000000e408e47223 */ /* 0x000fe20000010058 */
[----:B------:R-:W-:Y:S01]  /*27d0*/  FFMA.FTZ R230, R10, R230, R90 ;  /* 0x000000e60ae67223 */ /* 0x000fe2000001005a */
[----:B------:R-:W-:Y:S01]  /*27e0*/  FFMA.FTZ R231, R11, R231, R91 ;  /* 0x000000e70be77223 */ /* 0x000fe2000001005b */
[----:B------:R-:W-:Y:S01]  /*27f0*/  FADD.FTZ R236, R227, -R240 ;  /* 0x800000f0e3ec7221 */ /* 0x000fe20000010000 */
[----:B------:R-:W-:Y:S01]  /*2800*/  FMUL.FTZ R227, R241, R224 ;  /* 0x000000e0f1e37220 */ /* 0x000fe20000410000 */
[----:B0-----:R-:W-:-:S02]  /*2810*/  LOP3.LUT R251, R252, 0x1f, RZ, 0xc0, !PT ;  /* 0x0000001ffcfb7812 */ /* 0x001fc400078ec0ff */
[----:B------:R1:W-:Y:S01]  /*2820*/  STG.E.128 desc[UR6][R232.64], R228 ;  /* 0x000000e4e8007986 */ /* 0x0003e2000c101d06 */
[----:B------:R-:W-:Y:S01]  /*2830*/  FMUL.FTZ R236, R241, R236 ;  /* 0x000000ecf1ec7220 */ /* 0x000fe20000410000 */
[----:B------:R-:W-:-:S03]  /*2840*/  FFMA.FTZ R224, R12, R227, R92 ;  /* 0x000000e30ce07223 */ /* 0x000fc6000001005c */
[----:B------:R-:W-:Y:S01]  /*2850*/  FFMA.FTZ R227, R15, R236, R95 ;  /* 0x000000ec0fe37223 */ /* 0x000fe2000001005f */
[--C-:B------:R-:W-:Y:S01]  /*2860*/  FADD.FTZ R188, R188, -R240.reuse ;  /* 0x800000f0bcbc7221 */ /* 0x100fe20000010000 */
[--C-:B------:R-:W-:Y:S01]  /*2870*/  FADD.FTZ R189, R189, -R240.reuse ;  /* 0x800000f0bdbd7221 */ /* 0x100fe20000010000 */
[--C-:B------:R-:W-:Y:S01]  /*2880*/  FADD.FTZ R190, R190, -R240.reuse ;  /* 0x800000f0bebe7221 */ /* 0x100fe20000010000 */
[----:B------:R-:W-:Y:S01]  /*2890*/  FADD.FTZ R191, R191, -R240 ;  /* 0x800000f0bfbf7221 */ /* 0x000fe20000010000 */
[----:B-1----:R-:W-:Y:S02]  /*28a0*/  SHF.L.U32 R230, R242, 0x7, RZ ;  /* 0x00000007f2e67819 */ /* 0x002fe400000006ff */
[----:B------:R-:W-:Y:S02]  /*28b0*/  LEA R228, P1, R248, UR8, 0x4 ;  /* 0x00000008f8e47c11 */ /* 0x000fe4000f8220ff */
[----:B------:R-:W-:Y:S02]  /*28c0*/  LOP3.LUT R230, R230, 0x180, R251, 0xe2, !PT ;  /* 0x00000180e6e67812 */ /* 0x000fe400078ee2fb */
[----:B------:R-:W-:Y:S01]  /*28d0*/  LEA.HI.X R229, R248, UR9, RZ, 0x4, P1 ;  /* 0x00000009f8e57c11 */ /* 0x000fe200088f24ff */
[----:B------:R-:W-:Y:S01]  /*28e0*/  IMAD R231, R2, 0x2800, RZ ;  /* 0x0000280002e77824 */ /* 0x000fe200078e02ff */
[----:B------:R-:W-:Y:S01]  /*28f0*/  LOP3.LUT R230, R230, 0x60, R252, 0xf8, !PT ;  /* 0x00000060e6e67812 */ /* 0x000fe200078ef8fc */
[----:B------:R-:W-:-:S02]  /*2900*/  FADD.FTZ R182, R182, -R240 ;  /* 0x800000f0b6b67221 */ /* 0x000fc40000010000 */
[----:B------:R0:W-:Y:S01]  /*2910*/  STG.E.128 desc[UR6][R228.64], R224 ;  /* 0x000000e0e4007986 */ /* 0x0001e2000c101d06 */
        /* <DEDUP_REMOVED lines=9> */
[----:B------:R-:W-:Y:S01]  /*29b0*/  FADD.FTZ R183, R183, -R240 ;  /* 0x800000f0b7b77221 */ /* 0x000fe20000010000 */
[----:B------:R-:W-:Y:S01]  /*29c0*/  FFMA.FTZ R189, R17, R189, R97 ;  /* 0x000000bd11bd7223 */ /* 0x000fe20000010061 */
[----:B------:R-:W-:Y:S01]  /*29d0*/  FFMA.FTZ R188, R16, R188, R96 ;  /* 0x000000bc10bc7223 */ /* 0x000fe20000010060 */
[----:B------:R-:W-:Y:S01]  /*29e0*/  FFMA.FTZ R190, R18, R190, R98 ;  /* 0x000000be12be7223 */ /* 0x000fe20000010062 */
[--C-:B0-----:R-:W-:Y:S01]  /*29f0*/  FADD.FTZ R225, R160, -R240.reuse ;  /* 0x800000f0a0e17221 */ /* 0x101fe20000010000 */
[----:B------:R-:W-:Y:S01]  /*2a00*/  LOP3.LUT R224, R231, R230, RZ, 0xfc, !PT ;  /* 0x000000e6e7e07212 */ /* 0x000fe200078efcff */
[--C-:B------:R-:W-:Y:S01]  /*2a10*/  FADD.FTZ R226, R161, -R240.reuse ;  /* 0x800000f0a1e27221 */ /* 0x100fe20000010000 */
[C---:B------:R-:W-:Y:S01]  /*2a20*/  LEA R160, P1, R250.reuse, UR8, 0x4 ;  /* 0x00000008faa07c11 */ /* 0x040fe2000f8220ff */
[C---:B------:R-:W-:Y:S01]  /*2a30*/  FMUL.FTZ R230, R241.reuse, R182 ;  /* 0x000000b6f1e67220 */ /* 0x040fe20000410000 */
[----:B------:R-:W-:Y:S01]  /*2a40*/  FMUL.FTZ R228, R241, R178 ;  /* 0x000000b2f1e47220 */ /* 0x000fe20000410000 */
[----:B------:R-:W-:Y:S01]  /*2a50*/  FFMA.FTZ R191, R19, R191, R99 ;  /* 0x000000bf13bf7223 */ /* 0x000fe20000010063 */
[----:B------:R-:W-:Y:S01]  /*2a60*/  LEA.HI.X R161, R250, UR9, RZ, 0x4, P1 ;  /* 0x00000009faa17c11 */ /* 0x000fe200088f24ff */
[--C-:B------:R-:W-:Y:S01]  /*2a70*/  FADD.FTZ R186, R186, -R240.reuse ;  /* 0x800000f0baba7221 */ /* 0x100fe20000010000 */
[----:B------:R-:W-:Y:S01]  /*2a80*/  IADD3 R182, R224, 0xa00, RZ ;  /* 0x00000a00e0b67810 */ /* 0x000fe20007ffe0ff */
        /* <DEDUP_REMOVED lines=9> */
[----:B------:R-:W-:Y:S01]  /*2b20*/  IADD3 R226, R224, 0xc00, RZ ;  /* 0x00000c00e0e27810 */ /* 0x000fe20007ffe0ff */
[--C-:B------:R-:W-:Y:S01]  /*2b30*/  FADD.FTZ R212, R212, -R240.reuse ;  /* 0x800000f0d4d47221 */ /* 0x100fe20000010000 */
[--C-:B------:R-:W-:Y:S01]  /*2b40*/  FADD.FTZ R213, R213, -R240.reuse ;  /* 0x800000f0d5d57221 */ /* 0x100fe20000010000 */
[--C-:B------:R-:W-:Y:S01]  /*2b50*/  FADD.FTZ R214, R214, -R240.reuse ;  /* 0x800000f0d6d67221 */ /* 0x100fe20000010000 */
[----:B------:R-:W-:Y:S01]  /*2b60*/  FADD.FTZ R215, R215, -R240 ;  /* 0x800000f0d7d77221 */ /* 0x000fe20000010000 */
[C---:B------:R-:W-:Y:S01]  /*2b70*/  FMUL.FTZ R229, R241.reuse, R183 ;  /* 0x000000b7f1e57220 */ /* 0x040fe20000410000 */
[----:B------:R-:W-:Y:S01]  /*2b80*/  FMUL.FTZ R232, R241, R186 ;  /* 0x000000baf1e87220 */ /* 0x000fe20000410000 */
[----:B------:R0:W-:Y:S01]  /*2b90*/  STG.E.128 desc[UR6][R160.64], R188 ;  /* 0x000000bca0007986 */ /* 0x0001e2000c101d06 */
[----:B------:R-:W-:-:S04]  /*2ba0*/  IMAD.WIDE.U32 R182, R182, 0x10, R244 ;  /* 0x00000010b6b67825 */ /* 0x000fc800078e00f4 */
[----:B------:R-:W-:Y:S01]  /*2bb0*/  FFMA.FTZ R221, R21, R221, R101 ;  /* 0x000000dd15dd7223 */ /* 0x000fe20000010065 */
[----:B------:R-:W-:Y:S01]  /*2bc0*/  FFMA.FTZ R220, R20, R220, R100 ;  /* 0x000000dc14dc7223 */ /* 0x000fe20000010064 */
[----:B------:R-:W-:Y:S01]  /*2bd0*/  FFMA.FTZ R222, R22, R222, R102 ;  /* 0x000000de16de7223 */ /* 0x000fe20000010066 */
[----:B------:R-:W-:Y:S01]  /*2be0*/  FFMA.FTZ R223, R23, R223, R103 ;  /* 0x000000df17df7223 */ /* 0x000fe20000010067 */
[--C-:B------:R-:W-:Y:S01]  /*2bf0*/  FADD.FTZ R187, R187, -R240.reuse ;  /* 0x800000f0bbbb7221 */ /* 0x100fe20000010000 */
[C---:B------:R-:W-:Y:S01]  /*2c00*/  FMUL.FTZ R216, R241.reuse, R216 ;  /* 0x000000d8f1d87220 */ /* 0x040fe20000410000 */
[C---:B------:R-:W-:Y:S01]  /*2c10*/  FMUL.FTZ R217, R241.reuse, R217 ;  /* 0x000000d9f1d97220 */ /* 0x040fe20000410000 */
[C---:B------:R-:W-:Y:S01]  /*2c20*/  FMUL.FTZ R218, R241.reuse, R218 ;  /* 0x000000daf1da7220 */ /* 0x040fe20000410000 */
[----:B------:R-:W-:Y:S01]  /*2c30*/  FMUL.FTZ R219, R241, R219 ;  /* 0x000000dbf1db7220 */ /* 0x000fe20000410000 */
[----:B------:R-:W-:Y:S01]  /*2c40*/  IADD3 R186, R224, 0xe00, RZ ;  /* 0x00000e00e0ba7810 */ /* 0x000fe20007ffe0ff */
[--C-:B------:R-:W-:Y:S01]  /*2c50*/  FADD.FTZ R208, R208, -R240.reuse ;  /* 0x800000f0d0d07221 */ /* 0x100fe20000010000 */
[--C-:B------:R-:W-:Y:S01]  /*2c60*/  FADD.FTZ R209, R209, -R240.reuse ;  /* 0x800000f0d1d17221 */ /* 0x100fe20000010000 */
[--C-:B------:R-:W-:Y:S01]  /*2c70*/  FADD.FTZ R210, R210, -R240.reuse ;  /* 0x800000f0d2d27221 */ /* 0x100fe20000010000 */
[----:B------:R-:W-:Y:S01]  /*2c80*/  FADD.FTZ R211, R211, -R240 ;  /* 0x800000f0d3d37221 */ /* 0x000fe20000010000 */
[C---:B------:R-:W-:Y:S01]  /*2c90*/  FMUL.FTZ R212, R241.reuse, R212 ;  /* 0x000000d4f1d47220 */ /* 0x040fe20000410000 */
[C---:B------:R-:W-:Y:S01]  /*2ca0*/  FMUL.FTZ R213, R241.reuse, R213 ;  /* 0x000000d5f1d57220 */ /* 0x040fe20000410000 */
[----:B0-----:R-:W-:Y:S01]  /*2cb0*/  LEA R188, P1, R226, UR8, 0x4 ;  /* 0x00000008e2bc7c11 */ /* 0x001fe2000f8220ff */
[C---:B------:R-:W-:Y:S01]  /*2cc0*/  FMUL.FTZ R214, R241.reuse, R214 ;  /* 0x000000d6f1d67220 */ /* 0x040fe20000410000 */
[C---:B------:R-:W-:Y:S01]  /*2cd0*/  FMUL.FTZ R215, R241.reuse, R215 ;  /* 0x000000d7f1d77220 */ /* 0x040fe20000410000 */
[----:B------:R-:W-:Y:S01]  /*2ce0*/  IADD3 R191, R224, 0x1000, RZ ;  /* 0x00001000e0bf7810 */ /* 0x000fe20007ffe0ff */
[----:B------:R-:W-:Y:S01]  /*2cf0*/  FMUL.FTZ R231, R241, R187 ;  /* 0x000000bbf1e77220 */ /* 0x000fe20000410000 */
[----:B------:R0:W-:Y:S01]  /*2d00*/  STG.E.128 desc[UR6][R182.64], R220 ;  /* 0x000000dcb6007986 */ /* 0x0001e2000c101d06 */
[----:B------:R-:W-:Y:S01]  /*2d10*/  LEA.HI.X R189, R226, UR9, RZ, 0x4, P1 ;  /* 0x00000009e2bd7c11 */ /* 0x000fe200088f24ff */
[----:B------:R-:W-:Y:S01]  /*2d20*/  FFMA.FTZ R217, R25, R217, R105 ;  /* 0x000000d919d97223 */ /* 0x000fe20000010069 */
[----:B------:R-:W-:Y:S01]  /*2d30*/  FFMA.FTZ R216, R24, R216, R104 ;  /* 0x000000d818d87223 */ /* 0x000fe20000010068 */
[----:B------:R-:W-:Y:S01]  /*2d40*/  FFMA.FTZ R218, R26, R218, R106 ;  /* 0x000000da1ada7223 */ /* 0x000fe2000001006a */
[----:B------:R-:W-:Y:S01]  /*2d50*/  FFMA.FTZ R219, R27, R219, R107 ;  /* 0x000000db1bdb7223 */ /* 0x000fe2000001006b */
[----:B------:R-:W-:Y:S01]  /*2d60*/  FADD.FTZ R179, R179, -R240 ;  /* 0x800000f0b3b37221 */ /* 0x000fe20000010000 */
[C---:B------:R-:W-:Y:S01]  /*2d70*/  FMUL.FTZ R208, R241.reuse, R208 ;  /* 0x000000d0f1d07220 */ /* 0x040fe20000410000 */
[C---:B------:R-:W-:Y:S01]  /*2d80*/  FMUL.FTZ R209, R241.reuse, R209 ;  /* 0x000000d1f1d17220 */ /* 0x040fe20000410000 */
[C---:B------:R-:W-:Y:S01]  /*2d90*/  FMUL.FTZ R210, R241.reuse, R210 ;  /* 0x000000d2f1d27220 */ /* 0x040fe20000410000 */
[----:B------:R-:W-:Y:S01]  /*2da0*/  FMUL.FTZ R211, R241, R211 ;  /* 0x000000d3f1d37220 */ /* 0x000fe20000410000 */
[----:B------:R-:W-:-:S04]  /*2db0*/  IMAD.WIDE.U32 R186, R186, 0x10, R244 ;  /* 0x00000010baba7825 */ /* 0x000fc800078e00f4 */
[----:B------:R-:W-:Y:S01]  /*2dc0*/  FFMA.FTZ R213, R29, R213, R109 ;  /* 0x000000d51dd57223 */ /* 0x000fe2000001006d */
[----:B------:R-:W-:Y:S01]  /*2dd0*/  FFMA.FTZ R212, R28, R212, R108 ;  /* 0x000000d41cd47223 */ /* 0x000fe2000001006c */
[----:B------:R-:W-:Y:S01]  /*2de0*/  FFMA.FTZ R214, R30, R214, R110 ;  /* 0x000000d61ed67223 */ /* 0x000fe2000001006e */
[----:B------:R-:W-:Y:S01]  /*2df0*/  FFMA.FTZ R215, R31, R215, R111 ;  /* 0x000000d71fd77223 */ /* 0x000fe2000001006f */
[--C-:B------:R-:W-:Y:S01]  /*2e00*/  FADD.FTZ R174, R174, -R240.reuse ;  /* 0x800000f0aeae7221 */ /* 0x100fe20000010000 */
[----:B0-----:R-:W-:Y:S01]  /*2e10*/  LEA R182, P1, R191, UR8, 0x4 ;  /* 0x00000008bfb67c11 */ /* 0x001fe2000f8220ff */
        /* <DEDUP_REMOVED lines=9> */
[----:B------:R-:W-:Y:S01]  /*2eb0*/  FMUL.FTZ R227, R241, R179 ;  /* 0x000000b3f1e37220 */ /* 0x000fe20000410000 */
[----:B------:R-:W-:Y:S01]  /*2ec0*/  STG.E.128 desc[UR6][R188.64], R216 ;  /* 0x000000d8bc007986 */ /* 0x000fe2000c101d06 */
[----:B------:R-:W-:Y:S01]  /*2ed0*/  LEA.HI.X R183, R191, UR9, RZ, 0x4, P1 ;  /* 0x00000009bfb77c11 */ /* 0x000fe200088f24ff */
[----:B------:R-:W-:Y:S01]  /*2ee0*/  FFMA.FTZ R209, R33, R209, R113 ;  /* 0x000000d121d17223 */ /* 0x000fe20000010071 */
[----:B------:R-:W-:Y:S01]  /*2ef0*/  FFMA.FTZ R208, R32, R208, R112 ;  /* 0x000000d020d07223 */ /* 0x000fe20000010070 */
[----:B------:R-:W-:Y:S01]  /*2f00*/  FFMA.FTZ R210, R34, R210, R114 ;  /* 0x000000d222d27223 */ /* 0x000fe20000010072 */
[----:B------:R-:W-:Y:S01]  /*2f10*/  FFMA.FTZ R211, R35, R211, R115 ;  /* 0x000000d323d37223 */ /* 0x000fe20000010073 */
[----:B------:R-:W-:Y:S01]  /*2f20*/  FMUL.FTZ R179, R241, R174 ;  /* 0x000000aef1b37220 */ /* 0x000fe20000410000 */
[----:B------:R0:W-:Y:S01]  /*2f30*/  STG.E.128 desc[UR6][R186.64], R212 ;  /* 0x000000d4ba007986 */ /* 0x0001e2000c101d06 */
        /* <DEDUP_REMOVED lines=16> */
[C---:B------:R-:W-:Y:S01]  /*3040*/  FMUL.FTZ R202, R241.reuse, R202 ;  /* 0x000000caf1ca7220 */ /* 0x040fe20000410000 */
[C---:B0-----:R-:W-:Y:S01]  /*3050*/  IADD3 R187, R224.reuse, 0x1600, RZ ;  /* 0x00001600e0bb7810 */ /* 0x041fe20007ffe0ff */
[C---:B------:R-:W-:Y:S01]  /*3060*/  FMUL.FTZ R203, R241.reuse, R203 ;  /* 0x000000cbf1cb7220 */ /* 0x040fe20000410000 */
[----:B------:R-:W-:Y:S01]  /*3070*/  IADD3 R188, R224, 0x1800, RZ ;  /* 0x00001800e0bc7810 */ /* 0x000fe20007ffe0ff */
[C---:B------:R-:W-:Y:S01]  /*3080*/  FMUL.FTZ R233, R241.reuse, R176 ;  /* 0x000000b0f1e97220 */ /* 0x040fe20000410000 */
[C---:B------:R-:W-:Y:S01]  /*3090*/  FMUL.FTZ R176, R241.reuse, R225 ;  /* 0x000000e1f1b07220 */ /* 0x040fe20000410000 */
[----:B------:R0:W-:Y:S01]  /*30a0*/  STG.E.128 desc[UR6][R182.64], R208 ;  /* 0x000000d0b6007986 */ /* 0x0001e2000c101d06 */
        /* <DEDUP_REMOVED lines=17> */
[----:B0-----:R-:W-:Y:S01]  /*31c0*/  LEA R182, P1, R187, UR8, 0x4 ;  /* 0x00000008bbb67c11 */ /* 0x001fe2000f8220ff */
[----:B------:R-:W-:Y:S01]  /*31d0*/  FFMA.FTZ R203, R43, R203, R123 ;  /* 0x000000cb2bcb7223 */ /* 0x000fe2000001007b */
[--C-:B------:R-:W-:Y:S01]  /*31e0*/  FADD.FTZ R184, R184, -R240.reuse ;  /* 0x800000f0b8b87221 */ /* 0x100fe20000010000 */
[----:B------:R-:W-:Y:S01]  /*31f0*/  FADD.FTZ R185, R185, -R240 ;  /* 0x800000f0b9b97221 */ /* 0x000fe20000010000 */
[----:B------:R-:W-:Y:S01]  /*3200*/  IADD3 R189, R224, 0x1a00, RZ ;  /* 0x00001a00e0bd7810 */ /* 0x000fe20007ffe0ff */
[----:B------:R-:W-:Y:S01]  /*3210*/  FFMA.FTZ R197, R45, R197, R125 ;  /* 0x000000c52dc57223 */ /* 0x000fe2000001007d */
[----:B------:R-:W-:Y:S01]  /*3220*/  LEA.HI.X R183, R187, UR9, RZ, 0x4, P1 ;  /* 0x00000009bbb77c11 */ /* 0x000fe200088f24ff */
[----:B------:R-:W-:Y:S01]  /*3230*/  FFMA.FTZ R196, R44, R196, R124 ;  /* 0x000000c42cc47223 */ /* 0x000fe2000001007c */
[----:B------:R-:W-:Y:S01]  /*3240*/  FFMA.FTZ R198, R46, R198, R126 ;  /* 0x000000c62ec67223 */ /* 0x000fe2000001007e */
[----:B------:R-:W-:Y:S01]  /*3250*/  FFMA.FTZ R199, R47, R199, R127 ;  /* 0x000000c72fc77223 */ /* 0x000fe2000001007f */
[--C-:B------:R-:W-:Y:S01]  /*3260*/  FADD.FTZ R180, R180, -R240.reuse ;  /* 0x800000f0b4b47221 */ /* 0x100fe20000010000 */
[----:B------:R-:W-:Y:S01]  /*3270*/  FADD.FTZ R181, R181, -R240 ;  /* 0x800000f0b5b57221 */ /* 0x000fe20000010000 */
[----:B------:R-:W-:Y:S01]  /*3280*/  FFMA.FTZ R193, R49, R193, R129 ;  /* 0x000000c131c17223 */ /* 0x000fe20000010081 */
[----:B------:R-:W-:Y:S01]  /*3290*/  FFMA.FTZ R192, R48, R192, R128 ;  /* 0x000000c030c07223 */ /* 0x000fe20000010080 */
[----:B------:R-:W-:Y:S01]  /*32a0*/  FFMA.FTZ R194, R50, R194, R130 ;  /* 0x000000c232c27223 */ /* 0x000fe20000010082 */
[----:B------:R-:W-:Y:S01]  /*32b0*/  FFMA.FTZ R195, R51, R195, R131 ;  /* 0x000000c333c37223 */ /* 0x000fe20000010083 */
        /* <DEDUP_REMOVED lines=18> */
[----:B------:R-:W-:Y:S01]  /*33e0*/  FFMA.FTZ R185, R53, R185, R133 ;  /* 0x000000b935b97223 */ /* 0x000fe20000010085 */
[----:B------:R-:W-:Y:S01]  /*33f0*/  FFMA.FTZ R184, R52, R184, R132 ;  /* 0x000000b834b87223 */ /* 0x000fe20000010084 */
[--C-:B------:R-:W-:Y:S01]  /*3400*/  FADD.FTZ R162, R162, -R240.reuse ;  /* 0x800000f0a2a27221 */ /* 0x100fe20000010000 */
[--C-:B------:R-:W-:Y:S01]  /*3410*/  FADD.FTZ R163, R163, -R240.reuse ;  /* 0x800000f0a3a37221 */ /* 0x100fe20000010000 */
[--C-:B------:R-:W-:Y:S01]  /*3420*/  FADD.FTZ R172, R172, -R240.reuse ;  /* 0x800000f0acac7221 */ /* 0x100fe20000010000 */
[----:B------:R-:W-:Y:S01]  /*3430*/  FADD.FTZ R173, R173, -R240 ;  /* 0x800000f0adad7221 */ /* 0x000fe20000010000 */
        /* <DEDUP_REMOVED lines=18> */
[----:B------:R-:W-:Y:S01]  /*3560*/  FFMA.FTZ R162, R74, R162, R154 ;  /* 0x000000a24aa27223 */ /* 0x000fe2000001009a */
[----:B------:R-:W-:Y:S01]  /*3570*/  FFMA.FTZ R163, R75, R163, R155 ;  /* 0x000000a34ba37223 */ /* 0x000fe2000001009b */
[----:B------:R-:W-:Y:S01]  /*3580*/  IADD3 R2, R2, UR5, RZ ;  /* 0x0000000502027c10 */ /* 0x000fe2000fffe0ff */
[----:B----4-:R-:W-:Y:S01]  /*3590*/  IMAD.WIDE.U32 R160, R234, 0x10, R244 ;  /* 0x00000010eaa07825 */ /* 0x010fe200078e00f4 */
[----:B------:R-:W-:-:S04]  /*35a0*/  IADD3 R234, R224, 0x1200, RZ ;  /* 0x00001200e0ea7810 */ /* 0x000fc80007ffe0ff */
[----:B------:R-:W-:-:S04]  /*35b0*/  LEA R190, P2, R234, UR8, 0x4 ;  /* 0x00000008eabe7c11 */ /* 0x000fc8000f8420ff */
[----:B------:R-:W-:Y:S02]  /*35c0*/  LEA.HI.X R191, R234, UR9, RZ, 0x4, P2 ;  /* 0x00000009eabf7c11 */ /* 0x000fe400090f24ff */
[----:B------:R-:W-:Y:S02]  /*35d0*/  LEA R186, P2, R188, UR8, 0x4 ;  /* 0x00000008bcba7c11 */ /* 0x000fe4000f8420ff */
[----:B------:R-:W-:Y:S01]  /*35e0*/  IADD3 R224, R224, 0x1c00, RZ ;  /* 0x00001c00e0e07810 */ /* 0x000fe20007ffe0ff */
[----:B------:R-:W-:Y:S01]  /*35f0*/  STG.E.128 desc[UR6][R190.64], R204 ;  /* 0x000000ccbe007986 */ /* 0x000fe2000c101d06 */
[----:B------:R-:W-:-:S03]  /*3600*/  LEA.HI.X R187, R188, UR9, RZ, 0x4, P2 ;  /* 0x00000009bcbb7c11 */ /* 0x000fc600090f24ff */
[----:B------:R0:W-:Y:S04]  /*3610*/  STG.E.128 desc[UR6][R174.64], R200 ;  /* 0x000000c8ae007986 */ /* 0x0001e8000c101d06 */
[----:B------:R1:W-:Y:S04]  /*3620*/  STG.E.128 desc[UR6][R182.64], R196 ;  /* 0x000000c4b6007986 */ /* 0x0003e8000c101d06 */
[----:B------:R4:W-:Y:S01]  /*3630*/  STG.E.128 desc[UR6][R186.64], R192 ;  /* 0x000000c0ba007986 */ /* 0x0009e2000c101d06 */
[----:B------:R-:W-:Y:S01]  /*3640*/  FFMA.FTZ R188, R60, R233, R140 ;  /* 0x000000e93cbc7223 */ /* 0x000fe2000001008c */
[----:B0-----:R-:W-:-:S02]  /*3650*/  LEA R174, P3, R189, UR8, 0x4 ;  /* 0x00000008bdae7c11 */ /* 0x001fc4000f8620ff */
[----:B------:R-:W-:Y:S02]  /*3660*/  LEA R200, P4, R224, UR8, 0x4 ;  /* 0x00000008e0c87c11 */ /* 0x000fe4000f8820ff */
[----:B------:R-:W-:Y:S01]  /*3670*/  LEA.HI.X R175, R189, UR9, RZ, 0x4, P3 ;  /* 0x00000009bdaf7c11 */ /* 0x000fe200098f24ff */
[----:B-1----:R-:W-:Y:S01]  /*3680*/  FFMA.FTZ R182, R58, R230, R138 ;  /* 0x000000e63ab67223 */ /* 0x002fe2000001008a */
[----:B------:R-:W-:Y:S01]  /*3690*/  LEA.HI.X R201, R224, UR9, RZ, 0x4, P4 ;  /* 0x00000009e0c97c11 */ /* 0x000fe2000a0f24ff */
[----:B----4-:R-:W-:Y:S01]  /*36a0*/  FFMA.FTZ R186, R54, R232, R134 ;  /* 0x000000e836ba7223 */ /* 0x010fe20000010086 */
[----:B------:R-:W-:Y:S01]  /*36b0*/  FFMA.FTZ R187, R55, R231, R135 ;  /* 0x000000e737bb7223 */ /* 0x000fe20000010087 */
[----:B------:R-:W-:Y:S01]  /*36c0*/  LEA R192, P1, R249, UR8, 0x4 ;  /* 0x00000008f9c07c11 */ /* 0x000fe2000f8220ff */
[----:B------:R-:W-:Y:S01]  /*36d0*/  FFMA.FTZ R183, R59, R229, R139 ;  /* 0x000000e53bb77223 */ /* 0x000fe2000001008b */
[----:B------:R-:W-:Y:S01]  /*36e0*/  FFMA.FTZ R189, R61, R177, R141 ;  /* 0x000000b13dbd7223 */ /* 0x000fe2000001008d */
[----:B------:R-:W-:Y:S01]  /*36f0*/  FFMA.FTZ R190, R62, R228, R142 ;  /* 0x000000e43ebe7223 */ /* 0x000fe2000001008e */
[----:B------:R-:W-:Y:S01]  /*3700*/  FFMA.FTZ R191, R63, R227, R143 ;  /* 0x000000e33fbf7223 */ /* 0x000fe2000001008f */
[----:B------:R-:W-:Y:S01]  /*3710*/  LEA R194, P2, R247, UR8, 0x4 ;  /* 0x00000008f7c27c11 */ /* 0x000fe2000f8420ff */
[----:B------:R3:W-:Y:S01]  /*3720*/  STG.E.128 desc[UR6][R174.64], R184 ;  /* 0x000000b8ae007986 */ /* 0x0007e2000c101d06 */
[----:B------:R-:W-:-:S02]  /*3730*/  LEA.HI.X R193, R249, UR9, RZ, 0x4, P1 ;  /* 0x00000009f9c17c11 */ /* 0x000fc400088f24ff */
[----:B------:R-:W-:Y:S01]  /*3740*/  LEA R196, P1, R3, UR8, 0x4 ;  /* 0x0000000803c47c11 */ /* 0x000fe2000f8220ff */
[----:B------:R-:W-:Y:S01]  /*3750*/  STG.E.128 desc[UR6][R200.64], R180 ;  /* 0x000000b4c8007986 */ /* 0x000fe2000c101d06 */
[----:B------:R-:W-:Y:S02]  /*3760*/  LEA.HI.X R195, R247, UR9, RZ, 0x4, P2 ;  /* 0x00000009f7c37c11 */ /* 0x000fe400090f24ff */
[----:B------:R-:W-:Y:S01]  /*3770*/  LEA.HI.X R197, R3, UR9, RZ, 0x4, P1 ;  /* 0x0000000903c57c11 */ /* 0x000fe200088f24ff */
[----:B------:R0:W-:Y:S04]  /*3780*/  STG.E.128 desc[UR6][R160.64], R188 ;  /* 0x000000bca0007986 */ /* 0x0001e8000c101d06 */
[----:B------:R1:W-:Y:S01]  /*3790*/  STG.E.128 desc[UR6][R192.64], R168 ;  /* 0x000000a8c0007986 */ /* 0x0003e2000c101d06 */
[----:B---3--:R-:W-:-:S03]  /*37a0*/  LEA R174, P3, R235, UR8, 0x4 ;  /* 0x00000008ebae7c11 */ /* 0x008fc6000f8620ff */
[----:B------:R3:W-:Y:S01]  /*37b0*/  STG.E.128 desc[UR6][R194.64], R164 ;  /* 0x000000a4c2007986 */ /* 0x0007e2000c101d06 */
[----:B------:R-:W-:Y:S01]  /*37c0*/  LEA.HI.X R175, R235, UR9, RZ, 0x4, P3 ;  /* 0x00000009ebaf7c11 */ /* 0x000fe200098f24ff */
[----:B0-----:R-:W-:Y:S01]  /*37d0*/  FFMA.FTZ R161, R73, R178, R153 ;  /* 0x000000b249a17223 */ /* 0x001fe20000010099 */
[----:B------:R-:W-:Y:S01]  /*37e0*/  FFMA.FTZ R160, R72, R176, R152 ;  /* 0x000000b048a07223 */ /* 0x000fe20000010098 */
[----:B-1----:R-:W-:Y:S01]  /*37f0*/  FFMA.FTZ R169, R77, R173, R157 ;  /* 0x000000ad4da97223 */ /* 0x002fe2000001009d */
[----:B------:R-:W-:Y:S01]  /*3800*/  FFMA.FTZ R168, R76, R172, R156 ;  /* 0x000000ac4ca87223 */ /* 0x000fe2000001009c */
[----:B------:R-:W-:Y:S01]  /*3810*/  FFMA.FTZ R170, R78, R179, R158 ;  /* 0x000000b34eaa7223 */ /* 0x000fe2000001009e */
[----:B------:R-:W-:Y:S01]  /*3820*/  FFMA.FTZ R171, R79, R225, R159 ;  /* 0x000000e14fab7223 */ /* 0x000fe2000001009f */
[----:B------:R3:W-:Y:S04]  /*3830*/  STG.E.128 desc[UR6][R196.64], R160 ;  /* 0x000000a0c4007986 */ /* 0x0007e8000c101d06 */
[----:B------:R3:W-:Y:S01]  /*3840*/  STG.E.128 desc[UR6][R174.64], R168 ;  /* 0x000000a8ae007986 */ /* 0x0007e2000c101d06 */
[----:B------:R-:W-:-:S02]  /*3850*/  ISETP.GE.AND P1, PT, R2, UR4, PT ;  /* 0x0000000402007c0c */ /* 0x000fc4000bf26270 */
[----:B--2---:R-:W-:Y:S02]  /*3860*/  IADD3 R0, R0, 0x1, RZ ;  /* 0x0000000100007810 */ /* 0x004fe40007ffe0ff */
[----:B------:R-:W-:Y:S02]  /*3870*/  SEL R240, RZ, 0x1, P0 ;  /* 0x00000001fff07807 */ /* 0x000fe40000000000 */
[----:B------:R-:W-:-:S07]  /*3880*/  LOP3.LUT R0, R0, 0x3, RZ, 0xc0, !PT ;  /* 0x0000000300007812 */ /* 0x000fce00078ec0ff */
[----:B------:R-:W-:Y:S05]  /*3890*/  @!P1 BRA `(.L_x_227) ;  /* 0xffffffc800d89947 */ /* 0x000fea000383ffff */
[----:B------:R-:W-:Y:S05]  /*38a0*/  EXIT ;  /* 0x000000000000794d */ /* 0x000fea0003800000 */
.L_x_224:
[----:B------:R-:W-:Y:S01]  /*38b0*/  HFMA2.MMA R245, -RZ, RZ, 0, 5.9604644775390625e-08 ;  /* 0x00000001fff57435 */ /* 0x000fe200000001ff */
[----:B------:R-:W-:Y:S01]  /*38c0*/  MOV R241, R240 ;  /* 0x000000f000f17202 */ /* 0x000fe20000000f00 */
[----:B------:R0:W-:Y:S01]  /*38d0*/  STL [R1+0x20], R0 ;  /* 0x0000200001007387 */ /* 0x0001e20000100800 */
[----:B------:R-:W-:Y:S02]  /*38e0*/  MOV R251, 0x1f ;  /* 0x0000001f00fb7802 */ /* 0x000fe40000000f00 */
[----:B------:R-:W-:-:S07]  /*38f0*/  MOV R252, 0xffffffff ;  /* 0xffffffff00fc7802 */ /* 0x000fce0000000f00 */
[----:B0----5:R-:W-:Y:S05]  /*3900*/  WARPSYNC.COLLECTIVE R252, `(.L_x_228) ;  /* 0x00000000fc087348 */ /* 0x021fea0003c00000 */
[----:B------:R1:W2:Y:S02]  /*3910*/  SHFL.BFLY P2, R241, R241, R245, R251 ;  /* 0x0c0000f5f1f17389 */ /* 0x0002a400000400fb */
[----:B012--5:R-:W-:Y:S01]  /*3920*/  ENDCOLLECTIVE ;  /* 0x000000000000791b */ /* 0x027fe20003800000 */
.L_x_228:
[----:B------:R-:W-:Y:S01]  /*3930*/  HFMA2.MMA R245, -RZ, RZ, 0, 1.1920928955078125e-07 ;  /* 0x00000002fff57435 */ /* 0x000fe200000001ff */
[----:B------:R-:W-:-:S05]  /*3940*/  FADD.FTZ R240, R240, R241 ;  /* 0x000000f1f0f07221 */ /* 0x000fca0000010000 */
[----:B------:R-:W-:-:S07]  /*3950*/  MOV R241, R240 ;  /* 0x000000f000f17202 */ /* 0x000fce0000000f00 */
[----:B------:R-:W-:Y:S05]  /*3960*/  WARPSYNC.COLLECTIVE R252, `(.L_x_229) ;  /* 0x00000000fc087348 */ /* 0x000fea0003c00000 */
[----:B------:R0:W1:Y:S02]  /*3970*/  SHFL.BFLY P2, R241, R241, R245, R251 ;  /* 0x0c0000f5f1f17389 */ /* 0x00006400000400fb */
[----:B01----:R-:W-:Y:S01]  /*3980*/  ENDCOLLECTIVE ;  /* 0x000000000000791b */ /* 0x003fe20003800000 */
.L_x_229:
[----:B------:R-:W-:Y:S01]  /*3990*/  HFMA2.MMA R245, -RZ, RZ, 0, 2.384185791015625e-07 ;  /* 0x00000004fff57435 */ /* 0x000fe200000001ff */
[----:B------:R-:W-:-:S05]  /*39a0*/  FADD.FTZ R240, R240, R241 ;  /* 0x000000f1f0f07221 */ /* 0x000fca0000010000 */
[----:B------:R-:W-:-:S07]  /*39b0*/  MOV R241, R240 ;  /* 0x000000f000f17202 */ /* 0x000fce0000000f00 */
[----:B------:R-:W-:Y:S05]  /*39c0*/  WARPSYNC.COLLECTIVE R252, `(.L_x_230) ;  /* 0x00000000fc087348 */ /* 0x000fea0003c00000 */
[----:B------:R0:W1:Y:S02]  /*39d0*/  SHFL.BFLY P2, R241, R241, R245, R251 ;  /* 0x0c0000f5f1f17389 */ /* 0x00006400000400fb */
[----:B01----:R-:W-:Y:S01]  /*39e0*/  ENDCOLLECTIVE ;  /* 0x000000000000791b */ /* 0x003fe20003800000 */
.L_x_230:
[----:B------:R-:W-:Y:S01]  /*39f0*/  HFMA2.MMA R245, -RZ, RZ, 0, 4.76837158203125e-07 ;  /* 0x00000008fff57435 */ /* 0x000fe200000001ff */
[----:B------:R-:W-:-:S05]  /*3a00*/  FADD.FTZ R240, R240, R241 ;  /* 0x000000f1f0f07221 */ /* 0x000fca0000010000 */
[----:B------:R-:W-:-:S07]  /*3a10*/  MOV R241, R240 ;  /* 0x000000f000f17202 */ /* 0x000fce0000000f00 */
[----:B------:R-:W-:Y:S05]  /*3a20*/  WARPSYNC.COLLECTIVE R252, `(.L_x_231) ;  /* 0x00000000fc087348 */ /* 0x000fea0003c00000 */
[----:B------:R0:W1:Y:S02]  /*3a30*/  SHFL.BFLY P2, R241, R241, R245, R251 ;  /* 0x0c0000f5f1f17389 */ /* 0x00006400000400fb */
[----:B01----:R-:W-:Y:S01]  /*3a40*/  ENDCOLLECTIVE ;  /* 0x000000000000791b */ /* 0x003fe20003800000 */
.L_x_231:
[----:B------:R-:W-:Y:S01]  /*3a50*/  HFMA2.MMA R245, -RZ, RZ, 0, 9.5367431640625e-07 ;  /* 0x00000010fff57435 */ /* 0x000fe200000001ff */
[----:B------:R-:W-:-:S05]  /*3a60*/  FADD.FTZ R240, R240, R241 ;  /* 0x000000f1f0f07221 */ /* 0x000fca0000010000 */
[----:B------:R-:W-:-:S07]  /*3a70*/  MOV R241, R240 ;  /* 0x000000f000f17202 */ /* 0x000fce0000000f00 */
[----:B------:R-:W-:Y:S05]  /*3a80*/  WARPSYNC.COLLECTIVE R252, `(.L_x_232) ;  /* 0x00000000fc087348 */ /* 0x000fea0003c00000 */
[----:B------:R0:W1:Y:S02]  /*3a90*/  SHFL.BFLY P2, R241, R241, R245, R251 ;  /* 0x0c0000f5f1f17389 */ /* 0x00006400000400fb */
[----:B01----:R-:W-:Y:S01]  /*3aa0*/  ENDCOLLECTIVE ;  /* 0x000000000000791b */ /* 0x003fe20003800000 */
.L_x_232:
[----:B------:R-:W-:-:S04]  /*3ab0*/  FADD.FTZ R240, R240, R241 ;  /* 0x000000f1f0f07221 */ /* 0x000fc80000010000 */
[----:B------:R-:W-:-:S04]  /*3ac0*/  FMUL.FTZ R240, R240, 0.00039062500582076609135 ;  /* 0x39cccccdf0f07820 */ /* 0x000fc80000410000 */
[----:B------:R-:W-:-:S04]  /*3ad0*/  FADD.FTZ R241, R236, -R240 ;  /* 0x800000f0ecf17221 */ /* 0x000fc80000010000 */
[----:B------:R-:W-:Y:S01]  /*3ae0*/  FFMA.FTZ R252, R241, R241, RZ ;  /* 0x000000f1f1fc7223 */ /* 0x000fe200000100ff */
[----:B------:R-:W-:-:S04]  /*3af0*/  FADD.FTZ R241, R237, -R240 ;  /* 0x800000f0edf17221 */ /* 0x000fc80000010000 */
[----:B------:R-:W-:Y:S01]  /*3b00*/  FFMA.FTZ R245, R241, R241, R252 ;  /* 0x000000f1f1f57223 */ /* 0x000fe200000100fc */
[----:B------:R-:W-:Y:S01]  /*3b10*/  FADD.FTZ R241, R238, -R240 ;  /* 0x800000f0eef17221 */ /* 0x000fe20000010000 */
[----:B------:R-:W-:-:S03]  /*3b20*/  MOV R252, 0xffffffff ;  /* 0xffffffff00fc7802 */ /* 0x000fc60000000f00 */
        /* <DEDUP_REMOVED lines=155> */
[----:B------:R-:W-:-:S04]  /*44e0*/  HFMA2.MMA R245, -RZ, RZ, 0, 5.9604644775390625e-08 ;  /* 0x00000001fff57435 */ /* 0x000fc800000001ff */
[----:B------:R-:W-:-:S07]  /*44f0*/  MOV R241, R0 ;  /* 0x0000000000f17202 */ /* 0x000fce0000000f00 */
[----:B------:R-:W-:Y:S05]  /*4500*/  WARPSYNC.COLLECTIVE R252, `(.L_x_233) ;  /* 0x00000000fc087348 */ /* 0x000fea0003c00000 */
[----:B------:R0:W1:Y:S02]  /*4510*/  SHFL.BFLY P2, R241, R241, R245, R251 ;  /* 0x0c0000f5f1f17389 */ /* 0x00006400000400fb */
[----:B01----:R-:W-:Y:S01]  /*4520*/  ENDCOLLECTIVE ;  /* 0x000000000000791b */ /* 0x003fe20003800000 */
.L_x_233:
[----:B------:R-:W-:Y:S01]  /*4530*/  HFMA2.MMA R245, -RZ, RZ, 0, 1.1920928955078125e-07 ;  /* 0x00000002fff57435 */ /* 0x000fe200000001ff */
[----:B------:R-:W-:-:S05]  /*4540*/  FADD.FTZ R0, R0, R241 ;  /* 0x000000f100007221 */ /* 0x000fca0000010000 */
[----:B------:R-:W-:-:S07]  /*4550*/  MOV R241, R0 ;  /* 0x0000000000f17202 */ /* 0x000fce0000000f00 */
[----:B------:R-:W-:Y:S05]  /*4560*/  WARPSYNC.COLLECTIVE R252, `(.L_x_234) ;  /* 0x00000000fc087348 */ /* 0x000fea0003c00000 */
[----:B------:R0:W1:Y:S02]  /*4570*/  SHFL.BFLY P2, R241, R241, R245, R251 ;  /* 0x0c0000f5f1f17389 */ /* 0x00006400000400fb */
[----:B01----:R-:W-:Y:S01]  /*4580*/  ENDCOLLECTIVE ;  /* 0x000000000000791b */ /* 0x003fe20003800000 */
.L_x_234:
[----:B------:R-:W-:Y:S01]  /*4590*/  HFMA2.MMA R245, -RZ, RZ, 0, 2.384185791015625e-07 ;  /* 0x00000004fff57435 */ /* 0x000fe200000001ff */
[----:B------:R-:W-:-:S05]  /*45a0*/  FADD.FTZ R0, R0, R241 ;  /* 0x000000f100007221 */ /* 0x000fca0000010000 */
[----:B------:R-:W-:-:S07]  /*45b0*/  MOV R241, R0 ;  /* 0x0000000000f17202 */ /* 0x000fce0000000f00 */
[----:B------:R-:W-:Y:S05]  /*45c0*/  WARPSYNC.COLLECTIVE R252, `(.L_x_235) ;  /* 0x00000000fc087348 */ /* 0x000fea0003c00000 */
[----:B------:R0:W1:Y:S02]  /*45d0*/  SHFL.BFLY P2, R241, R241, R245, R251 ;  /* 0x0c0000f5f1f17389 */ /* 0x00006400000400fb */
[----:B01----:R-:W-:Y:S01]  /*45e0*/  ENDCOLLECTIVE ;  /* 0x000000000000791b */ /* 0x003fe20003800000 */
.L_x_235:
[----:B------:R-:W-:Y:S01]  /*45f0*/  HFMA2.MMA R245, -RZ, RZ, 0, 4.76837158203125e-07 ;  /* 0x00000008fff57435 */ /* 0x000fe200000001ff */
[----:B------:R-:W-:-:S05]  /*4600*/  FADD.FTZ R0, R0, R241 ;  /* 0x000000f100007221 */ /* 0x000fca0000010000 */
[----:B------:R-:W-:-:S07]  /*4610*/  MOV R241, R0 ;  /* 0x0000000000f17202 */ /* 0x000fce0000000f00 */
[----:B------:R-:W-:Y:S05]  /*4620*/  WARPSYNC.COLLECTIVE R252, `(.L_x_236) ;  /* 0x00000000fc087348 */ /* 0x000fea0003c00000 */
[----:B------:R0:W1:Y:S02]  /*4630*/  SHFL.BFLY P2, R241, R241, R245, R251 ;  /* 0x0c0000f5f1f17389 */ /* 0x00006400000400fb */
[----:B01----:R-:W-:Y:S01]  /*4640*/  ENDCOLLECTIVE ;  /* 0x000000000000791b */ /* 0x003fe20003800000 */
.L_x_236:
[----:B------:R-:W-:Y:S01]  /*4650*/  HFMA2.MMA R245, -RZ, RZ, 0, 9.5367431640625e-07 ;  /* 0x00000010fff57435 */ /* 0x000fe200000001ff */
[----:B------:R-:W-:Y:S02]  /*4660*/  FADD.FTZ R252, R0, R241 ;  /* 0x000000f100fc7221 */ /* 0x000fe40000010000 */
[----:B------:R0:W5:Y:S03]  /*4670*/  LDL.LU R0, [R1+0x20] ;  /* 0x0000200001007983 */ /* 0x0001660000300800 */
[----:B------:R-:W-:Y:S01]  /*4680*/  MOV R241, R252 ;  /* 0x000000fc00f17202 */ /* 0x000fe20000000f00 */
[----:B------:R1:W-:Y:S02]  /*4690*/  STL [R1+0x4], R252 ;  /* 0x000004fc01007387 */ /* 0x0003e40000100800 */
[----:B01----:R-:W-:-:S07]  /*46a0*/  MOV R252, 0xffffffff ;  /* 0xffffffff00fc7802 */ /* 0x003fce0000000f00 */
[----:B-----5:R-:W-:Y:S05]  /*46b0*/  WARPSYNC.COLLECTIVE R252, `(.L_x_237) ;  /* 0x00000000fc087348 */ /* 0x020fea0003c00000 */
[----:B------:R0:W1:Y:S02]  /*46c0*/  SHFL.BFLY P2, R241, R241, R245, R251 ;  /* 0x0c0000f5f1f17389 */ /* 0x00006400000400fb */
[----:B01---5:R-:W-:Y:S01]  /*46d0*/  ENDCOLLECTIVE ;  /* 0x000000000000791b */ /* 0x023fe20003800000 */
.L_x_237:
[----:B------:R-:W-:Y:S05]  /*46e0*/  BRA `(.L_x_238) ;  /* 0xffffffd0008c7947 */ /* 0x000fea000383ffff */
.L_x_239:
        /* <DEDUP_REMOVED lines=9> */
.L_x_2001:


//--------------------- .text._ZN10layer_norm13ln_fwd_kernelINS_13Kernel_traitsI13__nv_bfloat16fS2_fjLj32768ELj4ELj1ELj4ELj16ENS_18Kernel_traits_baseILj32768ES2_fS2_fjLj128EEEEEEEvNS_9FwdParamsE --------------------------
	.section	.text._ZN10layer_norm13ln_fwd_kernelINS_13Kernel_traitsI13__nv_bfloat16fS2_fjLj32768ELj4ELj1ELj4ELj16ENS_18Kernel_traits_baseILj32768ES2_fS2_fjLj128EEEEEEEvNS_9FwdParamsE,"ax",@progbits
	.align	128
        .global         _ZN10layer_norm13ln_fwd_kernelINS_13Kernel_traitsI13__nv_bfloat16fS2_fjLj32768ELj4ELj1ELj4ELj16ENS_18Kernel_traits_baseILj32768ES2_fS2_fjLj128EEEEEEEvNS_9FwdParamsE
        .type           _ZN10layer_norm13ln_fwd_kernelINS_13Kernel_traitsI13__nv_bfloat16fS2_fjLj32768ELj4ELj1ELj4ELj16ENS_18Kernel_traits_baseILj32768ES2_fS2_fjLj128EEEEEEEvNS_9FwdParamsE,@function
        .size           _ZN10layer_norm13ln_fwd_kernelINS_13Kernel_traitsI13__nv_bfloat16fS2_fjLj32768ELj4ELj1ELj4ELj16ENS_18Kernel_traits_baseILj32768ES2_fS2_fjLj128EEEEEEEvNS_9FwdParamsE,(.L_x_2002 - _ZN10layer_norm13ln_fwd_kernelINS_13Kernel_traitsI13__nv_bfloat16fS2_fjLj32768ELj4ELj1ELj4ELj16ENS_18Kernel_traits_baseILj32768ES2_fS2_fjLj128EEEEEEEvNS_9FwdParamsE)
        .other          _ZN10layer_norm13ln_fwd_kernelINS_13Kernel_traitsI13__nv_bfloat16fS2_fjLj32768ELj4ELj1ELj4ELj16ENS_18Kernel_traits_baseILj32768ES2_fS2_fjLj128EEEEEEEvNS_9FwdParamsE,@"STO_CUDA_ENTRY STV_DEFAULT"
_ZN10layer_norm13ln_fwd_kernelINS_13Kernel_traitsI13__nv_bfloat16fS2_fjLj32768ELj4ELj1ELj4ELj16ENS_18Kernel_traits_baseILj32768ES2_fS2_fjLj128EEEEEEEvNS_9FwdParamsE:
.text._ZN10layer_norm13ln_fwd_kernelINS_13Kernel_traitsI13__nv_bfloat16fS2_fjLj32768ELj4ELj1ELj4ELj16ENS_18Kernel_traits_baseILj32768ES2_fS2_fjLj128EEEEEEEvNS_9FwdParamsE:
        /* <DEDUP_REMOVED lines=53> */
.L_x_243:
[----:B------:R-:W0:Y:S01]  /*0350*/  S2R R146, SR_CTAID.X ;  /* 0x0000000000927919 */ /* 0x000e220000002500 */
[----:B--2---:R-:W1:Y:S01]  /*0360*/  LDC.64 R14, c[0x0][0x220] ;  /* 0x00008800ff0e7b82 */ /* 0x004e620000000a00 */
[----:B------:R-:W-:Y:S02]  /*0370*/  LOP3.LUT R147, R0, 0x1f, RZ, 0xc0, !PT ;  /* 0x0000001f00937812 */ /* 0x000fe400078ec0ff */
[----:B0-----:R-:W-:-:S04]  /*0380*/  SHF.L.U32 R6, R146, 0x7, RZ ;  /* 0x0000000792067819 */ /* 0x001fc800000006ff */
[----:B------:R-:W-:Y:S02]  /*0390*/  LOP3.LUT R7, R6, 0x180, R147, 0xe2, !PT ;  /* 0x0000018006077812 */ /* 0x000fe400078ee293 */
[----:B------:R-:W-:Y:S02]  /*03a0*/  SHF.L.U32 R6, R5, 0xd, RZ ;  /* 0x0000000d05067819 */ /* 0x000fe400000006ff */
        /* <DEDUP_REMOVED lines=53> */
[----:B------:R-:W-:-:S07]  /*0700*/  LOP3.LUT R148, R149, 0x7fffffc, RZ, 0xc0, !PT ;  /* 0x07fffffc95947812 */ /* 0x000fce00078ec0ff */
        /* <DEDUP_REMOVED lines=214> */
.L_x_254:
[----:B------:R-:W2:Y:S01]  /*1470*/  @!P1 S2R R15, SR_CgaCtaId ;  /* 0x00000000000f9919 */ /* 0x000ea20000008800 */
[----:B-1----:R-:W-:Y:S01]  /*1480*/  FADD.FTZ R145, R152, R151 ;  /* 0x0000009798917221 */ /* 0x002fe20000010000 */
[----:B------:R-:W-:Y:S01]  /*1490*/  @!P1 MOV R14, 0x400 ;  /* 0x00000400000e9802 */ /* 0x000fe20000000f00 */
[----:B------:R-:W-:Y:S05]  /*14a0*/  WARPSYNC.ALL ;  /* 0x0000000000007948 */ /* 0x000fea0003800000 */
[----:B------:R-:W-:Y:S02]  /*14b0*/  LOP3.LUT R151, R149, 0x3, RZ, 0xc0, !PT ;  /* 0x0000000395977812 */ /* 0x000fe400078ec0ff */
[----:B--2---:R-:W-:-:S02]  /*14c0*/  @!P1 LEA R15, R15, R14, 0x18 ;  /* 0x0000000e0f0f9211 */ /* 0x004fc400078ec0ff */
[----:B------:R-:W-:-:S04]  /*14d0*/  @!P1 IADD3 R14, R148, R151, RZ ;  /* 0x00000097940e9210 */ /* 0x000fc80007ffe0ff */
[----:B------:R-:W-:-:S05]  /*14e0*/  @!P1 LEA R14, R14, R15, 0x3 ;  /* 0x0000000f0e0e9211 */ /* 0x000fca00078e18ff */
[----:B------:R1:W-:Y:S01]  /*14f0*/  @!P1 STS.64 [R14], R144 ;  /* 0x000000900e009388 */ /* 0x0003e20000000a00 */
[----:B------:R-:W-:-:S13]  /*1500*/  ISETP.GT.U32.AND P1, PT, R147, 0x3, PT ;  /* 0x000000039300780c */ /* 0x000fda0003f24070 */
[----:B------:R-:W2:Y:S01]  /*1510*/  @!P1 S2R R15, SR_CgaCtaId ;  /* 0x00000000000f9919 */ /* 0x000ea20000008800 */
[----:B-1----:R-:W-:Y:S01]  /*1520*/  @!P1 MOV R14, 0x400 ;  /* 0x00000400000e9802 */ /* 0x002fe20000000f00 */
[----:B------:R-:W-:Y:S01]  /*1530*/  ULDC UR5, c[0x0][0x210] ;  /* 0x0000840000057ab9 */ /* 0x000fe20000000800 */
[----:B------:R-:W-:Y:S01]  /*1540*/  @!P1 IADD3 R148, R147, R148, RZ ;  /* 0x0000009493949210 */ /* 0x000fe20007ffe0ff */
[----:B------:R-:W-:Y:S01]  /*1550*/  USHF.L.U32 UR4, UR5, 0x2, URZ ;  /* 0x0000000205047899 */ /* 0x000fe2000800063f */
[----:B------:R-:W-:Y:S01]  /*1560*/  BAR.SYNC.DEFER_BLOCKING 0x0 ;  /* 0x0000000000007b1d */ /* 0x000fe20000010000 */
[----:B------:R-:W-:Y:S02]  /*1570*/  LOP3.LUT P2, RZ, R151, 0x1f, R0, 0xf8, !PT ;  /* 0x0000001f97ff7812 */ /* 0x000fe4000784f800 */
[----:B--2---:R-:W-:Y:S02]  /*1580*/  @!P1 LEA R145, R15, R14, 0x18 ;  /* 0x0000000e0f919211 */ /* 0x004fe400078ec0ff */
        /* <DEDUP_REMOVED lines=8> */
[----:B------:R-:W-:Y:S04]  /*1610*/  SHFL.DOWN PT, R157, R144, 0x1, 0x1f ;  /* 0x08201f00909d7f89 */ /* 0x000fe800000e0000 */
[----:B------:R-:W2:Y:S04]  /*1620*/  SHFL.DOWN PT, R153, R14, 0x2, 0x1f ;  /* 0x08401f000e997f89 */ /* 0x000ea800000e0000 */
[----:B0-----:R-:W0:Y:S01]  /*1630*/  SHFL.DOWN PT, R152, R15, 0x2, 0x1f ;  /* 0x08401f000f987f89 */ /* 0x001e2200000e0000 */
[----:B--2---:R-:W-:Y:S01]  /*1640*/  FADD.FTZ R155, -R153, R14 ;  /* 0x0000000e999b7221 */ /* 0x004fe20000010100 */
[----:B------:R-:W-:-:S03]  /*1650*/  FMUL.FTZ R158, R150, R153 ;  /* 0x00000099969e7220 */ /* 0x000fc60000410000 */
[----:B------:R-:W-:Y:S01]  /*1660*/  FMUL.FTZ R156, R155, R155 ;  /* 0x0000009b9b9c7220 */ /* 0x000fe20000410000 */
[----:B------:R-:W-:-:S03]  /*1670*/  FFMA.FTZ R155, R145, R14, R158 ;  /* 0x0000000e919b7223 */ /* 0x000fc6000001009e */
[----:B------:R-:W-:Y:S01]  /*1680*/  FMUL.FTZ R153, R156, R145 ;  /* 0x000000919c997220 */ /* 0x000fe20000410000 */
[----:B-1----:R-:W-:Y:S01]  /*1690*/  FMUL.FTZ R155, R154, R155 ;  /* 0x0000009b9a9b7220 */ /* 0x002fe20000410000 */
[----:B0-----:R-:W-:Y:S02]  /*16a0*/  FADD.FTZ R145, R152, R15 ;  /* 0x0000000f98917221 */ /* 0x001fe40000010000 */
        /* <DEDUP_REMOVED lines=9> */
[----:B------:R-:W-:-:S03]  /*1740*/  FFMA.FTZ R151, R144, R155, R151 ;  /* 0x0000009b90977223 */ /* 0x000fc60000010097 */
[----:B------:R-:W-:Y:S01]  /*1750*/  FMUL.FTZ R152, R144, R15 ;  /* 0x0000000f90987220 */ /* 0x000fe20000410000 */
[----:B--2---:R-:W-:Y:S01]  /*1760*/  FADD.FTZ R15, R145, R148 ;  /* 0x00000094910f7221 */ /* 0x004fe20000010000 */
[----:B-1----:R-:W-:Y:S01]  /*1770*/  FMUL.FTZ R144, R150, R151 ;  /* 0x0000009796907220 */ /* 0x002fe20000410000 */
[----:B------:R-:W-:Y:S01]  /*1780*/  LOP3.LUT R148, R4, 0x1, RZ, 0xc0, !PT ;  /* 0x0000000104947812 */ /* 0x000fe200078ec0ff */
[----:B------:R-:W-:Y:S01]  /*1790*/  FMUL.FTZ R152, R157, R152 ;  /* 0x000000989d987220 */ /* 0x000fe20000410000 */
[----:B------:R-:W-:Y:S02]  /*17a0*/  LEA.HI R151, R0, R3, RZ, 0x19 ;  /* 0x0000000300977211 */ /* 0x000fe400078fc8ff */
[----:B------:R-:W-:Y:S01]  /*17b0*/  IADD3 R153, -R148, RZ, RZ ;  /* 0x000000ff94997210 */ /* 0x000fe20007ffe1ff */
[----:B------:R-:W-:Y:S01]  /*17c0*/  FFMA.FTZ R145, R150, R152, R15 ;  /* 0x0000009896917223 */ /* 0x000fe2000001000f */
[----:B------:R-:W-:Y:S01]  /*17d0*/  SHFL.IDX PT, R144, R144, RZ, 0x1f ;  /* 0x00001fff90907589 */ /* 0x000fe200000e0000 */
[----:B------:R-:W0:Y:S01]  /*17e0*/  @!P2 LDC.64 R14, c[0x0][0x250] ;  /* 0x00009400ff0eab82 */ /* 0x000e220000000a00 */
[----:B------:R-:W-:-:S03]  /*17f0*/  LOP3.LUT R150, R153, UR4, RZ, 0xc0, !PT ;  /* 0x0000000499967c12 */ /* 0x000fc6000f8ec0ff */
[----:B------:R-:W1:Y:S01]  /*1800*/  SHFL.IDX PT, R145, R145, RZ, 0x1f ;  /* 0x00001fff91917589 */ /* 0x000e6200000e0000 */
[----:B------:R-:W-:-:S04]  /*1810*/  LEA R150, P4, R151, R150, 0x2 ;  /* 0x0000009697967211 */ /* 0x000fc800078810ff */
        /* <DEDUP_REMOVED lines=23> */
.L_x_242:
[----:B------:R-:W2:Y:S04]  /*1990*/  LDG.E.STRONG.GPU R144, desc[UR6][R14.64] ;  /* 0x000000060e907981 */ /* 0x000ea8000c1ef900 */
[----:B--2---:R-:W-:Y:S01]  /*19a0*/  CCTL.IVALL ;  /* 0x00000000ff00798f */ /* 0x004fe20002000000 */
[----:B------:R-:W-:Y:S05]  /*19b0*/  YIELD ;  /* 0x0000000000007946 */ /* 0x000fea0003800000 */
[----:B------:R-:W-:-:S13]  /*19c0*/  ISETP.NE.AND P2, PT, R144, R151, PT ;  /* 0x000000979000720c */ /* 0x000fda0003f45270 */
[----:B------:R-:W-:Y:S05]  /*19d0*/  @P2 BRA `(.L_x_242) ;  /* 0xfffffffc00ec2947 */ /* 0x000fea000383ffff */
.L_x_241:
        /* <DEDUP_REMOVED lines=27> */
[----:B------:R-:W-:Y:S02]  /*1b90*/  SHF.R.U64 R153, R118, 0x10, R119 ;  /* 0x0000001076997819 */ /* 0x000fe40000001277 */
[----:B0-----:R-:W-:Y:S01]  /*1ba0*/  FMUL.FTZ R156, R152, R155 ;  /* 0x0000009b989c7220 */ /* 0x001fe20000410000 */
[----:B------:R-:W-:Y:S01]  /*1bb0*/  FMUL.FTZ R151, R154, R147 ;  /* 0x000000939a977220 */ /* 0x000fe20000410000 */
[----:B------:R-:W-:-:S03]  /*1bc0*/  FADD.FTZ R147, R145, R144 ;  /* 0x0000009091937221 */ /* 0x000fc60000010000 */
[----:B------:R-:W0:Y:S01]  /*1bd0*/  SHFL.DOWN PT, R155, R156, 0x1, 0x1f ;  /* 0x08201f009c9b7f89 */ /* 0x000e2200000e0000 */
[----:B------:R-:W-:Y:S01]  /*1be0*/  FMUL.FTZ R148, R148, R151 ;  /* 0x0000009794947220 */ /* 0x000fe20000410000 */
[----:B--2---:R-:W-:Y:S01]  /*1bf0*/  FADD.FTZ R151, R150, R15 ;  /* 0x0000000f96977221 */ /* 0x004fe20000010000 */
[----:B------:R-:W1:Y:S03]  /*1c00*/  MUFU.RCP R147, R147 ;  /* 0x0000009300937308 */ /* 0x000e660000001000 */
[----:B------:R-:W-:Y:S01]  /*1c10*/  FFMA.FTZ R148, R152, R148, R151 ;  /* 0x0000009498947223 */ /* 0x000fe20000010097 */
[----:B------:R-:W-:-:S04]  /*1c20*/  SHF.R.U32.HI R151, RZ, 0x10, R117 ;  /* 0x00000010ff977819 */ /* 0x000fc80000011675 */
[----:B------:R-:W2:Y:S01]  /*1c30*/  SHFL.DOWN PT, R15, R148, 0x1, 0x1f ;  /* 0x08201f00940f7f89 */ /* 0x000ea200000e0000 */
[----:B0-----:R-:W-:Y:S01]  /*1c40*/  FMUL.FTZ R14, R144, R155 ;  /* 0x0000009b900e7220 */ /* 0x001fe20000410000 */
[----:B------:R-:W-:-:S03]  /*1c50*/  FADD.FTZ R155, R156, -R155 ;  /* 0x8000009b9c9b7221 */ /* 0x000fc60000010000 */
[----:B------:R-:W-:Y:S01]  /*1c60*/  FFMA.FTZ R14, R145, R156, R14 ;  /* 0x0000009c910e7223 */ /* 0x000fe2000001000e */
[----:B------:R-:W-:-:S03]  /*1c70*/  FMUL.FTZ R150, R155, R155 ;  /* 0x0000009b9b967220 */ /* 0x000fc60000410000 */
[----:B-1----:R-:W-:Y:S01]  /*1c80*/  FMUL.FTZ R14, R147, R14 ;  /* 0x0000000e930e7220 */ /* 0x002fe20000410000 */
[----:B------:R-:W-:Y:S01]  /*1c90*/  FMUL.FTZ R145, R145, R150 ;  /* 0x0000009691917220 */ /* 0x000fe20000410000 */
[----:B--2---:R-:W-:-:S03]  /*1ca0*/  FADD.FTZ R146, R148, R15 ;  /* 0x0000000f94927221 */ /* 0x004fc60000010000 */
[----:B------:R-:W-:Y:S01]  /*1cb0*/  FMUL.FTZ R145, R144, R145 ;  /* 0x0000009190917220 */ /* 0x000fe20000410000 */
[----:B------:R-:W0:Y:S03]  /*1cc0*/  SHFL.IDX PT, R14, R14, RZ, 0x1f ;  /* 0x00001fff0e0e7589 */ /* 0x000e2600000e0000 */
[----:B------:R-:W-:Y:S01]  /*1cd0*/  FFMA.FTZ R144, R147, R145, R146 ;  /* 0x0000009193907223 */ /* 0x000fe20000010092 */
[--C-:B------:R-:W-:Y:S02]  /*1ce0*/  SHF.R.U64 R145, R112, 0x10, R113.reuse ;  /* 0x0000001070917819 */ /* 0x100fe40000001271 */
[----:B------:R-:W-:-:S03]  /*1cf0*/  SHF.R.U32.HI R147, RZ, 0x10, R113 ;  /* 0x00000010ff937819 */ /* 0x000fc60000011671 */
[----:B------:R-:W1:Y:S01]  /*1d00*/  SHFL.IDX PT, R144, R144, RZ, 0x1f ;  /* 0x00001fff90907589 */ /* 0x000e6200000e0000 */
[--C-:B0-----:R-:W-:Y:S01]  /*1d10*/  FADD.FTZ R15, R16, -R14.reuse ;  /* 0x8000000e100f7221 */ /* 0x101fe20000010000 */
[--C-:B------:R-:W-:Y:S01]  /*1d20*/  FADD.FTZ R16, R17, -R14.reuse ;  /* 0x8000000e11107221 */ /* 0x100fe20000010000 */
[--C-:B------:R-:W-:Y:S01]  /*1d30*/  FADD.FTZ R17, R18, -R14.reuse ;  /* 0x8000000e12117221 */ /* 0x100fe20000010000 */
[--C-:B------:R-:W-:Y:S01]  /*1d40*/  FADD.FTZ R18, R19, -R14.reuse ;  /* 0x8000000e13127221 */ /* 0x100fe20000010000 */
        /* <DEDUP_REMOVED lines=25> */
[----:B-1----:R-:W-:Y:S01]  /*1ee0*/  FFMA.FTZ R19, R144, 3.0517578125e-05, R19 ;  /* 0x3800000090137823 */ /* 0x002fe20000010013 */
        /* <DEDUP_REMOVED lines=90> */
[--C-:B------:R-:W-:Y:S01]  /*2490*/  SHF.R.U64 R144, R20, 0x10, R21.reuse ;  /* 0x0000001014907819 */ /* 0x100fe20000001215 */
[C---:B------:R-:W-:Y:S01]  /*24a0*/  FMUL.FTZ R85, R19.reuse, R84 ;  /* 0x0000005413557220 */ /* 0x040fe20000410000 */
[----:B------:R-:W-:Y:S01]  /*24b0*/  SHF.R.U32.HI R146, RZ, 0x10, R21 ;  /* 0x00000010ff927819 */ /* 0x000fe20000011615 */
[C---:B------:R-:W-:Y:S01]  /*24c0*/  FMUL.FTZ R78, R19.reuse, R78 ;  /* 0x0000004e134e7220 */ /* 0x040fe20000410000 */
[----:B------:R-:W-:Y:S01]  /*24d0*/  F2FP.BF16.F32.PACK_AB R75, RZ, R75 ;  /* 0x0000004bff4b723e */ /* 0x000fe200000010ff */
[----:B------:R-:W-:Y:S01]  /*24e0*/  HFMA2.BF16_V2 R17, R144.H0_H0, R17.H0_H0, R145.H0_H0 ;  /* 0x2000001190117231 */ /* 0x000fe20000240891 */
[----:B------:R-:W-:Y:S01]  /*24f0*/  SHF.R.U64 R144, R114, 0x10, R115 ;  /* 0x0000001072907819 */ /* 0x000fe20000001273 */
[----:B------:R-:W-:Y:S01]  /*2500*/  HFMA2.BF16_V2 R37, R146.H0_H0, R37.H0_H0, R147.H0_H0 ;  /* 0x2000002592257231 */ /* 0x000fe20000240893 */
[----:B------:R-:W-:Y:S01]  /*2510*/  SHF.R.U64 R145, R22, 0x10, R23 ;  /* 0x0000001016917819 */ /* 0x000fe20000001217 */
[C---:B------:R-:W-:Y:S01]  /*2520*/  FMUL.FTZ R84, R19.reuse, R86 ;  /* 0x0000005613547220 */ /* 0x040fe20000410000 */
        /* <DEDUP_REMOVED lines=17> */
[--C-:B------:R-:W-:Y:S01]  /*2640*/  FADD.FTZ R42, R42, -R14.reuse ;  /* 0x8000000e2a2a7221 */ /* 0x100fe20000010000 */
[----:B------:R-:W-:Y:S01]  /*2650*/  SHF.R.U32.HI R147, RZ, 0x10, R33 ;  /* 0x00000010ff937819 */ /* 0x000fe20000011621 */
[----:B------:R-:W-:Y:S01]  /*2660*/  HFMA2.BF16_V2 R54, R145.H0_H0, R54.H0_H0, R144.H0_H0 ;  /* 0x2000003691367231 */ /* 0x000fe20000240890 */
[----:B------:R-:W-:Y:S01]  /*2670*/  F2FP.BF16.F32.PACK_AB R77, RZ, R77 ;  /* 0x0000004dff4d723e */ /* 0x000fe200000010ff */
[C---:B------:R-:W-:Y:S01]  /*2680*/  FMUL.FTZ R15, R19.reuse, R15 ;  /* 0x0000000f130f7220 */ /* 0x040fe20000410000 */
[--C-:B------:R-:W-:Y:S01]  /*2690*/  SHF.R.U32.HI R144, RZ, 0x10, R133.reuse ;  /* 0x00000010ff907819 */ /* 0x100fe20000011685 */
[----:B------:R-:W-:Y:S01]  /*26a0*/  HFMA2.BF16_V2 R62, R147.H0_H0, R62.H0_H0, R146.H0_H0 ;  /* 0x2000003e933e7231 */ /* 0x000fe20000240892 */
[----:B------:R-:W-:Y:S01]  /*26b0*/  SHF.R.U64 R146, R132, 0x10, R133 ;  /* 0x0000001084927819 */ /* 0x000fe20000001285 */
[C---:B------:R-:W-:Y:S01]  /*26c0*/  FMUL.FTZ R38, R19.reuse, R38 ;  /* 0x0000002613267220 */ /* 0x040fe20000410000 */
[--C-:B------:R-:W-:Y:S01]  /*26d0*/  SHF.R.U64 R147, R100, 0x10, R101.reuse ;  /* 0x0000001064937819 */ /* 0x100fe20000001265 */
[----:B------:R-:W-:Y:S01]  /*26e0*/  FMUL.FTZ R42, R19, R42 ;  /* 0x0000002a132a7220 */ /* 0x000fe20000410000 */
[----:B------:R-:W-:Y:S01]  /*26f0*/  SHF.R.U32.HI R145, RZ, 0x10, R101 ;  /* 0x00000010ff917819 */ /* 0x000fe20000011665 */
[----:B------:R-:W-:Y:S01]  /*2700*/  HFMA2.BF16_V2 R36, R21.H0_H0, R36.H0_H0, R113.H0_H0 ;  /* 0x2000002415247231 */ /* 0x000fe20000240871 */
[----:B------:R-:W-:Y:S01]  /*2710*/  F2FP.BF16.F32.PACK_AB R86, RZ, R152 ;  /* 0x00000098ff56723e */ /* 0x000fe200000010ff */
[----:B------:R-:W-:Y:S01]  /*2720*/  HFMA2.BF16_V2 R75, R147.H0_H0, R75.H0_H0, R146.H0_H0 ;  /* 0x2000004b934b7231 */ /* 0x000fe20000240892 */
[----:B------:R-:W-:Y:S01]  /*2730*/  F2FP.BF16.F32.PACK_AB R87, RZ, R87 ;  /* 0x00000057ff57723e */ /* 0x000fe200000010ff */
[----:B------:R-:W-:Y:S01]  /*2740*/  HFMA2.BF16_V2 R77, R145.H0_H0, R77.H0_H0, R144.H0_H0 ;  /* 0x2000004d914d7231 */ /* 0x000fe20000240890 */
[----:B------:R-:W-:Y:S01]  /*2750*/  SHF.R.U32.HI R147, RZ, 0x10, R137 ;  /* 0x00000010ff937819 */ /* 0x000fe20000011689 */
[----:B------:R-:W-:Y:S01]  /*2760*/  HFMA2.BF16_V2 R16, R22.H0_H0, R16.H0_H0, R114.H0_H0 ;  /* 0x2000001016107231 */ /* 0x000fe20000240872 */
[----:B------:R-:W-:Y:S01]  /*2770*/  SHF.R.U32.HI R146, RZ, 0x10, R105 ;  /* 0x00000010ff927819 */ /* 0x000fe20000011669 */
[--C-:B------:R-:W-:Y:S01]  /*2780*/  FADD.FTZ R80, R80, -R14.reuse ;  /* 0x8000000e50507221 */ /* 0x100fe20000010000 */
[----:B------:R-:W-:Y:S01]  /*2790*/  SHF.R.U64 R144, R138, 0x10, R139 ;  /* 0x000000108a907819 */ /* 0x000fe2000000128b */
[--C-:B------:R-:W-:Y:S01]  /*27a0*/  FADD.FTZ R150, R81, -R14.reuse ;  /* 0x8000000e51967221 */ /* 0x100fe20000010000 */
[----:B------:R-:W-:Y:S01]  /*27b0*/  SHF.R.U64 R145, R106, 0x10, R107 ;  /* 0x000000106a917819 */ /* 0x000fe2000000126b */
[----:B------:R-:W-:Y:S01]  /*27c0*/  HFMA2.BF16_V2 R86, R146.H0_H0, R86.H0_H0, R147.H0_H0 ;  /* 0x2000005692567231 */ /* 0x000fe20000240893 */
[----:B------:R-:W-:Y:S01]  /*27d0*/  F2FP.BF16.F32.PACK_AB R59, RZ, R58 ;  /* 0x0000003aff3b723e */ /* 0x000fe200000010ff */
[C---:B------:R-:W-:Y:S01]  /*27e0*/  FMUL.FTZ R81, R19.reuse, R80 ;  /* 0x0000005013517220 */ /* 0x040fe20000410000 */
[----:B------:R-:W-:Y:S01]  /*27f0*/  F2FP.BF16.F32.PACK_AB R58, RZ, R79 ;  /* 0x0000004fff3a723e */ /* 0x000fe200000010ff */
[C---:B------:R-:W-:Y:S01]  /*2800*/  FMUL.FTZ R79, R19.reuse, R82 ;  /* 0x00000052134f7220 */ /* 0x040fe20000410000 */
[----:B------:R-:W-:Y:S01]  /*2810*/  F2FP.BF16.F32.PACK_AB R82, RZ, R78 ;  /* 0x0000004eff52723e */ /* 0x000fe200000010ff */
[----:B------:R-:W-:Y:S01]  /*2820*/  HFMA2.BF16_V2 R87, R145.H0_H0, R87.H0_H0, R144.H0_H0 ;  /* 0x2000005791577231 */ /* 0x000fe20000240890 */
[----:B------:R-:W-:Y:S01]  /*2830*/  F2FP.BF16.F32.PACK_AB R78, RZ, R148 ;  /* 0x00000094ff4e723e */ /* 0x000fe200000010ff */
[----:B------:R-:W-:Y:S01]  /*2840*/  HFMA2.BF16_V2 R39, R24.H0_H0, R39.H0_H0, R116.H0_H0 ;  /* 0x2000002718277231 */ /* 0x000fe20000240874 */
[----:B------:R-:W-:Y:S01]  /*2850*/  F2FP.BF16.F32.PACK_AB R41, RZ, R41 ;  /* 0x00000029ff29723e */ /* 0x000fe200000010ff */
[----:B------:R-:W-:Y:S01]  /*2860*/  FMUL.FTZ R80, R19, R150 ;  /* 0x0000009613507220 */ /* 0x000fe20000410000 */
[----:B------:R-:W-:Y:S01]  /*2870*/  F2FP.BF16.F32.PACK_AB R93, RZ, R93 ;  /* 0x0000005dff5d723e */ /* 0x000fe200000010ff */
[--C-:B------:R-:W-:Y:S01]  /*2880*/  FADD.FTZ R65, R65, -R14.reuse ;  /* 0x8000000e41417221 */ /* 0x100fe20000010000 */
[----:B------:R-:W-:Y:S01]  /*2890*/  F2FP.BF16.F32.PACK_AB R95, RZ, R95 ;  /* 0x0000005fff5f723e */ /* 0x000fe200000010ff */
[----:B------:R-:W-:Y:S01]  /*28a0*/  HFMA2.BF16_V2 R44, R27.H0_H0, R44.H0_H0, R119.H0_H0 ;  /* 0x2000002c1b2c7231 */ /* 0x000fe20000240877 */
[----:B------:R-:W-:Y:S01]  /*28b0*/  SHF.R.U64 R148, R24, 0x10, R25 ;  /* 0x0000001018947819 */ /* 0x000fe20000001219 */
[--C-:B------:R-:W-:Y:S01]  /*28c0*/  FADD.FTZ R63, R63, -R14.reuse ;  /* 0x8000000e3f3f7221 */ /* 0x100fe20000010000 */
[----:B------:R-:W-:Y:S01]  /*28d0*/  SHF.R.U64 R146, R142, 0x10, R143 ;  /* 0x000000108e927819 */ /* 0x000fe2000000128f */
[C---:B------:R-:W-:Y:S01]  /*28e0*/  FMUL.FTZ R65, R19.reuse, R65 ;  /* 0x0000004113417220 */ /* 0x040fe20000410000 */
[----:B------:R-:W-:Y:S01]  /*28f0*/  SHF.R.U64 R147, R110, 0x10, R111 ;  /* 0x000000106e937819 */ /* 0x000fe2000000126f */
[----:B------:R-:W-:Y:S01]  /*2900*/  HFMA2.BF16_V2 R41, R148.H0_H0, R41.H0_H0, R149.H0_H0 ;  /* 0x2000002994297231 */ /* 0x000fe20000240895 */
[----:B------:R-:W-:Y:S01]  /*2910*/  SHF.R.U32.HI R144, RZ, 0x10, R143 ;  /* 0x00000010ff907819 */ /* 0x000fe2000001168f */
[----:B------:R-:W-:Y:S01]  /*2920*/  FMUL.FTZ R63, R19, R63 ;  /* 0x0000003f133f7220 */ /* 0x000fe20000410000 */
[----:B------:R-:W-:Y:S01]  /*2930*/  SHF.R.U32.HI R145, RZ, 0x10, R111 ;  /* 0x00000010ff917819 */ /* 0x000fe2000001166f */
[----:B------:R-:W-:Y:S01]  /*2940*/  HFMA2.BF16_V2 R93, R147.H0_H0, R93.H0_H0, R146.H0_H0 ;  /* 0x2000005d935d7231 */ /* 0x000fe20000240892 */
[----:B------:R-:W-:Y:S01]  /*2950*/  F2FP.BF16.F32.PACK_AB R15, RZ, R15 ;  /* 0x0000000fff0f723e */ /* 0x000fe200000010ff */
[----:B------:R-:W-:Y:S01]  /*2960*/  FADD.FTZ R56, R56, -R14 ;  /* 0x8000000e38387221 */ /* 0x000fe20000010000 */
[----:B------:R-:W-:Y:S01]  /*2970*/  LOP3.LUT R17, R17, 0xffff, RZ, 0xc0, !PT ;  /* 0x0000ffff11117812 */ /* 0x000fe200078ec0ff */
[----:B------:R-:W-:Y:S01]  /*2980*/  HFMA2.BF16_V2 R95, R145.H0_H0, R95.H0_H0, R144.H0_H0 ;  /* 0x2000005f915f7231 */ /* 0x000fe20000240890 */
[----:B------:R-:W-:Y:S01]  /*2990*/  F2FP.BF16.F32.PACK_AB R38, RZ, R38 ;  /* 0x00000026ff26723e */ /* 0x000fe200000010ff */
[----:B------:R-:W-:Y:S01]  /*29a0*/  HFMA2.BF16_V2 R15, R20.H0_H0, R15.H0_H0, R112.H0_H0 ;  /* 0x2000000f140f7231 */ /* 0x000fe20000240870 */
[----:B------:R-:W-:Y:S01]  /*29b0*/  LOP3.LUT R18, R18, 0xffff, RZ, 0xc0, !PT ;  /* 0x0000ffff12127812 */ /* 0x000fe200078ec0ff */
[----:B------:R-:W-:Y:S01]  /*29c0*/  HFMA2.BF16_V2 R46, R26.H0_H0, R46.H0_H0, R118.H0_H0 ;  /* 0x2000002e1a2e7231 */ /* 0x000fe20000240876 */
[----:B------:R-:W-:Y:S01]  /*29d0*/  F2FP.BF16.F32.PACK_AB R42, RZ, R42 ;  /* 0x0000002aff2a723e */ /* 0x000fe200000010ff */
[----:B------:R-:W-:Y:S01]  /*29e0*/  HFMA2.BF16_V2 R38, R23.H0_H0, R38.H0_H0, R115.H0_H0 ;  /* 0x2000002617267231 */ /* 0x000fe20000240873 */
[----:B------:R-:W-:Y:S01]  /*29f0*/  SHF.R.U64 R152, R26, 0x10, R27 ;  /* 0x000000101a987819 */ /* 0x000fe2000000121b */
[----:B------:R-:W-:Y:S01]  /*2a00*/  HFMA2.BF16_V2 R49, R29.H0_H0, R49.H0_H0, R121.H0_H0 ;  /* 0x200000311d317231 */ /* 0x000fe20000240879 */
[----:B------:R-:W-:Y:S01]  /*2a10*/  LOP3.LUT R144, R36, 0xffff, RZ, 0xc0, !PT ;  /* 0x0000ffff24907812 */ /* 0x000fe200078ec0ff */
[----:B------:R-:W-:Y:S01]  /*2a20*/  HFMA2.BF16_V2 R42, R25.H0_H0, R42.H0_H0, R117.H0_H0 ;  /* 0x2000002a192a7231 */ /* 0x000fe20000240875 */
[C---:B------:R-:W-:Y:S01]  /*2a30*/  SHF.L.U32 R146, R17.reuse, 0x10, RZ ;  /* 0x0000001011927819 */ /* 0x040fe200000006ff */
[----:B------:R-:W-:Y:S01]  /*2a40*/  HFMA2.BF16_V2 R43, R152.H0_H0, R43.H0_H0, R153.H0_H0 ;  /* 0x2000002b982b7231 */ /* 0x000fe20000240899 */
[----:B------:R-:W-:Y:S01]  /*2a50*/  SHF.L.U64.HI R145, R17, 0x10, RZ ;  /* 0x0000001011917819 */ /* 0x000fe200000102ff */
[----:B------:R-:W-:Y:S01]  /*2a60*/  FMUL.FTZ R56, R19, R56 ;  /* 0x0000003813387220 */ /* 0x000fe20000410000 */
[----:B------:R-:W-:Y:S01]  /*2a70*/  PRMT R36, R16, 0x7610, R36 ;  /* 0x0000761010247816 */ /* 0x000fe20000000024 */
[--C-:B------:R-:W-:Y:S01]  /*2a80*/  FADD.FTZ R64, R64, -R14.reuse ;  /* 0x8000000e40407221 */ /* 0x100fe20000010000 */
[----:B------:R-:W-:Y:S01]  /*2a90*/  SHF.L.U32 R17, R18, 0x10, RZ ;  /* 0x0000001012117819 */ /* 0x000fe200000006ff */
[----:B------:R-:W-:Y:S01]  /*2aa0*/  FADD.FTZ R70, R70, -R14 ;  /* 0x8000000e46467221 */ /* 0x000fe20000010000 */
[----:B------:R-:W-:Y:S01]  /*2ab0*/  SHF.R.U32.HI R150, RZ, 0x10, R25 ;  /* 0x00000010ff967819 */ /* 0x000fe20000011619 */
[----:B------:R-:W-:Y:S01]  /*2ac0*/  HFMA2.BF16_V2 R48, R30.H0_H0, R48.H0_H0, R122.H0_H0 ;  /* 0x200000301e307231 */ /* 0x000fe2000024087a */
[----:B------:R-:W-:Y:S01]  /*2ad0*/  LOP3.LUT R41, R41, 0xffff, RZ, 0xc0, !PT ;  /* 0x0000ffff29297812 */ /* 0x000fe200078ec0ff */
[----:B------:R-:W-:Y:S01]  /*2ae0*/  HFMA2.BF16_V2 R51, R28.H0_H0, R51.H0_H0, R120.H0_H0 ;  /* 0x200000331c337231 */ /* 0x000fe20000240878 */
[----:B------:R-:W-:Y:S01]  /*2af0*/  LOP3.LUT R36, R17, 0xffff, R36, 0xf8, !PT ;  /* 0x0000ffff11247812 */ /* 0x000fe200078ef824 */
[----:B------:R-:W-:Y:S01]  /*2b00*/  HFMA2.BF16_V2 R47, R150.H0_H0, R47.H0_H0, R151.H0_H0 ;  /* 0x2000002f962f7231 */ /* 0x000fe20000240897 */
[----:B------:R-:W-:Y:S01]  /*2b10*/  LOP3.LUT R16, R146, 0xffff, R15, 0xf8, !PT ;  /* 0x0000ffff92107812 */ /* 0x000fe200078ef80f */
[----:B------:R-:W-:Y:S01]  /*2b20*/  FMUL.FTZ R64, R19, R64 ;  /* 0x0000004013407220 */ /* 0x000fe20000410000 */
[----:B------:R-:W-:Y:S01]  /*2b30*/  PRMT R17, R39, 0x7610, R17 ;  /* 0x0000761027117816 */ /* 0x000fe20000000011 */
[----:B------:R-:W-:Y:S01]  /*2b40*/  HFMA2.BF16_V2 R59, R33.H0_H0, R59.H0_H0, R125.H0_H0 ;  /* 0x2000003b213b7231 */ /* 0x000fe2000024087d */
[----:B------:R-:W-:Y:S01]  /*2b50*/  LOP3.LUT R15, R144, 0xffff0000, R145, 0xf8, !PT ;  /* 0xffff0000900f7812 */ /* 0x000fe200078ef891 */
[----:B------:R-:W-:Y:S01]  /*2b60*/  FMUL.FTZ R70, R19, R70 ;  /* 0x0000004613467220 */ /* 0x000fe20000410000 */
[----:B------:R-:W-:Y:S01]  /*2b70*/  LOP3.LUT R39, R38, 0xffff, RZ, 0xc0, !PT ;  /* 0x0000ffff26277812 */ /* 0x000fe200078ec0ff */
[----:B------:R-:W-:Y:S01]  /*2b80*/  HFMA2.BF16_V2 R57, R31.H0_H0, R57.H0_H0, R123.H0_H0 ;  /* 0x200000391f397231 */ /* 0x000fe2000024087b */
[----:B------:R-:W-:Y:S01]  /*2b90*/  SHF.L.U64.HI R144, R18, 0x10, RZ ;  /* 0x0000001012907819 */ /* 0x000fe200000102ff */
[--C-:B------:R-:W-:Y:S01]  /*2ba0*/  FADD.FTZ R158, R89, -R14.reuse ;  /* 0x8000000e599e7221 */ /* 0x100fe20000010000 */
[----:B------:R-:W-:Y:S01]  /*2bb0*/  SHF.L.U32 R38, R41, 0x10, RZ ;  /* 0x0000001029267819 */ /* 0x000fe200000006ff */
[----:B------:R-:W-:Y:S01]  /*2bc0*/  HFMA2.BF16_V2 R58, R35.H0_H0, R58.H0_H0, R127.H0_H0 ;  /* 0x2000003a233a7231 */ /* 0x000fe2000024087f */
[----:B------:R-:W-:Y:S01]  /*2bd0*/  SHF.R.U64 R151, R122, 0x10, R123 ;  /* 0x000000107a977819 */ /* 0x000fe2000000127b */
[--C-:B------:R-:W-:Y:S01]  /*2be0*/  FADD.FTZ R74, R74, -R14.reuse ;  /* 0x8000000e4a4a7221 */ /* 0x100fe20000010000 */
[----:B------:R-:W-:Y:S01]  /*2bf0*/  SHF.R.U64 R150, R30, 0x10, R31 ;  /* 0x000000101e967819 */ /* 0x000fe2000000121f */
[--C-:B------:R-:W-:Y:S01]  /*2c00*/  FADD.FTZ R90, R90, -R14.reuse ;  /* 0x8000000e5a5a7221 */ /* 0x100fe20000010000 */
[----:B------:R-:W-:Y:S01]  /*2c10*/  LOP3.LUT R18, R42, 0xffff, RZ, 0xc0, !PT ;  /* 0x0000ffff2a127812 */ /* 0x000fe200078ec0ff */
[----:B------:R-:W-:Y:S01]  /*2c20*/  FMUL.FTZ R89, R19, R158 ;  /* 0x0000009e13597220 */ /* 0x000fe20000410000 */
[----:B------:R-:W-:Y:S01]  /*2c30*/  SHF.L.U64.HI R41, R41, 0x10, RZ ;  /* 0x0000001029297819 */ /* 0x000fe200000102ff */
[----:B------:R-:W-:Y:S01]  /*2c40*/  HFMA2.BF16_V2 R55, R150.H0_H0, R55.H0_H0, R151.H0_H0 ;  /* 0x2000003796377231 */ /* 0x000fe20000240897 */
[----:B------:R-:W-:Y:S01]  /*2c50*/  LOP3.LUT R42, R43, 0xffff, RZ, 0xc0, !PT ;  /* 0x0000ffff2b2a7812 */ /* 0x000fe200078ec0ff */
[C---:B------:R-:W-:Y:S01]  /*2c60*/  FMUL.FTZ R74, R19.reuse, R74 ;  /* 0x0000004a134a7220 */ /* 0x040fe20000410000 */
[----:B------:R-:W-:Y:S01]  /*2c70*/  LOP3.LUT R38, R38, 0xffff, R17, 0xf8, !PT ;  /* 0x0000ffff26267812 */ /* 0x000fe200078ef811 */
[----:B------:R-:W-:Y:S01]  /*2c80*/  HFMA2.BF16_V2 R61, R34.H0_H0, R61.H0_H0, R126.H0_H0 ;  /* 0x2000003d223d7231 */ /* 0x000fe2000024087e */
[----:B------:R-:W-:Y:S01]  /*2c90*/  SHF.R.U32.HI R148, RZ, 0x10, R121 ;  /* 0x00000010ff947819 */ /* 0x000fe20000011679 */
[----:B------:R-:W-:Y:S01]  /*2ca0*/  HFMA2.BF16_V2 R67, R97.H0_H0, R67.H0_H0, R129.H0_H0 ;  /* 0x2000004361437231 */ /* 0x000fe20000240881 */
[----:B------:R-:W-:Y:S01]  /*2cb0*/  SHF.R.U32.HI R149, RZ, 0x10, R29 ;  /* 0x00000010ff957819 */ /* 0x000fe2000001161d */
[--C-:B------:R-:W-:Y:S01]  /*2cc0*/  FADD.FTZ R88, R88, -R14.reuse ;  /* 0x8000000e58587221 */ /* 0x100fe20000010000 */
[----:B------:R-:W-:Y:S01]  /*2cd0*/  SHF.R.U32.HI R153, RZ, 0x10, R123 ;  /* 0x00000010ff997819 */ /* 0x000fe2000001167b */
[--C-:B------:R-:W-:Y:S01]  /*2ce0*/  FADD.FTZ R92, R92, -R14.reuse ;  /* 0x8000000e5c5c7221 */ /* 0x100fe20000010000 */
[----:B------:R-:W-:Y:S01]  /*2cf0*/  SHF.R.U32.HI R152, RZ, 0x10, R31 ;  /* 0x00000010ff987819 */ /* 0x000fe2000001161f */
[----:B------:R-:W-:Y:S01]  /*2d00*/  HFMA2.BF16_V2 R52, R149.H0_H0, R52.H0_H0, R148.H0_H0 ;  /* 0x2000003495347231 */ /* 0x000fe20000240894 */
[----:B------:R-:W-:Y:S01]  /*2d10*/  LOP3.LUT R18, R18, 0xffff0000, R41, 0xf8, !PT ;  /* 0xffff000012127812 */ /* 0x000fe200078ef829 */
[----:B------:R-:W-:Y:S01]  /*2d20*/  FMUL.FTZ R90, R19, R90 ;  /* 0x0000005a135a7220 */ /* 0x000fe20000410000 */
[----:B------:R-:W-:Y:S01]  /*2d30*/  LOP3.LUT R17, R50, 0xffff, RZ, 0xc0, !PT ;  /* 0x0000ffff32117812 */ /* 0x000fe200078ec0ff */
[----:B------:R-:W-:Y:S01]  /*2d40*/  HFMA2.BF16_V2 R53, R152.H0_H0, R53.H0_H0, R153.H0_H0 ;  /* 0x2000003598357231 */ /* 0x000fe20000240899 */
[----:B------:R-:W-:Y:S01]  /*2d50*/  LOP3.LUT R41, R44, 0xffff, RZ, 0xc0, !PT ;  /* 0x0000ffff2c297812 */ /* 0x000fe200078ec0ff */
[--C-:B------:R-:W-:Y:S01]  /*2d60*/  FADD.FTZ R94, R94, -R14.reuse ;  /* 0x8000000e5e5e7221 */ /* 0x100fe20000010000 */
[C---:B------:R-:W-:Y:S01]  /*2d70*/  SHF.L.U64.HI R50, R42.reuse, 0x10, RZ ;  /* 0x000000102a327819 */ /* 0x040fe200000102ff */
[----:B------:R-:W-:Y:S01]  /*2d80*/  FADD.FTZ R160, R91, -R14 ;  /* 0x8000000e5ba07221 */ /* 0x000fe20000010000 */
[----:B------:R-:W-:Y:S01]  /*2d90*/  SHF.L.U32 R43, R42, 0x10, RZ ;  /* 0x000000102a2b7819 */ /* 0x000fe200000006ff */
[C---:B------:R-:W-:Y:S01]  /*2da0*/  FMUL.FTZ R88, R19.reuse, R88 ;  /* 0x0000005813587220 */ /* 0x040fe20000410000 */
[----:B------:R-:W-:Y:S01]  /*2db0*/  F2FP.BF16.F32.PACK_AB R65, RZ, R65 ;  /* 0x00000041ff41723e */ /* 0x000fe200000010ff */
[C---:B------:R-:W-:Y:S01]  /*2dc0*/  FMUL.FTZ R91, R19.reuse, R92 ;  /* 0x0000005c135b7220 */ /* 0x040fe20000410000 */
[----:B------:R-:W-:Y:S01]  /*2dd0*/  SHF.R.U64 R150, R128, 0x10, R129 ;  /* 0x0000001080967819 */ /* 0x000fe20000001281 */
[----:B------:R-:W-:Y:S01]  /*2de0*/  HFMA2.BF16_V2 R72, R98.H0_H0, R72.H0_H0, R130.H0_H0 ;  /* 0x2000004862487231 */ /* 0x000fe20000240882 */
[----:B------:R-:W-:Y:S01]  /*2df0*/  SHF.R.U64 R151, R96, 0x10, R97 ;  /* 0x0000001060977819 */ /* 0x000fe20000001261 */
[----:B------:R-:W-:Y:S01]  /*2e00*/  FMUL.FTZ R94, R19, R94 ;  /* 0x0000005e135e7220 */ /* 0x000fe20000410000 */
[----:B------:R-:W-:Y:S01]  /*2e10*/  LOP3.LUT R41, R41, 0xffff0000, R50, 0xf8, !PT ;  /* 0xffff000029297812 */ /* 0x000fe200078ef832 */
[----:B------:R-:W-:Y:S01]  /*2e20*/  HFMA2.BF16_V2 R71, R100.H0_H0, R71.H0_H0, R132.H0_H0 ;  /* 0x2000004764477231 */ /* 0x000fe20000240884 */
[----:B------:R-:W-:Y:S01]  /*2e30*/  F2FP.BF16.F32.PACK_AB R63, RZ, R63 ;  /* 0x0000003fff3f723e */ /* 0x000fe200000010ff */
        /* <DEDUP_REMOVED lines=9> */
[----:B------:R-:W-:-:S02]  /*2ed0*/  LOP3.LUT R50, R55, 0xffff, RZ, 0xc0, !PT ;  /* 0x0000ffff37327812 */ /* 0x000fc400078ec0ff */
[----:B------:R-:W-:Y:S01]  /*2ee0*/  LOP3.LUT R42, R43, 0xffff, R46, 0xf8, !PT ;  /* 0x0000ffff2b2a7812 */ /* 0x000fe200078ef82e */
[----:B------:R-:W-:Y:S01]  /*2ef0*/  HFMA2.BF16_V2 R63, R153.H0_H0, R63.H0_H0, R152.H0_H0 ;  /* 0x2000003f993f7231 */ /* 0x000fe20000240898 */
[----:B------:R-:W-:Y:S02]  /*2f00*/  SHF.L.U32 R44, R17, 0x10, RZ ;  /* 0x00000010112c7819 */ /* 0x000fe400000006ff */
[----:B------:R-:W-:Y:S02]  /*2f10*/  LOP3.LUT R49, R49, 0xffff, RZ, 0xc0, !PT ;  /* 0x0000ffff31317812 */ /* 0x000fe400078ec0ff */
[----:B------:R-:W-:Y:S02]  /*2f20*/  SHF.L.U64.HI R46, R17, 0x10, RZ ;  /* 0x00000010112e7819 */ /* 0x000fe400000102ff */
[----:B------:R-:W-:Y:S02]  /*2f30*/  SHF.L.U32 R17, R50, 0x10, RZ ;  /* 0x0000001032117819 */ /* 0x000fe400000006ff */
[----:B------:R-:W-:-:S02]  /*2f40*/  F2FP.BF16.F32.PACK_AB R56, RZ, R56 ;  /* 0x00000038ff38723e */ /* 0x000fc400000010ff */
[----:B------:R-:W-:Y:S02]  /*2f50*/  SHF.R.U64 R151, R130, 0x10, R131 ;  /* 0x0000001082977819 */ /* 0x000fe40000001283 */
[----:B------:R-:W-:Y:S01]  /*2f60*/  SHF.R.U64 R150, R98, 0x10, R99 ;  /* 0x0000001062967819 */ /* 0x000fe20000001263 */
[----:B------:R-:W-:Y:S01]  /*2f70*/  HFMA2.BF16_V2 R56, R32.H0_H0, R56.H0_H0, R124.H0_H0 ;  /* 0x2000003820387231 */ /* 0x000fe2000024087c */
[----:B------:R-:W-:Y:S02]  /*2f80*/  LOP3.LUT R54, R54, 0xffff, RZ, 0xc0, !PT ;  /* 0x0000ffff36367812 */ /* 0x000fe400078ec0ff */
[----:B------:R-:W-:Y:S01]  /*2f90*/  SHF.R.U32.HI R153, RZ, 0x10, R129 ;  /* 0x00000010ff997819 */ /* 0x000fe20000011681 */
[----:B------:R-:W-:Y:S01]  /*2fa0*/  HFMA2.BF16_V2 R68, R150.H0_H0, R68.H0_H0, R151.H0_H0 ;  /* 0x2000004496447231 */ /* 0x000fe20000240897 */
[----:B------:R-:W-:Y:S02]  /*2fb0*/  SHF.R.U32.HI R152, RZ, 0x10, R97 ;  /* 0x00000010ff987819 */ /* 0x000fe40000011661 */
[----:B------:R-:W-:-:S02]  /*2fc0*/  SHF.R.U32.HI R148, RZ, 0x10, R131 ;  /* 0x00000010ff947819 */ /* 0x000fc40000011683 */
[----:B------:R-:W-:Y:S01]  /*2fd0*/  SHF.R.U32.HI R149, RZ, 0x10, R99 ;  /* 0x00000010ff957819 */ /* 0x000fe20000011663 */
[----:B------:R-:W-:Y:S01]  /*2fe0*/  HFMA2.BF16_V2 R66, R152.H0_H0, R66.H0_H0, R153.H0_H0 ;  /* 0x2000004298427231 */ /* 0x000fe20000240899 */
[----:B------:R-:W-:Y:S02]  /*2ff0*/  LOP3.LUT R49, R49, 0xffff0000, R46, 0xf8, !PT ;  /* 0xffff000031317812 */ /* 0x000fe400078ef82e */
[----:B------:R-:W-:Y:S01]  /*3000*/  LOP3.LUT R46, R17, 0xffff, R48, 0xf8, !PT ;  /* 0x0000ffff112e7812 */ /* 0x000fe200078ef830 */
[----:B------:R-:W-:Y:S01]  /*3010*/  HFMA2.BF16_V2 R69, R149.H0_H0, R69.H0_H0, R148.H0_H0 ;  /* 0x2000004595457231 */ /* 0x000fe20000240894 */
[----:B------:R-:W-:Y:S02]  /*3020*/  LOP3.LUT R44, R44, 0xffff, R51, 0xf8, !PT ;  /* 0x0000ffff2c2c7812 */ /* 0x000fe400078ef833 */
[----:B------:R-:W-:Y:S02]  /*3030*/  SHF.L.U32 R17, R54, 0x10, RZ ;  /* 0x0000001036117819 */ /* 0x000fe400000006ff */
[----:B------:R-:W-:-:S02]  /*3040*/  F2FP.BF16.F32.PACK_AB R64, RZ, R64 ;  /* 0x00000040ff40723e */ /* 0x000fc400000010ff */
[----:B------:R-:W-:Y:S02]  /*3050*/  LOP3.LUT R51, R59, 0xffff, RZ, 0xc0, !PT ;  /* 0x0000ffff3b337812 */ /* 0x000fe400078ec0ff */
[----:B------:R-:W-:Y:S01]  /*3060*/  SHF.L.U64.HI R54, R54, 0x10, RZ ;  /* 0x0000001036367819 */ /* 0x000fe200000102ff */
[----:B------:R-:W-:Y:S01]  /*3070*/  HFMA2.BF16_V2 R64, R96.H0_H0, R64.H0_H0, R128.H0_H0 ;  /* 0x2000004060407231 */ /* 0x000fe20000240880 */
[----:B------:R-:W-:Y:S02]  /*3080*/  F2FP.BF16.F32.PACK_AB R70, RZ, R70 ;  /* 0x00000046ff46723e */ /* 0x000fe400000010ff */
[----:B------:R-:W-:Y:S02]  /*3090*/  SHF.R.U32.HI R151, RZ, 0x10, R135 ;  /* 0x00000010ff977819 */ /* 0x000fe40000011687 */
[----:B------:R-:W-:Y:S01]  /*30a0*/  SHF.R.U32.HI R150, RZ, 0x10, R103 ;  /* 0x00000010ff967819 */ /* 0x000fe20000011667 */
[----:B------:R-:W-:Y:S01]  /*30b0*/  HFMA2.BF16_V2 R70, R99.H0_H0, R70.H0_H0, R131.H0_H0 ;  /* 0x2000004663467231 */ /* 0x000fe20000240883 */
[----:B------:R-:W-:-:S02]  /*30c0*/  LOP3.LUT R55, R57, 0xffff, RZ, 0xc0, !PT ;  /* 0x0000ffff39377812 */ /* 0x000fc400078ec0ff */
[----:B------:R-:W-:Y:S01]  /*30d0*/  SHF.L.U64.HI R50, R50, 0x10, RZ ;  /* 0x0000001032327819 */ /* 0x000fe200000102ff */
[----:B------:R-:W-:Y:S01]  /*30e0*/  HFMA2.BF16_V2 R78, R150.H0_H0, R78.H0_H0, R151.H0_H0 ;  /* 0x2000004e964e7231 */ /* 0x000fe20000240897 */
[----:B------:R-:W-:Y:S02]  /*30f0*/  LOP3.LUT R60, R60, 0xffff, RZ, 0xc0, !PT ;  /* 0x0000ffff3c3c7812 */ /* 0x000fe400078ec0ff */
[----:B------:R-:W-:Y:S02]  /*3100*/  F2FP.BF16.F32.PACK_AB R76, RZ, R76 ;  /* 0x0000004cff4c723e */ /* 0x000fe400000010ff */
[----:B------:R-:W-:Y:S02]  /*3110*/  F2FP.BF16.F32.PACK_AB R80, RZ, R80 ;  /* 0x00000050ff50723e */ /* 0x000fe400000010ff */
[----:B------:R-:W-:Y:S02]  /*3120*/  SHF.R.U64 R153, R134, 0x10, R135 ;  /* 0x0000001086997819 */ /* 0x000fe40000001287 */
[----:B------:R-:W-:-:S02]  /*3130*/  SHF.R.U64 R152, R102, 0x10, R103 ;  /* 0x0000001066987819 */ /* 0x000fc40000001267 */
[----:B------:R-:W-:Y:S02]  /*3140*/  SHF.R.U64 R149, R136, 0x10, R137 ;  /* 0x0000001088957819 */ /* 0x000fe40000001289 */
[----:B------:R-:W-:Y:S01]  /*3150*/  SHF.R.U64 R148, R104, 0x10, R105 ;  /* 0x0000001068947819 */ /* 0x000fe20000001269 */
[----:B------:R-:W-:Y:S01]  /*3160*/  HFMA2.BF16_V2 R76, R152.H0_H0, R76.H0_H0, R153.H0_H0 ;  /* 0x2000004c984c7231 */ /* 0x000fe20000240899 */
[----:B------:R-:W-:Y:S02]  /*3170*/  LOP3.LUT R65, R65, 0xffff, RZ, 0xc0, !PT ;  /* 0x0000ffff41417812 */ /* 0x000fe400078ec0ff */
[----:B------:R-:W-:Y:S01]  /*3180*/  LOP3.LUT R51, R51, 0xffff0000, R54, 0xf8, !PT ;  /* 0xffff000033337812 */ /* 0x000fe200078ef836 */
[----:B------:R-:W-:Y:S01]  /*3190*/  HFMA2.BF16_V2 R80, R148.H0_H0, R80.H0_H0, R149.H0_H0 ;  /* 0x2000005094507231 */ /* 0x000fe20000240895 */
[----:B------:R-:W-:Y:S02]  /*31a0*/  LOP3.LUT R55, R55, 0xffff0000, R50, 0xf8, !PT ;  /* 0xffff000037377812 */ /* 0x000fe400078ef832 */
[----:B------:R-:W-:-:S02]  /*31b0*/  LOP3.LUT R48, R17, 0xffff, R56, 0xf8, !PT ;  /* 0x0000ffff11307812 */ /* 0x000fc400078ef838 */
[----:B------:R-:W-:Y:S02]  /*31c0*/  LOP3.LUT R57, R58, 0xffff, RZ, 0xc0, !PT ;  /* 0x0000ffff3a397812 */ /* 0x000fe400078ec0ff */
[C---:B------:R-:W-:Y:S02]  /*31d0*/  SHF.L.U64.HI R54, R60.reuse, 0x10, RZ ;  /* 0x000000103c367819 */ /* 0x040fe400000102ff */
[----:B------:R-:W-:Y:S02]  /*31e0*/  F2FP.BF16.F32.PACK_AB R79, RZ, R79 ;  /* 0x0000004fff4f723e */ /* 0x000fe400000010ff */
[----:B------:R-:W-:Y:S02]  /*31f0*/  SHF.L.U32 R50, R60, 0x10, RZ ;  /* 0x000000103c327819 */ /* 0x000fe400000006ff */
[----:B------:R-:W-:Y:S01]  /*3200*/  SHF.L.U32 R17, R65, 0x10, RZ ;  /* 0x0000001041117819 */ /* 0x000fe200000006ff */
[----:B------:R-:W-:Y:S01]  /*3210*/  HFMA2.BF16_V2 R79, R105.H0_H0, R79.H0_H0, R137.H0_H0 ;  /* 0x2000004f694f7231 */ /* 0x000fe20000240889 */
[----:B------:R-:W-:-:S02]  /*3220*/  F2FP.BF16.F32.PACK_AB R89, RZ, R89 ;  /* 0x00000059ff59723e */ /* 0x000fc400000010ff */
[----:B------:R-:W-:Y:S02]  /*3230*/  SHF.R.U64 R150, R140, 0x10, R141 ;  /* 0x000000108c967819 */ /* 0x000fe4000000128d */
[----:B------:R-:W-:Y:S02]  /*3240*/  SHF.R.U64 R151, R108, 0x10, R109 ;  /* 0x000000106c977819 */ /* 0x000fe4000000126d */
[----:B------:R-:W-:Y:S02]  /*3250*/  LOP3.LUT R68, R68, 0xffff, RZ, 0xc0, !PT ;  /* 0x0000ffff44447812 */ /* 0x000fe400078ec0ff */
[----:B------:R-:W-:Y:S01]  /*3260*/  LOP3.LUT R57, R57, 0xffff0000, R54, 0xf8, !PT ;  /* 0xffff000039397812 */ /* 0x000fe200078ef836 */
[----:B------:R-:W-:Y:S01]  /*3270*/  HFMA2.BF16_V2 R89, R151.H0_H0, R89.H0_H0, R150.H0_H0 ;  /* 0x2000005997597231 */ /* 0x000fe20000240896 */
[----:B------:R-:W-:Y:S02]  /*3280*/  F2FP.BF16.F32.PACK_AB R74, RZ, R74 ;  /* 0x0000004aff4a723e */ /* 0x000fe400000010ff */
[----:B------:R-:W-:-:S02]  /*3290*/  F2FP.BF16.F32.PACK_AB R73, RZ, R73 ;  /* 0x00000049ff49723e */ /* 0x000fc400000010ff */
[----:B------:R-:W-:Y:S01]  /*32a0*/  F2FP.BF16.F32.PACK_AB R84, RZ, R84 ;  /* 0x00000054ff54723e */ /* 0x000fe200000010ff */
[----:B------:R-:W-:Y:S01]  /*32b0*/  HFMA2.BF16_V2 R74, R101.H0_H0, R74.H0_H0, R133.H0_H0 ;  /* 0x2000004a654a7231 */ /* 0x000fe20000240885 */
[----:B------:R-:W-:Y:S01]  /*32c0*/  LOP3.LUT R50, R50, 0xffff, R61, 0xf8, !PT ;  /* 0x0000ffff32327812 */ /* 0x000fe200078ef83d */
[----:B------:R-:W-:Y:S01]  /*32d0*/  HFMA2.BF16_V2 R73, R102.H0_H0, R73.H0_H0, R134.H0_H0 ;  /* 0x2000004966497231 */ /* 0x000fe20000240886 */
[----:B------:R-:W-:Y:S01]  /*32e0*/  LOP3.LUT R59, R67, 0xffff, RZ, 0xc0, !PT ;  /* 0x0000ffff433b7812 */ /* 0x000fe200078ec0ff */
[----:B------:R-:W-:Y:S01]  /*32f0*/  HFMA2.BF16_V2 R84, R107.H0_H0, R84.H0_H0, R139.H0_H0 ;  /* 0x200000546b547231 */ /* 0x000fe2000024088b */
[----:B------:R-:W-:Y:S02]  /*3300*/  SHF.L.U64.HI R56, R65, 0x10, RZ ;  /* 0x0000001041387819 */ /* 0x000fe400000102ff */
[----:B------:R-:W-:Y:S02]  /*3310*/  LOP3.LUT R54, R17, 0xffff, R64, 0xf8, !PT ;  /* 0x0000ffff11367812 */ /* 0x000fe400078ef840 */
[----:B------:R-:W-:-:S02]  /*3320*/  F2FP.BF16.F32.PACK_AB R92, RZ, R90 ;  /* 0x0000005aff5c723e */ /* 0x000fc400000010ff */
[----:B------:R-:W-:Y:S02]  /*3330*/  LOP3.LUT R61, R70, 0xffff, RZ, 0xc0, !PT ;  /* 0x0000ffff463d7812 */ /* 0x000fe400078ec0ff */
[----:B------:R-:W-:Y:S01]  /*3340*/  LOP3.LUT R75, R75, 0xffff, RZ, 0xc0, !PT ;  /* 0x0000ffff4b4b7812 */ /* 0x000fe200078ec0ff */
[----:B------:R-:W-:Y:S01]  /*3350*/  HFMA2.BF16_V2 R92, R109.H0_H0, R92.H0_H0, R141.H0_H0 ;  /* 0x2000005c6d5c7231 */ /* 0x000fe2000024088d */
[C---:B------:R-:W-:Y:S02]  /*3360*/  SHF.L.U32 R17, R68.reuse, 0x10, RZ ;  /* 0x0000001044117819 */ /* 0x040fe400000006ff */
[----:B------:R-:W-:Y:S02]  /*3370*/  SHF.L.U64.HI R60, R68, 0x10, RZ ;  /* 0x00000010443c7819 */ /* 0x000fe400000102ff */
[----:B------:R-:W-:Y:S02]  /*3380*/  LOP3.LUT R76, R76, 0xffff, RZ, 0xc0, !PT ;  /* 0x0000ffff4c4c7812 */ /* 0x000fe400078ec0ff */
[----:B------:R-:W-:-:S02]  /*3390*/  LOP3.LUT R80, R80, 0xffff, RZ, 0xc0, !PT ;  /* 0x0000ffff50507812 */ /* 0x000fc400078ec0ff */
[----:B------:R-:W-:Y:S02]  /*33a0*/  LOP3.LUT R59, R59, 0xffff0000, R56, 0xf8, !PT ;  /* 0xffff00003b3b7812 */ /* 0x000fe400078ef838 */
[----:B------:R-:W-:Y:S02]  /*33b0*/  F2FP.BF16.F32.PACK_AB R88, RZ, R88 ;  /* 0x00000058ff58723e */ /* 0x000fe400000010ff */
[----:B------:R-:W-:Y:S02]  /*33c0*/  SHF.L.U32 R58, R75, 0x10, RZ ;  /* 0x000000104b3a7819 */ /* 0x000fe400000006ff */
[----:B------:R-:W-:Y:S01]  /*33d0*/  LOP3.LUT R56, R17, 0xffff, R72, 0xf8, !PT ;  /* 0x0000ffff11387812 */ /* 0x000fe200078ef848 */
[----:B------:R-:W-:Y:S01]  /*33e0*/  HFMA2.BF16_V2 R88, R108.H0_H0, R88.H0_H0, R140.H0_H0 ;  /* 0x200000586c587231 */ /* 0x000fe2000024088c */
[----:B------:R-:W-:Y:S02]  /*33f0*/  LOP3.LUT R61, R61, 0xffff0000, R60, 0xf8, !PT ;  /* 0xffff00003d3d7812 */ /* 0x000fe400078ef83c */
[----:B------:R-:W-:-:S02]  /*3400*/  F2FP.BF16.F32.PACK_AB R94, RZ, R94 ;  /* 0x0000005eff5e723e */ /* 0x000fc400000010ff */
[----:B------:R-:W-:Y:S02]  /*3410*/  SHF.L.U32 R60, R76, 0x10, RZ ;  /* 0x000000104c3c7819 */ /* 0x000fe400000006ff */
[----:B------:R-:W-:Y:S01]  /*3420*/  LOP3.LUT R72, R79, 0xffff, RZ, 0xc0, !PT ;  /* 0x0000ffff4f487812 */ /* 0x000fe200078ec0ff */
[----:B------:R-:W-:Y:S01]  /*3430*/  HFMA2.BF16_V2 R94, R111.H0_H0, R94.H0_H0, R143.H0_H0 ;  /* 0x2000005e6f5e7231 */ /* 0x000fe2000024088f */
[----:B------:R-:W-:Y:S02]  /*3440*/  LOP3.LUT R87, R87, 0xffff, RZ, 0xc0, !PT ;  /* 0x0000ffff57577812 */ /* 0x000fe400078ec0ff */
[----:B------:R-:W-:Y:S02]  /*3450*/  SHF.L.U64.HI R17, R80, 0x10, RZ ;  /* 0x0000001050117819 */ /* 0x000fe400000102ff */
[----:B------:R-:W-:Y:S02]  /*3460*/  LOP3.LUT R89, R89, 0xffff, RZ, 0xc0, !PT ;  /* 0x0000ffff59597812 */ /* 0x000fe400078ec0ff */
[----:B------:R-:W-:-:S02]  /*3470*/  F2FP.BF16.F32.PACK_AB R91, RZ, R91 ;  /* 0x0000005bff5b723e */ /* 0x000fc400000010ff */
[----:B------:R-:W-:Y:S02]  /*3480*/  LOP3.LUT R58, R58, 0xffff, R71, 0xf8, !PT ;  /* 0x0000ffff3a3a7812 */ /* 0x000fe400078ef847 */
[----:B------:R-:W-:Y:S01]  /*3490*/  LOP3.LUT R67, R74, 0xffff, RZ, 0xc0, !PT ;  /* 0x0000ffff4a437812 */ /* 0x000fe200078ec0ff */
[----:B------:R-:W-:Y:S01]  /*34a0*/  HFMA2.BF16_V2 R91, R110.H0_H0, R91.H0_H0, R142.H0_H0 ;  /* 0x2000005b6e5b7231 */ /* 0x000fe2000024088e */
[----:B------:R-:W-:Y:S02]  /*34b0*/  LOP3.LUT R60, R60, 0xffff, R73, 0xf8, !PT ;  /* 0x0000ffff3c3c7812 */ /* 0x000fe400078ef849 */
[----:B------:R-:W-:Y:S02]  /*34c0*/  LOP3.LUT R72, R72, 0xffff0000, R17, 0xf8, !PT ;  /* 0xffff000048487812 */ /* 0x000fe400078ef811 */
[----:B------:R-:W-:Y:S02]  /*34d0*/  LOP3.LUT R71, R84, 0xffff, RZ, 0xc0, !PT ;  /* 0x0000ffff54477812 */ /* 0x000fe400078ec0ff */
[----:B------:R-:W-:-:S02]  /*34e0*/  SHF.L.U64.HI R70, R87, 0x10, RZ ;  /* 0x0000001057467819 */ /* 0x000fc400000102ff */
[C---:B------:R-:W-:Y:S02]  /*34f0*/  SHF.L.U32 R17, R89.reuse, 0x10, RZ ;  /* 0x0000001059117819 */ /* 0x040fe400000006ff */
[----:B------:R-:W-:Y:S02]  /*3500*/  LOP3.LUT R73, R92, 0xffff, RZ, 0xc0, !PT ;  /* 0x0000ffff5c497812 */ /* 0x000fe400078ec0ff */
[----:B------:R-:W-:Y:S02]  /*3510*/  SHF.L.U64.HI R74, R89, 0x10, RZ ;  /* 0x00000010594a7819 */ /* 0x000fe400000102ff */
[----:B------:R-:W-:Y:S02]  /*3520*/  LOP3.LUT R93, R93, 0xffff, RZ, 0xc0, !PT ;  /* 0x0000ffff5d5d7812 */ /* 0x000fe400078ec0ff */
[----:B------:R-:W-:Y:S02]  /*3530*/  LOP3.LUT R65, R82, 0xffff, RZ, 0xc0, !PT ;  /* 0x0000ffff52417812 */ /* 0x000fe400078ec0ff */
[----:B------:R-:W-:-:S02]  /*3540*/  SHF.L.U64.HI R64, R76, 0x10, RZ ;  /* 0x000000104c407819 */ /* 0x000fc400000102ff */
[----:B------:R-:W-:Y:S02]  /*3550*/  LOP3.LUT R71, R71, 0xffff0000, R70, 0xf8, !PT ;  /* 0xffff000047477812 */ /* 0x000fe400078ef846 */
[----:B------:R-:W-:Y:S02]  /*3560*/  LOP3.LUT R70, R17, 0xffff, R88, 0xf8, !PT ;  /* 0x0000ffff11467812 */ /* 0x000fe400078ef858 */
[----:B------:R-:W-:Y:S02]  /*3570*/  LOP3.LUT R73, R73, 0xffff0000, R74, 0xf8, !PT ;  /* 0xffff000049497812 */ /* 0x000fe400078ef84a */
[----:B------:R-:W-:Y:S02]  /*3580*/  SHF.L.U32 R76, R93, 0x10, RZ ;  /* 0x000000105d4c7819 */ /* 0x000fe400000006ff */
[----:B------:R-:W-:Y:S02]  /*3590*/  LOP3.LUT R65, R65, 0xffff0000, R64, 0xf8, !PT ;  /* 0xffff000041417812 */ /* 0x000fe400078ef840 */
[----:B------:R-:W-:-:S02]  /*35a0*/  LOP3.LUT R74, R94, 0xffff, RZ, 0xc0, !PT ;  /* 0x0000ffff5e4a7812 */ /* 0x000fc400078ec0ff */
[----:B------:R-:W-:Y:S02]  /*35b0*/  SHF.L.U64.HI R17, R93, 0x10, RZ ;  /* 0x000000105d117819 */ /* 0x000fe400000102ff */
[----:B------:R-:W-:Y:S02]  /*35c0*/  SHF.L.U32 R64, R80, 0x10, RZ ;  /* 0x0000001050407819 */ /* 0x000fe400000006ff */
[----:B------:R-:W-:Y:S02]  /*35d0*/  LOP3.LUT R82, R37, 0xffff, RZ, 0xc0, !PT ;  /* 0x0000ffff25527812 */ /* 0x000fe400078ec0ff */
[----:B------:R-:W-:Y:S02]  /*35e0*/  LOP3.LUT R39, R39, 0xffff0000, R144, 0xf8, !PT ;  /* 0xffff000027277812 */ /* 0x000fe400078ef890 */
[----:B------:R-:W-:Y:S02]  /*35f0*/  LOP3.LUT R80, R40, 0xffff, RZ, 0xc0, !PT ;  /* 0x0000ffff28507812 */ /* 0x000fe400078ec0ff */
[----:B------:R-:W-:-:S02]  /*3600*/  LOP3.LUT R40, R76, 0xffff, R91, 0xf8, !PT ;  /* 0x0000ffff4c287812 */ /* 0x000fc400078ef85b */
[----:B------:R-:W-:Y:S02]  /*3610*/  LOP3.LUT R74, R74, 0xffff0000, R17, 0xf8, !PT ;  /* 0xffff00004a4a7812 */ /* 0x000fe400078ef811 */
[----:B------:R-:W-:Y:S02]  /*3620*/  LOP3.LUT R76, R52, 0xffff, RZ, 0xc0, !PT ;  /* 0x0000ffff344c7812 */ /* 0x000fe400078ec0ff */
[----:B------:R-:W-:Y:S02]  /*3630*/  PRMT R17, R15, 0x5410, R82 ;  /* 0x000054100f117816 */ /* 0x000fe40000000052 */
[----:B------:R-:W-:Y:S02]  /*3640*/  LOP3.LUT R47, R47, 0xffff, RZ, 0xc0, !PT ;  /* 0x0000ffff2f2f7812 */ /* 0x000fe400078ec0ff */
[----:B------:R-:W-:Y:S02]  /*3650*/  PRMT R37, R39, 0x5410, R80 ;  /* 0x0000541027257816 */ /* 0x000fe40000000050 */
[----:B------:R-:W-:-:S02]  /*3660*/  PRMT R15, R63, 0x7610, R15 ;  /* 0x000076103f0f7816 */ /* 0x000fc4000000000f */
[----:B------:R-:W-:Y:S02]  /*3670*/  LOP3.LUT R80, R45, 0xffff, RZ, 0xc0, !PT ;  /* 0x0000ffff2d507812 */ /* 0x000fe400078ec0ff */
[----:B------:R-:W-:Y:S02]  /*3680*/  LOP3.LUT R52, R53, 0xffff, RZ, 0xc0, !PT ;  /* 0x0000ffff35347812 */ /* 0x000fe400078ec0ff */
[----:B------:R-:W-:Y:S02]  /*3690*/  PRMT R45, R49, 0x5410, R76 ;  /* 0x00005410312d7816 */ /* 0x000fe4000000004c */
[----:B------:R-:W-:Y:S02]  /*36a0*/  PRMT R39, R18, 0x5410, R47 ;  /* 0x0000541012277816 */ /* 0x000fe4000000002f */
[----:B------:R-:W-:Y:S02]  /*36b0*/  LOP3.LUT R76, R62, 0xffff, RZ, 0xc0, !PT ;  /* 0x0000ffff3e4c7812 */ /* 0x000fe400078ec0ff */
[----:B------:R-:W-:Y:S01]  /*36c0*/  LOP3.LUT R66, R66, 0xffff, RZ, 0xc0, !PT ;  /* 0x0000ffff42427812 */ /* 0x000fe200078ec0ff */
[----:B------:R-:W0:Y:S01]  /*36d0*/  @!P1 LDC.64 R62, c[0x0][0x238] ;  /* 0x00008e00ff3e9b82 */ /* 0x000e220000000a00 */
[----:B------:R-:W-:-:S02]  /*36e0*/  SHF.L.U64.HI R68, R75, 0x10, RZ ;  /* 0x000000104b447819 */ /* 0x000fc400000102ff */
[----:B------:R-:W-:Y:S02]  /*36f0*/  LOP3.LUT R18, R15, 0xffff, RZ, 0xc0, !PT ;  /* 0x0000ffff0f127812 */ /* 0x000fe400078ec0ff */
[----:B------:R-:W-:Y:S02]  /*3700*/  PRMT R47, R55, 0x5410, R52 ;  /* 0x00005410372f7816 */ /* 0x000fe40000000034 */
[----:B------:R-:W-:Y:S01]  /*3710*/  PRMT R49, R51, 0x5410, R76 ;  /* 0x0000541033317816 */ /* 0x000fe2000000004c */
[----:B------:R-:W1:Y:S01]  /*3720*/  @!P1 LDC.64 R52, c[0x0][0x230] ;  /* 0x00008c00ff349b82 */ /* 0x000e620000000a00 */
[----:B------:R-:W-:Y:S02]  /*3730*/  PRMT R55, R59, 0x5410, R66 ;  /* 0x000054103b377816 */ /* 0x000fe40000000042 */
[----:B------:R-:W-:Y:S02]  /*3740*/  LOP3.LUT R67, R67, 0xffff0000, R68, 0xf8, !PT ;  /* 0xffff000043437812 */ /* 0x000fe400078ef844 */
[----:B------:R-:W-:-:S02]  /*3750*/  PRMT R51, R57, 0x5410, R18 ;  /* 0x0000541039337816 */ /* 0x000fc40000000012 */
[----:B------:R-:W-:Y:S02]  /*3760*/  LOP3.LUT R66, R69, 0xffff, RZ, 0xc0, !PT ;  /* 0x0000ffff45427812 */ /* 0x000fe400078ec0ff */
[----:B------:R-:W-:Y:S02]  /*3770*/  LOP3.LUT R18, R77, 0xffff, RZ, 0xc0, !PT ;  /* 0x0000ffff4d127812 */ /* 0x000fe400078ec0ff */
[----:B------:R-:W-:Y:S02]  /*3780*/  PRMT R57, R61, 0x5410, R66 ;  /* 0x000054103d397816 */ /* 0x000fe40000000042 */
[----:B------:R-:W-:Y:S02]  /*3790*/  PRMT R59, R67, 0x5410, R18 ;  /* 0x00005410433b7816 */ /* 0x000fe40000000012 */
[----:B------:R-:W2:Y:S01]  /*37a0*/  LDC.64 R66, c[0x0][0x228] ;  /* 0x00008a00ff427b82 */ /* 0x000ea20000000a00 */
[----:B------:R-:W-:Y:S01]  /*37b0*/  F2FP.BF16.F32.PACK_AB R83, RZ, R83 ;  /* 0x00000053ff53723e */ /* 0x000fe200000010ff */
[----:B0-----:R-:W-:Y:S01]  /*37c0*/  @!P1 IMAD.WIDE R62, R5, 0x4, R62 ;  /* 0x00000004053e9825 */ /* 0x001fe200078e023e */
[----:B------:R-:W-:-:S02]  /*37d0*/  SHF.R.U32.HI R152, RZ, 0x10, R139 ;  /* 0x00000010ff987819 */ /* 0x000fc4000001168b */
[----:B------:R-:W-:Y:S02]  /*37e0*/  SHF.R.U32.HI R153, RZ, 0x10, R107 ;  /* 0x00000010ff997819 */ /* 0x000fe4000001166b */
[----:B------:R-:W-:Y:S02]  /*37f0*/  F2FP.BF16.F32.PACK_AB R90, RZ, R160 ;  /* 0x000000a0ff5a723e */ /* 0x000fe400000010ff */
[----:B------:R-:W-:Y:S01]  /*3800*/  SHF.R.U32.HI R149, RZ, 0x10, R141 ;  /* 0x00000010ff957819 */ /* 0x000fe2000001168d */
[----:B------:R-:W-:Y:S01]  /*3810*/  HFMA2.BF16_V2 R83, R153.H0_H0, R83.H0_H0, R152.H0_H0 ;  /* 0x2000005399537231 */ /* 0x000fe20000240898 */
[----:B------:R-:W-:Y:S01]  /*3820*/  SHF.R.U32.HI R148, RZ, 0x10, R109 ;  /* 0x00000010ff947819 */ /* 0x000fe2000001166d */
[----:B-1----:R-:W-:Y:S01]  /*3830*/  @!P1 IMAD.WIDE R76, R5, 0x4, R52 ;  /* 0x00000004054c9825 */ /* 0x002fe200078e0234 */
[----:B------:R-:W-:Y:S02]  /*3840*/  F2FP.BF16.F32.PACK_AB R81, RZ, R81 ;  /* 0x00000051ff51723e */ /* 0x000fe400000010ff */
[----:B------:R-:W-:Y:S01]  /*3850*/  LOP3.LUT R18, R83, 0xffff, RZ, 0xc0, !PT ;  /* 0x0000ffff53127812 */ /* 0x000fe200078ec0ff */
[----:B------:R-:W-:Y:S01]  /*3860*/  HFMA2.BF16_V2 R90, R148.H0_H0, R90.H0_H0, R149.H0_H0 ;  /* 0x2000005a945a7231 */ /* 0x000fe20000240895 */
[----:B------:R-:W-:Y:S01]  /*3870*/  F2FP.BF16.F32.PACK_AB R85, RZ, R85 ;  /* 0x00000055ff55723e */ /* 0x000fe200000010ff */
[----:B------:R-:W-:Y:S01]  /*3880*/  HFMA2.BF16_V2 R81, R104.H0_H0, R81.H0_H0, R136.H0_H0 ;  /* 0x2000005168517231 */ /* 0x000fe20000240888 */
[----:B------:R-:W-:Y:S01]  /*3890*/  LOP3.LUT R78, R78, 0xffff, RZ, 0xc0, !PT ;  /* 0x0000ffff4e4e7812 */ /* 0x000fe200078ec0ff */
[----:B------:R0:W-:Y:S01]  /*38a0*/  @!P1 STG.E desc[UR6][R76.64], R14 ;  /* 0x0000000e4c009986 */ /* 0x0001e2000c101906 */
[----:B------:R-:W-:Y:S01]  /*38b0*/  LOP3.LUT R90, R90, 0xffff, RZ, 0xc0, !PT ;  /* 0x0000ffff5a5a7812 */ /* 0x000fe200078ec0ff */
[----:B------:R-:W-:Y:S01]  /*38c0*/  HFMA2.BF16_V2 R85, R106.H0_H0, R85.H0_H0, R138.H0_H0 ;  /* 0x200000556a557231 */ /* 0x000fe2000024088a */
[----:B------:R-:W-:Y:S01]  /*38d0*/  LOP3.LUT R15, R86, 0xffff, RZ, 0xc0, !PT ;  /* 0x0000ffff560f7812 */ /* 0x000fe200078ec0ff */
[----:B--2---:R-:W-:Y:S01]  /*38e0*/  IMAD.WIDE.U32 R52, R9, 0x8, R66 ;  /* 0x0000000809347825 */ /* 0x004fe200078e0042 */
[----:B------:R-:W-:Y:S01]  /*38f0*/  PRMT R69, R71, 0x5410, R18 ;  /* 0x0000541047457816 */ /* 0x000fe20000000012 */
[----:B------:R1:W-:Y:S01]  /*3900*/  @!P1 STG.E desc[UR6][R62.64], R19 ;  /* 0x000000133e009986 */ /* 0x0003e2000c101906 */
[----:B------:R-:W-:-:S02]  /*3910*/  PRMT R71, R73, 0x5410, R90 ;  /* 0x0000541049477816 */ /* 0x000fc4000000005a */
[----:B------:R-:W-:Y:S01]  /*3920*/  PRMT R61, R65, 0x5410, R78 ;  /* 0x00005410413d7816 */ /* 0x000fe2000000004e */
[----:B------:R2:W-:Y:S01]  /*3930*/  STG.E.64 desc[UR6][R52.64], R16 ;  /* 0x0000001034007986 */ /* 0x0005e2000c101b06 */
[----:B------:R-:W-:Y:S02]  /*3940*/  IADD3 R73, R9, 0x800, RZ ;  /* 0x0000080009497810 */ /* 0x000fe40007ffe0ff */
[----:B------:R-:W-:Y:S02]  /*3950*/  SHF.L.U32 R68, R87, 0x10, RZ ;  /* 0x0000001057447819 */ /* 0x000fe400000006ff */
[----:B------:R-:W-:Y:S01]  /*3960*/  PRMT R65, R72, 0x5410, R15 ;  /* 0x0000541048417816 */ /* 0x000fe2000000000f */
[----:B0-----:R-:W-:Y:S01]  /*3970*/  IMAD.WIDE.U32 R14, R6, 0x8, R66 ;  /* 0x00000008060e7825 */ /* 0x001fe200078e0042 */
[----:B------:R-:W-:Y:S02]  /*3980*/  LOP3.LUT R64, R64, 0xffff, R81, 0xf8, !PT ;  /* 0x0000ffff40407812 */ /* 0x000fe400078ef851 */
[----:B------:R-:W-:Y:S01]  /*3990*/  LOP3.LUT R95, R95, 0xffff, RZ, 0xc0, !PT ;  /* 0x0000ffff5f5f7812 */ /* 0x000fe200078ec0ff */
[--C-:B-1----:R-:W-:Y:S01]  /*39a0*/  IMAD.WIDE.U32 R18, R11, 0x8, R66.reuse ;  /* 0x000000080b127825 */ /* 0x102fe200078e0042 */
[C---:B------:R-:W-:Y:S01]  /*39b0*/  IADD3 R75, R9.reuse, 0xc00, RZ ;  /* 0x00000c00094b7810 */ /* 0x040fe20007ffe0ff */
[----:B------:R2:W-:Y:S01]  /*39c0*/  STG.E.64 desc[UR6][R14.64], R36 ;  /* 0x000000240e007986 */ /* 0x0005e2000c101b06 */
[----:B------:R-:W-:Y:S01]  /*39d0*/  IADD3 R81, R9, 0xe00, RZ ;  /* 0x00000e0009517810 */ /* 0x000fe20007ffe0ff */
[----:B------:R-:W-:Y:S01]  /*39e0*/  IMAD.WIDE.U32 R62, R12, 0x8, R66 ;  /* 0x000000080c3e7825 */ /* 0x000fe200078e0042 */
[----:B------:R-:W-:Y:S01]  /*39f0*/  PRMT R43, R41, 0x5410, R80 ;  /* 0x00005410292b7816 */ /* 0x000fe20000000050 */
[----:B------:R2:W-:Y:S01]  /*3a00*/  STG.E.64 desc[UR6][R18.64], R38 ;  /* 0x0000002612007986 */ /* 0x0005e2000c101b06 */
[----:B------:R-:W-:Y:S01]  /*3a10*/  IADD3 R79, R9, 0x1000, RZ ;  /* 0x00001000094f7810 */ /* 0x000fe20007ffe0ff */
[----:B------:R-:W-:Y:S01]  /*3a20*/  IMAD.WIDE.U32 R72, R73, 0x8, R66 ;  /* 0x0000000849487825 */ /* 0x000fe200078e0042 */
[----:B------:R-:W-:Y:S01]  /*3a30*/  LOP3.LUT R68, R68, 0xffff, R85, 0xf8, !PT ;  /* 0x0000ffff44447812 */ /* 0x000fe200078ef855 */
[----:B------:R2:W-:Y:S01]  /*3a40*/  STG.E.64 desc[UR6][R62.64], R42 ;  /* 0x0000002a3e007986 */ /* 0x0005e2000c101b06 */
[----:B------:R-:W-:Y:S01]  /*3a50*/  IADD3 R83, R9, 0x1200, RZ ;  /* 0x0000120009537810 */ /* 0x000fe20007ffe0ff */
[----:B------:R-:W-:Y:S01]  /*3a60*/  IMAD.WIDE.U32 R12, R13, 0x8, R66 ;  /* 0x000000080d0c7825 */ /* 0x000fe200078e0042 */
[----:B------:R-:W-:Y:S01]  /*3a70*/  PRMT R41, R74, 0x5410, R95 ;  /* 0x000054104a297816 */ /* 0x000fe2000000005f */
[----:B------:R2:W-:Y:S01]  /*3a80*/  STG.E.64 desc[UR6][R72.64], R44 ;  /* 0x0000002c48007986 */ /* 0x0005e2000c101b06 */
[----:B------:R-:W-:Y:S01]  /*3a90*/  IADD3 R85, R9, 0x1400, RZ ;  /* 0x0000140009557810 */ /* 0x000fe20007ffe0ff */
[--C-:B------:R-:W-:Y:S01]  /*3aa0*/  IMAD.WIDE.U32 R74, R75, 0x8, R66.reuse ;  /* 0x000000084b4a7825 */ /* 0x100fe200078e0042 */
[C---:B------:R-:W-:Y:S01]  /*3ab0*/  IADD3 R89, R9.reuse, 0x1600, RZ ;  /* 0x0000160009597810 */ /* 0x040fe20007ffe0ff */
[----:B------:R2:W-:Y:S01]  /*3ac0*/  STG.E.64 desc[UR6][R12.64], R46 ;  /* 0x0000002e0c007986 */ /* 0x0005e2000c101b06 */
[----:B------:R-:W-:Y:S01]  /*3ad0*/  IADD3 R87, R9, 0x1800, RZ ;  /* 0x0000180009577810 */ /* 0x000fe20007ffe0ff */
[--C-:B------:R-:W-:Y:S01]  /*3ae0*/  IMAD.WIDE.U32 R76, R81, 0x8, R66.reuse ;  /* 0x00000008514c7825 */ /* 0x100fe200078e0042 */
[----:B------:R-:W-:Y:S01]  /*3af0*/  IADD3 R5, R5, UR5, RZ ;  /* 0x0000000505057c10 */ /* 0x000fe2000fffe0ff */
[----:B------:R2:W-:Y:S01]  /*3b00*/  STG.E.64 desc[UR6][R74.64], R48 ;  /* 0x000000304a007986 */ /* 0x0005e2000c101b06 */
[----:B------:R-:W-:Y:S01]  /*3b10*/  SEL R144, RZ, 0x1, P0 ;  /* 0x00000001ff907807 */ /* 0x000fe20000000000 */
[--C-:B------:R-:W-:Y:S01]  /*3b20*/  IMAD.WIDE.U32 R78, R79, 0x8, R66.reuse ;  /* 0x000000084f4e7825 */ /* 0x100fe200078e0042 */
[----:B------:R-:W-:Y:S01]  /*3b30*/  ISETP.GE.AND P1, PT, R5, UR4, PT ;  /* 0x0000000405007c0c */ /* 0x000fe2000bf26270 */
        /* <DEDUP_REMOVED lines=15> */
[----:B------:R2:W-:Y:S01]  /*3c30*/  STG.E.64 desc[UR6][R10.64], R40 ;  /* 0x000000280a007986 */ /* 0x0005e2000c101b06 */
[----:B------:R-:W-:Y:S05]  /*3c40*/  @!P1 BRA `(.L_x_243) ;  /* 0xffffffc400c09947 */ /* 0x000fea000383ffff */
[----:B------:R-:W-:Y:S05]  /*3c50*/  EXIT ;  /* 0x000000000000794d */ /* 0x000fea0003800000 */
.L_x_240:
[----:B------:R-:W-:Y:S01]  /*3c60*/  HFMA2.MMA R155, -RZ, RZ, 0, 5.9604644775390625e-08 ;  /* 0x00000001ff9b7435 */ /* 0x000fe200000001ff */
[----:B------:R-:W-:Y:S02]  /*3c70*/  MOV R156, R14 ;  /* 0x0000000e009c7202 */ /* 0x000fe40000000f00 */
[----:B------:R-:W-:Y:S02]  /*3c80*/  MOV R158, 0x1f ;  /* 0x0000001f009e7802 */ /* 0x000fe40000000f00 */
[----:B------:R-:W-:-:S07]  /*3c90*/  MOV R153, 0xffffffff ;  /* 0xffffffff00997802 */ /* 0x000fce0000000f00 */
[----:B-----5:R-:W-:Y:S05]  /*3ca0*/  WARPSYNC.COLLECTIVE R153, `(.L_x_244) ;  /* 0x0000000099087348 */ /* 0x020fea0003c00000 */
[----:B------:R0:W1:Y:S02]  /*3cb0*/  SHFL.BFLY P2, R154, R156, R155, R158 ;  /* 0x0c00009b9c9a7389 */ /* 0x000064000004009e */
[----:B01---5:R-:W-:Y:S01]  /*3cc0*/  ENDCOLLECTIVE ;  /* 0x000000000000791b */ /* 0x023fe20003800000 */
.L_x_244:
[----:B------:R-:W-:Y:S01]  /*3cd0*/  HFMA2.MMA R155, -RZ, RZ, 0, 1.1920928955078125e-07 ;  /* 0x00000002ff9b7435 */ /* 0x000fe200000001ff */
[----:B------:R-:W-:-:S05]  /*3ce0*/  MOV R15, R154 ;  /* 0x0000009a000f7202 */ /* 0x000fca0000000f00 */
[----:B------:R-:W-:-:S05]  /*3cf0*/  FADD.FTZ R15, R14, R15 ;  /* 0x0000000f0e0f7221 */ /* 0x000fca0000010000 */
[----:B------:R-:W-:-:S07]  /*3d00*/  MOV R156, R15 ;  /* 0x0000000f009c7202 */ /* 0x000fce0000000f00 */
[----:B------:R-:W-:Y:S05]  /*3d10*/  WARPSYNC.COLLECTIVE R153, `(.L_x_245) ;  /* 0x0000000099087348 */ /* 0x000fea0003c00000 */
[----:B------:R0:W1:Y:S02]  /*3d20*/  SHFL.BFLY P2, R154, R156, R155, R158 ;  /* 0x0c00009b9c9a7389 */ /* 0x000064000004009e */
[----:B01----:R-:W-:Y:S01]  /*3d30*/  ENDCOLLECTIVE ;  /* 0x000000000000791b */ /* 0x003fe20003800000 */
.L_x_245:
[----:B------:R-:W-:Y:S01]  /*3d40*/  HFMA2.MMA R155, -RZ, RZ, 0, 2.384185791015625e-07 ;  /* 0x00000004ff9b7435 */ /* 0x000fe200000001ff */
[----:B------:R-:W-:-:S05]  /*3d50*/  MOV R144, R154 ;  /* 0x0000009a00907202 */ /* 0x000fca0000000f00 */
[----:B------:R-:W-:-:S05]  /*3d60*/  FADD.FTZ R145, R15, R144 ;  /* 0x000000900f917221 */ /* 0x000fca0000010000 */
[----:B------:R-:W-:-:S07]  /*3d70*/  MOV R156, R145 ;  /* 0x00000091009c7202 */ /* 0x000fce0000000f00 */
[----:B------:R-:W-:Y:S05]  /*3d80*/  WARPSYNC.COLLECTIVE R153, `(.L_x_246) ;  /* 0x0000000099087348 */ /* 0x000fea0003c00000 */
[----:B------:R0:W1:Y:S02]  /*3d90*/  SHFL.BFLY P2, R154, R156, R155, R158 ;  /* 0x0c00009b9c9a7389 */ /* 0x000064000004009e */
[----:B01----:R-:W-:Y:S01]  /*3da0*/  ENDCOLLECTIVE ;  /* 0x000000000000791b */ /* 0x003fe20003800000 */
.L_x_246:
[----:B------:R-:W-:Y:S01]  /*3db0*/  HFMA2.MMA R155, -RZ, RZ, 0, 4.76837158203125e-07 ;  /* 0x00000008ff9b7435 */ /* 0x000fe200000001ff */
[----:B------:R-:W-:-:S05]  /*3dc0*/  MOV R144, R154 ;  /* 0x0000009a00907202 */ /* 0x000fca0000000f00 */
[----:B------:R-:W-:-:S05]  /*3dd0*/  FADD.FTZ R150, R145, R144 ;  /* 0x0000009091967221 */ /* 0x000fca0000010000 */
[----:B------:R-:W-:-:S07]  /*3de0*/  MOV R156, R150 ;  /* 0x00000096009c7202 */ /* 0x000fce0000000f00 */
[----:B------:R-:W-:Y:S05]  /*3df0*/  WARPSYNC.COLLECTIVE R153, `(.L_x_247) ;  /* 0x0000000099087348 */ /* 0x000fea0003c00000 */
[----:B------:R0:W1:Y:S02]  /*3e00*/  SHFL.BFLY P2, R154, R156, R155, R158 ;  /* 0x0c00009b9c9a7389 */ /* 0x000064000004009e */
[----:B01----:R-:W-:Y:S01]  /*3e10*/  ENDCOLLECTIVE ;  /* 0x000000000000791b */ /* 0x003fe20003800000 */
.L_x_247:
[----:B------:R-:W-:Y:S01]  /*3e20*/  HFMA2.MMA R155, -RZ, RZ, 0, 9.5367431640625e-07 ;  /* 0x00000010ff9b7435 */ /* 0x000fe200000001ff */
[----:B------:R-:W-:-:S05]  /*3e30*/  MOV R151, R154 ;  /* 0x0000009a00977202 */ /* 0x000fca0000000f00 */
[----:B------:R-:W-:-:S05]  /*3e40*/  FADD.FTZ R151, R150, R151 ;  /* 0x0000009796977221 */ /* 0x000fca0000010000 */
[----:B------:R-:W-:-:S07]  /*3e50*/  MOV R156, R151 ;  /* 0x00000097009c7202 */ /* 0x000fce0000000f00 */
[----:B------:R-:W-:Y:S05]  /*3e60*/  WARPSYNC.COLLECTIVE R153, `(.L_x_248) ;  /* 0x0000000099087348 */ /* 0x000fea0003c00000 */
[----:B------:R0:W1:Y:S02]  /*3e70*/  SHFL.BFLY P2, R154, R156, R155, R158 ;  /* 0x0c00009b9c9a7389 */ /* 0x000064000004009e */
[----:B01----:R-:W-:Y:S01]  /*3e80*/  ENDCOLLECTIVE ;  /* 0x000000000000791b */ /* 0x003fe20003800000 */
.L_x_248:
        /* <DEDUP_REMOVED lines=136> */
.L_x_249:
[----:B------:R-:W-:Y:S01]  /*4710*/  HFMA2.MMA R155, -RZ, RZ, 0, 1.1920928955078125e-07 ;  /* 0x00000002ff9b7435 */ /* 0x000fe200000001ff */
[----:B------:R-:W-:-:S05]  /*4720*/  MOV R15, R154 ;  /* 0x0000009a000f7202 */ /* 0x000fca0000000f00 */
[----:B------:R-:W-:-:S05]  /*4730*/  FADD.FTZ R15, R14, R15 ;  /* 0x0000000f0e0f7221 */ /* 0x000fca0000010000 */
[----:B------:R-:W-:-:S07]  /*4740*/  MOV R156, R15 ;  /* 0x0000000f009c7202 */ /* 0x000fce0000000f00 */
[----:B------:R-:W-:Y:S05]  /*4750*/  WARPSYNC.COLLECTIVE R153, `(.L_x_250) ;  /* 0x0000000099087348 */ /* 0x000fea0003c00000 */
[----:B------:R0:W1:Y:S02]  /*4760*/  SHFL.BFLY P2, R154, R156, R155, R158 ;  /* 0x0c00009b9c9a7389 */ /* 0x000064000004009e */
[----:B01----:R-:W-:Y:S01]  /*4770*/  ENDCOLLECTIVE ;  /* 0x000000000000791b */ /* 0x003fe20003800000 */
.L_x_250:
[----:B------:R-:W-:Y:S01]  /*4780*/  HFMA2.MMA R155, -RZ, RZ, 0, 2.384185791015625e-07 ;  /* 0x00000004ff9b7435 */ /* 0x000fe200000001ff */
[----:B------:R-:W-:-:S05]  /*4790*/  MOV R150, R154 ;  /* 0x0000009a00967202 */ /* 0x000fca0000000f00 */
[----:B------:R-:W-:-:S05]  /*47a0*/  FADD.FTZ R150, R15, R150 ;  /* 0x000000960f967221 */ /* 0x000fca0000010000 */
[----:B------:R-:W-:-:S07]  /*47b0*/  MOV R156, R150 ;  /* 0x00000096009c7202 */ /* 0x000fce0000000f00 */
[----:B------:R-:W-:Y:S05]  /*47c0*/  WARPSYNC.COLLECTIVE R153, `(.L_x_251) ;  /* 0x0000000099087348 */ /* 0x000fea0003c00000 */
[----:B------:R0:W1:Y:S02]  /*47d0*/  SHFL.BFLY P2, R154, R156, R155, R158 ;  /* 0x0c00009b9c9a7389 */ /* 0x000064000004009e */
[----:B01----:R-:W-:Y:S01]  /*47e0*/  ENDCOLLECTIVE ;  /* 0x000000000000791b */ /* 0x003fe20003800000 */
.L_x_251:
[----:B------:R-:W-:Y:S01]  /*47f0*/  HFMA2.MMA R155, -RZ, RZ, 0, 4.76837158203125e-07 ;  /* 0x00000008ff9b7435 */ /* 0x000fe200000001ff */
[----:B------:R-:W-:-:S05]  /*4800*/  MOV R145, R154 ;  /* 0x0000009a00917202 */ /* 0x000fca0000000f00 */
[----:B------:R-:W-:-:S05]  /*4810*/  FADD.FTZ R145, R150, R145 ;  /* 0x0000009196917221 */ /* 0x000fca0000010000 */
[----:B------:R-:W-:-:S07]  /*4820*/  MOV R156, R145 ;  /* 0x00000091009c7202 */ /* 0x000fce0000000f00 */
[----:B------:R-:W-:Y:S05]  /*4830*/  WARPSYNC.COLLECTIVE R153, `(.L_x_252) ;  /* 0x0000000099087348 */ /* 0x000fea0003c00000 */
[----:B------:R0:W1:Y:S02]  /*4840*/  SHFL.BFLY P2, R154, R156, R155, R158 ;  /* 0x0c00009b9c9a7389 */ /* 0x000064000004009e */
[----:B01----:R-:W-:Y:S01]  /*4850*/  ENDCOLLECTIVE ;  /* 0x000000000000791b */ /* 0x003fe20003800000 */
.L_x_252:
[----:B------:R-:W-:Y:S01]  /*4860*/  HFMA2.MMA R155, -RZ, RZ, 0, 9.5367431640625e-07 ;  /* 0x00000010ff9b7435 */ /* 0x000fe200000001ff */
[----:B------:R-:W-:-:S05]  /*4870*/  MOV R152, R154 ;  /* 0x0000009a00987202 */ /* 0x000fca0000000f00 */
[----:B------:R-:W-:-:S05]  /*4880*/  FADD.FTZ R152, R145, R152 ;  /* 0x0000009891987221 */ /* 0x000fca0000010000 */
[----:B------:R-:W-:-:S07]  /*4890*/  MOV R156, R152 ;  /* 0x00000098009c7202 */ /* 0x000fce0000000f00 */
[----:B------:R-:W-:Y:S05]  /*48a0*/  WARPSYNC.COLLECTIVE R153, `(.L_x_253) ;  /* 0x0000000099087348 */ /* 0x000fea0003c00000 */
[----:B------:R0:W1:Y:S02]  /*48b0*/  SHFL.BFLY P2, R154, R156, R155, R158 ;  /* 0x0c00009b9c9a7389 */ /* 0x000064000004009e */
[----:B01----:R-:W-:Y:S01]  /*48c0*/  ENDCOLLECTIVE ;  /* 0x000000000000791b */ /* 0x003fe20003800000 */
.L_x_253:
[----:B------:R-:W-:Y:S01]  /*48d0*/  MOV R151, R154 ;  /* 0x0000009a00977202 */ /* 0x000fe20000000f00 */
[----:B------:R-:W-:Y:S06]  /*48e0*/  BRA `(.L_x_254) ;  /* 0xffffffc800e07947 */ /* 0x000fec000383ffff */
.L_x_255:
        /* <DEDUP_REMOVED lines=9> */
.L_x_2002:


//--------------------- .text._ZN10layer_norm13ln_fwd_kernelINS_13Kernel_traitsI13__nv_bfloat16S2_S2_fjLj32768ELj4ELj1ELj4ELj16ENS_18Kernel_traits_baseILj32768ES2_S2_S2_fjLj128EEEEEEEvNS_9FwdParamsE --------------------------
	.section	.text._ZN10layer_norm13ln_fwd_kernelINS_13Kernel_traitsI13__nv_bfloat16S2_S2_fjLj32768ELj4ELj1ELj4ELj16ENS_18Kernel_traits_baseILj32768ES2_S2_S2_fjLj128EEEEEEEvNS_9FwdParamsE,"ax",@progbits
	.align	128
        .global         _ZN10layer_norm13ln_fwd_kernelINS_13Kernel_traitsI13__nv_bfloat16S2_S2_fjLj32768ELj4ELj1ELj4ELj16ENS_18Kernel_traits_baseILj32768ES2_S2_S2_fjLj128EEEEEEEvNS_9FwdParamsE
        .type           _ZN10layer_norm13ln_fwd_kernelINS_13Kernel_traitsI13__nv_bfloat16S2_S2_fjLj32768ELj4ELj1ELj4ELj16ENS_18Kernel_traits_baseILj32768ES2_S2_S2_fjLj128EEEEEEEvNS_9FwdParamsE,@function
        .size           _ZN10layer_norm13ln_fwd_kernelINS_13Kernel_traitsI13__nv_bfloat16S2_S2_fjLj32768ELj4ELj1ELj4ELj16ENS_18Kernel_traits_baseILj32768ES2_S2_S2_fjLj128EEEEEEEvNS_9FwdParamsE,(.L_x_2003 - _ZN10layer_norm13ln_fwd_kernelINS_13Kernel_traitsI13__nv_bfloat16S2_S2_fjLj32768ELj4ELj1ELj4ELj16ENS_18Kernel_traits_baseILj32768ES2_S2_S2_fjLj128EEEEEEEvNS_9FwdParamsE)
        .other          _ZN10layer_norm13ln_fwd_kernelINS_13Kernel_traitsI13__nv_bfloat16S2_S2_fjLj32768ELj4ELj1ELj4ELj16ENS_18Kernel_traits_baseILj32768ES2_S2_S2_fjLj128EEEEEEEvNS_9FwdParamsE,@"STO_CUDA_ENTRY STV_DEFAULT"
_ZN10layer_norm13ln_fwd_kernelINS_13Kernel_traitsI13__nv_bfloat16S2_S2_fjLj32768ELj4ELj1ELj4ELj16ENS_18Kernel_traits_baseILj32768ES2_S2_S2_fjLj128EEEEEEEvNS_9FwdParamsE:
.text._ZN10layer_norm13ln_fwd_kernelINS_13Kernel_traitsI13__nv_bfloat16S2_S2_fjLj32768ELj4ELj1ELj4ELj16ENS_18Kernel_traits_baseILj32768ES2_S2_S2_fjLj128EEEEEEEvNS_9FwdParamsE:
        /* <DEDUP_REMOVED lines=36> */
.L_x_259:
[----:B-1----:R-:W1:Y:S01]  /*0240*/  S2R R16, SR_CTAID.X ;  /* 0x0000000000107919 */ /* 0x002e620000002500 */
[----:B------:R-:W2:Y:S01]  /*0250*/  LDC.64 R112, c[0x0][0x220] ;  /* 0x00008800ff707b82 */ /* 0x000ea20000000a00 */
[----:B0-----:R-:W-:Y:S02]  /*0260*/  SHF.L.U32 R8, R6, 0xc, RZ ;  /* 0x0000000c06087819 */ /* 0x001fe400000006ff */
[----:B-1----:R-:W-:-:S04]  /*0270*/  SHF.L.U32 R7, R16, 0x7, RZ ;  /* 0x0000000710077819 */ /* 0x002fc800000006ff */
[----:B------:R-:W-:-:S04]  /*0280*/  LOP3.LUT R7, R7, 0x180, R4, 0xe2, !PT ;  /* 0x0000018007077812 */ /* 0x000fc800078ee204 */
        /* <DEDUP_REMOVED lines=124> */
[----:B------:R-:W-:Y:S02]  /*0a50*/  PRMT R96, R107, 0x7632, R96 ;  /* 0x000076326b607816 */ /* 0x000fe40000000060 */
[----:B------:R-:W-:Y:S01]  /*0a60*/  PRMT R100, R109, 0x7632, R100 ;  /* 0x000076326d647816 */ /* 0x000fe20000000064 */
[----:B------:R-:W-:Y:S01]  /*0a70*/  FADD.FTZ R84, R99, R84 ;  /* 0x0000005463547221 */ /* 0x000fe20000010000 */
[----:B------:R-:W-:Y:S02]  /*0a80*/  SHF.L.U32 R118, R110, 0x10, RZ ;  /* 0x000000106e767819 */ /* 0x000fe400000006ff */
        /* <DEDUP_REMOVED lines=8> */
[----:B------:R-:W-:-:S03]  /*0b10*/  SHF.L.U32 R126, R126, 0x10, RZ ;  /* 0x000000107e7e7819 */ /* 0x000fc600000006ff */
[--C-:B------:R-:W-:Y:S01]  /*0b20*/  FADD.FTZ R101, R161, R84.reuse ;  /* 0x00000054a1657221 */ /* 0x100fe20000010000 */
[----:B------:R-:W-:Y:S02]  /*0b30*/  PRMT R84, R103, 0x7632, R84 ;  /* 0x0000763267547816 */ /* 0x000fe40000000054 */
[----:B------:R-:W-:Y:S01]  /*0b40*/  LOP3.LUT R103, R128, 0x7fffffc, RZ, 0xc0, !PT ;  /* 0x07fffffc80677812 */ /* 0x000fe200078ec0ff */
[----:B------:R-:W-:Y:S01]  /*0b50*/  FADD.FTZ R88, R18, R101 ;  /* 0x0000006512587221 */ /* 0x000fe20000010000 */
[----:B------:R-:W-:Y:S02]  /*0b60*/  SHF.L.U32 R84, R84, 0x10, RZ ;  /* 0x0000001054547819 */ /* 0x000fe400000006ff */
[----:B------:R-:W-:Y:S01]  /*0b70*/  @!P0 IADD3 R103, R103, 0x4, RZ ;  /* 0x0000000467678810 */ /* 0x000fe20007ffe0ff */
[--C-:B------:R-:W-:Y:S01]  /*0b80*/  FADD.FTZ R101, R165, R88.reuse ;  /* 0x00000058a5657221 */ /* 0x100fe20000010000 */
[C---:B------:R-:W-:Y:S02]  /*0b90*/  PRMT R88, R104.reuse, 0x7632, R88 ;  /* 0x0000763268587816 */ /* 0x040fe40000000058 */
[----:B------:R-:W-:Y:S01]  /*0ba0*/  SHF.L.U32 R104, R104, 0x10, RZ ;  /* 0x0000001068687819 */ /* 0x000fe200000006ff */
[----:B------:R-:W-:Y:S01]  /*0bb0*/  FADD.FTZ R101, R86, R101 ;  /* 0x0000006556657221 */ /* 0x000fe20000010000 */
[----:B------:R-:W-:-:S03]  /*0bc0*/  SHF.L.U32 R88, R88, 0x10, RZ ;  /* 0x0000001058587819 */ /* 0x000fc600000006ff */
        /* <DEDUP_REMOVED lines=192> */
.L_x_270:
        /* <DEDUP_REMOVED lines=14> */
[----:B------:R-:W-:Y:S01]  /*18b0*/  BAR.SYNC.DEFER_BLOCKING 0x0 ;  /* 0x0000000000007b1d */ /* 0x000fe20000010000 */
[----:B------:R-:W-:-:S03]  /*18c0*/  LOP3.LUT P2, RZ, R102, 0x1f, R0, 0xf8, !PT ;  /* 0x0000001f66ff7812 */ /* 0x000fc6000784f800 */
[----:B------:R-:W-:Y:S02]  /*18d0*/  @!P1 MOV R130, 0x45000000 ;  /* 0x4500000000829802 */ /* 0x000fe40000000f00 */
[----:B------:R-:W-:Y:S02]  /*18e0*/  ULDC UR5, c[0x0][0x210] ;  /* 0x0000840000057ab9 */ /* 0x000fe40000000800 */
[----:B------:R-:W-:Y:S01]  /*18f0*/  USHF.L.U32 UR4, UR5, 0x2, URZ ;  /* 0x0000000205047899 */ /* 0x000fe2000800063f */
[----:B0-----:R-:W0:Y:S01]  /*1900*/  SHFL.DOWN PT, R134, R130, 0x2, 0x1f ;  /* 0x08401f0082867f89 */ /* 0x001e2200000e0000 */
[----:B-1----:R-:W-:Y:S02]  /*1910*/  @!P1 LEA R132, R101, R100, 0x18 ;  /* 0x0000006465849211 */ /* 0x002fe400078ec0ff */
[----:B------:R-:W-:Y:S02]  /*1920*/  CS2R R100, SRZ ;  /* 0x0000000000647805 */ /* 0x000fe4000001ff00 */
[----:B------:R-:W-:Y:S01]  /*1930*/  @!P1 LEA R132, R103, R132, 0x3 ;  /* 0x0000008467849211 */ /* 0x000fe200078e18ff */
[----:B0-----:R-:W-:-:S04]  /*1940*/  FADD.FTZ R103, R134, R130 ;  /* 0x0000008286677221 */ /* 0x001fc80000010000 */
[----:B------:R-:W0:Y:S01]  /*1950*/  @!P1 LDS.64 R100, [R132] ;  /* 0x0000000084649984 */ /* 0x000e220000000a00 */
[----:B------:R-:W1:Y:S03]  /*1960*/  MUFU.RCP R140, R103 ;  /* 0x00000067008c7308 */ /* 0x000e660000001000 */
        /* <DEDUP_REMOVED lines=19> */
[C---:B------:R-:W-:Y:S01]  /*1aa0*/  FFMA.FTZ R134, R103.reuse, R136, R134 ;  /* 0x0000008867867223 */ /* 0x040fe20000010086 */
[----:B--2---:R-:W-:Y:S02]  /*1ab0*/  FADD.FTZ R130, R138, R101 ;  /* 0x000000658a827221 */ /* 0x004fe40000010000 */
[----:B------:R-:W-:-:S04]  /*1ac0*/  FMUL.FTZ R132, R103, R132 ;  /* 0x0000008467847220 */ /* 0x000fc80000410000 */
[----:B------:R-:W-:Y:S02]  /*1ad0*/  FMUL.FTZ R132, R100, R132 ;  /* 0x0000008464847220 */ /* 0x000fe40000410000 */
[----:B------:R-:W1:Y:S02]  /*1ae0*/  @!P2 LDC.64 R100, c[0x0][0x250] ;  /* 0x00009400ff64ab82 */ /* 0x000e640000000a00 */
[C---:B0-----:R-:W-:Y:S01]  /*1af0*/  FFMA.FTZ R103, R102.reuse, R132, R130 ;  /* 0x0000008466677223 */ /* 0x041fe20000010082 */
[----:B------:R-:W-:Y:S01]  /*1b00*/  FMUL.FTZ R102, R102, R134 ;  /* 0x0000008666667220 */ /* 0x000fe20000410000 */
[----:B------:R-:W-:-:S04]  /*1b10*/  LOP3.LUT R130, R5, 0x1, RZ, 0xc0, !PT ;  /* 0x0000000105827812 */ /* 0x000fc800078ec0ff */
[----:B------:R-:W-:Y:S01]  /*1b20*/  IADD3 R138, -R130, RZ, RZ ;  /* 0x000000ff828a7210 */ /* 0x000fe20007ffe1ff */
[----:B------:R-:W-:Y:S01]  /*1b30*/  SHFL.IDX PT, R102, R102, RZ, 0x1f ;  /* 0x00001fff66667589 */ /* 0x000fe200000e0000 */
[----:B------:R-:W-:Y:S02]  /*1b40*/  LEA.HI R130, R0, R3, RZ, 0x19 ;  /* 0x0000000300827211 */ /* 0x000fe400078fc8ff */
[----:B------:R-:W-:Y:S01]  /*1b50*/  LOP3.LUT R132, R138, UR4, RZ, 0xc0, !PT ;  /* 0x000000048a847c12 */ /* 0x000fe2000f8ec0ff */
[----:B------:R-:W0:Y:S03]  /*1b60*/  SHFL.IDX PT, R103, R103, RZ, 0x1f ;  /* 0x00001fff67677589 */ /* 0x000e2600000e0000 */
        /* <DEDUP_REMOVED lines=24> */
.L_x_258:
[----:B------:R-:W2:Y:S04]  /*1cf0*/  LDG.E.STRONG.GPU R102, desc[UR6][R100.64] ;  /* 0x0000000664667981 */ /* 0x000ea8000c1ef900 */
[----:B--2---:R-:W-:Y:S01]  /*1d00*/  CCTL.IVALL ;  /* 0x00000000ff00798f */ /* 0x004fe20002000000 */
[----:B------:R-:W-:Y:S05]  /*1d10*/  YIELD ;  /* 0x0000000000007946 */ /* 0x000fea0003800000 */
[----:B------:R-:W-:-:S13]  /*1d20*/  ISETP.NE.AND P2, PT, R102, R134, PT ;  /* 0x000000866600720c */ /* 0x000fda0003f45270 */
[----:B------:R-:W-:Y:S05]  /*1d30*/  @P2 BRA `(.L_x_258) ;  /* 0xfffffffc00ec2947 */ /* 0x000fea000383ffff */
.L_x_257:
        /* <DEDUP_REMOVED lines=17> */
[----:B0-----:R-:W-:Y:S04]  /*1e50*/  SHFL.DOWN PT, R100, R130, 0x1, 0x1f ;  /* 0x08201f0082647f89 */ /* 0x001fe800000e0000 */
[----:B--2---:R-:W0:Y:S04]  /*1e60*/  SHFL.DOWN PT, R136, R102, 0x2, 0x1f ;  /* 0x08401f0066887f89 */ /* 0x004e2800000e0000 */
[----:B------:R-:W2:Y:S01]  /*1e70*/  SHFL.DOWN PT, R138, R103, 0x2, 0x1f ;  /* 0x08401f00678a7f89 */ /* 0x000ea200000e0000 */
[----:B0-----:R-:W-:Y:S01]  /*1e80*/  FADD.FTZ R142, -R136, R102 ;  /* 0x00000066888e7221 */ /* 0x001fe20000010100 */
[----:B------:R-:W-:-:S03]  /*1e90*/  FMUL.FTZ R136, R134, R136 ;  /* 0x0000008886887220 */ /* 0x000fc60000410000 */
[----:B------:R-:W-:Y:S01]  /*1ea0*/  FMUL.FTZ R142, R142, R142 ;  /* 0x0000008e8e8e7220 */ /* 0x000fe20000410000 */
[----:B------:R-:W-:-:S03]  /*1eb0*/  FFMA.FTZ R136, R132, R102, R136 ;  /* 0x0000006684887223 */ /* 0x000fc60000010088 */
[----:B------:R-:W-:Y:S01]  /*1ec0*/  FMUL.FTZ R101, R142, R132 ;  /* 0x000000848e657220 */ /* 0x000fe20000410000 */
[----:B-1----:R-:W-:Y:S01]  /*1ed0*/  FMUL.FTZ R136, R140, R136 ;  /* 0x000000888c887220 */ /* 0x002fe20000410000 */
[----:B------:R-:W-:Y:S02]  /*1ee0*/  FADD.FTZ R132, R130, R100 ;  /* 0x0000006482847221 */ /* 0x000fe40000010000 */
[----:B------:R-:W-:Y:S01]  /*1ef0*/  FMUL.FTZ R134, R134, R101 ;  /* 0x0000006586867220 */ /* 0x000fe20000410000 */
[----:B--2---:R-:W-:Y:S02]  /*1f00*/  FADD.FTZ R101, R138, R103 ;  /* 0x000000678a657221 */ /* 0x004fe40000010000 */
[----:B------:R-:W0:Y:S01]  /*1f10*/  SHFL.DOWN PT, R103, R136, 0x1, 0x1f ;  /* 0x08201f0088677f89 */ /* 0x000e2200000e0000 */
[----:B------:R-:W1:Y:S01]  /*1f20*/  MUFU.RCP R132, R132 ;  /* 0x0000008400847308 */ /* 0x000e620000001000 */
[----:B------:R-:W-:Y:S01]  /*1f30*/  FFMA.FTZ R134, R140, R134, R101 ;  /* 0x000000868c867223 */ /* 0x000fe20000010065 */
[----:B------:R-:W-:-:S04]  /*1f40*/  LOP3.LUT R101, R128, 0x3, R16, 0xc8, !PT ;  /* 0x0000000380657812 */ /* 0x000fc800078ec810 */
[----:B------:R-:W2:Y:S01]  /*1f50*/  SHFL.DOWN PT, R102, R134, 0x1, 0x1f ;  /* 0x08201f0086667f89 */ /* 0x000ea200000e0000 */
[----:B------:R-:W-:Y:S01]  /*1f60*/  LOP3.LUT P1, RZ, R101, 0x1f, R0, 0xf8, !PT ;  /* 0x0000001f65ff7812 */ /* 0x000fe2000782f800 */
[----:B0-----:R-:W-:Y:S01]  /*1f70*/  FADD.FTZ R16, R136, -R103 ;  /* 0x8000006788107221 */ /* 0x001fe20000010000 */
[----:B------:R-:W-:-:S03]  /*1f80*/  FMUL.FTZ R103, R100, R103 ;  /* 0x0000006764677220 */ /* 0x000fc60000410000 */
[----:B------:R-:W-:Y:S01]  /*1f90*/  FMUL.FTZ R16, R16, R16 ;  /* 0x0000001010107220 */ /* 0x000fe20000410000 */
[----:B------:R-:W-:Y:S01]  /*1fa0*/  FFMA.FTZ R103, R130, R136, R103 ;  /* 0x0000008882677223 */ /* 0x000fe20000010067 */
[----:B--2---:R-:W-:Y:S02]  /*1fb0*/  FADD.FTZ R101, R134, R102 ;  /* 0x0000006686657221 */ /* 0x004fe40000010000 */
[----:B------:R-:W-:Y:S01]  /*1fc0*/  FMUL.FTZ R16, R130, R16 ;  /* 0x0000001082107220 */ /* 0x000fe20000410000 */
[----:B-1----:R-:W-:-:S03]  /*1fd0*/  FMUL.FTZ R128, R132, R103 ;  /* 0x0000006784807220 */ /* 0x002fc60000410000 */
[----:B------:R-:W-:-:S03]  /*1fe0*/  FMUL.FTZ R16, R100, R16 ;  /* 0x0000001064107220 */ /* 0x000fc60000410000 */
[----:B------:R-:W0:Y:S01]  /*1ff0*/  SHFL.IDX PT, R128, R128, RZ, 0x1f ;  /* 0x00001fff80807589 */ /* 0x000e2200000e0000 */
[----:B------:R-:W-:Y:S02]  /*2000*/  FFMA.FTZ R130, R132, R16, R101 ;  /* 0x0000001084827223 */ /* 0x000fe40000010065 */
[----:B------:R-:W1:Y:S03]  /*2010*/  LDC R16, c[0x0][0x260] ;  /* 0x00009800ff107b82 */ /* 0x000e660000000800 */
[----:B------:R0:W1:Y:S05]  /*2020*/  SHFL.IDX PT, R103, R130, RZ, 0x1f ;  /* 0x00001fff82677589 */ /* 0x00006a00000e0000 */
[----:B------:R-:W2:Y:S01]  /*2030*/  @!P1 LDC.64 R100, c[0x0][0x230] ;  /* 0x00008c00ff649b82 */ /* 0x000ea20000000a00 */
[--C-:B0-----:R-:W-:Y:S01]  /*2040*/  FADD.FTZ R130, R104, -R128.reuse ;  /* 0x8000008068827221 */ /* 0x101fe20000010000 */
[--C-:B------:R-:W-:Y:S01]  /*2050*/  FADD.FTZ R132, R105, -R128.reuse ;  /* 0x8000008069847221 */ /* 0x100fe20000010000 */
[----:B------:R-:W-:-:S05]  /*2060*/  FADD.FTZ R7, R7, -R128 ;  /* 0x8000008007077221 */ /* 0x000fca0000010000 */
[----:B------:R-:W0:Y:S01]  /*2070*/  LDC.64 R104, c[0x0][0x228] ;  /* 0x00008a00ff687b82 */ /* 0x000e220000000a00 */
[--C-:B------:R-:W-:Y:S01]  /*2080*/  FADD.FTZ R11, R11, -R128.reuse ;  /* 0x800000800b0b7221 */ /* 0x100fe20000010000 */
[----:B------:R-:W-:Y:S01]  /*2090*/  FADD.FTZ R117, R117, -R128 ;  /* 0x8000008075757221 */ /* 0x000fe20000010000 */
[----:B-1----:R-:W-:Y:S01]  /*20a0*/  FFMA.FTZ R16, R103, 3.0517578125e-05, R16 ;  /* 0x3800000067107823 */ /* 0x002fe20000010010 */
[--C-:B------:R-:W-:Y:S01]  /*20b0*/  FADD.FTZ R19, R19, -R128.reuse ;  /* 0x8000008013137221 */ /* 0x100fe20000010000 */
[--C-:B------:R-:W-:Y:S01]  /*20c0*/  FADD.FTZ R123, R123, -R128.reuse ;  /* 0x800000807b7b7221 */ /* 0x100fe20000010000 */
[--C-:B------:R-:W-:Y:S01]  /*20d0*/  FADD.FTZ R121, R121, -R128.reuse ;  /* 0x8000008079797221 */ /* 0x100fe20000010000 */
[----:B------:R-:W-:Y:S01]  /*20e0*/  FADD.FTZ R129, R129, -R128 ;  /* 0x8000008081817221 */ /* 0x000fe20000010000 */
[----:B------:R-:W1:Y:S01]  /*20f0*/  @!P1 LDC.64 R102, c[0x0][0x238] ;  /* 0x00008e00ff669b82 */ /* 0x000e620000000a00 */
[----:B------:R-:W3:Y:S01]  /*2100*/  MUFU.RSQ R16, R16 ;  /* 0x0000001000107308 */ /* 0x000ee20000001400 */
[----:B--2---:R-:W-:-:S04]  /*2110*/  @!P1 IMAD.WIDE R100, R6, 0x4, R100 ;  /* 0x0000000406649825 */ /* 0x004fc800078e0264 */
        /* <DEDUP_REMOVED lines=14> */
[--C-:B------:R-:W-:Y:S01]  /*2200*/  FADD.FTZ R137, R137, -R128.reuse ;  /* 0x8000008089897221 */ /* 0x100fe20000010000 */
[C---:B---3--:R-:W-:Y:S01]  /*2210*/  FMUL.FTZ R7, R16.reuse, R7 ;  /* 0x0000000710077220 */ /* 0x048fe20000410000 */
        /* <DEDUP_REMOVED lines=9> */
[C---:B--2---:R-:W-:Y:S01]  /*22b0*/  FMUL.FTZ R100, R16.reuse, R121 ;  /* 0x0000007910647220 */ /* 0x044fe20000410000 */
        /* <DEDUP_REMOVED lines=46> */
[----:B-1----:R-:W-:-:S04]  /*25a0*/  @!P1 IMAD.WIDE R102, R6, 0x4, R102 ;  /* 0x0000000406669825 */ /* 0x002fc800078e0266 */
        /* <DEDUP_REMOVED lines=16> */
[----:B------:R-:W-:Y:S01]  /*26b0*/  FMUL.FTZ R154, R16, R145 ;  /* 0x00000091109a7220 */ /* 0x000fe20000410000 */
[----:B------:R-:W-:Y:S01]  /*26c0*/  F2FP.BF16.F32.PACK_AB R84, R146, R135 ;  /* 0x000000879254723e */ /* 0x000fe200000010ff */
[----:B------:R-:W-:Y:S01]  /*26d0*/  FMUL.FTZ R156, R16, R97 ;  /* 0x00000061109c7220 */ /* 0x000fe20000410000 */
[----:B------:R-:W-:Y:S01]  /*26e0*/  F2FP.BF16.F32.PACK_AB R86, R150, R139 ;  /* 0x0000008b9656723e */ /* 0x000fe200000010ff */
[----:B------:R-:W-:Y:S01]  /*26f0*/  FMUL.FTZ R160, R16, R99 ;  /* 0x0000006310a07220 */ /* 0x000fe20000410000 */
[----:B------:R-:W-:Y:S01]  /*2700*/  F2FP.BF16.F32.PACK_AB R85, R136, R85 ;  /* 0x000000558855723e */ /* 0x000fe200000010ff */
[----:B0-----:R-:W-:Y:S01]  /*2710*/  IMAD.WIDE.U32 R134, R10, 0x10, R104 ;  /* 0x000000100a867825 */ /* 0x001fe200078e0068 */
[----:B------:R-:W-:-:S03]  /*2720*/  F2FP.BF16.F32.PACK_AB R11, R140, R119 ;  /* 0x000000778c0b723e */ /* 0x000fc600000010ff */
[----:B------:R-:W-:Y:S01]  /*2730*/  FMUL.FTZ R147, R16, R147 ;  /* 0x0000009310937220 */ /* 0x000fe20000410000 */
[----:B------:R-:W-:Y:S01]  /*2740*/  F2FP.BF16.F32.PACK_AB R17, R128, R125 ;  /* 0x0000007d8011723e */ /* 0x000fe200000010ff */
[----:B-1----:R-:W-:Y:S01]  /*2750*/  IMAD.WIDE.U32 R102, R8, 0x10, R104 ;  /* 0x0000001008667825 */ /* 0x002fe200078e0068 */
[----:B------:R-:W-:-:S03]  /*2760*/  F2FP.BF16.F32.PACK_AB R19, R144, R131 ;  /* 0x000000839013723e */ /* 0x000fc600000010ff */
[----:B------:R-:W-:Y:S01]  /*2770*/  FMUL.FTZ R149, R16, R149 ;  /* 0x0000009510957220 */ /* 0x000fe20000410000 */
[----:B------:R-:W-:Y:S01]  /*2780*/  F2FP.BF16.F32.PACK_AB R137, R148, R137 ;  /* 0x000000899489723e */ /* 0x000fe200000010ff */
[----:B------:R-:W-:Y:S01]  /*2790*/  FMUL.FTZ R153, R16, R153 ;  /* 0x0000009910997220 */ /* 0x000fe20000410000 */
[----:B------:R-:W-:Y:S01]  /*27a0*/  F2FP.BF16.F32.PACK_AB R87, R152, R143 ;  /* 0x0000008f9857723e */ /* 0x000fe200000010ff */
[----:B------:R-:W-:Y:S01]  /*27b0*/  FMUL.FTZ R158, R16, R151 ;  /* 0x00000097109e7220 */ /* 0x000fe20000410000 */
[----:B------:R-:W-:Y:S01]  /*27c0*/  IADD3 R129, R8, 0x800, RZ ;  /* 0x0000080008817810 */ /* 0x000fe20007ffe0ff */
        /* <DEDUP_REMOVED lines=30> */
[----:B-----5:R-:W-:Y:S01]  /*29b0*/  HFMA2.MMA.BF16_V2 R8, R80, R7, R48 ;  /* 0x0000000750087235 */ /* 0x020fe20000200030 */
[----:B------:R-:W-:Y:S01]  /*29c0*/  IMAD.WIDE.U32 R110, R9, 0x10, R104 ;  /* 0x00000010096e7825 */ /* 0x000fe200078e0068 */
[----:B------:R-:W-:-:S03]  /*29d0*/  HFMA2.MMA.BF16_V2 R10, R82, R138, R50 ;  /* 0x0000008a520a7235 */ /* 0x000fc60000200032 */
[----:B------:R-:W-:Y:S01]  /*29e0*/  HFMA2.BF16_V2 R9, R81, R85, R49 ;  /* 0x0000005551097231 */ /* 0x000fe20000200031 */
[----:B------:R-:W-:Y:S01]  /*29f0*/  HFMA2.MMA.BF16_V2 R16, R76, R100, R44 ;  /* 0x000000644c107235 */ /* 0x000fe2000020002c */
[----:B------:R-:W-:Y:S01]  /*2a00*/  HFMA2.BF16_V2 R11, R83, R11, R51 ;  /* 0x0000000b530b7231 */ /* 0x000fe20000200033 */
[----:B------:R-:W-:Y:S01]  /*2a10*/  HFMA2.MMA.BF16_V2 R18, R78, R18, R46 ;  /* 0x000000124e127235 */ /* 0x000fe2000020002e */
[----:B------:R-:W-:Y:S01]  /*2a20*/  HFMA2.BF16_V2 R17, R77, R17, R45 ;  /* 0x000000114d117231 */ /* 0x000fe2000020002d */
[----:B------:R-:W-:Y:S01]  /*2a30*/  HFMA2.MMA.BF16_V2 R84, R72, R84, R40 ;  /* 0x0000005448547235 */ /* 0x000fe20000200028 */
[----:B------:R-:W-:Y:S01]  /*2a40*/  HFMA2.BF16_V2 R19, R79, R19, R47 ;  /* 0x000000134f137231 */ /* 0x000fe2000020002f */
[----:B------:R-:W-:Y:S01]  /*2a50*/  HFMA2.MMA.BF16_V2 R86, R74, R86, R42 ;  /* 0x000000564a567235 */ /* 0x000fe2000020002a */
[----:B------:R-:W-:-:S04]  /*2a60*/  IMAD.WIDE.U32 R112, R14, 0x10, R104 ;  /* 0x000000100e707825 */ /* 0x000fc800078e0068 */
[----:B------:R-:W-:Y:S01]  /*2a70*/  HFMA2.BF16_V2 R85, R73, R137, R41 ;  /* 0x0000008949557231 */ /* 0x000fe20000200029 */
[----:B------:R-:W-:Y:S01]  /*2a80*/  F2FP.BF16.F32.PACK_AB R147, R154, R147 ;  /* 0x000000939a93723e */ /* 0x000fe200000010ff */
[----:B------:R-:W-:Y:S02]  /*2a90*/  HFMA2.BF16_V2 R87, R75, R87, R43 ;  /* 0x000000574b577231 */ /* 0x000fe4000020002b */
[--C-:B------:R-:W-:Y:S01]  /*2aa0*/  IMAD.WIDE.U32 R116, R13, 0x10, R104.reuse ;  /* 0x000000100d747825 */ /* 0x100fe200078e0068 */
[----:B------:R-:W-:Y:S01]  /*2ab0*/  F2FP.BF16.F32.PACK_AB R153, R158, R153 ;  /* 0x000000999e99723e */ /* 0x000fe200000010ff */
[----:B------:R0:W-:Y:S01]  /*2ac0*/  STG.E.128 desc[UR6][R102.64], R8 ;  /* 0x0000000866007986 */ /* 0x0001e2000c101d06 */
[----:B------:R-:W-:Y:S01]  /*2ad0*/  F2FP.BF16.F32.PACK_AB R159, R162, R159 ;  /* 0x0000009fa29f723e */ /* 0x000fe200000010ff */
        /* <DEDUP_REMOVED lines=8> */
[----:B------:R-:W-:Y:S01]  /*2b60*/  IMAD.WIDE.U32 R104, R15, 0x10, R104 ;  /* 0x000000100f687825 */ /* 0x000fe200078e0068 */
[----:B------:R-:W-:-:S02]  /*2b70*/  F2FP.BF16.F32.PACK_AB R15, R99, R106 ;  /* 0x0000006a630f723e */ /* 0x000fc400000010ff */
[----:B------:R-:W-:Y:S02]  /*2b80*/  F2FP.BF16.F32.PACK_AB R90, R97, R90 ;  /* 0x0000005a615a723e */ /* 0x000fe400000010ff */
[----:B------:R-:W-:Y:S02]  /*2b90*/  F2FP.BF16.F32.PACK_AB R101, R101, R108 ;  /* 0x0000006c6565723e */ /* 0x000fe400000010ff */
[----:B------:R-:W-:Y:S01]  /*2ba0*/  F2FP.BF16.F32.PACK_AB R118, R121, R118 ;  /* 0x000000767976723e */ /* 0x000fe200000010ff */
[----:B0-----:R-:W-:Y:S01]  /*2bb0*/  HFMA2.MMA.BF16_V2 R8, R68, R147, R36 ;  /* 0x0000009344087235 */ /* 0x001fe20000200024 */
[----:B------:R-:W-:Y:S01]  /*2bc0*/  F2FP.BF16.F32.PACK_AB R163, R164, R163 ;  /* 0x000000a3a4a3723e */ /* 0x000fe200000010ff */
[----:B------:R-:W-:Y:S01]  /*2bd0*/  HFMA2.MMA.BF16_V2 R10, R70, R153, R38 ;  /* 0x00000099460a7235 */ /* 0x000fe20000200026 */
        /* <DEDUP_REMOVED lines=28> */
[----:B------:R1:W-:Y:S01]  /*2da0*/  STG.E.128 desc[UR6][R128.64], R16 ;  /* 0x0000001080007986 */ /* 0x0003e2000c101d06 */
[----:B------:R-:W-:-:S02]  /*2db0*/  SEL R7, RZ, 0x1, P0 ;  /* 0x00000001ff077807 */ /* 0x000fc40000000000 */
[----:B------:R-:W-:Y:S01]  /*2dc0*/  ISETP.GE.AND P1, PT, R6, UR4, PT ;  /* 0x0000000406007c0c */ /* 0x000fe2000bf26270 */
[----:B------:R1:W-:Y:S04]  /*2dd0*/  STG.E.128 desc[UR6][R134.64], R84 ;  /* 0x0000005486007986 */ /* 0x0003e8000c101d06 */
[----:B------:R1:W-:Y:S04]  /*2de0*/  STG.E.128 desc[UR6][R12.64], R88 ;  /* 0x000000580c007986 */ /* 0x0003e8000c101d06 */
[----:B------:R1:W-:Y:S01]  /*2df0*/  STG.E.128 desc[UR6][R104.64], R112 ;  /* 0x0000007068007986 */ /* 0x0003e2000c101d06 */
[----:B0-----:R-:W-:-:S03]  /*2e00*/  PRMT R116, R7, 0x7610, R116 ;  /* 0x0000761007747816 */ /* 0x001fc60000000074 */
[----:B------:R-:W-:Y:S05]  /*2e10*/  @!P1 BRA `(.L_x_259) ;  /* 0xffffffd400089947 */ /* 0x000fea000383ffff */
[----:B------:R-:W-:Y:S05]  /*2e20*/  EXIT ;  /* 0x000000000000794d */ /* 0x000fea0003800000 */
.L_x_256:
[----:B------:R-:W-:Y:S01]  /*2e30*/  HFMA2.MMA R142, -RZ, RZ, 0, 5.9604644775390625e-08 ;  /* 0x00000001ff8e7435 */ /* 0x000fe200000001ff */
[----:B------:R-:W-:Y:S02]  /*2e40*/  MOV R140, R101 ;  /* 0x00000065008c7202 */ /* 0x000fe40000000f00 */
[----:B------:R-:W-:Y:S02]  /*2e50*/  MOV R144, 0x1f ;  /* 0x0000001f00907802 */ /* 0x000fe40000000f00 */
[----:B------:R-:W-:-:S07]  /*2e60*/  MOV R138, 0xffffffff ;  /* 0xffffffff008a7802 */ /* 0x000fce0000000f00 */
[----:B-----5:R-:W-:Y:S05]  /*2e70*/  WARPSYNC.COLLECTIVE R138, `(.L_x_260) ;  /* 0x000000008a087348 */ /* 0x020fea0003c00000 */
[----:B------:R0:W1:Y:S02]  /*2e80*/  SHFL.BFLY P2, R136, R140, R142, R144 ;  /* 0x0c00008e8c887389 */ /* 0x0000640000040090 */
[----:B01---5:R-:W-:Y:S01]  /*2e90*/  ENDCOLLECTIVE ;  /* 0x000000000000791b */ /* 0x023fe20003800000 */
.L_x_260:
[----:B------:R-:W-:Y:S01]  /*2ea0*/  HFMA2.MMA R142, -RZ, RZ, 0, 1.1920928955078125e-07 ;  /* 0x00000002ff8e7435 */ /* 0x000fe200000001ff */
[----:B------:R-:W-:-:S05]  /*2eb0*/  MOV R100, R136 ;  /* 0x0000008800647202 */ /* 0x000fca0000000f00 */
[----:B------:R-:W-:-:S05]  /*2ec0*/  FADD.FTZ R102, R101, R100 ;  /* 0x0000006465667221 */ /* 0x000fca0000010000 */
[----:B------:R-:W-:-:S07]  /*2ed0*/  MOV R140, R102 ;  /* 0x00000066008c7202 */ /* 0x000fce0000000f00 */
[----:B------:R-:W-:Y:S05]  /*2ee0*/  WARPSYNC.COLLECTIVE R138, `(.L_x_261) ;  /* 0x000000008a087348 */ /* 0x000fea0003c00000 */
[----:B------:R0:W1:Y:S02]  /*2ef0*/  SHFL.BFLY P2, R136, R140, R142, R144 ;  /* 0x0c00008e8c887389 */ /* 0x0000640000040090 */
[----:B01----:R-:W-:Y:S01]  /*2f00*/  ENDCOLLECTIVE ;  /* 0x000000000000791b */ /* 0x003fe20003800000 */
.L_x_261:
[----:B------:R-:W-:Y:S01]  /*2f10*/  HFMA2.MMA R142, -RZ, RZ, 0, 2.384185791015625e-07 ;  /* 0x00000004ff8e7435 */ /* 0x000fe200000001ff */
[----:B------:R-:W-:-:S05]  /*2f20*/  MOV R100, R136 ;  /* 0x0000008800647202 */ /* 0x000fca0000000f00 */
[----:B------:R-:W-:-:S05]  /*2f30*/  FADD.FTZ R130, R102, R100 ;  /* 0x0000006466827221 */ /* 0x000fca0000010000 */
[----:B------:R-:W-:-:S07]  /*2f40*/  MOV R140, R130 ;  /* 0x00000082008c7202 */ /* 0x000fce0000000f00 */
[----:B------:R-:W-:Y:S05]  /*2f50*/  WARPSYNC.COLLECTIVE R138, `(.L_x_262) ;  /* 0x000000008a087348 */ /* 0x000fea0003c00000 */
[----:B------:R0:W1:Y:S02]  /*2f60*/  SHFL.BFLY P2, R136, R140, R142, R144 ;  /* 0x0c00008e8c887389 */ /* 0x0000640000040090 */
[----:B01----:R-:W-:Y:S01]  /*2f70*/  ENDCOLLECTIVE ;  /* 0x000000000000791b */ /* 0x003fe20003800000 */
.L_x_262:
[----:B------:R-:W-:Y:S01]  /*2f80*/  HFMA2.MMA R142, -RZ, RZ, 0, 4.76837158203125e-07 ;  /* 0x00000008ff8e7435 */ /* 0x000fe200000001ff */
[----:B------:R-:W-:-:S05]  /*2f90*/  MOV R100, R136 ;  /* 0x0000008800647202 */ /* 0x000fca0000000f00 */
[----:B------:R-:W-:-:S05]  /*2fa0*/  FADD.FTZ R132, R130, R100 ;  /* 0x0000006482847221 */ /* 0x000fca0000010000 */
[----:B------:R-:W-:-:S07]  /*2fb0*/  MOV R140, R132 ;  /* 0x00000084008c7202 */ /* 0x000fce0000000f00 */
[----:B------:R-:W-:Y:S05]  /*2fc0*/  WARPSYNC.COLLECTIVE R138, `(.L_x_263) ;  /* 0x000000008a087348 */ /* 0x000fea0003c00000 */
[----:B------:R0:W1:Y:S02]  /*2fd0*/  SHFL.BFLY P2, R136, R140, R142, R144 ;  /* 0x0c00008e8c887389 */ /* 0x0000640000040090 */
[----:B01----:R-:W-:Y:S01]  /*2fe0*/  ENDCOLLECTIVE ;  /* 0x000000000000791b */ /* 0x003fe20003800000 */
.L_x_263:
[----:B------:R-:W-:Y:S01]  /*2ff0*/  HFMA2.MMA R142, -RZ, RZ, 0, 9.5367431640625e-07 ;  /* 0x00000010ff8e7435 */ /* 0x000fe200000001ff */
[----:B------:R-:W-:-:S05]  /*3000*/  MOV R100, R136 ;  /* 0x0000008800647202 */ /* 0x000fca0000000f00 */
[----:B------:R-:W-:-:S05]  /*3010*/  FADD.FTZ R134, R132, R100 ;  /* 0x0000006484867221 */ /* 0x000fca0000010000 */
[----:B------:R-:W-:-:S07]  /*3020*/  MOV R140, R134 ;  /* 0x00000086008c7202 */ /* 0x000fce0000000f00 */
[----:B------:R-:W-:Y:S05]  /*3030*/  WARPSYNC.COLLECTIVE R138, `(.L_x_264) ;  /* 0x000000008a087348 */ /* 0x000fea0003c00000 */
[----:B------:R0:W1:Y:S02]  /*3040*/  SHFL.BFLY P2, R136, R140, R142, R144 ;  /* 0x0c00008e8c887389 */ /* 0x0000640000040090 */
[----:B01----:R-:W-:Y:S01]  /*3050*/  ENDCOLLECTIVE ;  /* 0x000000000000791b */ /* 0x003fe20003800000 */
.L_x_264:
        /* <DEDUP_REMOVED lines=136> */
.L_x_265:
[----:B------:R-:W-:Y:S01]  /*38e0*/  HFMA2.MMA R142, -RZ, RZ, 0, 1.1920928955078125e-07 ;  /* 0x00000002ff8e7435 */ /* 0x000fe200000001ff */
[----:B------:R-:W-:-:S05]  /*38f0*/  MOV R102, R136 ;  /* 0x0000008800667202 */ /* 0x000fca0000000f00 */
[----:B------:R-:W-:-:S05]  /*3900*/  FADD.FTZ R102, R101, R102 ;  /* 0x0000006665667221 */ /* 0x000fca0000010000 */
[----:B------:R-:W-:-:S07]  /*3910*/  MOV R140, R102 ;  /* 0x00000066008c7202 */ /* 0x000fce0000000f00 */
[----:B------:R-:W-:Y:S05]  /*3920*/  WARPSYNC.COLLECTIVE R138, `(.L_x_266) ;  /* 0x000000008a087348 */ /* 0x000fea0003c00000 */
[----:B------:R0:W1:Y:S02]  /*3930*/  SHFL.BFLY P2, R136, R140, R142, R144 ;  /* 0x0c00008e8c887389 */ /* 0x0000640000040090 */
[----:B01----:R-:W-:Y:S01]  /*3940*/  ENDCOLLECTIVE ;  /* 0x000000000000791b */ /* 0x003fe20003800000 */
.L_x_266:
[----:B------:R-:W-:Y:S01]  /*3950*/  HFMA2.MMA R142, -RZ, RZ, 0, 2.384185791015625e-07 ;  /* 0x00000004ff8e7435 */ /* 0x000fe200000001ff */
[----:B------:R-:W-:-:S05]  /*3960*/  MOV R130, R136 ;  /* 0x0000008800827202 */ /* 0x000fca0000000f00 */
[----:B------:R-:W-:-:S05]  /*3970*/  FADD.FTZ R130, R102, R130 ;  /* 0x0000008266827221 */ /* 0x000fca0000010000 */
[----:B------:R-:W-:-:S07]  /*3980*/  MOV R140, R130 ;  /* 0x00000082008c7202 */ /* 0x000fce0000000f00 */
[----:B------:R-:W-:Y:S05]  /*3990*/  WARPSYNC.COLLECTIVE R138, `(.L_x_267) ;  /* 0x000000008a087348 */ /* 0x000fea0003c00000 */
[----:B------:R0:W1:Y:S02]  /*39a0*/  SHFL.BFLY P2, R136, R140, R142, R144 ;  /* 0x0c00008e8c887389 */ /* 0x0000640000040090 */
[----:B01----:R-:W-:Y:S01]  /*39b0*/  ENDCOLLECTIVE ;  /* 0x000000000000791b */ /* 0x003fe20003800000 */
.L_x_267:
[----:B------:R-:W-:Y:S01]  /*39c0*/  HFMA2.MMA R142, -RZ, RZ, 0, 4.76837158203125e-07 ;  /* 0x00000008ff8e7435 */ /* 0x000fe200000001ff */
[----:B------:R-:W-:-:S05]  /*39d0*/  MOV R132, R136 ;  /* 0x0000008800847202 */ /* 0x000fca0000000f00 */
[----:B------:R-:W-:-:S05]  /*39e0*/  FADD.FTZ R132, R130, R132 ;  /* 0x0000008482847221 */ /* 0x000fca0000010000 */
[----:B------:R-:W-:-:S07]  /*39f0*/  MOV R140, R132 ;  /* 0x00000084008c7202 */ /* 0x000fce0000000f00 */
[----:B------:R-:W-:Y:S05]  /*3a00*/  WARPSYNC.COLLECTIVE R138, `(.L_x_268) ;  /* 0x000000008a087348 */ /* 0x000fea0003c00000 */
[----:B------:R0:W1:Y:S02]  /*3a10*/  SHFL.BFLY P2, R136, R140, R142, R144 ;  /* 0x0c00008e8c887389 */ /* 0x0000640000040090 */
[----:B01----:R-:W-:Y:S01]  /*3a20*/  ENDCOLLECTIVE ;  /* 0x000000000000791b */ /* 0x003fe20003800000 */
.L_x_268:
[----:B------:R-:W-:Y:S01]  /*3a30*/  HFMA2.MMA R142, -RZ, RZ, 0, 9.5367431640625e-07 ;  /* 0x00000010ff8e7435 */ /* 0x000fe200000001ff */
[----:B------:R-:W-:-:S05]  /*3a40*/  MOV R134, R136 ;  /* 0x0000008800867202 */ /* 0x000fca0000000f00 */
[----:B------:R-:W-:-:S05]  /*3a50*/  FADD.FTZ R134, R132, R134 ;  /* 0x0000008684867221 */ /* 0x000fca0000010000 */
[----:B------:R-:W-:-:S07]  /*3a60*/  MOV R140, R134 ;  /* 0x00000086008c7202 */ /* 0x000fce0000000f00 */
[----:B------:R-:W-:Y:S05]  /*3a70*/  WARPSYNC.COLLECTIVE R138, `(.L_x_269) ;  /* 0x000000008a087348 */ /* 0x000fea0003c00000 */
[----:B------:R0:W1:Y:S02]  /*3a80*/  SHFL.BFLY P2, R136, R140, R142, R144 ;  /* 0x0c00008e8c887389 */ /* 0x0000640000040090 */
[----:B01----:R-:W-:Y:S01]  /*3a90*/  ENDCOLLECTIVE ;  /* 0x000000000000791b */ /* 0x003fe20003800000 */
.L_x_269:
[----:B------:R-:W-:Y:S05]  /*3aa0*/  BRA `(.L_x_270) ;  /* 0xffffffdc00487947 */ /* 0x000fea000383ffff */
.L_x_271:
        /* <DEDUP_REMOVED lines=13> */
.L_x_2003:


//--------------------- .text._ZN10layer_norm13ln_fwd_kernelINS_13Kernel_traitsI6__halffS2_fjLj32768ELj4ELj1ELj4ELj16ENS_18Kernel_traits_baseILj32768ES2_fS2_fjLj128EEEEEEEvNS_9FwdParamsE --------------------------
	.section	.text._ZN10layer_norm13ln_fwd_kernelINS_13Kernel_traitsI6__halffS2_fjLj32768ELj4ELj1ELj4ELj16ENS_18Kernel_traits_baseILj32768ES2_fS2_fjLj128EEEEEEEvNS_9FwdParamsE,"ax",@progbits
	.align	128
        .global         _ZN10layer_norm13ln_fwd_kernelINS_13Kernel_traitsI6__halffS2_fjLj32768ELj4ELj1ELj4ELj16ENS_18Kernel_traits_baseILj32768ES2_fS2_fjLj128EEEEEEEvNS_9FwdParamsE
        .type           _ZN10layer_norm13ln_fwd_kernelINS_13Kernel_traitsI6__halffS2_fjLj32768ELj4ELj1ELj4ELj16ENS_18Kernel_traits_baseILj32768ES2_fS2_fjLj128EEEEEEEvNS_9FwdParamsE,@function
        .size           _ZN10layer_norm13ln_fwd_kernelINS_13Kernel_traitsI6__halffS2_fjLj32768ELj4ELj1ELj4ELj16ENS_18Kernel_traits_baseILj32768ES2_fS2_fjLj128EEEEEEEvNS_9FwdParamsE,(.L_x_2004 - _ZN10layer_norm13ln_fwd_kernelINS_13Kernel_traitsI6__halffS2_fjLj32768ELj4ELj1ELj4ELj16ENS_18Kernel_traits_baseILj32768ES2_fS2_fjLj128EEEEEEEvNS_9FwdParamsE)
        .other          _ZN10layer_norm13ln_fwd_kernelINS_13Kernel_traitsI6__halffS2_fjLj32768ELj4ELj1ELj4ELj16ENS_18Kernel_traits_baseILj32768ES2_fS2_fjLj128EEEEEEEvNS_9FwdParamsE,@"STO_CUDA_ENTRY STV_DEFAULT"
_ZN10layer_norm13ln_fwd_kernelINS_13Kernel_traitsI6__halffS2_fjLj32768ELj4ELj1ELj4ELj16ENS_18Kernel_traits_baseILj32768ES2_fS2_fjLj128EEEEEEEvNS_9FwdParamsE:
.text._ZN10layer_norm13ln_fwd_kernelINS_13Kernel_traitsI6__halffS2_fjLj32768ELj4ELj1ELj4ELj16ENS_18Kernel_traits_baseILj32768ES2_fS2_fjLj128EEEEEEEvNS_9FwdParamsE:
        /* <DEDUP_REMOVED lines=53> */
.L_x_275:
        /* <DEDUP_REMOVED lines=274> */
.L_x_286:
        /* <DEDUP_REMOVED lines=82> */
.L_x_274:
[----:B------:R-:W2:Y:S04]  /*1990*/  LDG.E.STRONG.GPU R144, desc[UR6][R14.64] ;  /* 0x000000060e907981 */ /* 0x000ea8000c1ef900 */
[----:B--2---:R-:W-:Y:S01]  /*19a0*/  CCTL.IVALL ;  /* 0x00000000ff00798f */ /* 0x004fe20002000000 */
[----:B------:R-:W-:Y:S05]  /*19b0*/  YIELD ;  /* 0x0000000000007946 */ /* 0x000fea0003800000 */
[----:B------:R-:W-:-:S13]  /*19c0*/  ISETP.NE.AND P2, PT, R144, R151, PT ;  /* 0x000000979000720c */ /* 0x000fda0003f45270 */
[----:B------:R-:W-:Y:S05]  /*19d0*/  @P2 BRA `(.L_x_274) ;  /* 0xfffffffc00ec2947 */ /* 0x000fea000383ffff */
.L_x_273:
        /* <DEDUP_REMOVED lines=171> */
[--C-:B------:R-:W-:Y:S01]  /*2490*/  SHF.R.U64 R144, R20, 0x10, R21.reuse ;  /* 0x0000001014907819 */ /* 0x100fe20000001215 */
[C---:B------:R-:W-:Y:S01]  /*24a0*/  FMUL.FTZ R85, R19.reuse, R84 ;  /* 0x0000005413557220 */ /* 0x040fe20000410000 */
[----:B------:R-:W-:Y:S01]  /*24b0*/  SHF.R.U32.HI R146, RZ, 0x10, R21 ;  /* 0x00000010ff927819 */ /* 0x000fe20000011615 */
[C---:B------:R-:W-:Y:S01]  /*24c0*/  FMUL.FTZ R78, R19.reuse, R78 ;  /* 0x0000004e134e7220 */ /* 0x040fe20000410000 */
[----:B------:R-:W-:Y:S01]  /*24d0*/  F2FP.F16.F32.PACK_AB R75, RZ, R75 ;  /* 0x0000004bff4b723e */ /* 0x000fe200000000ff */
[----:B------:R-:W-:Y:S01]  /*24e0*/  HFMA2 R17, R144.H0_H0, R17.H0_H0, R145.H0_H0 ;  /* 0x2000001190117231 */ /* 0x000fe20000040891 */
[----:B------:R-:W-:Y:S01]  /*24f0*/  SHF.R.U64 R144, R114, 0x10, R115 ;  /* 0x0000001072907819 */ /* 0x000fe20000001273 */
[----:B------:R-:W-:Y:S01]  /*2500*/  HFMA2 R37, R146.H0_H0, R37.H0_H0, R147.H0_H0 ;  /* 0x2000002592257231 */ /* 0x000fe20000040893 */
[----:B------:R-:W-:Y:S01]  /*2510*/  SHF.R.U64 R145, R22, 0x10, R23 ;  /* 0x0000001016917819 */ /* 0x000fe20000001217 */
[C---:B------:R-:W-:Y:S01]  /*2520*/  FMUL.FTZ R84, R19.reuse, R86 ;  /* 0x0000005613547220 */ /* 0x040fe20000410000 */
        /* <DEDUP_REMOVED lines=17> */
[--C-:B------:R-:W-:Y:S01]  /*2640*/  FADD.FTZ R42, R42, -R14.reuse ;  /* 0x8000000e2a2a7221 */ /* 0x100fe20000010000 */
[----:B------:R-:W-:Y:S01]  /*2650*/  SHF.R.U32.HI R147, RZ, 0x10, R33 ;  /* 0x00000010ff937819 */ /* 0x000fe20000011621 */
[----:B------:R-:W-:Y:S01]  /*2660*/  HFMA2 R54, R145.H0_H0, R54.H0_H0, R144.H0_H0 ;  /* 0x2000003691367231 */ /* 0x000fe20000040890 */
[----:B------:R-:W-:Y:S01]  /*2670*/  F2FP.F16.F32.PACK_AB R77, RZ, R77 ;  /* 0x0000004dff4d723e */ /* 0x000fe200000000ff */
[C---:B------:R-:W-:Y:S01]  /*2680*/  FMUL.FTZ R15, R19.reuse, R15 ;  /* 0x0000000f130f7220 */ /* 0x040fe20000410000 */
[--C-:B------:R-:W-:Y:S01]  /*2690*/  SHF.R.U32.HI R144, RZ, 0x10, R133.reuse ;  /* 0x00000010ff907819 */ /* 0x100fe20000011685 */
[----:B------:R-:W-:Y:S01]  /*26a0*/  HFMA2 R62, R147.H0_H0, R62.H0_H0, R146.H0_H0 ;  /* 0x2000003e933e7231 */ /* 0x000fe20000040892 */
[----:B------:R-:W-:Y:S01]  /*26b0*/  SHF.R.U64 R146, R132, 0x10, R133 ;  /* 0x0000001084927819 */ /* 0x000fe20000001285 */
[C---:B------:R-:W-:Y:S01]  /*26c0*/  FMUL.FTZ R38, R19.reuse, R38 ;  /* 0x0000002613267220 */ /* 0x040fe20000410000 */
[--C-:B------:R-:W-:Y:S01]  /*26d0*/  SHF.R.U64 R147, R100, 0x10, R101.reuse ;  /* 0x0000001064937819 */ /* 0x100fe20000001265 */
[----:B------:R-:W-:Y:S01]  /*26e0*/  FMUL.FTZ R42, R19, R42 ;  /* 0x0000002a132a7220 */ /* 0x000fe20000410000 */
[----:B------:R-:W-:Y:S01]  /*26f0*/  SHF.R.U32.HI R145, RZ, 0x10, R101 ;  /* 0x00000010ff917819 */ /* 0x000fe20000011665 */
[----:B------:R-:W-:Y:S01]  /*2700*/  HFMA2 R36, R21.H0_H0, R36.H0_H0, R113.H0_H0 ;  /* 0x2000002415247231 */ /* 0x000fe20000040871 */
[----:B------:R-:W-:Y:S01]  /*2710*/  F2FP.F16.F32.PACK_AB R86, RZ, R152 ;  /* 0x00000098ff56723e */ /* 0x000fe200000000ff */
[----:B------:R-:W-:Y:S01]  /*2720*/  HFMA2 R75, R147.H0_H0, R75.H0_H0, R146.H0_H0 ;  /* 0x2000004b934b7231 */ /* 0x000fe20000040892 */
[----:B------:R-:W-:Y:S01]  /*2730*/  F2FP.F16.F32.PACK_AB R87, RZ, R87 ;  /* 0x00000057ff57723e */ /* 0x000fe200000000ff */
[----:B------:R-:W-:Y:S01]  /*2740*/  HFMA2 R77, R145.H0_H0, R77.H0_H0, R144.H0_H0 ;  /* 0x2000004d914d7231 */ /* 0x000fe20000040890 */
[----:B------:R-:W-:Y:S01]  /*2750*/  SHF.R.U32.HI R147, RZ, 0x10, R137 ;  /* 0x00000010ff937819 */ /* 0x000fe20000011689 */
[----:B------:R-:W-:Y:S01]  /*2760*/  HFMA2 R16, R22.H0_H0, R16.H0_H0, R114.H0_H0 ;  /* 0x2000001016107231 */ /* 0x000fe20000040872 */
[----:B------:R-:W-:Y:S01]  /*2770*/  SHF.R.U32.HI R146, RZ, 0x10, R105 ;  /* 0x00000010ff927819 */ /* 0x000fe20000011669 */
[--C-:B------:R-:W-:Y:S01]  /*2780*/  FADD.FTZ R80, R80, -R14.reuse ;  /* 0x8000000e50507221 */ /* 0x100fe20000010000 */
[----:B------:R-:W-:Y:S01]  /*2790*/  SHF.R.U64 R144, R138, 0x10, R139 ;  /* 0x000000108a907819 */ /* 0x000fe2000000128b */
[--C-:B------:R-:W-:Y:S01]  /*27a0*/  FADD.FTZ R150, R81, -R14.reuse ;  /* 0x8000000e51967221 */ /* 0x100fe20000010000 */
[----:B------:R-:W-:Y:S01]  /*27b0*/  SHF.R.U64 R145, R106, 0x10, R107 ;  /* 0x000000106a917819 */ /* 0x000fe2000000126b */
[----:B------:R-:W-:Y:S01]  /*27c0*/  HFMA2 R86, R146.H0_H0, R86.H0_H0, R147.H0_H0 ;  /* 0x2000005692567231 */ /* 0x000fe20000040893 */
[----:B------:R-:W-:Y:S01]  /*27d0*/  F2FP.F16.F32.PACK_AB R59, RZ, R58 ;  /* 0x0000003aff3b723e */ /* 0x000fe200000000ff */
[C---:B------:R-:W-:Y:S01]  /*27e0*/  FMUL.FTZ R81, R19.reuse, R80 ;  /* 0x0000005013517220 */ /* 0x040fe20000410000 */
[----:B------:R-:W-:Y:S01]  /*27f0*/  F2FP.F16.F32.PACK_AB R58, RZ, R79 ;  /* 0x0000004fff3a723e */ /* 0x000fe200000000ff */
[C---:B------:R-:W-:Y:S01]  /*2800*/  FMUL.FTZ R79, R19.reuse, R82 ;  /* 0x00000052134f7220 */ /* 0x040fe20000410000 */
[----:B------:R-:W-:Y:S01]  /*2810*/  F2FP.F16.F32.PACK_AB R82, RZ, R78 ;  /* 0x0000004eff52723e */ /* 0x000fe200000000ff */
[----:B------:R-:W-:Y:S01]  /*2820*/  HFMA2 R87, R145.H0_H0, R87.H0_H0, R144.H0_H0 ;  /* 0x2000005791577231 */ /* 0x000fe20000040890 */
[----:B------:R-:W-:Y:S01]  /*2830*/  F2FP.F16.F32.PACK_AB R78, RZ, R148 ;  /* 0x00000094ff4e723e */ /* 0x000fe200000000ff */
[----:B------:R-:W-:Y:S01]  /*2840*/  HFMA2 R39, R24.H0_H0, R39.H0_H0, R116.H0_H0 ;  /* 0x2000002718277231 */ /* 0x000fe20000040874 */
[----:B------:R-:W-:Y:S01]  /*2850*/  F2FP.F16.F32.PACK_AB R41, RZ, R41 ;  /* 0x00000029ff29723e */ /* 0x000fe200000000ff */
[----:B------:R-:W-:Y:S01]  /*2860*/  FMUL.FTZ R80, R19, R150 ;  /* 0x0000009613507220 */ /* 0x000fe20000410000 */
[----:B------:R-:W-:Y:S01]  /*2870*/  F2FP.F16.F32.PACK_AB R93, RZ, R93 ;  /* 0x0000005dff5d723e */ /* 0x000fe200000000ff */
[--C-:B------:R-:W-:Y:S01]  /*2880*/  FADD.FTZ R65, R65, -R14.reuse ;  /* 0x8000000e41417221 */ /* 0x100fe20000010000 */
[----:B------:R-:W-:Y:S01]  /*2890*/  F2FP.F16.F32.PACK_AB R95, RZ, R95 ;  /* 0x0000005fff5f723e */ /* 0x000fe200000000ff */
[----:B------:R-:W-:Y:S01]  /*28a0*/  HFMA2 R44, R27.H0_H0, R44.H0_H0, R119.H0_H0 ;  /* 0x2000002c1b2c7231 */ /* 0x000fe20000040877 */
[----:B------:R-:W-:Y:S01]  /*28b0*/  SHF.R.U64 R148, R24, 0x10, R25 ;  /* 0x0000001018947819 */ /* 0x000fe20000001219 */
[--C-:B------:R-:W-:Y:S01]  /*28c0*/  FADD.FTZ R63, R63, -R14.reuse ;  /* 0x8000000e3f3f7221 */ /* 0x100fe20000010000 */
[----:B------:R-:W-:Y:S01]  /*28d0*/  SHF.R.U64 R146, R142, 0x10, R143 ;  /* 0x000000108e927819 */ /* 0x000fe2000000128f */
[C---:B------:R-:W-:Y:S01]  /*28e0*/  FMUL.FTZ R65, R19.reuse, R65 ;  /* 0x0000004113417220 */ /* 0x040fe20000410000 */
[----:B------:R-:W-:Y:S01]  /*28f0*/  SHF.R.U64 R147, R110, 0x10, R111 ;  /* 0x000000106e937819 */ /* 0x000fe2000000126f */
[----:B------:R-:W-:Y:S01]  /*2900*/  HFMA2 R41, R148.H0_H0, R41.H0_H0, R149.H0_H0 ;  /* 0x2000002994297231 */ /* 0x000fe20000040895 */
[----:B------:R-:W-:Y:S01]  /*2910*/  SHF.R.U32.HI R144, RZ, 0x10, R143 ;  /* 0x00000010ff907819 */ /* 0x000fe2000001168f */
[----:B------:R-:W-:Y:S01]  /*2920*/  FMUL.FTZ R63, R19, R63 ;  /* 0x0000003f133f7220 */ /* 0x000fe20000410000 */
[----:B------:R-:W-:Y:S01]  /*2930*/  SHF.R.U32.HI R145, RZ, 0x10, R111 ;  /* 0x00000010ff917819 */ /* 0x000fe2000001166f */
[----:B------:R-:W-:Y:S01]  /*2940*/  HFMA2 R93, R147.H0_H0, R93.H0_H0, R146.H0_H0 ;  /* 0x2000005d935d7231 */ /* 0x000fe20000040892 */
[----:B------:R-:W-:Y:S01]  /*2950*/  F2FP.F16.F32.PACK_AB R15, RZ, R15 ;  /* 0x0000000fff0f723e */ /* 0x000fe200000000ff */
[----:B------:R-:W-:Y:S01]  /*2960*/  FADD.FTZ R56, R56, -R14 ;  /* 0x8000000e38387221 */ /* 0x000fe20000010000 */
[----:B------:R-:W-:Y:S01]  /*2970*/  LOP3.LUT R17, R17, 0xffff, RZ, 0xc0, !PT ;  /* 0x0000ffff11117812 */ /* 0x000fe200078ec0ff */
[----:B------:R-:W-:Y:S01]  /*2980*/  HFMA2 R95, R145.H0_H0, R95.H0_H0, R144.H0_H0 ;  /* 0x2000005f915f7231 */ /* 0x000fe20000040890 */
[----:B------:R-:W-:Y:S01]  /*2990*/  F2FP.F16.F32.PACK_AB R38, RZ, R38 ;  /* 0x00000026ff26723e */ /* 0x000fe200000000ff */
[----:B------:R-:W-:Y:S01]  /*29a0*/  HFMA2 R15, R20.H0_H0, R15.H0_H0, R112.H0_H0 ;  /* 0x2000000f140f7231 */ /* 0x000fe20000040870 */
[----:B------:R-:W-:Y:S01]  /*29b0*/  LOP3.LUT R18, R18, 0xffff, RZ, 0xc0, !PT ;  /* 0x0000ffff12127812 */ /* 0x000fe200078ec0ff */
[----:B------:R-:W-:Y:S01]  /*29c0*/  HFMA2 R46, R26.H0_H0, R46.H0_H0, R118.H0_H0 ;  /* 0x2000002e1a2e7231 */ /* 0x000fe20000040876 */
[----:B------:R-:W-:Y:S01]  /*29d0*/  F2FP.F16.F32.PACK_AB R42, RZ, R42 ;  /* 0x0000002aff2a723e */ /* 0x000fe200000000ff */
[----:B------:R-:W-:Y:S01]  /*29e0*/  HFMA2 R38, R23.H0_H0, R38.H0_H0, R115.H0_H0 ;  /* 0x2000002617267231 */ /* 0x000fe20000040873 */
[----:B------:R-:W-:Y:S01]  /*29f0*/  SHF.R.U64 R152, R26, 0x10, R27 ;  /* 0x000000101a987819 */ /* 0x000fe2000000121b */
[----:B------:R-:W-:Y:S01]  /*2a00*/  HFMA2 R49, R29.H0_H0, R49.H0_H0, R121.H0_H0 ;  /* 0x200000311d317231 */ /* 0x000fe20000040879 */
[----:B------:R-:W-:Y:S01]  /*2a10*/  LOP3.LUT R144, R36, 0xffff, RZ, 0xc0, !PT ;  /* 0x0000ffff24907812 */ /* 0x000fe200078ec0ff */
[----:B------:R-:W-:Y:S01]  /*2a20*/  HFMA2 R42, R25.H0_H0, R42.H0_H0, R117.H0_H0 ;  /* 0x2000002a192a7231 */ /* 0x000fe20000040875 */
[C---:B------:R-:W-:Y:S01]  /*2a30*/  SHF.L.U32 R146, R17.reuse, 0x10, RZ ;  /* 0x0000001011927819 */ /* 0x040fe200000006ff */
[----:B------:R-:W-:Y:S01]  /*2a40*/  HFMA2 R43, R152.H0_H0, R43.H0_H0, R153.H0_H0 ;  /* 0x2000002b982b7231 */ /* 0x000fe20000040899 */
[----:B------:R-:W-:Y:S01]  /*2a50*/  SHF.L.U64.HI R145, R17, 0x10, RZ ;  /* 0x0000001011917819 */ /* 0x000fe200000102ff */
[----:B------:R-:W-:Y:S01]  /*2a60*/  FMUL.FTZ R56, R19, R56 ;  /* 0x0000003813387220 */ /* 0x000fe20000410000 */
[----:B------:R-:W-:Y:S01]  /*2a70*/  PRMT R36, R16, 0x7610, R36 ;  /* 0x0000761010247816 */ /* 0x000fe20000000024 */
[--C-:B------:R-:W-:Y:S01]  /*2a80*/  FADD.FTZ R64, R64, -R14.reuse ;  /* 0x8000000e40407221 */ /* 0x100fe20000010000 */
[----:B------:R-:W-:Y:S01]  /*2a90*/  SHF.L.U32 R17, R18, 0x10, RZ ;  /* 0x0000001012117819 */ /* 0x000fe200000006ff */
[----:B------:R-:W-:Y:S01]  /*2aa0*/  FADD.FTZ R70, R70, -R14 ;  /* 0x8000000e46467221 */ /* 0x000fe20000010000 */
[----:B------:R-:W-:Y:S01]  /*2ab0*/  SHF.R.U32.HI R150, RZ, 0x10, R25 ;  /* 0x00000010ff967819 */ /* 0x000fe20000011619 */
[----:B------:R-:W-:Y:S01]  /*2ac0*/  HFMA2 R48, R30.H0_H0, R48.H0_H0, R122.H0_H0 ;  /* 0x200000301e307231 */ /* 0x000fe2000004087a */
[----:B------:R-:W-:Y:S01]  /*2ad0*/  LOP3.LUT R41, R41, 0xffff, RZ, 0xc0, !PT ;  /* 0x0000ffff29297812 */ /* 0x000fe200078ec0ff */
[----:B------:R-:W-:Y:S01]  /*2ae0*/  HFMA2 R51, R28.H0_H0, R51.H0_H0, R120.H0_H0 ;  /* 0x200000331c337231 */ /* 0x000fe20000040878 */
[----:B------:R-:W-:Y:S01]  /*2af0*/  LOP3.LUT R36, R17, 0xffff, R36, 0xf8, !PT ;  /* 0x0000ffff11247812 */ /* 0x000fe200078ef824 */
[----:B------:R-:W-:Y:S01]  /*2b00*/  HFMA2 R47, R150.H0_H0, R47.H0_H0, R151.H0_H0 ;  /* 0x2000002f962f7231 */ /* 0x000fe20000040897 */
[----:B------:R-:W-:Y:S01]  /*2b10*/  LOP3.LUT R16, R146, 0xffff, R15, 0xf8, !PT ;  /* 0x0000ffff92107812 */ /* 0x000fe200078ef80f */
[----:B------:R-:W-:Y:S01]  /*2b20*/  FMUL.FTZ R64, R19, R64 ;  /* 0x0000004013407220 */ /* 0x000fe20000410000 */
[----:B------:R-:W-:Y:S01]  /*2b30*/  PRMT R17, R39, 0x7610, R17 ;  /* 0x0000761027117816 */ /* 0x000fe20000000011 */
[----:B------:R-:W-:Y:S01]  /*2b40*/  HFMA2 R59, R33.H0_H0, R59.H0_H0, R125.H0_H0 ;  /* 0x2000003b213b7231 */ /* 0x000fe2000004087d */
[----:B------:R-:W-:Y:S01]  /*2b50*/  LOP3.LUT R15, R144, 0xffff0000, R145, 0xf8, !PT ;  /* 0xffff0000900f7812 */ /* 0x000fe200078ef891 */
[----:B------:R-:W-:Y:S01]  /*2b60*/  FMUL.FTZ R70, R19, R70 ;  /* 0x0000004613467220 */ /* 0x000fe20000410000 */
[----:B------:R-:W-:Y:S01]  /*2b70*/  LOP3.LUT R39, R38, 0xffff, RZ, 0xc0, !PT ;  /* 0x0000ffff26277812 */ /* 0x000fe200078ec0ff */
[----:B------:R-:W-:Y:S01]  /*2b80*/  HFMA2 R57, R31.H0_H0, R57.H0_H0, R123.H0_H0 ;  /* 0x200000391f397231 */ /* 0x000fe2000004087b */
[----:B------:R-:W-:Y:S01]  /*2b90*/  SHF.L.U64.HI R144, R18, 0x10, RZ ;  /* 0x0000001012907819 */ /* 0x000fe200000102ff */
[--C-:B------:R-:W-:Y:S01]  /*2ba0*/  FADD.FTZ R158, R89, -R14.reuse ;  /* 0x8000000e599e7221 */ /* 0x100fe20000010000 */
[----:B------:R-:W-:Y:S01]  /*2bb0*/  SHF.L.U32 R38, R41, 0x10, RZ ;  /* 0x0000001029267819 */ /* 0x000fe200000006ff */
[----:B------:R-:W-:Y:S01]  /*2bc0*/  HFMA2 R58, R35.H0_H0, R58.H0_H0, R127.H0_H0 ;  /* 0x2000003a233a7231 */ /* 0x000fe2000004087f */
[----:B------:R-:W-:Y:S01]  /*2bd0*/  SHF.R.U64 R151, R122, 0x10, R123 ;  /* 0x000000107a977819 */ /* 0x000fe2000000127b */
[--C-:B------:R-:W-:Y:S01]  /*2be0*/  FADD.FTZ R74, R74, -R14.reuse ;  /* 0x8000000e4a4a7221 */ /* 0x100fe20000010000 */
[----:B------:R-:W-:Y:S01]  /*2bf0*/  SHF.R.U64 R150, R30, 0x10, R31 ;  /* 0x000000101e967819 */ /* 0x000fe2000000121f */
[--C-:B------:R-:W-:Y:S01]  /*2c00*/  FADD.FTZ R90, R90, -R14.reuse ;  /* 0x8000000e5a5a7221 */ /* 0x100fe20000010000 */
[----:B------:R-:W-:Y:S01]  /*2c10*/  LOP3.LUT R18, R42, 0xffff, RZ, 0xc0, !PT ;  /* 0x0000ffff2a127812 */ /* 0x000fe200078ec0ff */
[----:B------:R-:W-:Y:S01]  /*2c20*/  FMUL.FTZ R89, R19, R158 ;  /* 0x0000009e13597220 */ /* 0x000fe20000410000 */
[----:B------:R-:W-:Y:S01]  /*2c30*/  SHF.L.U64.HI R41, R41, 0x10, RZ ;  /* 0x0000001029297819 */ /* 0x000fe200000102ff */
[----:B------:R-:W-:Y:S01]  /*2c40*/  HFMA2 R55, R150.H0_H0, R55.H0_H0, R151.H0_H0 ;  /* 0x2000003796377231 */ /* 0x000fe20000040897 */
[----:B------:R-:W-:Y:S01]  /*2c50*/  LOP3.LUT R42, R43, 0xffff, RZ, 0xc0, !PT ;  /* 0x0000ffff2b2a7812 */ /* 0x000fe200078ec0ff */
[C---:B------:R-:W-:Y:S01]  /*2c60*/  FMUL.FTZ R74, R19.reuse, R74 ;  /* 0x0000004a134a7220 */ /* 0x040fe20000410000 */
[----:B------:R-:W-:Y:S01]  /*2c70*/  LOP3.LUT R38, R38, 0xffff, R17, 0xf8, !PT ;  /* 0x0000ffff26267812 */ /* 0x000fe200078ef811 */
[----:B------:R-:W-:Y:S01]  /*2c80*/  HFMA2 R61, R34.H0_H0, R61.H0_H0, R126.H0_H0 ;  /* 0x2000003d223d7231 */ /* 0x000fe2000004087e */
[----:B------:R-:W-:Y:S01]  /*2c90*/  SHF.R.U32.HI R148, RZ, 0x10, R121 ;  /* 0x00000010ff947819 */ /* 0x000fe20000011679 */
[----:B------:R-:W-:Y:S01]  /*2ca0*/  HFMA2 R67, R97.H0_H0, R67.H0_H0, R129.H0_H0 ;  /* 0x2000004361437231 */ /* 0x000fe20000040881 */
[----:B------:R-:W-:Y:S01]  /*2cb0*/  SHF.R.U32.HI R149, RZ, 0x10, R29 ;  /* 0x00000010ff957819 */ /* 0x000fe2000001161d */
[--C-:B------:R-:W-:Y:S01]  /*2cc0*/  FADD.FTZ R88, R88, -R14.reuse ;  /* 0x8000000e58587221 */ /* 0x100fe20000010000 */
[----:B------:R-:W-:Y:S01]  /*2cd0*/  SHF.R.U32.HI R153, RZ, 0x10, R123 ;  /* 0x00000010ff997819 */ /* 0x000fe2000001167b */
[--C-:B------:R-:W-:Y:S01]  /*2ce0*/  FADD.FTZ R92, R92, -R14.reuse ;  /* 0x8000000e5c5c7221 */ /* 0x100fe20000010000 */
[----:B------:R-:W-:Y:S01]  /*2cf0*/  SHF.R.U32.HI R152, RZ, 0x10, R31 ;  /* 0x00000010ff987819 */ /* 0x000fe2000001161f */
[----:B------:R-:W-:Y:S01]  /*2d00*/  HFMA2 R52, R149.H0_H0, R52.H0_H0, R148.H0_H0 ;  /* 0x2000003495347231 */ /* 0x000fe20000040894 */
[----:B------:R-:W-:Y:S01]  /*2d10*/  LOP3.LUT R18, R18, 0xffff0000, R41, 0xf8, !PT ;  /* 0xffff000012127812 */ /* 0x000fe200078ef829 */
[----:B------:R-:W-:Y:S01]  /*2d20*/  FMUL.FTZ R90, R19, R90 ;  /* 0x0000005a135a7220 */ /* 0x000fe20000410000 */
[----:B------:R-:W-:Y:S01]  /*2d30*/  LOP3.LUT R17, R50, 0xffff, RZ, 0xc0, !PT ;  /* 0x0000ffff32117812 */ /* 0x000fe200078ec0ff */
[----:B------:R-:W-:Y:S01]  /*2d40*/  HFMA2 R53, R152.H0_H0, R53.H0_H0, R153.H0_H0 ;  /* 0x2000003598357231 */ /* 0x000fe20000040899 */
[----:B------:R-:W-:Y:S01]  /*2d50*/  LOP3.LUT R41, R44, 0xffff, RZ, 0xc0, !PT ;  /* 0x0000ffff2c297812 */ /* 0x000fe200078ec0ff */
[--C-:B------:R-:W-:Y:S01]  /*2d60*/  FADD.FTZ R94, R94, -R14.reuse ;  /* 0x8000000e5e5e7221 */ /* 0x100fe20000010000 */
[C---:B------:R-:W-:Y:S01]  /*2d70*/  SHF.L.U64.HI R50, R42.reuse, 0x10, RZ ;  /* 0x000000102a327819 */ /* 0x040fe200000102ff */
[----:B------:R-:W-:Y:S01]  /*2d80*/  FADD.FTZ R160, R91, -R14 ;  /* 0x8000000e5ba07221 */ /* 0x000fe20000010000 */
[----:B------:R-:W-:Y:S01]  /*2d90*/  SHF.L.U32 R43, R42, 0x10, RZ ;  /* 0x000000102a2b7819 */ /* 0x000fe200000006ff */
[C---:B------:R-:W-:Y:S01]  /*2da0*/  FMUL.FTZ R88, R19.reuse, R88 ;  /* 0x0000005813587220 */ /* 0x040fe20000410000 */
[----:B------:R-:W-:Y:S01]  /*2db0*/  F2FP.F16.F32.PACK_AB R65, RZ, R65 ;  /* 0x00000041ff41723e */ /* 0x000fe200000000ff */
[C---:B------:R-:W-:Y:S01]  /*2dc0*/  FMUL.FTZ R91, R19.reuse, R92 ;  /* 0x0000005c135b7220 */ /* 0x040fe20000410000 */
[----:B------:R-:W-:Y:S01]  /*2dd0*/  SHF.R.U64 R150, R128, 0x10, R129 ;  /* 0x0000001080967819 */ /* 0x000fe20000001281 */
[----:B------:R-:W-:Y:S01]  /*2de0*/  HFMA2 R72, R98.H0_H0, R72.H0_H0, R130.H0_H0 ;  /* 0x2000004862487231 */ /* 0x000fe20000040882 */
[----:B------:R-:W-:Y:S01]  /*2df0*/  SHF.R.U64 R151, R96, 0x10, R97 ;  /* 0x0000001060977819 */ /* 0x000fe20000001261 */
[----:B------:R-:W-:Y:S01]  /*2e00*/  FMUL.FTZ R94, R19, R94 ;  /* 0x0000005e135e7220 */ /* 0x000fe20000410000 */
[----:B------:R-:W-:Y:S01]  /*2e10*/  LOP3.LUT R41, R41, 0xffff0000, R50, 0xf8, !PT ;  /* 0xffff000029297812 */ /* 0x000fe200078ef832 */
[----:B------:R-:W-:Y:S01]  /*2e20*/  HFMA2 R71, R100.H0_H0, R71.H0_H0, R132.H0_H0 ;  /* 0x2000004764477231 */ /* 0x000fe20000040884 */
[----:B------:R-:W-:Y:S01]  /*2e30*/  F2FP.F16.F32.PACK_AB R63, RZ, R63 ;  /* 0x0000003fff3f723e */ /* 0x000fe200000000ff */
        /* <DEDUP_REMOVED lines=9> */
[----:B------:R-:W-:-:S02]  /*2ed0*/  LOP3.LUT R50, R55, 0xffff, RZ, 0xc0, !PT ;  /* 0x0000ffff37327812 */ /* 0x000fc400078ec0ff */
[----:B------:R-:W-:Y:S01]  /*2ee0*/  LOP3.LUT R42, R43, 0xffff, R46, 0xf8, !PT ;  /* 0x0000ffff2b2a7812 */ /* 0x000fe200078ef82e */
[----:B------:R-:W-:Y:S01]  /*2ef0*/  HFMA2 R63, R153.H0_H0, R63.H0_H0, R152.H0_H0 ;  /* 0x2000003f993f7231 */ /* 0x000fe20000040898 */
[----:B------:R-:W-:Y:S02]  /*2f00*/  SHF.L.U32 R44, R17, 0x10, RZ ;  /* 0x00000010112c7819 */ /* 0x000fe400000006ff */
[----:B------:R-:W-:Y:S02]  /*2f10*/  LOP3.LUT R49, R49, 0xffff, RZ, 0xc0, !PT ;  /* 0x0000ffff31317812 */ /* 0x000fe400078ec0ff */
[----:B------:R-:W-:Y:S02]  /*2f20*/  SHF.L.U64.HI R46, R17, 0x10, RZ ;  /* 0x00000010112e7819 */ /* 0x000fe400000102ff */
[----:B------:R-:W-:Y:S02]  /*2f30*/  SHF.L.U32 R17, R50, 0x10, RZ ;  /* 0x0000001032117819 */ /* 0x000fe400000006ff */
[----:B------:R-:W-:-:S02]  /*2f40*/  F2FP.F16.F32.PACK_AB R56, RZ, R56 ;  /* 0x00000038ff38723e */ /* 0x000fc400000000ff */
[----:B------:R-:W-:Y:S02]  /*2f50*/  SHF.R.U64 R151, R130, 0x10, R131 ;  /* 0x0000001082977819 */ /* 0x000fe40000001283 */
[----:B------:R-:W-:Y:S01]  /*2f60*/  SHF.R.U64 R150, R98, 0x10, R99 ;  /* 0x0000001062967819 */ /* 0x000fe20000001263 */
[----:B------:R-:W-:Y:S01]  /*2f70*/  HFMA2 R56, R32.H0_H0, R56.H0_H0, R124.H0_H0 ;  /* 0x2000003820387231 */ /* 0x000fe2000004087c */
[----:B------:R-:W-:Y:S02]  /*2f80*/  LOP3.LUT R54, R54, 0xffff, RZ, 0xc0, !PT ;  /* 0x0000ffff36367812 */ /* 0x000fe400078ec0ff */
[----:B------:R-:W-:Y:S01]  /*2f90*/  SHF.R.U32.HI R153, RZ, 0x10, R129 ;  /* 0x00000010ff997819 */ /* 0x000fe20000011681 */
[----:B------:R-:W-:Y:S01]  /*2fa0*/  HFMA2 R68, R150.H0_H0, R68.H0_H0, R151.H0_H0 ;  /* 0x2000004496447231 */ /* 0x000fe20000040897 */
[----:B------:R-:W-:Y:S02]  /*2fb0*/  SHF.R.U32.HI R152, RZ, 0x10, R97 ;  /* 0x00000010ff987819 */ /* 0x000fe40000011661 */
[----:B------:R-:W-:-:S02]  /*2fc0*/  SHF.R.U32.HI R148, RZ, 0x10, R131 ;  /* 0x00000010ff947819 */ /* 0x000fc40000011683 */
[----:B------:R-:W-:Y:S01]  /*2fd0*/  SHF.R.U32.HI R149, RZ, 0x10, R99 ;  /* 0x00000010ff957819 */ /* 0x000fe20000011663 */
[----:B------:R-:W-:Y:S01]  /*2fe0*/  HFMA2 R66, R152.H0_H0, R66.H0_H0, R153.H0_H0 ;  /* 0x2000004298427231 */ /* 0x000fe20000040899 */
[----:B------:R-:W-:Y:S02]  /*2ff0*/  LOP3.LUT R49, R49, 0xffff0000, R46, 0xf8, !PT ;  /* 0xffff000031317812 */ /* 0x000fe400078ef82e */
[----:B------:R-:W-:Y:S01]  /*3000*/  LOP3.LUT R46, R17, 0xffff, R48, 0xf8, !PT ;  /* 0x0000ffff112e7812 */ /* 0x000fe200078ef830 */
[----:B------:R-:W-:Y:S01]  /*3010*/  HFMA2 R69, R149.H0_H0, R69.H0_H0, R148.H0_H0 ;  /* 0x2000004595457231 */ /* 0x000fe20000040894 */
[----:B------:R-:W-:Y:S02]  /*3020*/  LOP3.LUT R44, R44, 0xffff, R51, 0xf8, !PT ;  /* 0x0000ffff2c2c7812 */ /* 0x000fe400078ef833 */
[----:B------:R-:W-:Y:S02]  /*3030*/  SHF.L.U32 R17, R54, 0x10, RZ ;  /* 0x0000001036117819 */ /* 0x000fe400000006ff */
[----:B------:R-:W-:-:S02]  /*3040*/  F2FP.F16.F32.PACK_AB R64, RZ, R64 ;  /* 0x00000040ff40723e */ /* 0x000fc400000000ff */
[----:B------:R-:W-:Y:S02]  /*3050*/  LOP3.LUT R51, R59, 0xffff, RZ, 0xc0, !PT ;  /* 0x0000ffff3b337812 */ /* 0x000fe400078ec0ff */
[----:B------:R-:W-:Y:S01]  /*3060*/  SHF.L.U64.HI R54, R54, 0x10, RZ ;  /* 0x0000001036367819 */ /* 0x000fe200000102ff */
[----:B------:R-:W-:Y:S01]  /*3070*/  HFMA2 R64, R96.H0_H0, R64.H0_H0, R128.H0_H0 ;  /* 0x2000004060407231 */ /* 0x000fe20000040880 */
[----:B------:R-:W-:Y:S02]  /*3080*/  F2FP.F16.F32.PACK_AB R70, RZ, R70 ;  /* 0x00000046ff46723e */ /* 0x000fe400000000ff */
[----:B------:R-:W-:Y:S02]  /*3090*/  SHF.R.U32.HI R151, RZ, 0x10, R135 ;  /* 0x00000010ff977819 */ /* 0x000fe40000011687 */
[----:B------:R-:W-:Y:S01]  /*30a0*/  SHF.R.U32.HI R150, RZ, 0x10, R103 ;  /* 0x00000010ff967819 */ /* 0x000fe20000011667 */
[----:B------:R-:W-:Y:S01]  /*30b0*/  HFMA2 R70, R99.H0_H0, R70.H0_H0, R131.H0_H0 ;  /* 0x2000004663467231 */ /* 0x000fe20000040883 */
[----:B------:R-:W-:-:S02]  /*30c0*/  LOP3.LUT R55, R57, 0xffff, RZ, 0xc0, !PT ;  /* 0x0000ffff39377812 */ /* 0x000fc400078ec0ff */
[----:B------:R-:W-:Y:S01]  /*30d0*/  SHF.L.U64.HI R50, R50, 0x10, RZ ;  /* 0x0000001032327819 */ /* 0x000fe200000102ff */
[----:B------:R-:W-:Y:S01]  /*30e0*/  HFMA2 R78, R150.H0_H0, R78.H0_H0, R151.H0_H0 ;  /* 0x2000004e964e7231 */ /* 0x000fe20000040897 */
[----:B------:R-:W-:Y:S02]  /*30f0*/  LOP3.LUT R60, R60, 0xffff, RZ, 0xc0, !PT ;  /* 0x0000ffff3c3c7812 */ /* 0x000fe400078ec0ff */
[----:B------:R-:W-:Y:S02]  /*3100*/  F2FP.F16.F32.PACK_AB R76, RZ, R76 ;  /* 0x0000004cff4c723e */ /* 0x000fe400000000ff */
[----:B------:R-:W-:Y:S02]  /*3110*/  F2FP.F16.F32.PACK_AB R80, RZ, R80 ;  /* 0x00000050ff50723e */ /* 0x000fe400000000ff */
[----:B------:R-:W-:Y:S02]  /*3120*/  SHF.R.U64 R153, R134, 0x10, R135 ;  /* 0x0000001086997819 */ /* 0x000fe40000001287 */
[----:B------:R-:W-:-:S02]  /*3130*/  SHF.R.U64 R152, R102, 0x10, R103 ;  /* 0x0000001066987819 */ /* 0x000fc40000001267 */
[----:B------:R-:W-:Y:S02]  /*3140*/  SHF.R.U64 R149, R136, 0x10, R137 ;  /* 0x0000001088957819 */ /* 0x000fe40000001289 */
[----:B------:R-:W-:Y:S01]  /*3150*/  SHF.R.U64 R148, R104, 0x10, R105 ;  /* 0x0000001068947819 */ /* 0x000fe20000001269 */
[----:B------:R-:W-:Y:S01]  /*3160*/  HFMA2 R76, R152.H0_H0, R76.H0_H0, R153.H0_H0 ;  /* 0x2000004c984c7231 */ /* 0x000fe20000040899 */
[----:B------:R-:W-:Y:S02]  /*3170*/  LOP3.LUT R65, R65, 0xffff, RZ, 0xc0, !PT ;  /* 0x0000ffff41417812 */ /* 0x000fe400078ec0ff */
[----:B------:R-:W-:Y:S01]  /*3180*/  LOP3.LUT R51, R51, 0xffff0000, R54, 0xf8, !PT ;  /* 0xffff000033337812 */ /* 0x000fe200078ef836 */
[----:B------:R-:W-:Y:S01]  /*3190*/  HFMA2 R80, R148.H0_H0, R80.H0_H0, R149.H0_H0 ;  /* 0x2000005094507231 */ /* 0x000fe20000040895 */
[----:B------:R-:W-:Y:S02]  /*31a0*/  LOP3.LUT R55, R55, 0xffff0000, R50, 0xf8, !PT ;  /* 0xffff000037377812 */ /* 0x000fe400078ef832 */
[----:B------:R-:W-:-:S02]  /*31b0*/  LOP3.LUT R48, R17, 0xffff, R56, 0xf8, !PT ;  /* 0x0000ffff11307812 */ /* 0x000fc400078ef838 */
[----:B------:R-:W-:Y:S02]  /*31c0*/  LOP3.LUT R57, R58, 0xffff, RZ, 0xc0, !PT ;  /* 0x0000ffff3a397812 */ /* 0x000fe400078ec0ff */
[C---:B------:R-:W-:Y:S02]  /*31d0*/  SHF.L.U64.HI R54, R60.reuse, 0x10, RZ ;  /* 0x000000103c367819 */ /* 0x040fe400000102ff */
[----:B------:R-:W-:Y:S02]  /*31e0*/  F2FP.F16.F32.PACK_AB R79, RZ, R79 ;  /* 0x0000004fff4f723e */ /* 0x000fe400000000ff */
[----:B------:R-:W-:Y:S02]  /*31f0*/  SHF.L.U32 R50, R60, 0x10, RZ ;  /* 0x000000103c327819 */ /* 0x000fe400000006ff */
[----:B------:R-:W-:Y:S01]  /*3200*/  SHF.L.U32 R17, R65, 0x10, RZ ;  /* 0x0000001041117819 */ /* 0x000fe200000006ff */
[----:B------:R-:W-:Y:S01]  /*3210*/  HFMA2 R79, R105.H0_H0, R79.H0_H0, R137.H0_H0 ;  /* 0x2000004f694f7231 */ /* 0x000fe20000040889 */
[----:B------:R-:W-:-:S02]  /*3220*/  F2FP.F16.F32.PACK_AB R89, RZ, R89 ;  /* 0x00000059ff59723e */ /* 0x000fc400000000ff */
[----:B------:R-:W-:Y:S02]  /*3230*/  SHF.R.U64 R150, R140, 0x10, R141 ;  /* 0x000000108c967819 */ /* 0x000fe4000000128d */
[----:B------:R-:W-:Y:S02]  /*3240*/  SHF.R.U64 R151, R108, 0x10, R109 ;  /* 0x000000106c977819 */ /* 0x000fe4000000126d */
[----:B------:R-:W-:Y:S02]  /*3250*/  LOP3.LUT R68, R68, 0xffff, RZ, 0xc0, !PT ;  /* 0x0000ffff44447812 */ /* 0x000fe400078ec0ff */
[----:B------:R-:W-:Y:S01]  /*3260*/  LOP3.LUT R57, R57, 0xffff0000, R54, 0xf8, !PT ;  /* 0xffff000039397812 */ /* 0x000fe200078ef836 */
[----:B------:R-:W-:Y:S01]  /*3270*/  HFMA2 R89, R151.H0_H0, R89.H0_H0, R150.H0_H0 ;  /* 0x2000005997597231 */ /* 0x000fe20000040896 */
[----:B------:R-:W-:Y:S02]  /*3280*/  F2FP.F16.F32.PACK_AB R74, RZ, R74 ;  /* 0x0000004aff4a723e */ /* 0x000fe400000000ff */
[----:B------:R-:W-:-:S02]  /*3290*/  F2FP.F16.F32.PACK_AB R73, RZ, R73 ;  /* 0x00000049ff49723e */ /* 0x000fc400000000ff */
[----:B------:R-:W-:Y:S01]  /*32a0*/  F2FP.F16.F32.PACK_AB R84, RZ, R84 ;  /* 0x00000054ff54723e */ /* 0x000fe200000000ff */
[----:B------:R-:W-:Y:S01]  /*32b0*/  HFMA2 R74, R101.H0_H0, R74.H0_H0, R133.H0_H0 ;  /* 0x2000004a654a7231 */ /* 0x000fe20000040885 */
[----:B------:R-:W-:Y:S01]  /*32c0*/  LOP3.LUT R50, R50, 0xffff, R61, 0xf8, !PT ;  /* 0x0000ffff32327812 */ /* 0x000fe200078ef83d */
[----:B------:R-:W-:Y:S01]  /*32d0*/  HFMA2 R73, R102.H0_H0, R73.H0_H0, R134.H0_H0 ;  /* 0x2000004966497231 */ /* 0x000fe20000040886 */
[----:B------:R-:W-:Y:S01]  /*32e0*/  LOP3.LUT R59, R67, 0xffff, RZ, 0xc0, !PT ;  /* 0x0000ffff433b7812 */ /* 0x000fe200078ec0ff */
[----:B------:R-:W-:Y:S01]  /*32f0*/  HFMA2 R84, R107.H0_H0, R84.H0_H0, R139.H0_H0 ;  /* 0x200000546b547231 */ /* 0x000fe2000004088b */
[----:B------:R-:W-:Y:S02]  /*3300*/  SHF.L.U64.HI R56, R65, 0x10, RZ ;  /* 0x0000001041387819 */ /* 0x000fe400000102ff */
[----:B------:R-:W-:Y:S02]  /*3310*/  LOP3.LUT R54, R17, 0xffff, R64, 0xf8, !PT ;  /* 0x0000ffff11367812 */ /* 0x000fe400078ef840 */
[----:B------:R-:W-:-:S02]  /*3320*/  F2FP.F16.F32.PACK_AB R92, RZ, R90 ;  /* 0x0000005aff5c723e */ /* 0x000fc400000000ff */
[----:B------:R-:W-:Y:S02]  /*3330*/  LOP3.LUT R61, R70, 0xffff, RZ, 0xc0, !PT ;  /* 0x0000ffff463d7812 */ /* 0x000fe400078ec0ff */
[----:B------:R-:W-:Y:S01]  /*3340*/  LOP3.LUT R75, R75, 0xffff, RZ, 0xc0, !PT ;  /* 0x0000ffff4b4b7812 */ /* 0x000fe200078ec0ff */
[----:B------:R-:W-:Y:S01]  /*3350*/  HFMA2 R92, R109.H0_H0, R92.H0_H0, R141.H0_H0 ;  /* 0x2000005c6d5c7231 */ /* 0x000fe2000004088d */
[C---:B------:R-:W-:Y:S02]  /*3360*/  SHF.L.U32 R17, R68.reuse, 0x10, RZ ;  /* 0x0000001044117819 */ /* 0x040fe400000006ff */
[----:B------:R-:W-:Y:S02]  /*3370*/  SHF.L.U64.HI R60, R68, 0x10, RZ ;  /* 0x00000010443c7819 */ /* 0x000fe400000102ff */
[----:B------:R-:W-:Y:S02]  /*3380*/  LOP3.LUT R76, R76, 0xffff, RZ, 0xc0, !PT ;  /* 0x0000ffff4c4c7812 */ /* 0x000fe400078ec0ff */
[----:B------:R-:W-:-:S02]  /*3390*/  LOP3.LUT R80, R80, 0xffff, RZ, 0xc0, !PT ;  /* 0x0000ffff50507812 */ /* 0x000fc400078ec0ff */
[----:B------:R-:W-:Y:S02]  /*33a0*/  LOP3.LUT R59, R59, 0xffff0000, R56, 0xf8, !PT ;  /* 0xffff00003b3b7812 */ /* 0x000fe400078ef838 */
[----:B------:R-:W-:Y:S02]  /*33b0*/  F2FP.F16.F32.PACK_AB R88, RZ, R88 ;  /* 0x00000058ff58723e */ /* 0x000fe400000000ff */
[----:B------:R-:W-:Y:S02]  /*33c0*/  SHF.L.U32 R58, R75, 0x10, RZ ;  /* 0x000000104b3a7819 */ /* 0x000fe400000006ff */
[----:B------:R-:W-:Y:S01]  /*33d0*/  LOP3.LUT R56, R17, 0xffff, R72, 0xf8, !PT ;  /* 0x0000ffff11387812 */ /* 0x000fe200078ef848 */
[----:B------:R-:W-:Y:S01]  /*33e0*/  HFMA2 R88, R108.H0_H0, R88.H0_H0, R140.H0_H0 ;  /* 0x200000586c587231 */ /* 0x000fe2000004088c */
[----:B------:R-:W-:Y:S02]  /*33f0*/  LOP3.LUT R61, R61, 0xffff0000, R60, 0xf8, !PT ;  /* 0xffff00003d3d7812 */ /* 0x000fe400078ef83c */
[----:B------:R-:W-:-:S02]  /*3400*/  F2FP.F16.F32.PACK_AB R94, RZ, R94 ;  /* 0x0000005eff5e723e */ /* 0x000fc400000000ff */
[----:B------:R-:W-:Y:S02]  /*3410*/  SHF.L.U32 R60, R76, 0x10, RZ ;  /* 0x000000104c3c7819 */ /* 0x000fe400000006ff */
[----:B------:R-:W-:Y:S01]  /*3420*/  LOP3.LUT R72, R79, 0xffff, RZ, 0xc0, !PT ;  /* 0x0000ffff4f487812 */ /* 0x000fe200078ec0ff */
[----:B------:R-:W-:Y:S01]  /*3430*/  HFMA2 R94, R111.H0_H0, R94.H0_H0, R143.H0_H0 ;  /* 0x2000005e6f5e7231 */ /* 0x000fe2000004088f */
[----:B------:R-:W-:Y:S02]  /*3440*/  LOP3.LUT R87, R87, 0xffff, RZ, 0xc0, !PT ;  /* 0x0000ffff57577812 */ /* 0x000fe400078ec0ff */
[----:B------:R-:W-:Y:S02]  /*3450*/  SHF.L.U64.HI R17, R80, 0x10, RZ ;  /* 0x0000001050117819 */ /* 0x000fe400000102ff */
[----:B------:R-:W-:Y:S02]  /*3460*/  LOP3.LUT R89, R89, 0xffff, RZ, 0xc0, !PT ;  /* 0x0000ffff59597812 */ /* 0x000fe400078ec0ff */
[----:B------:R-:W-:-:S02]  /*3470*/  F2FP.F16.F32.PACK_AB R91, RZ, R91 ;  /* 0x0000005bff5b723e */ /* 0x000fc400000000ff */
[----:B------:R-:W-:Y:S02]  /*3480*/  LOP3.LUT R58, R58, 0xffff, R71, 0xf8, !PT ;  /* 0x0000ffff3a3a7812 */ /* 0x000fe400078ef847 */
[----:B------:R-:W-:Y:S01]  /*3490*/  LOP3.LUT R67, R74, 0xffff, RZ, 0xc0, !PT ;  /* 0x0000ffff4a437812 */ /* 0x000fe200078ec0ff */
[----:B------:R-:W-:Y:S01]  /*34a0*/  HFMA2 R91, R110.H0_H0, R91.H0_H0, R142.H0_H0 ;  /* 0x2000005b6e5b7231 */ /* 0x000fe2000004088e */
        /* <DEDUP_REMOVED lines=48> */
[----:B------:R-:W-:Y:S01]  /*37b0*/  F2FP.F16.F32.PACK_AB R83, RZ, R83 ;  /* 0x00000053ff53723e */ /* 0x000fe200000000ff */
[----:B0-----:R-:W-:Y:S01]  /*37c0*/  @!P1 IMAD.WIDE R62, R5, 0x4, R62 ;  /* 0x00000004053e9825 */ /* 0x001fe200078e023e */
[----:B------:R-:W-:-:S02]  /*37d0*/  SHF.R.U32.HI R152, RZ, 0x10, R139 ;  /* 0x00000010ff987819 */ /* 0x000fc4000001168b */
[----:B------:R-:W-:Y:S02]  /*37e0*/  SHF.R.U32.HI R153, RZ, 0x10, R107 ;  /* 0x00000010ff997819 */ /* 0x000fe4000001166b */
[----:B------:R-:W-:Y:S02]  /*37f0*/  F2FP.F16.F32.PACK_AB R90, RZ, R160 ;  /* 0x000000a0ff5a723e */ /* 0x000fe400000000ff */
[----:B------:R-:W-:Y:S01]  /*3800*/  SHF.R.U32.HI R149, RZ, 0x10, R141 ;  /* 0x00000010ff957819 */ /* 0x000fe2000001168d */
[----:B------:R-:W-:Y:S01]  /*3810*/  HFMA2 R83, R153.H0_H0, R83.H0_H0, R152.H0_H0 ;  /* 0x2000005399537231 */ /* 0x000fe20000040898 */
[----:B------:R-:W-:Y:S01]  /*3820*/  SHF.R.U32.HI R148, RZ, 0x10, R109 ;  /* 0x00000010ff947819 */ /* 0x000fe2000001166d */
[----:B-1----:R-:W-:Y:S01]  /*3830*/  @!P1 IMAD.WIDE R76, R5, 0x4, R52 ;  /* 0x00000004054c9825 */ /* 0x002fe200078e0234 */
[----:B------:R-:W-:Y:S02]  /*3840*/  F2FP.F16.F32.PACK_AB R81, RZ, R81 ;  /* 0x00000051ff51723e */ /* 0x000fe400000000ff */
[----:B------:R-:W-:Y:S01]  /*3850*/  LOP3.LUT R18, R83, 0xffff, RZ, 0xc0, !PT ;  /* 0x0000ffff53127812 */ /* 0x000fe200078ec0ff */
[----:B------:R-:W-:Y:S01]  /*3860*/  HFMA2 R90, R148.H0_H0, R90.H0_H0, R149.H0_H0 ;  /* 0x2000005a945a7231 */ /* 0x000fe20000040895 */
[----:B------:R-:W-:Y:S01]  /*3870*/  F2FP.F16.F32.PACK_AB R85, RZ, R85 ;  /* 0x00000055ff55723e */ /* 0x000fe200000000ff */
[----:B------:R-:W-:Y:S01]  /*3880*/  HFMA2 R81, R104.H0_H0, R81.H0_H0, R136.H0_H0 ;  /* 0x2000005168517231 */ /* 0x000fe20000040888 */
[----:B------:R-:W-:Y:S01]  /*3890*/  LOP3.LUT R78, R78, 0xffff, RZ, 0xc0, !PT ;  /* 0x0000ffff4e4e7812 */ /* 0x000fe200078ec0ff */
[----:B------:R0:W-:Y:S01]  /*38a0*/  @!P1 STG.E desc[UR6][R76.64], R14 ;  /* 0x0000000e4c009986 */ /* 0x0001e2000c101906 */
[----:B------:R-:W-:Y:S01]  /*38b0*/  LOP3.LUT R90, R90, 0xffff, RZ, 0xc0, !PT ;  /* 0x0000ffff5a5a7812 */ /* 0x000fe200078ec0ff */
[----:B------:R-:W-:Y:S01]  /*38c0*/  HFMA2 R85, R106.H0_H0, R85.H0_H0, R138.H0_H0 ;  /* 0x200000556a557231 */ /* 0x000fe2000004088a */
        /* <DEDUP_REMOVED lines=57> */
.L_x_272:
[----:B------:R-:W-:Y:S01]  /*3c60*/  HFMA2.MMA R155, -RZ, RZ, 0, 5.9604644775390625e-08 ;  /* 0x00000001ff9b7435 */ /* 0x000fe200000001ff */
[----:B------:R-:W-:Y:S02]  /*3c70*/  MOV R156, R14 ;  /* 0x0000000e009c7202 */ /* 0x000fe40000000f00 */
[----:B------:R-:W-:Y:S02]  /*3c80*/  MOV R158, 0x1f ;  /* 0x0000001f009e7802 */ /* 0x000fe40000000f00 */
[----:B------:R-:W-:-:S07]  /*3c90*/  MOV R153, 0xffffffff ;  /* 0xffffffff00997802 */ /* 0x000fce0000000f00 */
[----:B-----5:R-:W-:Y:S05]  /*3ca0*/  WARPSYNC.COLLECTIVE R153, `(.L_x_276) ;  /* 0x0000000099087348 */ /* 0x020fea0003c00000 */
[----:B------:R0:W1:Y:S02]  /*3cb0*/  SHFL.BFLY P2, R154, R156, R155, R158 ;  /* 0x0c00009b9c9a7389 */ /* 0x000064000004009e */
[----:B01---5:R-:W-:Y:S01]  /*3cc0*/  ENDCOLLECTIVE ;  /* 0x000000000000791b */ /* 0x023fe20003800000 */
.L_x_276:
[----:B------:R-:W-:Y:S01]  /*3cd0*/  HFMA2.MMA R155, -RZ, RZ, 0, 1.1920928955078125e-07 ;  /* 0x00000002ff9b7435 */ /* 0x000fe200000001ff */
[----:B------:R-:W-:-:S05]  /*3ce0*/  MOV R15, R154 ;  /* 0x0000009a000f7202 */ /* 0x000fca0000000f00 */
[----:B------:R-:W-:-:S05]  /*3cf0*/  FADD.FTZ R15, R14, R15 ;  /* 0x0000000f0e0f7221 */ /* 0x000fca0000010000 */
[----:B------:R-:W-:-:S07]  /*3d00*/  MOV R156, R15 ;  /* 0x0000000f009c7202 */ /* 0x000fce0000000f00 */
[----:B------:R-:W-:Y:S05]  /*3d10*/  WARPSYNC.COLLECTIVE R153, `(.L_x_277) ;  /* 0x0000000099087348 */ /* 0x000fea0003c00000 */
[----:B------:R0:W1:Y:S02]  /*3d20*/  SHFL.BFLY P2, R154, R156, R155, R158 ;  /* 0x0c00009b9c9a7389 */ /* 0x000064000004009e */
[----:B01----:R-:W-:Y:S01]  /*3d30*/  ENDCOLLECTIVE ;  /* 0x000000000000791b */ /* 0x003fe20003800000 */
.L_x_277:
[----:B------:R-:W-:Y:S01]  /*3d40*/  HFMA2.MMA R155, -RZ, RZ, 0, 2.384185791015625e-07 ;  /* 0x00000004ff9b7435 */ /* 0x000fe200000001ff */
[----:B------:R-:W-:-:S05]  /*3d50*/  MOV R144, R154 ;  /* 0x0000009a00907202 */ /* 0x000fca0000000f00 */
[----:B------:R-:W-:-:S05]  /*3d60*/  FADD.FTZ R145, R15, R144 ;  /* 0x000000900f917221 */ /* 0x000fca0000010000 */
[----:B------:R-:W-:-:S07]  /*3d70*/  MOV R156, R145 ;  /* 0x00000091009c7202 */ /* 0x000fce0000000f00 */
[----:B------:R-:W-:Y:S05]  /*3d80*/  WARPSYNC.COLLECTIVE R153, `(.L_x_278) ;  /* 0x0000000099087348 */ /* 0x000fea0003c00000 */
[----:B------:R0:W1:Y:S02]  /*3d90*/  SHFL.BFLY P2, R154, R156, R155, R158 ;  /* 0x0c00009b9c9a7389 */ /* 0x000064000004009e */
[----:B01----:R-:W-:Y:S01]  /*3da0*/  ENDCOLLECTIVE ;  /* 0x000000000000791b */ /* 0x003fe20003800000 */
.L_x_278:
[----:B------:R-:W-:Y:S01]  /*3db0*/  HFMA2.MMA R155, -RZ, RZ, 0, 4.76837158203125e-07 ;  /* 0x00000008ff9b7435 */ /* 0x000fe200000001ff */
[----:B------:R-:W-:-:S05]  /*3dc0*/  MOV R144, R154 ;  /* 0x0000009a00907202 */ /* 0x000fca0000000f00 */
[----:B------:R-:W-:-:S05]  /*3dd0*/  FADD.FTZ R150, R145, R144 ;  /* 0x0000009091967221 */ /* 0x000fca0000010000 */
[----:B------:R-:W-:-:S07]  /*3de0*/  MOV R156, R150 ;  /* 0x00000096009c7202 */ /* 0x000fce0000000f00 */
[----:B------:R-:W-:Y:S05]  /*3df0*/  WARPSYNC.COLLECTIVE R153, `(.L_x_279) ;  /* 0x0000000099087348 */ /* 0x000fea0003c00000 */
[----:B------:R0:W1:Y:S02]  /*3e00*/  SHFL.BFLY P2, R154, R156, R155, R158 ;  /* 0x0c00009b9c9a7389 */ /* 0x000064000004009e */
[----:B01----:R-:W-:Y:S01]  /*3e10*/  ENDCOLLECTIVE ;  /* 0x000000000000791b */ /* 0x003fe20003800000 */
.L_x_279:
[----:B------:R-:W-:Y:S01]  /*3e20*/  HFMA2.MMA R155, -RZ, RZ, 0, 9.5367431640625e-07 ;  /* 0x00000010ff9b7435 */ /* 0x000fe200000001ff */
[----:B------:R-:W-:-:S05]  /*3e30*/  MOV R151, R154 ;  /* 0x0000009a00977202 */ /* 0x000fca0000000f00 */
[----:B------:R-:W-:-:S05]  /*3e40*/  FADD.FTZ R151, R150, R151 ;  /* 0x0000009796977221 */ /* 0x000fca0000010000 */
[----:B------:R-:W-:-:S07]  /*3e50*/  MOV R156, R151 ;  /* 0x00000097009c7202 */ /* 0x000fce0000000f00 */
[----:B------:R-:W-:Y:S05]  /*3e60*/  WARPSYNC.COLLECTIVE R153, `(.L_x_280) ;  /* 0x0000000099087348 */ /* 0x000fea0003c00000 */
[----:B------:R0:W1:Y:S02]  /*3e70*/  SHFL.BFLY P2, R154, R156, R155, R158 ;  /* 0x0c00009b9c9a7389 */ /* 0x000064000004009e */
[----:B01----:R-:W-:Y:S01]  /*3e80*/  ENDCOLLECTIVE ;  /* 0x000000000000791b */ /* 0x003fe20003800000 */
.L_x_280:
        /* <DEDUP_REMOVED lines=136> */
.L_x_281:
[----:B------:R-:W-:Y:S01]  /*4710*/  HFMA2.MMA R155, -RZ, RZ, 0, 1.1920928955078125e-07 ;  /* 0x00000002ff9b7435 */ /* 0x000fe200000001ff */
[----:B------:R-:W-:-:S05]  /*4720*/  MOV R15, R154 ;  /* 0x0000009a000f7202 */ /* 0x000fca0000000f00 */
[----:B------:R-:W-:-:S05]  /*4730*/  FADD.FTZ R15, R14, R15 ;  /* 0x0000000f0e0f7221 */ /* 0x000fca0000010000 */
[----:B------:R-:W-:-:S07]  /*4740*/  MOV R156, R15 ;  /* 0x0000000f009c7202 */ /* 0x000fce0000000f00 */
[----:B------:R-:W-:Y:S05]  /*4750*/  WARPSYNC.COLLECTIVE R153, `(.L_x_282) ;  /* 0x0000000099087348 */ /* 0x000fea0003c00000 */
[----:B------:R0:W1:Y:S02]  /*4760*/  SHFL.BFLY P2, R154, R156, R155, R158 ;  /* 0x0c00009b9c9a7389 */ /* 0x000064000004009e */
[----:B01----:R-:W-:Y:S01]  /*4770*/  ENDCOLLECTIVE ;  /* 0x000000000000791b */ /* 0x003fe20003800000 */
.L_x_282:
[----:B------:R-:W-:Y:S01]  /*4780*/  HFMA2.MMA R155, -RZ, RZ, 0, 2.384185791015625e-07 ;  /* 0x00000004ff9b7435 */ /* 0x000fe200000001ff */
[----:B------:R-:W-:-:S05]  /*4790*/  MOV R150, R154 ;  /* 0x0000009a00967202 */ /* 0x000fca0000000f00 */
[----:B------:R-:W-:-:S05]  /*47a0*/  FADD.FTZ R150, R15, R150 ;  /* 0x000000960f967221 */ /* 0x000fca0000010000 */
[----:B------:R-:W-:-:S07]  /*47b0*/  MOV R156, R150 ;  /* 0x00000096009c7202 */ /* 0x000fce0000000f00 */
[----:B------:R-:W-:Y:S05]  /*47c0*/  WARPSYNC.COLLECTIVE R153, `(.L_x_283) ;  /* 0x0000000099087348 */ /* 0x000fea0003c00000 */
[----:B------:R0:W1:Y:S02]  /*47d0*/  SHFL.BFLY P2, R154, R156, R155, R158 ;  /* 0x0c00009b9c9a7389 */ /* 0x000064000004009e */
[----:B01----:R-:W-:Y:S01]  /*47e0*/  ENDCOLLECTIVE ;  /* 0x000000000000791b */ /* 0x003fe20003800000 */
.L_x_283:
[----:B------:R-:W-:Y:S01]  /*47f0*/  HFMA2.MMA R155, -RZ, RZ, 0, 4.76837158203125e-07 ;  /* 0x00000008ff9b7435 */ /* 0x000fe200000001ff */
[----:B------:R-:W-:-:S05]  /*4800*/  MOV R145, R154 ;  /* 0x0000009a00917202 */ /* 0x000fca0000000f00 */
[----:B------:R-:W-:-:S05]  /*4810*/  FADD.FTZ R145, R150, R145 ;  /* 0x0000009196917221 */ /* 0x000fca0000010000 */
[----:B------:R-:W-:-:S07]  /*4820*/  MOV R156, R145 ;  /* 0x00000091009c7202 */ /* 0x000fce0000000f00 */
[----:B------:R-:W-:Y:S05]  /*4830*/  WARPSYNC.COLLECTIVE R153, `(.L_x_284) ;  /* 0x0000000099087348 */ /* 0x000fea0003c00000 */
[----:B------:R0:W1:Y:S02]  /*4840*/  SHFL.BFLY P2, R154, R156, R155, R158 ;  /* 0x0c00009b9c9a7389 */ /* 0x000064000004009e */
[----:B01----:R-:W-:Y:S01]  /*4850*/  ENDCOLLECTIVE ;  /* 0x000000000000791b */ /* 0x003fe20003800000 */
.L_x_284:
[----:B------:R-:W-:Y:S01]  /*4860*/  HFMA2.MMA R155, -RZ, RZ, 0, 9.5367431640625e-07 ;  /* 0x00000010ff9b7435 */ /* 0x000fe200000001ff */
[----:B------:R-:W-:-:S05]  /*4870*/  MOV R152, R154 ;  /* 0x0000009a00987202 */ /* 0x000fca0000000f00 */
[----:B------:R-:W-:-:S05]  /*4880*/  FADD.FTZ R152, R145, R152 ;  /* 0x0000009891987221 */ /* 0x000fca0000010000 */
[----:B------:R-:W-:-:S07]  /*4890*/  MOV R156, R152 ;  /* 0x00000098009c7202 */ /* 0x000fce0000000f00 */
[----:B------:R-:W-:Y:S05]  /*48a0*/  WARPSYNC.COLLECTIVE R153, `(.L_x_285) ;  /* 0x0000000099087348 */ /* 0x000fea0003c00000 */
[----:B------:R0:W1:Y:S02]  /*48b0*/  SHFL.BFLY P2, R154, R156, R155, R158 ;  /* 0x0c00009b9c9a7389 */ /* 0x000064000004009e */
[----:B01----:R-:W-:Y:S01]  /*48c0*/  ENDCOLLECTIVE ;  /* 0x000000000000791b */ /* 0x003fe20003800000 */
.L_x_285:
[----:B------:R-:W-:Y:S01]  /*48d0*/  MOV R151, R154 ;  /* 0x0000009a00977202 */ /* 0x000fe20000000f00 */
[----:B------:R-:W-:Y:S06]  /*48e0*/  BRA `(.L_x_286) ;  /* 0xffffffc800e07947 */ /* 0x000fec000383ffff */
.L_x_287:
        /* <DEDUP_REMOVED lines=9> */
.L_x_2004:


//--------------------- .text._ZN10layer_norm13ln_fwd_kernelINS_13Kernel_traitsI6__halfS2_S2_fjLj32768ELj4ELj1ELj4ELj16ENS_18Kernel_traits_baseILj32768ES2_S2_S2_fjLj128EEEEEEEvNS_9FwdParamsE --------------------------
	.section	.text._ZN10layer_norm13ln_fwd_kernelINS_13Kernel_traitsI6__halfS2_S2_fjLj32768ELj4ELj1ELj4ELj16ENS_18Kernel_traits_baseILj32768ES2_S2_S2_fjLj128EEEEEEEvNS_9FwdParamsE,"ax",@progbits
	.align	128
        .global         _ZN10layer_norm13ln_fwd_kernelINS_13Kernel_traitsI6__halfS2_S2_fjLj32768ELj4ELj1ELj4ELj16ENS_18Kernel_traits_baseILj32768ES2_S2_S2_fjLj128EEEEEEEvNS_9FwdParamsE
        .type           _ZN10layer_norm13ln_fwd_kernelINS_13Kernel_traitsI6__halfS2_S2_fjLj32768ELj4ELj1ELj4ELj16ENS_18Kernel_traits_baseILj32768ES2_S2_S2_fjLj128EEEEEEEvNS_9FwdParamsE,@function
        .size           _ZN10layer_norm13ln_fwd_kernelINS_13Kernel_traitsI6__halfS2_S2_fjLj32768ELj4ELj1ELj4ELj16ENS_18Kernel_traits_baseILj32768ES2_S2_S2_fjLj128EEEEEEEvNS_9FwdParamsE,(.L_x_2005 - _ZN10layer_norm13ln_fwd_kernelINS_13Kernel_traitsI6__halfS2_S2_fjLj32768ELj4ELj1ELj4ELj16ENS_18Kernel_traits_baseILj32768ES2_S2_S2_fjLj128EEEEEEEvNS_9FwdParamsE)
        .other          _ZN10layer_norm13ln_fwd_kernelINS_13Kernel_traitsI6__halfS2_S2_fjLj32768ELj4ELj1ELj4ELj16ENS_18Kernel_traits_baseILj32768ES2_S2_S2_fjLj128EEEEEEEvNS_9FwdParamsE,@"STO_CUDA_ENTRY STV_DEFAULT"
_ZN10layer_norm13ln_fwd_kernelINS_13Kernel_traitsI6__halfS2_S2_fjLj32768ELj4ELj1ELj4ELj16ENS_18Kernel_traits_baseILj32768ES2_S2_S2_fjLj128EEEEEEEvNS_9FwdParamsE:
.text._ZN10layer_norm13ln_fwd_kernelINS_13Kernel_traitsI6__halfS2_S2_fjLj32768ELj4ELj1ELj4ELj16ENS_18Kernel_traits_baseILj32768ES2_S2_S2_fjLj128EEEEEEEvNS_9FwdParamsE:
        /* <DEDUP_REMOVED lines=36> */
.L_x_291:
        /* <DEDUP_REMOVED lines=92> */
[--C-:B------:R-:W-:Y:S02]  /*0800*/  HADD2.F32 R86, -RZ, R104.reuse.H0_H0 ;  /* 0x20000068ff567230 */ /* 0x100fe40000004100 */
[----:B------:R-:W-:Y:S02]  /*0810*/  HADD2.F32 R104, -RZ, R104.H1_H1 ;  /* 0x30000068ff687230 */ /* 0x000fe40000004100 */
[----:B------:R-:W-:Y:S01]  /*0820*/  FADD.FTZ R18, R139, R18 ;  /* 0x000000128b127221 */ /* 0x000fe20000010000 */
[--C-:B------:R-:W-:Y:S02]  /*0830*/  HADD2.F32 R90, -RZ, R105.reuse.H0_H0 ;  /* 0x20000069ff5a7230 */ /* 0x100fe40000004100 */
[----:B------:R-:W-:-:S02]  /*0840*/  HADD2.F32 R92, -RZ, R105.H1_H1 ;  /* 0x30000069ff5c7230 */ /* 0x000fc40000004100 */
[----:B------:R-:W-:Y:S01]  /*0850*/  FADD.FTZ R18, R93, R18 ;  /* 0x000000125d127221 */ /* 0x000fe20000010000 */
[--C-:B------:R-:W-:Y:S02]  /*0860*/  HADD2.F32 R105, -RZ, R106.reuse.H0_H0 ;  /* 0x2000006aff697230 */ /* 0x100fe40000004100 */
[----:B------:R-:W-:Y:S02]  /*0870*/  HADD2.F32 R106, -RZ, R106.H1_H1 ;  /* 0x3000006aff6a7230 */ /* 0x000fe40000004100 */
[----:B------:R-:W-:Y:S01]  /*0880*/  FADD.FTZ R18, R143, R18 ;  /* 0x000000128f127221 */ /* 0x000fe20000010000 */
[----:B------:R-:W-:Y:S02]  /*0890*/  HADD2.F32 R96, -RZ, R107.H1_H1 ;  /* 0x3000006bff607230 */ /* 0x000fe40000004100 */
[----:B------:R-:W-:Y:S02]  /*08a0*/  HADD2.F32 R118, -RZ, R109.H1_H1 ;  /* 0x3000006dff767230 */ /* 0x000fe40000004100 */
[----:B------:R-:W-:Y:S01]  /*08b0*/  FADD.FTZ R18, R141, R18 ;  /* 0x000000128d127221 */ /* 0x000fe20000010000 */
[----:B------:R-:W-:-:S02]  /*08c0*/  HADD2.F32 R120, -RZ, R110.H1_H1 ;  /* 0x3000006eff787230 */ /* 0x000fc40000004100 */
[----:B------:R-:W-:Y:S02]  /*08d0*/  HADD2.F32 R122, -RZ, R111.H1_H1 ;  /* 0x3000006fff7a7230 */ /* 0x000fe40000004100 */
[----:B------:R-:W-:Y:S01]  /*08e0*/  FADD.FTZ R18, R95, R18 ;  /* 0x000000125f127221 */ /* 0x000fe20000010000 */
[----:B------:R-:W-:Y:S02]  /*08f0*/  HADD2.F32 R124, -RZ, R112.H1_H1 ;  /* 0x30000070ff7c7230 */ /* 0x000fe40000004100 */
[----:B------:R-:W-:Y:S02]  /*0900*/  HADD2.F32 R126, -RZ, R113.H1_H1 ;  /* 0x30000071ff7e7230 */ /* 0x000fe40000004100 */
        /* <DEDUP_REMOVED lines=14> */
[----:B------:R-:W-:Y:S01]  /*09f0*/  HADD2.F32 R18, -RZ, R103.H0_H0 ;  /* 0x20000067ff127230 */ /* 0x000fe20000004100 */
[----:B------:R-:W-:Y:S02]  /*0a00*/  LOP3.LUT R103, R128, 0x7fffffc, RZ, 0xc0, !PT ;  /* 0x07fffffc80677812 */ /* 0x000fe400078ec0ff */
[----:B------:R-:W-:Y:S02]  /*0a10*/  FADD.FTZ R101, R84, R101 ;  /* 0x0000006554657221 */ /* 0x000fe40000010000 */
[----:B------:R-:W-:Y:S02]  /*0a20*/  @!P0 IADD3 R103, R103, 0x4, RZ ;  /* 0x0000000467678810 */ /* 0x000fe40007ffe0ff */
        /* <DEDUP_REMOVED lines=186> */
.L_x_302:
        /* <DEDUP_REMOVED lines=82> */
.L_x_290:
[----:B------:R-:W2:Y:S04]  /*1af0*/  LDG.E.STRONG.GPU R102, desc[UR6][R100.64] ;  /* 0x0000000664667981 */ /* 0x000ea8000c1ef900 */
[----:B--2---:R-:W-:Y:S01]  /*1b00*/  CCTL.IVALL ;  /* 0x00000000ff00798f */ /* 0x004fe20002000000 */
[----:B------:R-:W-:Y:S05]  /*1b10*/  YIELD ;  /* 0x0000000000007946 */ /* 0x000fea0003800000 */
[----:B------:R-:W-:-:S13]  /*1b20*/  ISETP.NE.AND P2, PT, R102, R134, PT ;  /* 0x000000866600720c */ /* 0x000fda0003f45270 */
[----:B------:R-:W-:Y:S05]  /*1b30*/  @P2 BRA `(.L_x_290) ;  /* 0xfffffffc00ec2947 */ /* 0x000fea000383ffff */
.L_x_289:
        /* <DEDUP_REMOVED lines=118> */
[C---:B---3--:R-:W-:Y:S01]  /*22a0*/  FMUL.FTZ R7, R16.reuse, R7 ;  /* 0x0000000710077220 */ /* 0x048fe20000410000 */
        /* <DEDUP_REMOVED lines=10> */
[C---:B--2---:R-:W-:Y:S01]  /*2350*/  FMUL.FTZ R100, R16.reuse, R125 ;  /* 0x0000007d10647220 */ /* 0x044fe20000410000 */
        /* <DEDUP_REMOVED lines=19> */
[----:B------:R1:W-:Y:S01]  /*2490*/  @!P1 STG.E desc[UR6][R102.64], R16 ;  /* 0x0000001066009986 */ /* 0x0003e2000c101906 */
        /* <DEDUP_REMOVED lines=9> */
[----:B0-----:R-:W-:Y:S01]  /*2530*/  IMAD.WIDE.U32 R92, R8, 0x10, R104 ;  /* 0x00000010085c7825 */ /* 0x001fe200078e0068 */
[----:B------:R-:W-:-:S03]  /*2540*/  F2FP.F16.F32.PACK_AB R11, R140, R117 ;  /* 0x000000758c0b723e */ /* 0x000fc600000000ff */
[----:B------:R-:W-:Y:S01]  /*2550*/  FMUL.FTZ R154, R16, R149 ;  /* 0x00000095109a7220 */ /* 0x000fe20000410000 */
[----:B------:R-:W-:Y:S01]  /*2560*/  F2FP.F16.F32.PACK_AB R144, R144, R129 ;  /* 0x000000819090723e */ /* 0x000fe200000000ff */
[----:B-1----:R-:W-:Y:S01]  /*2570*/  IMAD.WIDE.U32 R102, R9, 0x10, R104 ;  /* 0x0000001009667825 */ /* 0x002fe200078e0068 */
[----:B------:R-:W-:-:S03]  /*2580*/  F2FP.F16.F32.PACK_AB R85, R148, R135 ;  /* 0x000000879455723e */ /* 0x000fc600000000ff */
[----:B-----5:R-:W-:Y:S01]  /*2590*/  HFMA2 R9, R81, R17, R49 ;  /* 0x0000001151097231 */ /* 0x020fe20000000031 */
[----:B------:R-:W-:Y:S01]  /*25a0*/  F2FP.F16.F32.PACK_AB R141, R152, R141 ;  /* 0x0000008d988d723e */ /* 0x000fe200000000ff */
[----:B------:R-:W-:Y:S01]  /*25b0*/  IMAD.WIDE.U32 R134, R10, 0x10, R104 ;  /* 0x000000100a867825 */ /* 0x000fe200078e0068 */
[----:B------:R-:W-:-:S03]  /*25c0*/  IADD3 R123, R8, 0x800, RZ ;  /* 0x00000800087b7810 */ /* 0x000fc60007ffe0ff */
        /* <DEDUP_REMOVED lines=32> */
[----:B------:R-:W-:Y:S01]  /*27d0*/  HFMA2.MMA R8, R80, R7, R48 ;  /* 0x0000000750087235 */ /* 0x000fe20000000030 */
[----:B------:R-:W-:Y:S01]  /*27e0*/  HFMA2 R17, R77, R18, R45 ;  /* 0x000000124d117231 */ /* 0x000fe2000000002d */
[----:B------:R-:W-:Y:S01]  /*27f0*/  HFMA2.MMA R10, R82, R19, R50 ;  /* 0x00000013520a7235 */ /* 0x000fe20000000032 */
[----:B------:R-:W-:Y:S01]  /*2800*/  HFMA2 R11, R83, R11, R51 ;  /* 0x0000000b530b7231 */ /* 0x000fe20000000033 */
[----:B------:R-:W-:Y:S01]  /*2810*/  HFMA2.MMA R16, R76, R87, R44 ;  /* 0x000000574c107235 */ /* 0x000fe2000000002c */
[----:B------:R-:W-:Y:S01]  /*2820*/  HFMA2 R19, R79, R144, R47 ;  /* 0x000000904f137231 */ /* 0x000fe2000000002f */
[----:B------:R-:W-:Y:S01]  /*2830*/  HFMA2.MMA R18, R78, R89, R46 ;  /* 0x000000594e127235 */ /* 0x000fe2000000002e */
[----:B------:R-:W-:Y:S01]  /*2840*/  IMAD.WIDE.U32 R110, R14, 0x10, R104 ;  /* 0x000000100e6e7825 */ /* 0x000fe200078e0068 */
[----:B------:R-:W-:-:S03]  /*2850*/  HFMA2.MMA R84, R72, R84, R40 ;  /* 0x0000005448547235 */ /* 0x000fc60000000028 */
[----:B------:R-:W-:Y:S01]  /*2860*/  HFMA2 R85, R73, R85, R41 ;  /* 0x0000005549557231 */ /* 0x000fe20000000029 */
[----:B------:R-:W-:Y:S01]  /*2870*/  HFMA2.MMA R86, R74, R86, R42 ;  /* 0x000000564a567235 */ /* 0x000fe2000000002a */
[----:B------:R-:W-:-:S04]  /*2880*/  IMAD.WIDE.U32 R128, R13, 0x10, R104 ;  /* 0x000000100d807825 */ /* 0x000fc800078e0068 */
[----:B------:R-:W-:Y:S01]  /*2890*/  HFMA2 R87, R75, R141, R43 ;  /* 0x0000008d4b577231 */ /* 0x000fe2000000002b */
[----:B------:R-:W-:Y:S01]  /*28a0*/  F2FP.F16.F32.PACK_AB R145, R154, R145 ;  /* 0x000000919a91723e */ /* 0x000fe200000000ff */
[----:B------:R0:W-:Y:S01]  /*28b0*/  STG.E.128 desc[UR6][R92.64], R8 ;  /* 0x000000085c007986 */ /* 0x0001e2000c101d06 */
[--C-:B------:R-:W-:Y:S01]  /*28c0*/  IMAD.WIDE.U32 R122, R123, 0x10, R104.reuse ;  /* 0x000000107b7a7825 */ /* 0x100fe200078e0068 */
[----:B------:R-:W-:Y:S02]  /*28d0*/  F2FP.F16.F32.PACK_AB R97, R158, R97 ;  /* 0x000000619e61723e */ /* 0x000fe400000000ff */
[----:B------:R-:W-:Y:S01]  /*28e0*/  F2FP.F16.F32.PACK_AB R99, R162, R99 ;  /* 0x00000063a263723e */ /* 0x000fe200000000ff */
[--C-:B------:R-:W-:Y:S01]  /*28f0*/  IMAD.WIDE.U32 R12, R12, 0x10, R104.reuse ;  /* 0x000000100c0c7825 */ /* 0x100fe200078e0068 */
[----:B------:R-:W-:Y:S01]  /*2900*/  F2FP.F16.F32.PACK_AB R95, R95, R163 ;  /* 0x000000a35f5f723e */ /* 0x000fe200000000ff */
[----:B------:R1:W-:Y:S01]  /*2910*/  STG.E.128 desc[UR6][R102.64], R16 ;  /* 0x0000001066007986 */ /* 0x0003e2000c101d06 */
[----:B------:R-:W-:Y:S01]  /*2920*/  F2FP.F16.F32.PACK_AB R14, R130, R119 ;  /* 0x00000077820e723e */ /* 0x000fe200000000ff */
[----:B------:R-:W-:Y:S01]  /*2930*/  IMAD.WIDE.U32 R104, R15, 0x10, R104 ;  /* 0x000000100f687825 */ /* 0x000fe200078e0068 */
[----:B------:R-:W-:Y:S01]  /*2940*/  F2FP.F16.F32.PACK_AB R15, R125, R132 ;  /* 0x000000847d0f723e */ /* 0x000fe200000000ff */
[----:B------:R2:W-:Y:S01]  /*2950*/  STG.E.128 desc[UR6][R110.64], R84 ;  /* 0x000000546e007986 */ /* 0x0005e2000c101d06 */
[----:B------:R-:W-:-:S02]  /*2960*/  F2FP.F16.F32.PACK_AB R147, R156, R147 ;  /* 0x000000939c93723e */ /* 0x000fc400000000ff */
[----:B------:R-:W-:Y:S02]  /*2970*/  F2FP.F16.F32.PACK_AB R153, R160, R153 ;  /* 0x00000099a099723e */ /* 0x000fe400000000ff */
[----:B------:R-:W-:Y:S02]  /*2980*/  F2FP.F16.F32.PACK_AB R88, R88, R101 ;  /* 0x000000655858723e */ /* 0x000fe400000000ff */
[----:B------:R-:W-:Y:S01]  /*2990*/  F2FP.F16.F32.PACK_AB R90, R121, R90 ;  /* 0x0000005a795a723e */ /* 0x000fe200000000ff */
[----:B0-----:R-:W-:Y:S01]  /*29a0*/  HFMA2.MMA R8, R68, R145, R36 ;  /* 0x0000009144087235 */ /* 0x001fe20000000024 */
[----:B------:R-:W-:Y:S01]  /*29b0*/  F2FP.F16.F32.PACK_AB R107, R108, R107 ;  /* 0x0000006b6c6b723e */ /* 0x000fe200000000ff */
[----:B------:R-:W-:Y:S01]  /*29c0*/  HFMA2.MMA R10, R70, R97, R38 ;  /* 0x00000061460a7235 */ /* 0x000fe20000000026 */
[----:B------:R-:W-:Y:S01]  /*29d0*/  F2FP.F16.F32.PACK_AB R109, R120, R109 ;  /* 0x0000006d786d723e */ /* 0x000fe200000000ff */
[----:B------:R-:W-:Y:S01]  /*29e0*/  HFMA2 R9, R69, R147, R37 ;  /* 0x0000009345097231 */ /* 0x000fe20000000025 */
        /* <DEDUP_REMOVED lines=16> */
[----:B------:R-:W-:Y:S01]  /*2af0*/  HFMA2.MMA R88, R56, R107, R24 ;  /* 0x0000006b38587235 */ /* 0x000fe20000000018 */
[----:B------:R-:W-:Y:S01]  /*2b00*/  HFMA2 R87, R63, R87, R31 ;  /* 0x000000573f577231 */ /* 0x000fe2000000001f */
[----:B------:R-:W-:Y:S01]  /*2b10*/  HFMA2.MMA R90, R58, R109, R26 ;  /* 0x0000006d3a5a7235 */ /* 0x000fe2000000001a */
[----:B------:R-:W-:Y:S01]  /*2b20*/  HFMA2 R89, R57, R98, R25 ;  /* 0x0000006239597231 */ /* 0x000fe20000000019 */
[----:B------:R-:W-:Y:S01]  /*2b30*/  HFMA2.MMA R92, R52, R106, R20 ;  /* 0x0000006a345c7235 */ /* 0x000fe20000000014 */
[----:B------:R-:W-:Y:S01]  /*2b40*/  HFMA2 R91, R59, R96, R27 ;  /* 0x000000603b5b7231 */ /* 0x000fe2000000001b */
[----:B------:R-:W-:Y:S01]  /*2b50*/  HFMA2.MMA R94, R54, R113, R22 ;  /* 0x00000071365e7235 */ /* 0x000fe20000000016 */
[----:B------:R-:W-:Y:S01]  /*2b60*/  HFMA2 R93, R53, R112, R21 ;  /* 0x00000070355d7231 */ /* 0x000fe20000000015 */
[----:B------:R1:W-:Y:S01]  /*2b70*/  STG.E.128 desc[UR6][R128.64], R8 ;  /* 0x0000000880007986 */ /* 0x0003e2000c101d06 */
[----:B------:R-:W-:Y:S01]  /*2b80*/  HFMA2 R95, R55, R114, R23 ;  /* 0x00000072375f7231 */ /* 0x000fe20000000017 */
[----:B------:R-:W-:-:S02]  /*2b90*/  IADD3 R6, R6, UR5, RZ ;  /* 0x0000000506067c10 */ /* 0x000fc4000fffe0ff */
        /* <DEDUP_REMOVED lines=8> */
.L_x_288:
[----:B------:R-:W-:Y:S01]  /*2c20*/  HFMA2.MMA R142, -RZ, RZ, 0, 5.9604644775390625e-08 ;  /* 0x00000001ff8e7435 */ /* 0x000fe200000001ff */
[----:B------:R-:W-:Y:S02]  /*2c30*/  MOV R140, R101 ;  /* 0x00000065008c7202 */ /* 0x000fe40000000f00 */
[----:B------:R-:W-:Y:S02]  /*2c40*/  MOV R144, 0x1f ;  /* 0x0000001f00907802 */ /* 0x000fe40000000f00 */
[----:B------:R-:W-:-:S07]  /*2c50*/  MOV R138, 0xffffffff ;  /* 0xffffffff008a7802 */ /* 0x000fce0000000f00 */
[----:B-----5:R-:W-:Y:S05]  /*2c60*/  WARPSYNC.COLLECTIVE R138, `(.L_x_292) ;  /* 0x000000008a087348 */ /* 0x020fea0003c00000 */
[----:B------:R0:W1:Y:S02]  /*2c70*/  SHFL.BFLY P2, R136, R140, R142, R144 ;  /* 0x0c00008e8c887389 */ /* 0x0000640000040090 */
[----:B01---5:R-:W-:Y:S01]  /*2c80*/  ENDCOLLECTIVE ;  /* 0x000000000000791b */ /* 0x023fe20003800000 */
.L_x_292:
[----:B------:R-:W-:Y:S01]  /*2c90*/  HFMA2.MMA R142, -RZ, RZ, 0, 1.1920928955078125e-07 ;  /* 0x00000002ff8e7435 */ /* 0x000fe200000001ff */
[----:B------:R-:W-:-:S05]  /*2ca0*/  MOV R100, R136 ;  /* 0x0000008800647202 */ /* 0x000fca0000000f00 */
[----:B------:R-:W-:-:S05]  /*2cb0*/  FADD.FTZ R102, R101, R100 ;  /* 0x0000006465667221 */ /* 0x000fca0000010000 */
[----:B------:R-:W-:-:S07]  /*2cc0*/  MOV R140, R102 ;  /* 0x00000066008c7202 */ /* 0x000fce0000000f00 */
[----:B------:R-:W-:Y:S05]  /*2cd0*/  WARPSYNC.COLLECTIVE R138, `(.L_x_293) ;  /* 0x000000008a087348 */ /* 0x000fea0003c00000 */
[----:B------:R0:W1:Y:S02]  /*2ce0*/  SHFL.BFLY P2, R136, R140, R142, R144 ;  /* 0x0c00008e8c887389 */ /* 0x0000640000040090 */
[----:B01----:R-:W-:Y:S01]  /*2cf0*/  ENDCOLLECTIVE ;  /* 0x000000000000791b */ /* 0x003fe20003800000 */
.L_x_293:
[----:B------:R-:W-:Y:S01]  /*2d00*/  HFMA2.MMA R142, -RZ, RZ, 0, 2.384185791015625e-07 ;  /* 0x00000004ff8e7435 */ /* 0x000fe200000001ff */
[----:B------:R-:W-:-:S05]  /*2d10*/  MOV R100, R136 ;  /* 0x0000008800647202 */ /* 0x000fca0000000f00 */
[----:B------:R-:W-:-:S05]  /*2d20*/  FADD.FTZ R130, R102, R100 ;  /* 0x0000006466827221 */ /* 0x000fca0000010000 */
[----:B------:R-:W-:-:S07]  /*2d30*/  MOV R140, R130 ;  /* 0x00000082008c7202 */ /* 0x000fce0000000f00 */
[----:B------:R-:W-:Y:S05]  /*2d40*/  WARPSYNC.COLLECTIVE R138, `(.L_x_294) ;  /* 0x000000008a087348 */ /* 0x000fea0003c00000 */
[----:B------:R0:W1:Y:S02]  /*2d50*/  SHFL.BFLY P2, R136, R140, R142, R144 ;  /* 0x0c00008e8c887389 */ /* 0x0000640000040090 */
[----:B01----:R-:W-:Y:S01]  /*2d60*/  ENDCOLLECTIVE ;  /* 0x000000000000791b */ /* 0x003fe20003800000 */
.L_x_294:
[----:B------:R-:W-:Y:S01]  /*2d70*/  HFMA2.MMA R142, -RZ, RZ, 0, 4.76837158203125e-07 ;  /* 0x00000008ff8e7435 */ /* 0x000fe200000001ff */
[----:B------:R-:W-:-:S05]  /*2d80*/  MOV R100, R136 ;  /* 0x0000008800647202 */ /* 0x000fca0000000f00 */
[----:B------:R-:W-:-:S05]  /*2d90*/  FADD.FTZ R132, R130, R100 ;  /* 0x0000006482847221 */ /* 0x000fca0000010000 */
[----:B------:R-:W-:-:S07]  /*2da0*/  MOV R140, R132 ;  /* 0x00000084008c7202 */ /* 0x000fce0000000f00 */
[----:B------:R-:W-:Y:S05]  /*2db0*/  WARPSYNC.COLLECTIVE R138, `(.L_x_295) ;  /* 0x000000008a087348 */ /* 0x000fea0003c00000 */
[----:B------:R0:W1:Y:S02]  /*2dc0*/  SHFL.BFLY P2, R136, R140, R142, R144 ;  /* 0x0c00008e8c887389 */ /* 0x0000640000040090 */
[----:B01----:R-:W-:Y:S01]  /*2dd0*/  ENDCOLLECTIVE ;  /* 0x000000000000791b */ /* 0x003fe20003800000 */
.L_x_295:
[----:B------:R-:W-:Y:S01]  /*2de0*/  HFMA2.MMA R142, -RZ, RZ, 0, 9.5367431640625e-07 ;  /* 0x00000010ff8e7435 */ /* 0x000fe200000001ff */
[----:B------:R-:W-:-:S05]  /*2df0*/  MOV R100, R136 ;  /* 0x0000008800647202 */ /* 0x000fca0000000f00 */
[----:B------:R-:W-:-:S05]  /*2e00*/  FADD.FTZ R134, R132, R100 ;  /* 0x0000006484867221 */ /* 0x000fca0000010000 */
[----:B------:R-:W-:-:S07]  /*2e10*/  MOV R140, R134 ;  /* 0x00000086008c7202 */ /* 0x000fce0000000f00 */
[----:B------:R-:W-:Y:S05]  /*2e20*/  WARPSYNC.COLLECTIVE R138, `(.L_x_296) ;  /* 0x000000008a087348 */ /* 0x000fea0003c00000 */
[----:B------:R0:W1:Y:S02]  /*2e30*/  SHFL.BFLY P2, R136, R140, R142, R144 ;  /* 0x0c00008e8c887389 */ /* 0x0000640000040090 */
[----:B01----:R-:W-:Y:S01]  /*2e40*/  ENDCOLLECTIVE ;  /* 0x000000000000791b */ /* 0x003fe20003800000 */
.L_x_296:
        /* <DEDUP_REMOVED lines=136> */
.L_x_297:
[----:B------:R-:W-:Y:S01]  /*36d0*/  HFMA2.MMA R142, -RZ, RZ, 0, 1.1920928955078125e-07 ;  /* 0x00000002ff8e7435 */ /* 0x000fe200000001ff */
[----:B------:R-:W-:-:S05]  /*36e0*/  MOV R102, R136 ;  /* 0x0000008800667202 */ /* 0x000fca0000000f00 */
[----:B------:R-:W-:-:S05]  /*36f0*/  FADD.FTZ R102, R101, R102 ;  /* 0x0000006665667221 */ /* 0x000fca0000010000 */
[----:B------:R-:W-:-:S07]  /*3700*/  MOV R140, R102 ;  /* 0x00000066008c7202 */ /* 0x000fce0000000f00 */
[----:B------:R-:W-:Y:S05]  /*3710*/  WARPSYNC.COLLECTIVE R138, `(.L_x_298) ;  /* 0x000000008a087348 */ /* 0x000fea0003c00000 */
[----:B------:R0:W1:Y:S02]  /*3720*/  SHFL.BFLY P2, R136, R140, R142, R144 ;  /* 0x0c00008e8c887389 */ /* 0x0000640000040090 */
[----:B01----:R-:W-:Y:S01]  /*3730*/  ENDCOLLECTIVE ;  /* 0x000000000000791b */ /* 0x003fe20003800000 */
.L_x_298:
[----:B------:R-:W-:Y:S01]  /*3740*/  HFMA2.MMA R142, -RZ, RZ, 0, 2.384185791015625e-07 ;  /* 0x00000004ff8e7435 */ /* 0x000fe200000001ff */
[----:B------:R-:W-:-:S05]  /*3750*/  MOV R130, R136 ;  /* 0x0000008800827202 */ /* 0x000fca0000000f00 */
[----:B------:R-:W-:-:S05]  /*3760*/  FADD.FTZ R130, R102, R130 ;  /* 0x0000008266827221 */ /* 0x000fca0000010000 */
[----:B------:R-:W-:-:S07]  /*3770*/  MOV R140, R130 ;  /* 0x00000082008c7202 */ /* 0x000fce0000000f00 */
[----:B------:R-:W-:Y:S05]  /*3780*/  WARPSYNC.COLLECTIVE R138, `(.L_x_299) ;  /* 0x000000008a087348 */ /* 0x000fea0003c00000 */
[----:B------:R0:W1:Y:S02]  /*3790*/  SHFL.BFLY P2, R136, R140, R142, R144 ;  /* 0x0c00008e8c887389 */ /* 0x0000640000040090 */
[----:B01----:R-:W-:Y:S01]  /*37a0*/  ENDCOLLECTIVE ;  /* 0x000000000000791b */ /* 0x003fe20003800000 */
.L_x_299:
[----:B------:R-:W-:Y:S01]  /*37b0*/  HFMA2.MMA R142, -RZ, RZ, 0, 4.76837158203125e-07 ;  /* 0x00000008ff8e7435 */ /* 0x000fe200000001ff */
[----:B------:R-:W-:-:S05]  /*37c0*/  MOV R132, R136 ;  /* 0x0000008800847202 */ /* 0x000fca0000000f00 */
[----:B------:R-:W-:-:S05]  /*37d0*/  FADD.FTZ R132, R130, R132 ;  /* 0x0000008482847221 */ /* 0x000fca0000010000 */
[----:B------:R-:W-:-:S07]  /*37e0*/  MOV R140, R132 ;  /* 0x00000084008c7202 */ /* 0x000fce0000000f00 */
[----:B------:R-:W-:Y:S05]  /*37f0*/  WARPSYNC.COLLECTIVE R138, `(.L_x_300) ;  /* 0x000000008a087348 */ /* 0x000fea0003c00000 */
[----:B------:R0:W1:Y:S02]  /*3800*/  SHFL.BFLY P2, R136, R140, R142, R144 ;  /* 0x0c00008e8c887389 */ /* 0x0000640000040090 */
[----:B01----:R-:W-:Y:S01]  /*3810*/  ENDCOLLECTIVE ;  /* 0x000000000000791b */ /* 0x003fe20003800000 */
.L_x_300:
[----:B------:R-:W-:Y:S01]  /*3820*/  HFMA2.MMA R142, -RZ, RZ, 0, 9.5367431640625e-07 ;  /* 0x00000010ff8e7435 */ /* 0x000fe200000001ff */
[----:B------:R-:W-:-:S05]  /*3830*/  MOV R134, R136 ;  /* 0x0000008800867202 */ /* 0x000fca0000000f00 */
[----:B------:R-:W-:-:S05]  /*3840*/  FADD.FTZ R134, R132, R134 ;  /* 0x0000008684867221 */ /* 0x000fca0000010000 */
[----:B------:R-:W-:-:S07]  /*3850*/  MOV R140, R134 ;  /* 0x00000086008c7202 */ /* 0x000fce0000000f00 */
[----:B------:R-:W-:Y:S05]  /*3860*/  WARPSYNC.COLLECTIVE R138, `(.L_x_301) ;  /* 0x000000008a087348 */ /* 0x000fea0003c00000 */
[----:B------:R0:W1:Y:S02]  /*3870*/  SHFL.BFLY P2, R136, R140, R142, R144 ;  /* 0x0c00008e8c887389 */ /* 0x0000640000040090 */
[----:B01----:R-:W-:Y:S01]  /*3880*/  ENDCOLLECTIVE ;  /* 0x000000000000791b */ /* 0x003fe20003800000 */
.L_x_301:
[----:B------:R-:W-:Y:S05]  /*3890*/  BRA `(.L_x_302) ;  /* 0xffffffdc004c7947 */ /* 0x000fea000383ffff */
.L_x_303:
        /* <DEDUP_REMOVED lines=14> */
.L_x_2005:


//--------------------- .text._ZN10layer_norm13ln_fwd_kernelINS_13Kernel_traitsIffffjLj32768ELj4ELj1ELj4ELj16ENS_18Kernel_traits_baseILj32768EffffjLj128EEEEEEEvNS_9FwdParamsE --------------------------
	.section	.text._ZN10layer_norm13ln_fwd_kernelINS_13Kernel_traitsIffffjLj32768ELj4ELj1ELj4ELj16ENS_18Kernel_traits_baseILj32768EffffjLj128EEEEEEEvNS_9FwdParamsE,"ax",@progbits
	.align	128
        .global         _ZN10layer_norm13ln_fwd_kernelINS_13Kernel_traitsIffffjLj32768ELj4ELj1ELj4ELj16ENS_18Kernel_traits_baseILj32768EffffjLj128EEEEEEEvNS_9FwdParamsE
        .type           _ZN10layer_norm13ln_fwd_kernelINS_13Kernel_traitsIffffjLj32768ELj4ELj1ELj4ELj16ENS_18Kernel_traits_baseILj32768EffffjLj128EEEEEEEvNS_9FwdParamsE,@function
        .size           _ZN10layer_norm13ln_fwd_kernelINS_13Kernel_traitsIffffjLj32768ELj4ELj1ELj4ELj16ENS_18Kernel_traits_baseILj32768EffffjLj128EEEEEEEvNS_9FwdParamsE,(.L_x_2006 - _ZN10layer_norm13ln_fwd_kernelINS_13Kernel_traitsIffffjLj32768ELj4ELj1ELj4ELj16ENS_18Kernel_traits_baseILj32768EffffjLj128EEEEEEEvNS_9FwdParamsE)
        .other          _ZN10layer_norm13ln_fwd_kernelINS_13Kernel_traitsIffffjLj32768ELj4ELj1ELj4ELj16ENS_18Kernel_traits_baseILj32768EffffjLj128EEEEEEEvNS_9FwdParamsE,@"STO_CUDA_ENTRY STV_DEFAULT"
_ZN10layer_norm13ln_fwd_kernelINS_13Kernel_traitsIffffjLj32768ELj4ELj1ELj4ELj16ENS_18Kernel_traits_baseILj32768EffffjLj128EEEEEEEvNS_9FwdParamsE:
.text._ZN10layer_norm13ln_fwd_kernelINS_13Kernel_traitsIffffjLj32768ELj4ELj1ELj4ELj16ENS_18Kernel_traits_baseILj32768EffffjLj128EEEEEEEvNS_9FwdParamsE:
        /* <DEDUP_REMOVED lines=51> */
[----:B0-----:R-:W-:Y:S01]  /*0330*/  MOV R6, R5 ;  /* 0x0000000500067202 */ /* 0x001fe20000000f00 */
[----:B------:R-:W-:-:S11]  /*0340*/  HFMA2.MMA R5, -RZ, RZ, 0, 0 ;  /* 0x00000000ff057435 */ /* 0x000fd600000001ff */
.L_x_307:
[----:B0-----:R-:W0:Y:S01]  /*0350*/  S2R R216, SR_CTAID.X ;  /* 0x0000000000d87919 */ /* 0x001e220000002500 */
[----:B------:R-:W1:Y:S01]  /*0360*/  LDC.64 R204, c[0x0][0x220] ;  /* 0x00008800ffcc7b82 */ /* 0x000e620000000a00 */
[----:B------:R-:W-:Y:S02]  /*0370*/  SHF.L.U32 R8, R6, 0xd, RZ ;  /* 0x0000000d06087819 */ /* 0x000fe400000006ff */
        /* <DEDUP_REMOVED lines=139> */
[----:B------:R-:W-:Y:S01]  /*0c30*/  FFMA.FTZ R9, R224, R224, R9 ;  /* 0x000000e0e0097223 */ /* 0x000fe20000010009 */
[----:B------:R-:W-:-:S03]  /*0c40*/  FADD.FTZ R224, R48, -R218 ;  /* 0x800000da30e07221 */ /* 0x000fc60000010000 */
[----:B------:R-:W-:-:S04]  /*0c50*/  FFMA.FTZ R9, R226, R226, R9 ;  /* 0x000000e2e2097223 */ /* 0x000fc80000010009 */
        /* <DEDUP_REMOVED lines=128> */
.L_x_318:
        /* <DEDUP_REMOVED lines=51> */
[----:B------:R-:W-:Y:S01]  /*1790*/  FMUL.FTZ R225, R228, R225 ;  /* 0x000000e1e4e17220 */ /* 0x000fe20000410000 */
[----:B0-----:R-:W-:-:S03]  /*17a0*/  FMUL.FTZ R220, R222, R223 ;  /* 0x000000dfdedc7220 */ /* 0x001fc60000410000 */
[----:B------:R-:W-:Y:S01]  /*17b0*/  FFMA.FTZ R9, R222, R225, R9 ;  /* 0x000000e1de097223 */ /* 0x000fe20000010009 */
[----:B------:R-:W-:Y:S02]  /*17c0*/  LEA.HI R225, R0, R3, RZ, 0x19 ;  /* 0x0000000300e17211 */ /* 0x000fe400078fc8ff */
[----:B------:R-:W-:Y:S01]  /*17d0*/  LOP3.LUT R222, R224, UR4, RZ, 0xc0, !PT ;  /* 0x00000004e0de7c12 */ /* 0x000fe2000f8ec0ff */
[----:B------:R-:W-:Y:S03]  /*17e0*/  SHFL.IDX PT, R220, R220, RZ, 0x1f ;  /* 0x00001fffdcdc7589 */ /* 0x000fe600000e0000 */
[----:B------:R-:W-:Y:S01]  /*17f0*/  LEA R225, P3, R225, R222, 0x2 ;  /* 0x000000dee1e17211 */ /* 0x000fe200078610ff */
[----:B------:R-:W0:Y:S03]  /*1800*/  SHFL.IDX PT, R221, R9, RZ, 0x1f ;  /* 0x00001fff09dd7589 */ /* 0x000e2600000e0000 */
[----:B------:R-:W-:-:S02]  /*1810*/  @!P2 IADD3 R222, P4, R2, R225, RZ ;  /* 0x000000e102dea210 */ /* 0x000fc40007f9e0ff */
        /* <DEDUP_REMOVED lines=22> */
.L_x_306:
[----:B------:R-:W2:Y:S04]  /*1980*/  LDG.E.STRONG.GPU R9, desc[UR6][R218.64] ;  /* 0x00000006da097981 */ /* 0x000ea8000c1ef900 */
[----:B--2---:R-:W-:Y:S01]  /*1990*/  CCTL.IVALL ;  /* 0x00000000ff00798f */ /* 0x004fe20002000000 */
[----:B------:R-:W-:Y:S05]  /*19a0*/  YIELD ;  /* 0x0000000000007946 */ /* 0x000fea0003800000 */
[----:B------:R-:W-:-:S13]  /*19b0*/  ISETP.NE.AND P2, PT, R9, R220, PT ;  /* 0x000000dc0900720c */ /* 0x000fda0003f45270 */
[----:B------:R-:W-:Y:S05]  /*19c0*/  @P2 BRA `(.L_x_306) ;  /* 0xfffffffc00ec2947 */ /* 0x000fea000383ffff */
.L_x_305:
[----:B0-----:R-:W0:Y:S01]  /*19d0*/  @!P1 LDC.64 R220, c[0x0][0x250] ;  /* 0x00009400ffdc9b82 */ /* 0x001e220000000a00 */
[----:B------:R-:W-:Y:S07]  /*19e0*/  WARPSYNC.ALL ;  /* 0x0000000000007948 */ /* 0x000fee0003800000 */
[----:B------:R-:W-:Y:S01]  /*19f0*/  BAR.SYNC.DEFER_BLOCKING 0x0 ;  /* 0x0000000000007b1d */ /* 0x000fe20000010000 */
[----:B------:R-:W-:Y:S02]  /*1a00*/  @!P1 IADD3 R9, P2, R4, R225, RZ ;  /* 0x000000e104099210 */ /* 0x000fe40007f5e0ff */
[----:B------:R-:W-:-:S02]  /*1a10*/  CS2R R218, SRZ ;  /* 0x0000000000da7805 */ /* 0x000fc4000001ff00 */
[----:B------:R-:W-:-:S03]  /*1a20*/  @!P1 IADD3.X R222, RZ, R226, RZ, P2, !PT ;  /* 0x000000e2ffde9210 */ /* 0x000fc600017fe4ff */
[----:B------:R-:W1:Y:S01]  /*1a30*/  LDC.64 R236, c[0x0][0x228] ;  /* 0x00008a00ffec7b82 */ /* 0x000e620000000a00 */
[----:B------:R-:W-:Y:S01]  /*1a40*/  LOP3.LUT R217, R217, 0x3, R216, 0xc8, !PT ;  /* 0x00000003d9d97812 */ /* 0x000fe200078ec8d8 */
[----:B------:R-:W-:Y:S01]  /*1a50*/  ULDC.64 UR8, c[0x0][0x228] ;  /* 0x00008a0000087ab9 */ /* 0x000fe20000000a00 */
[----:B------:R-:W-:Y:S01]  /*1a60*/  ULDC UR4, c[0x0][0x214] ;  /* 0x0000850000047ab9 */ /* 0x000fe20000000800 */
[----:B0-----:R-:W-:-:S04]  /*1a70*/  @!P1 LEA R220, P2, R9, R220, 0x3 ;  /* 0x000000dc09dc9211 */ /* 0x001fc800078418ff */
[----:B------:R-:W-:-:S05]  /*1a80*/  @!P1 LEA.HI.X R221, R9, R221, R222, 0x3, P2 ;  /* 0x000000dd09dd9211 */ /* 0x000fca00010f1cde */
[----:B------:R0:W2:Y:S01]  /*1a90*/  @!P1 LDG.E.64 R218, desc[UR6][R220.64] ;  /* 0x00000006dcda9981 */ /* 0x0000a2000c1e1b00 */
[----:B------:R-:W-:Y:S02]  /*1aa0*/  MOV R9, RZ ;  /* 0x000000ff00097202 */ /* 0x000fe40000000f00 */
[----:B------:R-:W-:Y:S01]  /*1ab0*/  @!P1 MOV R9, 0x46000000 ;  /* 0x4600000000099802 */ /* 0x000fe20000000f00 */
[----:B-1----:R-:W-:Y:S01]  /*1ac0*/  IMAD.WIDE.U32 R236, R13, 0x10, R236 ;  /* 0x000000100dec7825 */ /* 0x002fe200078e00ec */
[----:B------:R-:W-:Y:S02]  /*1ad0*/  LOP3.LUT P1, RZ, R217, 0x1f, R0, 0xf8, !PT ;  /* 0x0000001fd9ff7812 */ /* 0x000fe4000782f800 */
[----:B------:R-:W1:Y:S01]  /*1ae0*/  LDC R217, c[0x0][0x260] ;  /* 0x00009800ffd97b82 */ /* 0x000e620000000800 */
[----:B------:R-:W3:Y:S01]  /*1af0*/  SHFL.DOWN PT, R222, R9, 0x2, 0x1f ;  /* 0x08401f0009de7f89 */ /* 0x000ee200000e0000 */
[----:B------:R-:W-:Y:S02]  /*1b00*/  LEA R234, P2, R215, UR8, 0x4 ;  /* 0x00000008d7ea7c11 */ /* 0x000fe4000f8420ff */
[----:B------:R-:W-:-:S02]  /*1b10*/  IADD3 R5, R5, 0x1, RZ ;  /* 0x0000000105057810 */ /* 0x000fc40007ffe0ff */
[----:B------:R-:W-:Y:S02]  /*1b20*/  LEA.HI.X R235, R215, UR9, RZ, 0x4, P2 ;  /* 0x00000009d7eb7c11 */ /* 0x000fe400090f24ff */
[----:B------:R-:W-:-:S03]  /*1b30*/  LOP3.LUT R5, R5, 0x3, RZ, 0xc0, !PT ;  /* 0x0000000305057812 */ /* 0x000fc600078ec0ff */
[----:B------:R-:W4:Y:S01]  /*1b40*/  @!P1 LDC.64 R238, c[0x0][0x238] ;  /* 0x00008e00ffee9b82 */ /* 0x000f220000000a00 */
[----:B---3--:R-:W-:-:S04]  /*1b50*/  FADD.FTZ R224, R222, R9 ;  /* 0x00000009dee07221 */ /* 0x008fc80000010000 */
[----:B------:R-:W3:Y:S01]  /*1b60*/  MUFU.RCP R225, R224 ;  /* 0x000000e000e17308 */ /* 0x000ee20000001000 */
[----:B------:R-:W0:Y:S01]  /*1b70*/  SHFL.DOWN PT, R229, R224, 0x1, 0x1f ;  /* 0x08201f00e0e57f89 */ /* 0x000e2200000e0000 */
[----:B----4-:R-:W-:-:S04]  /*1b80*/  @!P1 IMAD.WIDE R238, R6, 0x4, R238 ;  /* 0x0000000406ee9825 */ /* 0x010fc800078e02ee */
[----:B0-----:R-:W-:-:S06]  /*1b90*/  FADD.FTZ R221, R224, R229 ;  /* 0x000000e5e0dd7221 */ /* 0x001fcc0000010000 */
[----:B------:R-:W0:Y:S01]  /*1ba0*/  MUFU.RCP R221, R221 ;  /* 0x000000dd00dd7308 */ /* 0x000e220000001000 */
[----:B--2---:R-:W2:Y:S04]  /*1bb0*/  SHFL.DOWN PT, R223, R218, 0x2, 0x1f ;  /* 0x08401f00dadf7f89 */ /* 0x004ea800000e0000 */
[----:B------:R-:W4:Y:S01]  /*1bc0*/  SHFL.DOWN PT, R220, R219, 0x2, 0x1f ;  /* 0x08401f00dbdc7f89 */ /* 0x000f2200000e0000 */
[----:B--2---:R-:W-:Y:S01]  /*1bd0*/  FMUL.FTZ R226, R222, R223 ;  /* 0x000000dfdee27220 */ /* 0x004fe20000410000 */
[----:B------:R-:W-:-:S03]  /*1be0*/  FADD.FTZ R223, -R223, R218 ;  /* 0x000000dadfdf7221 */ /* 0x000fc60000010100 */
[----:B------:R-:W-:Y:S01]  /*1bf0*/  FFMA.FTZ R226, R9, R218, R226 ;  /* 0x000000da09e27223 */ /* 0x000fe200000100e2 */
[----:B------:R-:W-:Y:S01]  /*1c00*/  FMUL.FTZ R218, R223, R223 ;  /* 0x000000dfdfda7220 */ /* 0x000fe20000410000 */
[----:B----4-:R-:W-:Y:S02]  /*1c10*/  FADD.FTZ R220, R220, R219 ;  /* 0x000000dbdcdc7221 */ /* 0x010fe40000010000 */
[----:B---3--:R-:W-:Y:S01]  /*1c20*/  FMUL.FTZ R227, R225, R226 ;  /* 0x000000e2e1e37220 */ /* 0x008fe20000410000 */
[----:B------:R-:W-:-:S04]  /*1c30*/  FMUL.FTZ R9, R218, R9 ;  /* 0x00000009da097220 */ /* 0x000fc80000410000 */
[----:B------:R-:W2:Y:S01]  /*1c40*/  SHFL.DOWN PT, R226, R227, 0x1, 0x1f ;  /* 0x08201f00e3e27f89 */ /* 0x000ea200000e0000 */
[----:B------:R-:W-:-:S04]  /*1c50*/  FMUL.FTZ R9, R222, R9 ;  /* 0x00000009de097220 */ /* 0x000fc80000410000 */
[----:B------:R-:W-:-:S05]  /*1c60*/  FFMA.FTZ R220, R225, R9, R220 ;  /* 0x00000009e1dc7223 */ /* 0x000fca00000100dc */
[----:B------:R-:W3:Y:S01]  /*1c70*/  SHFL.DOWN PT, R219, R220, 0x1, 0x1f ;  /* 0x08201f00dcdb7f89 */ /* 0x000ee200000e0000 */
[----:B--2---:R-:W-:Y:S01]  /*1c80*/  FMUL.FTZ R223, R229, R226 ;  /* 0x000000e2e5df7220 */ /* 0x004fe20000410000 */
[----:B------:R-:W-:-:S03]  /*1c90*/  FADD.FTZ R226, R227, -R226 ;  /* 0x800000e2e3e27221 */ /* 0x000fc60000010000 */
[----:B------:R-:W-:Y:S01]  /*1ca0*/  FFMA.FTZ R218, R224, R227, R223 ;  /* 0x000000e3e0da7223 */ /* 0x000fe200000100df */
[----:B------:R-:W-:-:S03]  /*1cb0*/  FMUL.FTZ R223, R226, R226 ;  /* 0x000000e2e2df7220 */ /* 0x000fc60000410000 */
[----:B0-----:R-:W-:Y:S01]  /*1cc0*/  FMUL.FTZ R9, R221, R218 ;  /* 0x000000dadd097220 */ /* 0x001fe20000410000 */
[----:B------:R-:W-:Y:S01]  /*1cd0*/  FMUL.FTZ R224, R224, R223 ;  /* 0x000000dfe0e07220 */ /* 0x000fe20000410000 */
[----:B---3--:R-:W-:Y:S01]  /*1ce0*/  FADD.FTZ R216, R220, R219 ;  /* 0x000000dbdcd87221 */ /* 0x008fe20000010000 */
[----:B------:R-:W0:Y:S02]  /*1cf0*/  @!P1 LDC.64 R222, c[0x0][0x230] ;  /* 0x00008c00ffde9b82 */ /* 0x000e240000000a00 */
[----:B------:R-:W-:Y:S01]  /*1d00*/  FMUL.FTZ R224, R229, R224 ;  /* 0x000000e0e5e07220 */ /* 0x000fe20000410000 */
[----:B------:R-:W2:Y:S03]  /*1d10*/  SHFL.IDX PT, R9, R9, RZ, 0x1f ;  /* 0x00001fff09097589 */ /* 0x000ea600000e0000 */
[----:B------:R-:W-:-:S06]  /*1d20*/  FFMA.FTZ R216, R221, R224, R216 ;  /* 0x000000e0ddd87223 */ /* 0x000fcc00000100d8 */
[----:B------:R-:W1:Y:S01]  /*1d30*/  SHFL.IDX PT, R216, R216, RZ, 0x1f ;  /* 0x00001fffd8d87589 */ /* 0x000e6200000e0000 */
[C---:B0-----:R-:W-:Y:S01]  /*1d40*/  @!P1 IMAD.WIDE R226, R6.reuse, 0x4, R222 ;  /* 0x0000000406e29825 */ /* 0x041fe200078e02de */
[----:B------:R-:W-:-:S03]  /*1d50*/  IADD3 R6, R6, UR5, RZ ;  /* 0x0000000506067c10 */ /* 0x000fc6000fffe0ff */
        /* <DEDUP_REMOVED lines=9> */
[----:B-1----:R-:W-:Y:S01]  /*1df0*/  FFMA.FTZ R216, R216, 3.0517578125e-05, R217 ;  /* 0x38000000d8d87823 */ /* 0x002fe200000100d9 */
        /* <DEDUP_REMOVED lines=57> */
[C---:B0-----:R-:W-:Y:S01]  /*2190*/  FMUL.FTZ R13, R198.reuse, R52 ;  /* 0x00000034c60d7220 */ /* 0x041fe20000410000 */
        /* <DEDUP_REMOVED lines=8> */
[----:B------:R-:W-:Y:S01]  /*2220*/  LEA R52, P1, R211, UR8, 0x4 ;  /* 0x00000008d3347c11 */ /* 0x000fe2000f8220ff */
        /* <DEDUP_REMOVED lines=26> */
[C---:B------:R-:W-:Y:S01]  /*23d0*/  FMUL.FTZ R29, R198.reuse, R30 ;  /* 0x0000001ec61d7220 */ /* 0x040fe20000410000 */
[----:B------:R-:W-:Y:S01]  /*23e0*/  LEA.HI.X R53, R211, UR9, RZ, 0x4, P1 ;  /* 0x00000009d3357c11 */ /* 0x000fe200088f24ff */
        /* <DEDUP_REMOVED lines=14> */
[----:B------:R-:W-:Y:S01]  /*24d0*/  LEA R48, P2, R212, UR8, 0x4 ;  /* 0x00000008d4307c11 */ /* 0x000fe2000f8420ff */
[----:B------:R-:W-:Y:S01]  /*24e0*/  FFMA.FTZ R26, R174, R45, R110 ;  /* 0x0000002dae1a7223 */ /* 0x000fe2000001006e */
[----:B------:R-:W-:Y:S01]  /*24f0*/  FFMA.FTZ R25, R173, R44, R109 ;  /* 0x0000002cad197223 */ /* 0x000fe2000001006d */
[----:B------:R-:W-:Y:S01]  /*2500*/  FFMA.FTZ R24, R172, R9, R108 ;  /* 0x00000009ac187223 */ /* 0x000fe2000001006c */
[----:B------:R-:W-:Y:S01]  /*2510*/  FFMA.FTZ R27, R175, R46, R111 ;  /* 0x0000002eaf1b7223 */ /* 0x000fe2000001006f */
[----:B------:R0:W-:Y:S01]  /*2520*/  STG.E.128 desc[UR6][R236.64], R16 ;  /* 0x00000010ec007986 */ /* 0x0001e2000c101d06 */
[C---:B------:R-:W-:Y:S01]  /*2530*/  LEA R44, P3, R213.reuse, UR8, 0x4 ;  /* 0x00000008d52c7c11 */ /* 0x040fe2000f8620ff */
[----:B------:R-:W-:Y:S01]  /*2540*/  FMUL.FTZ R233, R198, R184 ;  /* 0x000000b8c6e97220 */ /* 0x000fe20000410000 */
[----:B------:R-:W-:Y:S01]  /*2550*/  LEA.HI.X R55, R214, UR9, RZ, 0x4, P1 ;  /* 0x00000009d6377c11 */ /* 0x000fe200088f24ff */
[----:B------:R1:W-:Y:S01]  /*2560*/  STG.E.128 desc[UR6][R234.64], R20 ;  /* 0x00000014ea007986 */ /* 0x0003e2000c101d06 */
[----:B------:R-:W-:Y:S01]  /*2570*/  LEA.HI.X R49, R212, UR9, RZ, 0x4, P2 ;  /* 0x00000009d4317c11 */ /* 0x000fe200090f24ff */
[C---:B------:R-:W-:Y:S01]  /*2580*/  FMUL.FTZ R184, R198.reuse, R185 ;  /* 0x000000b9c6b87220 */ /* 0x040fe20000410000 */
[----:B------:R-:W-:Y:S01]  /*2590*/  LEA.HI.X R45, R213, UR9, RZ, 0x4, P3 ;  /* 0x00000009d52d7c11 */ /* 0x000fe200098f24ff */
[----:B------:R2:W-:Y:S01]  /*25a0*/  STG.E.128 desc[UR6][R52.64], R24 ;  /* 0x0000001834007986 */ /* 0x0005e2000c101d06 */
        /* <DEDUP_REMOVED lines=10> */
[----:B------:R-:W-:Y:S01]  /*2650*/  LEA R42, P1, R10, UR8, 0x4 ;  /* 0x000000080a2a7c11 */ /* 0x000fe2000f8220ff */
[----:B------:R-:W-:Y:S01]  /*2660*/  FFMA.FTZ R17, R169, R40, R105 ;  /* 0x00000028a9117223 */ /* 0x000fe20000010069 */
[----:B------:R-:W-:Y:S01]  /*2670*/  FFMA.FTZ R16, R168, R47, R104 ;  /* 0x0000002fa8107223 */ /* 0x000fe20000010068 */
[----:B------:R-:W-:Y:S01]  /*2680*/  FFMA.FTZ R18, R170, R41, R106 ;  /* 0x00000029aa127223 */ /* 0x000fe2000001006a */
        /* <DEDUP_REMOVED lines=8> */
[----:B------:R-:W-:Y:S01]  /*2710*/  LEA.HI.X R43, R10, UR9, RZ, 0x4, P1 ;  /* 0x000000090a2b7c11 */ /* 0x000fe200088f24ff */
[----:B------:R-:W-:Y:S01]  /*2720*/  FFMA.FTZ R39, R159, R30, R95 ;  /* 0x0000001e9f277223 */ /* 0x000fe2000001005f */
[----:B------:R-:W-:Y:S01]  /*2730*/  FFMA.FTZ R38, R158, R29, R94 ;  /* 0x0000001d9e267223 */ /* 0x000fe2000001005e */
[----:B------:R-:W-:Y:S01]  /*2740*/  FFMA.FTZ R37, R157, R28, R93 ;  /* 0x0000001c9d257223 */ /* 0x000fe2000001005d */
[----:B------:R-:W-:Y:S01]  /*2750*/  FFMA.FTZ R36, R156, R35, R92 ;  /* 0x000000239c247223 */ /* 0x000fe2000001005c */
[----:B------:R-:W-:Y:S01]  /*2760*/  LEA R40, P2, R208, UR8, 0x4 ;  /* 0x00000008d0287c11 */ /* 0x000fe2000f8420ff */
[----:B------:R0:W-:Y:S01]  /*2770*/  STG.E.128 desc[UR6][R48.64], R16 ;  /* 0x0000001030007986 */ /* 0x0001e2000c101d06 */
[----:B------:R-:W-:Y:S01]  /*2780*/  LEA R34, P3, R210, UR8, 0x4 ;  /* 0x00000008d2227c11 */ /* 0x000fe2000f8620ff */
[----:B------:R-:W-:Y:S01]  /*2790*/  FMUL.FTZ R194, R198, R195 ;  /* 0x000000c3c6c27220 */ /* 0x000fe20000410000 */
[C---:B------:R-:W-:Y:S01]  /*27a0*/  LEA R32, P4, R209.reuse, UR8, 0x4 ;  /* 0x00000008d1207c11 */ /* 0x040fe2000f8820ff */
[----:B------:R1:W-:Y:S01]  /*27b0*/  STG.E.128 desc[UR6][R54.64], R20 ;  /* 0x0000001436007986 */ /* 0x0003e2000c101d06 */
[----:B------:R-:W-:Y:S01]  /*27c0*/  LEA.HI.X R41, R208, UR9, RZ, 0x4, P2 ;  /* 0x00000009d0297c11 */ /* 0x000fe200090f24ff */
[----:B------:R-:W-:Y:S01]  /*27d0*/  FMUL.FTZ R195, R198, R196 ;  /* 0x000000c4c6c37220 */ /* 0x000fe20000410000 */
[----:B------:R-:W-:Y:S01]  /*27e0*/  LEA.HI.X R35, R210, UR9, RZ, 0x4, P3 ;  /* 0x00000009d2237c11 */ /* 0x000fe200098f24ff */
[----:B------:R2:W-:Y:S01]  /*27f0*/  STG.E.128 desc[UR6][R44.64], R24 ;  /* 0x000000182c007986 */ /* 0x0005e2000c101d06 */
[----:B------:R-:W-:Y:S01]  /*2800*/  LEA.HI.X R33, R209, UR9, RZ, 0x4, P4 ;  /* 0x00000009d1217c11 */ /* 0x000fe2000a0f24ff */
[----:B------:R-:W-:Y:S01]  /*2810*/  FFMA.FTZ R29, R137, R188, R73 ;  /* 0x000000bc891d7223 */ /* 0x000fe20000010049 */
[----:B------:R-:W-:Y:S01]  /*2820*/  FFMA.FTZ R28, R136, R187, R72 ;  /* 0x000000bb881c7223 */ /* 0x000fe20000010048 */
[----:B------:R3:W-:Y:S01]  /*2830*/  STG.E.128 desc[UR6][R42.64], R36 ;  /* 0x000000242a007986 */ /* 0x0007e2000c101d06 */
[----:B------:R-:W-:Y:S01]  /*2840*/  FFMA.FTZ R30, R138, R189, R74 ;  /* 0x000000bd8a1e7223 */ /* 0x000fe2000001004a */
        /* <DEDUP_REMOVED lines=16> */
[----:B---3--:R-:W-:Y:S01]  /*2950*/  LEA R36, P1, R15, UR8, 0x4 ;  /* 0x000000080f247c11 */ /* 0x008fe2000f8220ff */
[----:B------:R0:W-:Y:S01]  /*2960*/  STG.E.128 desc[UR6][R40.64], R16 ;  /* 0x0000001028007986 */ /* 0x0001e2000c101d06 */
[C---:B------:R-:W-:Y:S01]  /*2970*/  LEA R38, P2, R14.reuse, UR8, 0x4 ;  /* 0x000000080e267c11 */ /* 0x040fe2000f8420ff */
[----:B------:R-:W-:Y:S01]  /*2980*/  FFMA.FTZ R31, R139, R190, R75 ;  /* 0x000000be8b1f7223 */ /* 0x000fe2000001004b */
[----:B------:R-:W-:Y:S01]  /*2990*/  LEA.HI.X R37, R15, UR9, RZ, 0x4, P1 ;  /* 0x000000090f257c11 */ /* 0x000fe200088f24ff */
[----:B------:R1:W-:Y:S01]  /*29a0*/  STG.E.128 desc[UR6][R34.64], R20 ;  /* 0x0000001422007986 */ /* 0x0003e2000c101d06 */
[----:B------:R-:W-:Y:S01]  /*29b0*/  LEA.HI.X R39, R14, UR9, RZ, 0x4, P2 ;  /* 0x000000090e277c11 */ /* 0x000fe200090f24ff */
[C---:B------:R-:W-:Y:S01]  /*29c0*/  FMUL.FTZ R222, R198.reuse, R201 ;  /* 0x000000c9c6de7220 */ /* 0x040fe20000410000 */
[C---:B------:R-:W-:Y:S01]  /*29d0*/  LEA R14, P1, R7.reuse, UR8, 0x4 ;  /* 0x00000008070e7c11 */ /* 0x040fe2000f8220ff */
[----:B------:R2:W-:Y:S01]  /*29e0*/  STG.E.128 desc[UR6][R32.64], R24 ;  /* 0x0000001820007986 */ /* 0x0005e2000c101d06 */
[C---:B------:R-:W-:Y:S01]  /*29f0*/  FMUL.FTZ R221, R198.reuse, R221 ;  /* 0x000000ddc6dd7220 */ /* 0x040fe20000410000 */
[C---:B------:R-:W-:Y:S01]  /*2a00*/  FMUL.FTZ R224, R198.reuse, R203 ;  /* 0x000000cbc6e07220 */ /* 0x040fe20000410000 */
[----:B------:R-:W-:Y:S01]  /*2a10*/  LEA.HI.X R15, R7, UR9, RZ, 0x4, P1 ;  /* 0x00000009070f7c11 */ /* 0x000fe200088f24ff */
[C---:B------:R-:W-:Y:S01]  /*2a20*/  FMUL.FTZ R223, R198.reuse, R223 ;  /* 0x000000dfc6df7220 */ /* 0x040fe20000410000 */
[C---:B------:R-:W-:Y:S01]  /*2a30*/  FMUL.FTZ R226, R198.reuse, R205 ;  /* 0x000000cdc6e27220 */ /* 0x040fe20000410000 */
[C---:B------:R-:W-:Y:S01]  /*2a40*/  FMUL.FTZ R225, R198.reuse, R225 ;  /* 0x000000e1c6e17220 */ /* 0x040fe20000410000 */
[----:B------:R-:W-:Y:S01]  /*2a50*/  FMUL.FTZ R228, R198, R207 ;  /* 0x000000cfc6e47220 */ /* 0x000fe20000410000 */
[----:B------:R-:W-:Y:S01]  /*2a60*/  LEA R10, P3, R11, UR8, 0x4 ;  /* 0x000000080b0a7c11 */ /* 0x000fe2000f8620ff */
[----:B------:R-:W-:Y:S01]  /*2a70*/  FFMA.FTZ R13, R121, R226, R57 ;  /* 0x000000e2790d7223 */ /* 0x000fe20000010039 */
[----:B0-----:R-:W-:Y:S01]  /*2a80*/  FFMA.FTZ R17, R141, R184, R77 ;  /* 0x000000b88d117223 */ /* 0x001fe2000001004d */
[----:B------:R-:W-:Y:S01]  /*2a90*/  FFMA.FTZ R16, R140, R233, R76 ;  /* 0x000000e98c107223 */ /* 0x000fe2000001004c */
[----:B------:R-:W-:Y:S01]  /*2aa0*/  FFMA.FTZ R18, R142, R185, R78 ;  /* 0x000000b98e127223 */ /* 0x000fe2000001004e */
[----:B------:R-:W-:Y:S01]  /*2ab0*/  FFMA.FTZ R19, R143, R186, R79 ;  /* 0x000000ba8f137223 */ /* 0x000fe2000001004f */
[----:B-1----:R-:W-:-:S02]  /*2ac0*/  LEA R20, P2, R8, UR8, 0x4 ;  /* 0x0000000808147c11 */ /* 0x002fc4000f8420ff */
[----:B------:R-:W-:Y:S01]  /*2ad0*/  LEA R22, P1, R12, UR8, 0x4 ;  /* 0x000000080c167c11 */ /* 0x000fe2000f8220ff */
[----:B--2---:R-:W-:Y:S01]  /*2ae0*/  FFMA.FTZ R25, R133, R192, R69 ;  /* 0x000000c085197223 */ /* 0x004fe20000010045 */
[----:B------:R-:W-:Y:S01]  /*2af0*/  FFMA.FTZ R24, R132, R191, R68 ;  /* 0x000000bf84187223 */ /* 0x000fe20000010044 */
[----:B------:R-:W-:Y:S01]  /*2b00*/  FFMA.FTZ R26, R134, R193, R70 ;  /* 0x000000c1861a7223 */ /* 0x000fe20000010046 */
[----:B------:R-:W-:Y:S01]  /*2b10*/  FFMA.FTZ R27, R135, R194, R71 ;  /* 0x000000c2871b7223 */ /* 0x000fe20000010047 */
[----:B------:R0:W-:Y:S01]  /*2b20*/  STG.E.128 desc[UR6][R36.64], R16 ;  /* 0x0000001024007986 */ /* 0x0001e2000c101d06 */
[----:B------:R-:W-:Y:S02]  /*2b30*/  LEA.HI.X R21, R8, UR9, RZ, 0x4, P2 ;  /* 0x0000000908157c11 */ /* 0x000fe400090f24ff */
[----:B------:R-:W-:Y:S01]  /*2b40*/  LEA.HI.X R23, R12, UR9, RZ, 0x4, P1 ;  /* 0x000000090c177c11 */ /* 0x000fe200088f24ff */
[----:B------:R1:W-:Y:S01]  /*2b50*/  STG.E.128 desc[UR6][R38.64], R28 ;  /* 0x0000001c26007986 */ /* 0x0003e2000c101d06 */
[----:B------:R-:W-:Y:S01]  /*2b60*/  LEA.HI.X R11, R11, UR9, RZ, 0x4, P3 ;  /* 0x000000090b0b7c11 */ /* 0x000fe200098f24ff */
[----:B------:R-:W-:Y:S01]  /*2b70*/  FFMA.FTZ R12, R120, R223, R56 ;  /* 0x000000df780c7223 */ /* 0x000fe20000010038 */
[----:B------:R-:W-:Y:S01]  /*2b80*/  ISETP.GE.AND P1, PT, R6, UR4, PT ;  /* 0x0000000406007c0c */ /* 0x000fe2000bf26270 */
[----:B------:R2:W-:Y:S01]  /*2b90*/  STG.E.128 desc[UR6][R14.64], R24 ;  /* 0x000000180e007986 */ /* 0x0005e2000c101d06 */
[----:B------:R-:W-:Y:S01]  /*2ba0*/  SEL R9, RZ, 0x1, P0 ;  /* 0x00000001ff097807 */ /* 0x000fe20000000000 */
        /* <DEDUP_REMOVED lines=10> */
[----:B------:R0:W-:Y:S04]  /*2c50*/  STG.E.128 desc[UR6][R20.64], R16 ;  /* 0x0000001014007986 */ /* 0x0001e8000c101d06 */
[----:B------:R0:W-:Y:S04]  /*2c60*/  STG.E.128 desc[UR6][R22.64], R28 ;  /* 0x0000001c16007986 */ /* 0x0001e8000c101d06 */
[----:B------:R0:W-:Y:S01]  /*2c70*/  STG.E.128 desc[UR6][R10.64], R12 ;  /* 0x0000000c0a007986 */ /* 0x0001e2000c101d06 */
[----:B------:R-:W-:Y:S05]  /*2c80*/  @!P1 BRA `(.L_x_307) ;  /* 0xffffffd400b09947 */ /* 0x000fea000383ffff */
[----:B------:R-:W-:Y:S05]  /*2c90*/  EXIT ;  /* 0x000000000000794d */ /* 0x000fea0003800000 */
.L_x_304:
[----:B------:R-:W-:Y:S01]  /*2ca0*/  HFMA2.MMA R228, -RZ, RZ, 0, 5.9604644775390625e-08 ;  /* 0x00000001ffe47435 */ /* 0x000fe200000001ff */
[----:B------:R-:W-:Y:S02]  /*2cb0*/  MOV R227, R9 ;  /* 0x0000000900e37202 */ /* 0x000fe40000000f00 */
[----:B------:R-:W-:Y:S02]  /*2cc0*/  MOV R229, 0x1f ;  /* 0x0000001f00e57802 */ /* 0x000fe40000000f00 */
[----:B------:R-:W-:-:S07]  /*2cd0*/  MOV R226, 0xffffffff ;  /* 0xffffffff00e27802 */ /* 0x000fce0000000f00 */
[----:B-----5:R-:W-:Y:S05]  /*2ce0*/  WARPSYNC.COLLECTIVE R226, `(.L_x_308) ;  /* 0x00000000e2087348 */ /* 0x020fea0003c00000 */
[----:B------:R0:W1:Y:S02]  /*2cf0*/  SHFL.BFLY P2, R224, R227, R228, R229 ;  /* 0x0c0000e4e3e07389 */ /* 0x00006400000400e5 */
[----:B01---5:R-:W-:Y:S01]  /*2d00*/  ENDCOLLECTIVE ;  /* 0x000000000000791b */ /* 0x023fe20003800000 */
.L_x_308:
[----:B------:R-:W-:Y:S01]  /*2d10*/  HFMA2.MMA R228, -RZ, RZ, 0, 1.1920928955078125e-07 ;  /* 0x00000002ffe47435 */ /* 0x000fe200000001ff */
[----:B------:R-:W-:-:S05]  /*2d20*/  MOV R218, R224 ;  /* 0x000000e000da7202 */ /* 0x000fca0000000f00 */
[----:B------:R-:W-:-:S05]  /*2d30*/  FADD.FTZ R219, R9, R218 ;  /* 0x000000da09db7221 */ /* 0x000fca0000010000 */
[----:B------:R-:W-:-:S07]  /*2d40*/  MOV R227, R219 ;  /* 0x000000db00e37202 */ /* 0x000fce0000000f00 */
[----:B------:R-:W-:Y:S05]  /*2d50*/  WARPSYNC.COLLECTIVE R226, `(.L_x_309) ;  /* 0x00000000e2087348 */ /* 0x000fea0003c00000 */
[----:B------:R0:W1:Y:S02]  /*2d60*/  SHFL.BFLY P2, R224, R227, R228, R229 ;  /* 0x0c0000e4e3e07389 */ /* 0x00006400000400e5 */
[----:B01----:R-:W-:Y:S01]  /*2d70*/  ENDCOLLECTIVE ;  /* 0x000000000000791b */ /* 0x003fe20003800000 */
.L_x_309:
[----:B------:R-:W-:Y:S01]  /*2d80*/  HFMA2.MMA R228, -RZ, RZ, 0, 2.384185791015625e-07 ;  /* 0x00000004ffe47435 */ /* 0x000fe200000001ff */
[----:B------:R-:W-:-:S05]  /*2d90*/  MOV R218, R224 ;  /* 0x000000e000da7202 */ /* 0x000fca0000000f00 */
[----:B------:R-:W-:-:S05]  /*2da0*/  FADD.FTZ R220, R219, R218 ;  /* 0x000000dadbdc7221 */ /* 0x000fca0000010000 */
[----:B------:R-:W-:-:S07]  /*2db0*/  MOV R227, R220 ;  /* 0x000000dc00e37202 */ /* 0x000fce0000000f00 */
[----:B------:R-:W-:Y:S05]  /*2dc0*/  WARPSYNC.COLLECTIVE R226, `(.L_x_310) ;  /* 0x00000000e2087348 */ /* 0x000fea0003c00000 */
[----:B------:R0:W1:Y:S02]  /*2dd0*/  SHFL.BFLY P2, R224, R227, R228, R229 ;  /* 0x0c0000e4e3e07389 */ /* 0x00006400000400e5 */
[----:B01----:R-:W-:Y:S01]  /*2de0*/  ENDCOLLECTIVE ;  /* 0x000000000000791b */ /* 0x003fe20003800000 */
.L_x_310:
[----:B------:R-:W-:Y:S01]  /*2df0*/  HFMA2.MMA R228, -RZ, RZ, 0, 4.76837158203125e-07 ;  /* 0x00000008ffe47435 */ /* 0x000fe200000001ff */
[----:B------:R-:W-:-:S05]  /*2e00*/  MOV R223, R224 ;  /* 0x000000e000df7202 */ /* 0x000fca0000000f00 */
[----:B------:R-:W-:-:S05]  /*2e10*/  FADD.FTZ R223, R220, R223 ;  /* 0x000000dfdcdf7221 */ /* 0x000fca0000010000 */
[----:B------:R-:W-:-:S07]  /*2e20*/  MOV R227, R223 ;  /* 0x000000df00e37202 */ /* 0x000fce0000000f00 */
[----:B------:R-:W-:Y:S05]  /*2e30*/  WARPSYNC.COLLECTIVE R226, `(.L_x_311) ;  /* 0x00000000e2087348 */ /* 0x000fea0003c00000 */
[----:B------:R0:W1:Y:S02]  /*2e40*/  SHFL.BFLY P2, R224, R227, R228, R229 ;  /* 0x0c0000e4e3e07389 */ /* 0x00006400000400e5 */
[----:B01----:R-:W-:Y:S01]  /*2e50*/  ENDCOLLECTIVE ;  /* 0x000000000000791b */ /* 0x003fe20003800000 */
.L_x_311:
[----:B------:R-:W-:Y:S01]  /*2e60*/  HFMA2.MMA R228, -RZ, RZ, 0, 9.5367431640625e-07 ;  /* 0x00000010ffe47435 */ /* 0x000fe200000001ff */
[----:B------:R-:W-:-:S05]  /*2e70*/  MOV R218, R224 ;  /* 0x000000e000da7202 */ /* 0x000fca0000000f00 */
[----:B------:R-:W-:-:S05]  /*2e80*/  FADD.FTZ R222, R223, R218 ;  /* 0x000000dadfde7221 */ /* 0x000fca0000010000 */
[----:B------:R-:W-:-:S07]  /*2e90*/  MOV R227, R222 ;  /* 0x000000de00e37202 */ /* 0x000fce0000000f00 */
[----:B------:R-:W-:Y:S05]  /*2ea0*/  WARPSYNC.COLLECTIVE R226, `(.L_x_312) ;  /* 0x00000000e2087348 */ /* 0x000fea0003c00000 */
[----:B------:R0:W1:Y:S02]  /*2eb0*/  SHFL.BFLY P2, R224, R227, R228, R229 ;  /* 0x0c0000e4e3e07389 */ /* 0x00006400000400e5 */
[----:B01----:R-:W-:Y:S01]  /*2ec0*/  ENDCOLLECTIVE ;  /* 0x000000000000791b */ /* 0x003fe20003800000 */
.L_x_312:
        /* <DEDUP_REMOVED lines=136> */
.L_x_313:
[----:B------:R-:W-:Y:S01]  /*3750*/  HFMA2.MMA R228, -RZ, RZ, 0, 1.1920928955078125e-07 ;  /* 0x00000002ffe47435 */ /* 0x000fe200000001ff */
[----:B------:R-:W-:-:S05]  /*3760*/  MOV R220, R224 ;  /* 0x000000e000dc7202 */ /* 0x000fca0000000f00 */
[----:B------:R-:W-:-:S05]  /*3770*/  FADD.FTZ R220, R9, R220 ;  /* 0x000000dc09dc7221 */ /* 0x000fca0000010000 */
[----:B------:R-:W-:-:S07]  /*3780*/  MOV R227, R220 ;  /* 0x000000dc00e37202 */ /* 0x000fce0000000f00 */
[----:B------:R-:W-:Y:S05]  /*3790*/  WARPSYNC.COLLECTIVE R226, `(.L_x_314) ;  /* 0x00000000e2087348 */ /* 0x000fea0003c00000 */
[----:B------:R0:W1:Y:S02]  /*37a0*/  SHFL.BFLY P2, R224, R227, R228, R229 ;  /* 0x0c0000e4e3e07389 */ /* 0x00006400000400e5 */
[----:B01----:R-:W-:Y:S01]  /*37b0*/  ENDCOLLECTIVE ;  /* 0x000000000000791b */ /* 0x003fe20003800000 */
.L_x_314:
[----:B------:R-:W-:Y:S01]  /*37c0*/  HFMA2.MMA R228, -RZ, RZ, 0, 2.384185791015625e-07 ;  /* 0x00000004ffe47435 */ /* 0x000fe200000001ff */
[----:B------:R-:W-:-:S05]  /*37d0*/  MOV R219, R224 ;  /* 0x000000e000db7202 */ /* 0x000fca0000000f00 */
[----:B------:R-:W-:-:S05]  /*37e0*/  FADD.FTZ R219, R220, R219 ;  /* 0x000000dbdcdb7221 */ /* 0x000fca0000010000 */
[----:B------:R-:W-:-:S07]  /*37f0*/  MOV R227, R219 ;  /* 0x000000db00e37202 */ /* 0x000fce0000000f00 */
[----:B------:R-:W-:Y:S05]  /*3800*/  WARPSYNC.COLLECTIVE R226, `(.L_x_315) ;  /* 0x00000000e2087348 */ /* 0x000fea0003c00000 */
[----:B------:R0:W1:Y:S02]  /*3810*/  SHFL.BFLY P2, R224, R227, R228, R229 ;  /* 0x0c0000e4e3e07389 */ /* 0x00006400000400e5 */
[----:B01----:R-:W-:Y:S01]  /*3820*/  ENDCOLLECTIVE ;  /* 0x000000000000791b */ /* 0x003fe20003800000 */
.L_x_315:
[----:B------:R-:W-:Y:S01]  /*3830*/  HFMA2.MMA R228, -RZ, RZ, 0, 4.76837158203125e-07 ;  /* 0x00000008ffe47435 */ /* 0x000fe200000001ff */
[----:B------:R-:W-:-:S05]  /*3840*/  MOV R222, R224 ;  /* 0x000000e000de7202 */ /* 0x000fca0000000f00 */
[----:B------:R-:W-:-:S05]  /*3850*/  FADD.FTZ R222, R219, R222 ;  /* 0x000000dedbde7221 */ /* 0x000fca0000010000 */
[----:B------:R-:W-:-:S07]  /*3860*/  MOV R227, R222 ;  /* 0x000000de00e37202 */ /* 0x000fce0000000f00 */
[----:B------:R-:W-:Y:S05]  /*3870*/  WARPSYNC.COLLECTIVE R226, `(.L_x_316) ;  /* 0x00000000e2087348 */ /* 0x000fea0003c00000 */
[----:B------:R0:W1:Y:S02]  /*3880*/  SHFL.BFLY P2, R224, R227, R228, R229 ;  /* 0x0c0000e4e3e07389 */ /* 0x00006400000400e5 */
[----:B01----:R-:W-:Y:S01]  /*3890*/  ENDCOLLECTIVE ;  /* 0x000000000000791b */ /* 0x003fe20003800000 */
.L_x_316:
[----:B------:R-:W-:Y:S01]  /*38a0*/  HFMA2.MMA R228, -RZ, RZ, 0, 9.5367431640625e-07 ;  /* 0x00000010ffe47435 */ /* 0x000fe200000001ff */
[----:B------:R-:W-:-:S05]  /*38b0*/  MOV R223, R224 ;  /* 0x000000e000df7202 */ /* 0x000fca0000000f00 */
[----:B------:R-:W-:-:S05]  /*38c0*/  FADD.FTZ R223, R222, R223 ;  /* 0x000000dfdedf7221 */ /* 0x000fca0000010000 */
[----:B------:R-:W-:-:S07]  /*38d0*/  MOV R227, R223 ;  /* 0x000000df00e37202 */ /* 0x000fce0000000f00 */
[----:B------:R-:W-:Y:S05]  /*38e0*/  WARPSYNC.COLLECTIVE R226, `(.L_x_317) ;  /* 0x00000000e2087348 */ /* 0x000fea0003c00000 */
[----:B------:R0:W1:Y:S02]  /*38f0*/  SHFL.BFLY P2, R224, R227, R228, R229 ;  /* 0x0c0000e4e3e07389 */ /* 0x00006400000400e5 */
[----:B01----:R-:W-:Y:S01]  /*3900*/  ENDCOLLECTIVE ;  /* 0x000000000000791b */ /* 0x003fe20003800000 */
.L_x_317:
[----:B------:R-:W-:Y:S05]  /*3910*/  BRA `(.L_x_318) ;  /* 0xffffffd800d07947 */ /* 0x000fea000383ffff */
.L_x_319:
        /* <DEDUP_REMOVED lines=14> */
.L_x_2006:


//--------------------- .text._ZN10layer_norm13ln_fwd_kernelINS_13Kernel_traitsI13__nv_bfloat16fS2_fjLj30720ELj4ELj1ELj4ELj4ENS_18Kernel_traits_baseILj30720ES2_fS2_fjLj128EEEEEEEvNS_9FwdParamsE --------------------------
	.section	.text._ZN10layer_norm13ln_fwd_kernelINS_13Kernel_traitsI13__nv_bfloat16fS2_fjLj30720ELj4ELj1ELj4ELj4ENS_18Kernel_traits_baseILj30720ES2_fS2_fjLj128EEEEEEEvNS_9FwdParamsE,"ax",@progbits
	.align	128
        .global         _ZN10layer_norm13ln_fwd_kernelINS_13Kernel_traitsI13__nv_bfloat16fS2_fjLj30720ELj4ELj1ELj4ELj4ENS_18Kernel_traits_baseILj30720ES2_fS2_fjLj128EEEEEEEvNS_9FwdParamsE
        .type           _ZN10layer_norm13ln_fwd_kernelINS_13Kernel_traitsI13__nv_bfloat16fS2_fjLj30720ELj4ELj1ELj4ELj4ENS_18Kernel_traits_baseILj30720ES2_fS2_fjLj128EEEEEEEvNS_9FwdParamsE,@function
        .size           _ZN10layer_norm13ln_fwd_kernelINS_13Kernel_traitsI13__nv_bfloat16fS2_fjLj30720ELj4ELj1ELj4ELj4ENS_18Kernel_traits_baseILj30720ES2_fS2_fjLj128EEEEEEEvNS_9FwdParamsE,(.L_x_2007 - _ZN10layer_norm13ln_fwd_kernelINS_13Kernel_traitsI13__nv_bfloat16fS2_fjLj30720ELj4ELj1ELj4ELj4ENS_18Kernel_traits_baseILj30720ES2_fS2_fjLj128EEEEEEEvNS_9FwdParamsE)
        .other          _ZN10layer_norm13ln_fwd_kernelINS_13Kernel_traitsI13__nv_bfloat16fS2_fjLj30720ELj4ELj1ELj4ELj4ENS_18Kernel_traits_baseILj30720ES2_fS2_fjLj128EEEEEEEvNS_9FwdParamsE,@"STO_CUDA_ENTRY STV_DEFAULT"
_ZN10layer_norm13ln_fwd_kernelINS_13Kernel_traitsI13__nv_bfloat16fS2_fjLj30720ELj4ELj1ELj4ELj4ENS_18Kernel_traits_baseILj30720ES2_fS2_fjLj128EEEEEEEvNS_9FwdParamsE:
.text._ZN10layer_norm13ln_fwd_kernelINS_13Kernel_traitsI13__nv_bfloat16fS2_fjLj30720ELj4ELj1ELj4ELj4ENS_18Kernel_traits_baseILj30720ES2_fS2_fjLj128EEEEEEEvNS_9FwdParamsE:
        /* <DEDUP_REMOVED lines=17> */
[----:B------:R0:W5:Y:S01]  /*0110*/  LDG.E.U16 R247, desc[UR6][R4.64] ;  /* 0x0000000604f77981 */ /* 0x000162000c1e1500 */
[----:B-1----:R-:W-:-:S03]  /*0120*/  IMAD.WIDE.U32 R2, R7, 0x2, R2 ;  /* 0x0000000207027825 */ /* 0x002fc600078e0002 */
[----:B------:R0:W5:Y:S04]  /*0130*/  LDG.E.U16 R245, desc[UR6][R4.64+0x400] ;  /* 0x0004000604f57981 */ /* 0x000168000c1e1500 */
        /* <DEDUP_REMOVED lines=117> */
[----:B------:R0:W5:Y:S01]  /*0890*/  LDG.E.U16 R208, desc[UR6][R2.64+0xec00] ;  /* 0x00ec000602d07981 */ /* 0x000162000c1e1500 */
[----:B------:R-:W-:Y:S01]  /*08a0*/  HFMA2.MMA R34, -RZ, RZ, 0, 5.9604644775390625e-08 ;  /* 0x00000001ff227435 */ /* 0x000fe200000001ff */
[----:B------:R-:W-:-:S10]  /*08b0*/  MOV R209, RZ ;  /* 0x000000ff00d17202 */ /* 0x000fd40000000f00 */
.L_x_323:
[----:B-1----:R-:W1:Y:S01]  /*08c0*/  S2R R129, SR_CTAID.X ;  /* 0x0000000000817919 */ /* 0x002e620000002500 */
[----:B0-----:R-:W0:Y:S01]  /*08d0*/  LDC.64 R2, c[0x0][0x220] ;  /* 0x00008800ff027b82 */ /* 0x001e220000000a00 */
[----:B------:R-:W-:Y:S01]  /*08e0*/  IMAD R84, R210, 0x7800, RZ ;  /* 0x00007800d2547824 */ /* 0x000fe200078e02ff */
[----:B-1----:R-:W-:-:S04]  /*08f0*/  SHF.L.U32 R0, R129, 0x7, RZ ;  /* 0x0000000781007819 */ /* 0x002fc800000006ff */
[----:B------:R-:W-:-:S04]  /*0900*/  LOP3.LUT R5, R0, 0x180, R251, 0xe2, !PT ;  /* 0x0000018000057812 */ /* 0x000fc800078ee2fb */
[----:B------:R-:W-:-:S04]  /*0910*/  LOP3.LUT R5, R5, 0x60, R40, 0xf8, !PT ;  /* 0x0000006005057812 */ /* 0x000fc800078ef828 */
[----:B------:R-:W-:-:S04]  /*0920*/  LOP3.LUT R84, R84, R5, RZ, 0xfc, !PT ;  /* 0x0000000554547212 */ /* 0x000fc800078efcff */
[C---:B------:R-:W-:Y:S01]  /*0930*/  IADD3 R9, R84.reuse, 0x200, RZ ;  /* 0x0000020054097810 */ /* 0x040fe20007ffe0ff */
[C---:B0-----:R-:W-:Y:S01]  /*0940*/  IMAD.WIDE.U32 R4, R84.reuse, 0x4, R2 ;  /* 0x0000000454047825 */ /* 0x041fe200078e0002 */
[----:B------:R-:W-:-:S03]  /*0950*/  IADD3 R7, R84, 0x400, RZ ;  /* 0x0000040054077810 */ /* 0x000fc60007ffe0ff */
[----:B------:R-:W-:Y:S01]  /*0960*/  IMAD.WIDE.U32 R8, R9, 0x4, R2 ;  /* 0x0000000409087825 */ /* 0x000fe200078e0002 */
[----:B------:R0:W2:Y:S01]  /*0970*/  LDG.E R0, desc[UR6][R4.64] ;  /* 0x0000000604007981 */ /* 0x0000a2000c1e1900 */
[----:B------:R-:W-:-:S04]  /*0980*/  IADD3 R11, R84, 0x600, RZ ;  /* 0x00000600540b7810 */ /* 0x000fc80007ffe0ff */
[----:B------:R-:W3:Y:S01]  /*0990*/  LDG.E R8, desc[UR6][R8.64] ;  /* 0x0000000608087981 */ /* 0x000ee2000c1e1900 */
[----:B------:R-:W-:-:S04]  /*09a0*/  IMAD.WIDE.U32 R10, R11, 0x4, R2 ;  /* 0x000000040b0a7825 */ /* 0x000fc800078e0002 */
[----:B0-----:R-:W-:Y:S01]  /*09b0*/  IMAD.WIDE.U32 R4, R7, 0x4, R2 ;  /* 0x0000000407047825 */ /* 0x001fe200078e0002 */
[C---:B------:R-:W-:Y:S01]  /*09c0*/  IADD3 R7, R84.reuse, 0x800, RZ ;  /* 0x0000080054077810 */ /* 0x040fe20007ffe0ff */
[----:B------:R-:W4:Y:S01]  /*09d0*/  LDG.E R10, desc[UR6][R10.64] ;  /* 0x000000060a0a7981 */ /* 0x000f22000c1e1900 */
[----:B------:R-:W-:-:S03]  /*09e0*/  IADD3 R13, R84, 0xa00, RZ ;  /* 0x00000a00540d7810 */ /* 0x000fc60007ffe0ff */
[----:B------:R0:W4:Y:S02]  /*09f0*/  LDG.E R9, desc[UR6][R4.64] ;  /* 0x0000000604097981 */ /* 0x000124000c1e1900 */
[----:B------:R-:W-:Y:S01]  /*0a00*/  IMAD.WIDE.U32 R12, R13, 0x4, R2 ;  /* 0x000000040d0c7825 */ /* 0x000fe200078e0002 */
[----:B------:R-:W-:-:S05]  /*0a10*/  IADD3 R15, R84, 0xe00, RZ ;  /* 0x00000e00540f7810 */ /* 0x000fca0007ffe0ff */
[----:B------:R-:W4:Y:S01]  /*0a20*/  LDG.E R12, desc[UR6][R12.64] ;  /* 0x000000060c0c7981 */ /* 0x000f22000c1e1900 */
[----:B0-----:R-:W-:Y:S01]  /*0a30*/  IMAD.WIDE.U32 R4, R7, 0x4, R2 ;  /* 0x0000000407047825 */ /* 0x001fe200078e0002 */
[----:B------:R-:W-:-:S04]  /*0a40*/  IADD3 R7, R84, 0xc00, RZ ;  /* 0x00000c0054077810 */ /* 0x000fc80007ffe0ff */
[----:B------:R0:W4:Y:S01]  /*0a50*/  LDG.E R11, desc[UR6][R4.64] ;  /* 0x00000006040b7981 */ /* 0x000122000c1e1900 */
        /* <DEDUP_REMOVED lines=37> */
[C---:B------:R-:W-:Y:S02]  /*0cb0*/  IADD3 R29, R84.reuse, 0x2a00, RZ ;  /* 0x00002a00541d7810 */ /* 0x040fe40007ffe0ff */
[----:B------:R-:W-:-:S03]  /*0cc0*/  IADD3 R31, R84, 0x2c00, RZ ;  /* 0x00002c00541f7810 */ /* 0x000fc60007ffe0ff */
[----:B------:R-:W4:Y:S01]  /*0cd0*/  LDG.E R26, desc[UR6][R26.64] ;  /* 0x000000061a1a7981 */ /* 0x000f22000c1e1900 */
[----:B0-----:R-:W-:Y:S01]  /*0ce0*/  IMAD.WIDE.U32 R4, R7, 0x4, R2 ;  /* 0x0000000407047825 */ /* 0x001fe200078e0002 */
[----:B------:R-:W-:-:S04]  /*0cf0*/  IADD3 R7, R84, 0x2800, RZ ;  /* 0x0000280054077810 */ /* 0x000fc80007ffe0ff */
[----:B------:R0:W4:Y:S01]  /*0d00*/  LDG.E R25, desc[UR6][R4.64] ;  /* 0x0000000604197981 */ /* 0x000122000c1e1900 */
[----:B------:R-:W-:-:S05]  /*0d10*/  IMAD.WIDE.U32 R6, R7, 0x4, R2 ;  /* 0x0000000407067825 */ /* 0x000fca00078e0002 */
[----:B------:R1:W4:Y:S01]  /*0d20*/  LDG.E R27, desc[UR6][R6.64] ;  /* 0x00000006061b7981 */ /* 0x000322000c1e1900 */
[----:B0-----:R-:W-:Y:S01]  /*0d30*/  IMAD.WIDE.U32 R4, R29, 0x4, R2 ;  /* 0x000000041d047825 */ /* 0x001fe200078e0002 */
[----:B------:R-:W-:-:S04]  /*0d40*/  IADD3 R29, R84, 0x2e00, RZ ;  /* 0x00002e00541d7810 */ /* 0x000fc80007ffe0ff */
[----:B------:R0:W4:Y:S01]  /*0d50*/  LDG.E R28, desc[UR6][R4.64] ;  /* 0x00000006041c7981 */ /* 0x000122000c1e1900 */
[--C-:B-1----:R-:W-:Y:S01]  /*0d60*/  IMAD.WIDE.U32 R6, R31, 0x4, R2.reuse ;  /* 0x000000041f067825 */ /* 0x102fe200078e0002 */
[C---:B------:R-:W-:Y:S02]  /*0d70*/  IADD3 R31, R84.reuse, 0x3000, RZ ;  /* 0x00003000541f7810 */ /* 0x040fe40007ffe0ff */
[C---:B------:R-:W-:Y:S01]  /*0d80*/  IADD3 R33, R84.reuse, 0x3200, RZ ;  /* 0x0000320054217810 */ /* 0x040fe20007ffe0ff */
[----:B0-----:R-:W-:Y:S02]  /*0d90*/  IMAD.WIDE.U32 R4, R29, 0x4, R2 ;  /* 0x000000041d047825 */ /* 0x001fe400078e0002 */
[----:B------:R0:W4:Y:S01]  /*0da0*/  LDG.E R29, desc[UR6][R6.64] ;  /* 0x00000006061d7981 */ /* 0x000122000c1e1900 */
[----:B------:R-:W-:-:S03]  /*0db0*/  IADD3 R35, R84, 0x3400, RZ ;  /* 0x0000340054237810 */ /* 0x000fc60007ffe0ff */
[----:B------:R1:W4:Y:S01]  /*0dc0*/  LDG.E R30, desc[UR6][R4.64] ;  /* 0x00000006041e7981 */ /* 0x000322000c1e1900 */
[----:B0-----:R-:W-:-:S04]  /*0dd0*/  IMAD.WIDE.U32 R6, R31, 0x4, R2 ;  /* 0x000000041f067825 */ /* 0x001fc800078e0002 */
[----:B-1----:R-:W-:Y:S01]  /*0de0*/  IMAD.WIDE.U32 R4, R33, 0x4, R2 ;  /* 0x0000000421047825 */ /* 0x002fe200078e0002 */
[----:B------:R0:W4:Y:S01]  /*0df0*/  LDG.E R31, desc[UR6][R6.64] ;  /* 0x00000006061f7981 */ /* 0x000122000c1e1900 */
[----:B------:R-:W-:-:S03]  /*0e00*/  IADD3 R33, R84, 0x3600, RZ ;  /* 0x0000360054217810 */ /* 0x000fc60007ffe0ff */
[----:B------:R1:W4:Y:S01]  /*0e10*/  LDG.E R32, desc[UR6][R4.64] ;  /* 0x0000000604207981 */ /* 0x000322000c1e1900 */
[----:B0-----:R-:W-:Y:S01]  /*0e20*/  IMAD.WIDE.U32 R6, R35, 0x4, R2 ;  /* 0x0000000423067825 */ /* 0x001fe200078e0002 */
[----:B------:R-:W-:-:S03]  /*0e30*/  IADD3 R35, R84, 0x3800, RZ ;  /* 0x0000380054237810 */ /* 0x000fc60007ffe0ff */
[--C-:B-1----:R-:W-:Y:S02]  /*0e40*/  IMAD.WIDE.U32 R4, R33, 0x4, R2.reuse ;  /* 0x0000000421047825 */ /* 0x102fe400078e0002 */
[----:B------:R0:W4:Y:S01]  /*0e50*/  LDG.E R33, desc[UR6][R6.64] ;  /* 0x0000000606217981 */ /* 0x000122000c1e1900 */
        /* <DEDUP_REMOVED lines=11> */
[C---:B------:R-:W-:Y:S01]  /*0f10*/  IADD3 R138, R84.reuse, 0x4200, RZ ;  /* 0x00004200548a7810 */ /* 0x040fe20007ffe0ff */
[----:B0-----:R-:W-:Y:S01]  /*0f20*/  IMAD.WIDE.U32 R4, R85, 0x4, R2 ;  /* 0x0000000455047825 */ /* 0x001fe200078e0002 */
[----:B------:R-:W-:-:S03]  /*0f30*/  IADD3 R136, R84, 0x4400, RZ ;  /* 0x0000440054887810 */ /* 0x000fc60007ffe0ff */
[----:B-1----:R-:W-:Y:S02]  /*0f40*/  IMAD.WIDE.U32 R6, R39, 0x4, R2 ;  /* 0x0000000427067825 */ /* 0x002fe400078e0002 */
[----:B------:R0:W4:Y:S01]  /*0f50*/  LDG.E R39, desc[UR6][R4.64] ;  /* 0x0000000604277981 */ /* 0x000122000c1e1900 */
[----:B------:R-:W-:-:S03]  /*0f60*/  IADD3 R124, R84, 0x4600, RZ ;  /* 0x00004600547c7810 */ /* 0x000fc60007ffe0ff */
[----:B------:R1:W4:Y:S01]  /*0f70*/  LDG.E R85, desc[UR6][R6.64] ;  /* 0x0000000606557981 */ /* 0x000322000c1e1900 */
[----:B0-----:R-:W-:Y:S01]  /*0f80*/  IMAD.WIDE.U32 R4, R138, 0x4, R2 ;  /* 0x000000048a047825 */ /* 0x001fe200078e0002 */
[----:B------:R-:W-:-:S03]  /*0f90*/  IADD3 R132, R84, 0x4800, RZ ;  /* 0x0000480054847810 */ /* 0x000fc60007ffe0ff */
[----:B-1----:R-:W-:Y:S01]  /*0fa0*/  IMAD.WIDE.U32 R6, R136, 0x4, R2 ;  /* 0x0000000488067825 */ /* 0x002fe200078e0002 */
        /* <DEDUP_REMOVED lines=69> */
[----:B0-----:R-:W-:-:S04]  /*1400*/  IMAD.WIDE.U32 R4, R143, 0x4, R2 ;  /* 0x000000048f047825 */ /* 0x001fc800078e0002 */
[--C-:B-1----:R-:W-:Y:S01]  /*1410*/  IMAD.WIDE.U32 R6, R142, 0x4, R2.reuse ;  /* 0x000000048e067825 */ /* 0x102fe200078e0002 */
[----:B------:R0:W4:Y:S03]  /*1420*/  LDG.E R127, desc[UR6][R4.64] ;  /* 0x00000006047f7981 */ /* 0x000126000c1e1900 */
[----:B------:R-:W-:Y:S02]  /*1430*/  IMAD.WIDE.U32 R2, R141, 0x4, R2 ;  /* 0x000000048d027825 */ /* 0x000fe400078e0002 */
[----:B------:R-:W4:Y:S04]  /*1440*/  LDG.E R6, desc[UR6][R6.64] ;  /* 0x0000000606067981 */ /* 0x000f28000c1e1900 */
[----:B------:R1:W4:Y:S01]  /*1450*/  LDG.E R7, desc[UR6][R2.64] ;  /* 0x0000000602077981 */ /* 0x000322000c1e1900 */
[----:B--2---:R-:W-:-:S04]  /*1460*/  FADD.FTZ R131, RZ, R0 ;  /* 0x00000000ff837221 */ /* 0x004fc80000010000 */
[----:B---3--:R-:W-:-:S04]  /*1470*/  FADD.FTZ R134, R131, R8 ;  /* 0x0000000883867221 */ /* 0x008fc80000010000 */
[----:B----4-:R-:W-:-:S04]  /*1480*/  FADD.FTZ R131, R134, R9 ;  /* 0x0000000986837221 */ /* 0x010fc80000010000 */
[----:B------:R-:W-:-:S04]  /*1490*/  FADD.FTZ R134, R131, R10 ;  /* 0x0000000a83867221 */ /* 0x000fc80000010000 */
[----:B------:R-:W-:-:S04]  /*14a0*/  FADD.FTZ R131, R134, R11 ;  /* 0x0000000b86837221 */ /* 0x000fc80000010000 */
[----:B------:R-:W-:-:S04]  /*14b0*/  FADD.FTZ R134, R131, R12 ;  /* 0x0000000c83867221 */ /* 0x000fc80000010000 */
[----:B------:R-:W-:-:S04]  /*14c0*/  FADD.FTZ R131, R134, R13 ;  /* 0x0000000d86837221 */ /* 0x000fc80000010000 */
[----:B0-----:R-:W-:-:S04]  /*14d0*/  FADD.FTZ R4, R131, R14 ;  /* 0x0000000e83047221 */ /* 0x001fc80000010000 */
[----:B------:R-:W-:-:S04]  /*14e0*/  FADD.FTZ R5, R4, R15 ;  /* 0x0000000f04057221 */ /* 0x000fc80000010000 */
[----:B------:R-:W-:-:S04]  /*14f0*/  FADD.FTZ R4, R5, R16 ;  /* 0x0000001005047221 */ /* 0x000fc80000010000 */
[----:B-1----:R-:W-:-:S04]  /*1500*/  FADD.FTZ R3, R4, R17 ;  /* 0x0000001104037221 */ /* 0x002fc80000010000 */
        /* <DEDUP_REMOVED lines=44> */
[----:B------:R-:W-:Y:S02]  /*17d0*/  LOP3.LUT P0, RZ, R34, 0xff, RZ, 0xc0, !PT ;  /* 0x000000ff22ff7812 */ /* 0x000fe4000780c0ff */
[----:B------:R-:W-:Y:S01]  /*17e0*/  SHF.R.U32.HI R34, RZ, 0x5, R40 ;  /* 0x00000005ff227819 */ /* 0x000fe20000011628 */
[----:B------:R-:W-:-:S04]  /*17f0*/  FADD.FTZ R2, R2, R123 ;  /* 0x0000007b02027221 */ /* 0x000fc80000010000 */
[----:B------:R-:W-:Y:S01]  /*1800*/  FADD.FTZ R2, R2, R125 ;  /* 0x0000007d02027221 */ /* 0x000fe20000010000 */
[----:B------:R-:W-:Y:S01]  /*1810*/  UMOV UR4, 0xffffffff ;  /* 0xffffffff00047882 */ /* 0x000fe20000000000 */
[----:B------:R-:W-:Y:S02]  /*1820*/  LOP3.LUT R4, R34, 0x7fffffc, RZ, 0xc0, !PT ;  /* 0x07fffffc22047812 */ /* 0x000fe400078ec0ff */
[----:B------:R-:W-:Y:S01]  /*1830*/  FADD.FTZ R3, R2, R127 ;  /* 0x0000007f02037221 */ /* 0x000fe20000010000 */
[----:B------:R-:W-:-:S03]  /*1840*/  ISETP.NE.AND P1, PT, R251, RZ, PT ;  /* 0x000000fffb00720c */ /* 0x000fc60003f25270 */
        /* <DEDUP_REMOVED lines=14> */
[----:B------:R-:W-:-:S04]  /*1930*/  FMUL.FTZ R2, R2, 0.00052083336049690842628 ;  /* 0x3a08888902027820 */ /* 0x000fc80000410000 */
        /* <DEDUP_REMOVED lines=129> */
.L_x_334:
        /* <DEDUP_REMOVED lines=10> */
[----:B-1----:R-:W0:Y:S01]  /*21f0*/  @!P1 S2R R3, SR_CgaCtaId ;  /* 0x0000000000039919 */ /* 0x002e220000008800 */
[----:B------:R-:W-:Y:S01]  /*2200*/  @!P1 MOV R2, 0x400 ;  /* 0x0000040000029802 */ /* 0x000fe20000000f00 */
[----:B------:R-:W-:Y:S01]  /*2210*/  ULDC UR5, c[0x0][0x210] ;  /* 0x0000840000057ab9 */ /* 0x000fe20000000800 */
[----:B------:R-:W-:Y:S01]  /*2220*/  @!P1 IADD3 R4, R251, R4, RZ ;  /* 0x00000004fb049210 */ /* 0x000fe20007ffe0ff */
[----:B------:R-:W1:Y:S01]  /*2230*/  S2R R147, SR_CTAID.X ;  /* 0x0000000000937919 */ /* 0x000e620000002500 */
[----:B------:R-:W-:Y:S01]  /*2240*/  BAR.SYNC.DEFER_BLOCKING 0x0 ;  /* 0x0000000000007b1d */ /* 0x000fe20000010000 */
[----:B------:R-:W-:Y:S01]  /*2250*/  LOP3.LUT P2, RZ, R5, 0x1f, R40, 0xf8, !PT ;  /* 0x0000001f05ff7812 */ /* 0x000fe2000784f828 */
[----:B------:R-:W-:-:S04]  /*2260*/  USHF.L.U32 UR4, UR5, 0x2, URZ ;  /* 0x0000000205047899 */ /* 0x000fc8000800063f */
[----:B------:R-:W2:Y:S01]  /*2270*/  S2R R149, SR_CTAID.X ;  /* 0x0000000000957919 */ /* 0x000ea20000002500 */
[----:B0-----:R-:W-:Y:S02]  /*2280*/  @!P1 LEA R131, R3, R2, 0x18 ;  /* 0x0000000203839211 */ /* 0x001fe400078ec0ff */
[----:B------:R-:W-:Y:S02]  /*2290*/  CS2R R2, SRZ ;  /* 0x0000000000027805 */ /* 0x000fe4000001ff00 */
[----:B------:R-:W-:Y:S01]  /*22a0*/  @!P1 LEA R4, R4, R131, 0x3 ;  /* 0x0000008304049211 */ /* 0x000fe200078e18ff */
[----:B------:R-:W-:Y:S01]  /*22b0*/  HFMA2.MMA R131, -RZ, RZ, 0, 0 ;  /* 0x00000000ff837435 */ /* 0x000fe200000001ff */
[----:B-1----:R-:W-:-:S03]  /*22c0*/  SHF.R.U32.HI R147, RZ, 0x2, R147 ;  /* 0x00000002ff937819 */ /* 0x002fc60000011693 */
[----:B------:R-:W-:Y:S02]  /*22d0*/  @!P1 LDS.64 R2, [R4] ;  /* 0x0000000004029984 */ /* 0x000fe40000000a00 */
[----:B------:R-:W-:-:S05]  /*22e0*/  @!P1 MOV R131, 0x44f00000 ;  /* 0x44f0000000839802 */ /* 0x000fca0000000f00 */
[----:B------:R-:W0:Y:S01]  /*22f0*/  SHFL.DOWN PT, R134, R131, 0x2, 0x1f ;  /* 0x08401f0083867f89 */ /* 0x000e2200000e0000 */
[----:B--2---:R-:W-:Y:S01]  /*2300*/  LOP3.LUT R149, R149, 0x3, RZ, 0xc0, !PT ;  /* 0x0000000395957812 */ /* 0x004fe200078ec0ff */
[----:B0-----:R-:W-:-:S04]  /*2310*/  FADD.FTZ R135, R134, R131 ;  /* 0x0000008386877221 */ /* 0x001fc80000010000 */
[----:B------:R-:W0:Y:S01]  /*2320*/  MUFU.RCP R137, R135 ;  /* 0x0000008700897308 */ /* 0x000e220000001000 */
[----:B------:R-:W-:Y:S04]  /*2330*/  SHFL.DOWN PT, R4, R135, 0x1, 0x1f ;  /* 0x08201f0087047f89 */ /* 0x000fe800000e0000 */
[----:B------:R-:W1:Y:S04]  /*2340*/  SHFL.DOWN PT, R133, R2, 0x2, 0x1f ;  /* 0x08401f0002857f89 */ /* 0x000e6800000e0000 */
[----:B------:R-:W2:Y:S01]  /*2350*/  SHFL.DOWN PT, R140, R3, 0x2, 0x1f ;  /* 0x08401f00038c7f89 */ /* 0x000ea200000e0000 */
[----:B-1----:R-:W-:Y:S01]  /*2360*/  FMUL.FTZ R148, R134, R133 ;  /* 0x0000008586947220 */ /* 0x002fe20000410000 */
[----:B------:R-:W-:-:S03]  /*2370*/  FADD.FTZ R139, -R133, R2 ;  /* 0x00000002858b7221 */ /* 0x000fc60000010100 */
[----:B------:R-:W-:Y:S01]  /*2380*/  FFMA.FTZ R148, R131, R2, R148 ;  /* 0x0000000283947223 */ /* 0x000fe20000010094 */
[----:B------:R-:W-:Y:S01]  /*2390*/  FMUL.FTZ R146, R139, R139 ;  /* 0x0000008b8b927220 */ /* 0x000fe20000410000 */
[----:B--2---:R-:W-:Y:S02]  /*23a0*/  FADD.FTZ R140, R140, R3 ;  /* 0x000000038c8c7221 */ /* 0x004fe40000010000 */
[----:B0-----:R-:W-:Y:S01]  /*23b0*/  FMUL.FTZ R148, R137, R148 ;  /* 0x0000009489947220 */ /* 0x001fe20000410000 */
[----:B------:R-:W-:Y:S01]  /*23c0*/  FMUL.FTZ R133, R146, R131 ;  /* 0x0000008392857220 */ /* 0x000fe20000410000 */
[----:B------:R-:W-:-:S03]  /*23d0*/  FADD.FTZ R131, R135, R4 ;  /* 0x0000000487837221 */ /* 0x000fc60000010000 */
[----:B------:R-:W0:Y:S01]  /*23e0*/  SHFL.DOWN PT, R3, R148, 0x1, 0x1f ;  /* 0x08201f0094037f89 */ /* 0x000e2200000e0000 */
[----:B------:R-:W-:Y:S02]  /*23f0*/  FMUL.FTZ R133, R134, R133 ;  /* 0x0000008586857220 */ /* 0x000fe40000410000 */
[----:B------:R-:W1:Y:S02]  /*2400*/  MUFU.RCP R131, R131 ;  /* 0x0000008300837308 */ /* 0x000e640000001000 */
[----:B------:R-:W-:-:S05]  /*2410*/  FFMA.FTZ R133, R137, R133, R140 ;  /* 0x0000008589857223 */ /* 0x000fca000001008c */
[----:B------:R-:W2:Y:S01]  /*2420*/  SHFL.DOWN PT, R2, R133, 0x1, 0x1f ;  /* 0x08201f0085027f89 */ /* 0x000ea200000e0000 */
[----:B0-----:R-:W-:Y:S01]  /*2430*/  FADD.FTZ R5, R148, -R3 ;  /* 0x8000000394057221 */ /* 0x001fe20000010000 */
[----:B------:R-:W-:-:S03]  /*2440*/  FMUL.FTZ R140, R4, R3 ;  /* 0x00000003048c7220 */ /* 0x000fc60000410000 */
[----:B------:R-:W-:Y:S01]  /*2450*/  FMUL.FTZ R134, R5, R5 ;  /* 0x0000000505867220 */ /* 0x000fe20000410000 */
[----:B------:R-:W-:Y:S01]  /*2460*/  FFMA.FTZ R140, R135, R148, R140 ;  /* 0x00000094878c7223 */ /* 0x000fe2000001008c */
[----:B------:R-:W-:Y:S02]  /*2470*/  LOP3.LUT R5, R209, 0x1, RZ, 0xc0, !PT ;  /* 0x00000001d1057812 */ /* 0x000fe400078ec0ff */
[----:B------:R-:W-:Y:S01]  /*2480*/  FMUL.FTZ R135, R135, R134 ;  /* 0x0000008687877220 */ /* 0x000fe20000410000 */
[----:B--2---:R-:W-:Y:S01]  /*2490*/  FADD.FTZ R134, R133, R2 ;  /* 0x0000000285867221 */ /* 0x004fe20000010000 */
[----:B------:R-:W-:Y:S02]  /*24a0*/  IADD3 R133, -R5, RZ, RZ ;  /* 0x000000ff05857210 */ /* 0x000fe40007ffe1ff */
[----:B------:R-:W-:Y:S01]  /*24b0*/  FMUL.FTZ R135, R4, R135 ;  /* 0x0000008704877220 */ /* 0x000fe20000410000 */
[----:B------:R-:W0:Y:S01]  /*24c0*/  @!P2 LDC.64 R2, c[0x0][0x250] ;  /* 0x00009400ff02ab82 */ /* 0x000e220000000a00 */
[C---:B-1----:R-:W-:Y:S01]  /*24d0*/  FMUL.FTZ R4, R131.reuse, R140 ;  /* 0x0000008c83047220 */ /* 0x042fe20000410000 */
[----:B------:R-:W-:Y:S01]  /*24e0*/  LEA.HI R140, R40, R147, RZ, 0x19 ;  /* 0x00000093288c7211 */ /* 0x000fe200078fc8ff */
[----:B------:R-:W-:Y:S01]  /*24f0*/  FFMA.FTZ R5, R131, R135, R134 ;  /* 0x0000008783057223 */ /* 0x000fe20000010086 */
[----:B------:R-:W-:-:S03]  /*2500*/  LOP3.LUT R131, R133, UR4, RZ, 0xc0, !PT ;  /* 0x0000000485837c12 */ /* 0x000fc6000f8ec0ff */
        /* <DEDUP_REMOVED lines=26> */
.L_x_322:
[----:B------:R-:W2:Y:S04]  /*26b0*/  LDG.E.STRONG.GPU R4, desc[UR6][R2.64] ;  /* 0x0000000602047981 */ /* 0x000ea8000c1ef900 */
[----:B--2---:R-:W-:Y:S01]  /*26c0*/  CCTL.IVALL ;  /* 0x00000000ff00798f */ /* 0x004fe20002000000 */
[----:B------:R-:W-:Y:S05]  /*26d0*/  YIELD ;  /* 0x0000000000007946 */ /* 0x000fea0003800000 */
[----:B------:R-:W-:-:S13]  /*26e0*/  ISETP.NE.AND P2, PT, R4, R131, PT ;  /* 0x000000830400720c */ /* 0x000fda0003f45270 */
[----:B------:R-:W-:Y:S05]  /*26f0*/  @P2 BRA `(.L_x_322) ;  /* 0xfffffffc00ec2947 */ /* 0x000fea000383ffff */
.L_x_321:
[----:B0-----:R-:W0:Y:S01]  /*2700*/  @!P1 LDC.64 R2, c[0x0][0x250] ;  /* 0x00009400ff029b82 */ /* 0x001e220000000a00 */
[----:B------:R-:W-:Y:S07]  /*2710*/  WARPSYNC.ALL ;  /* 0x0000000000007948 */ /* 0x000fee0003800000 */
[----:B------:R-:W-:Y:S01]  /*2720*/  BAR.SYNC.DEFER_BLOCKING 0x0 ;  /* 0x0000000000007b1d */ /* 0x000fe20000010000 */
[----:B------:R-:W-:Y:S02]  /*2730*/  @!P1 IADD3 R131, P2, R251, R140, RZ ;  /* 0x0000008cfb839210 */ /* 0x000fe40007f5e0ff */
[----:B------:R-:W-:-:S02]  /*2740*/  CS2R R4, SRZ ;  /* 0x0000000000047805 */ /* 0x000fc4000001ff00 */
[----:B------:R-:W-:-:S03]  /*2750*/  @!P1 IADD3.X R134, RZ, R135, RZ, P2, !PT ;  /* 0x00000087ff869210 */ /* 0x000fc600017fe4ff */
[----:B------:R-:W1:Y:S01]  /*2760*/  LDC.64 R166, c[0x0][0x228] ;  /* 0x00008a00ffa67b82 */ /* 0x000e620000000a00 */
[----:B------:R-:W-:Y:S01]  /*2770*/  ULDC UR4, c[0x0][0x214] ;  /* 0x0000850000047ab9 */ /* 0x000fe20000000800 */
[----:B0-----:R-:W-:-:S04]  /*2780*/  @!P1 LEA R2, P2, R131, R2, 0x3 ;  /* 0x0000000283029211 */ /* 0x001fc800078418ff */
[----:B------:R-:W-:-:S05]  /*2790*/  @!P1 LEA.HI.X R3, R131, R3, R134, 0x3, P2 ;  /* 0x0000000383039211 */ /* 0x000fca00010f1c86 */
[----:B------:R-:W2:Y:S01]  /*27a0*/  @!P1 LDG.E.64 R4, desc[UR6][R2.64] ;  /* 0x0000000602049981 */ /* 0x000ea2000c1e1b00 */
[----:B------:R-:W-:Y:S02]  /*27b0*/  MOV R131, RZ ;  /* 0x000000ff00837202 */ /* 0x000fe40000000f00 */
[----:B------:R-:W-:Y:S02]  /*27c0*/  @!P1 MOV R131, 0x45f00000 ;  /* 0x45f0000000839802 */ /* 0x000fe40000000f00 */
[----:B------:R-:W-:-:S03]  /*27d0*/  IADD3 R209, R209, 0x1, RZ ;  /* 0x00000001d1d17810 */ /* 0x000fc60007ffe0ff */
[----:B------:R-:W0:Y:S01]  /*27e0*/  SHFL.DOWN PT, R134, R131, 0x2, 0x1f ;  /* 0x08401f0083867f89 */ /* 0x000e2200000e0000 */
[----:B------:R-:W-:Y:S01]  /*27f0*/  LOP3.LUT R209, R209, 0x3, RZ, 0xc0, !PT ;  /* 0x00000003d1d17812 */ /* 0x000fe200078ec0ff */
[----:B0-----:R-:W-:-:S04]  /*2800*/  FADD.FTZ R135, R134, R131 ;  /* 0x0000008386877221 */ /* 0x001fc80000010000 */
[----:B------:R-:W0:Y:S01]  /*2810*/  MUFU.RCP R137, R135 ;  /* 0x0000008700897308 */ /* 0x000e220000001000 */
[----:B------:R-:W-:Y:S04]  /*2820*/  SHFL.DOWN PT, R148, R135, 0x1, 0x1f ;  /* 0x08201f0087947f89 */ /* 0x000fe800000e0000 */
[----:B--2---:R-:W2:Y:S04]  /*2830*/  SHFL.DOWN PT, R133, R4, 0x2, 0x1f ;  /* 0x08401f0004857f89 */ /* 0x004ea800000e0000 */
[----:B------:R-:W3:Y:S01]  /*2840*/  SHFL.DOWN PT, R140, R5, 0x2, 0x1f ;  /* 0x08401f00058c7f89 */ /* 0x000ee200000e0000 */
[----:B--2---:R-:W-:Y:S01]  /*2850*/  FMUL.FTZ R146, R134, R133 ;  /* 0x0000008586927220 */ /* 0x004fe20000410000 */
[----:B------:R-:W-:-:S03]  /*2860*/  FADD.FTZ R133, -R133, R4 ;  /* 0x0000000485857221 */ /* 0x000fc60000010100 */
[----:B------:R-:W-:Y:S01]  /*2870*/  FFMA.FTZ R146, R131, R4, R146 ;  /* 0x0000000483927223 */ /* 0x000fe20000010092 */
[----:B------:R-:W-:Y:S01]  /*2880*/  FMUL.FTZ R2, R133, R133 ;  /* 0x0000008585027220 */ /* 0x000fe20000410000 */
[----:B---3--:R-:W-:Y:S01]  /*2890*/  FADD.FTZ R140, R140, R5 ;  /* 0x000000058c8c7221 */ /* 0x008fe20000010000 */
[----:B------:R-:W-:Y:S01]  /*28a0*/  FADD.FTZ R4, R135, R148 ;  /* 0x0000009487047221 */ /* 0x000fe20000010000 */
[----:B0-----:R-:W-:Y:S01]  /*28b0*/  FMUL.FTZ R146, R137, R146 ;  /* 0x0000009289927220 */ /* 0x001fe20000410000 */
[----:B------:R-:W-:-:S04]  /*28c0*/  FMUL.FTZ R131, R2, R131 ;  /* 0x0000008302837220 */ /* 0x000fc80000410000 */
[----:B------:R-:W0:Y:S01]  /*28d0*/  SHFL.DOWN PT, R133, R146, 0x1, 0x1f ;  /* 0x08201f0092857f89 */ /* 0x000e2200000e0000 */
[----:B------:R-:W-:Y:S01]  /*28e0*/  FMUL.FTZ R131, R134, R131 ;  /* 0x0000008386837220 */ /* 0x000fe20000410000 */
[----:B------:R-:W2:Y:S03]  /*28f0*/  MUFU.RCP R4, R4 ;  /* 0x0000000400047308 */ /* 0x000ea60000001000 */
[----:B------:R-:W-:Y:S01]  /*2900*/  FFMA.FTZ R131, R137, R131, R140 ;  /* 0x0000008389837223 */ /* 0x000fe2000001008c */
[----:B------:R-:W-:-:S04]  /*2910*/  IMAD R140, R210, 0x7800, RZ ;  /* 0x00007800d28c7824 */ /* 0x000fc800078e02ff */
[----:B------:R-:W3:Y:S01]  /*2920*/  SHFL.DOWN PT, R2, R131, 0x1, 0x1f ;  /* 0x08201f0083027f89 */ /* 0x000ee200000e0000 */
[----:B0-----:R-:W-:-:S04]  /*2930*/  FADD.FTZ R3, R146, -R133 ;  /* 0x8000008592037221 */ /* 0x001fc80000010000 */
[----:B------:R-:W-:Y:S01]  /*2940*/  FMUL.FTZ R134, R3, R3 ;  /* 0x0000000303867220 */ /* 0x000fe20000410000 */
[----:B------:R-:W-:Y:S01]  /*2950*/  LOP3.LUT R3, R34, 0x3, R129, 0xc8, !PT ;  /* 0x0000000322037812 */ /* 0x000fe200078ec881 */
[C---:B------:R-:W-:Y:S02]  /*2960*/  FMUL.FTZ R34, R148.reuse, R133 ;  /* 0x0000008594227220 */ /* 0x040fe40000410000 */
[----:B------:R-:W-:Y:S01]  /*2970*/  FMUL.FTZ R5, R135, R134 ;  /* 0x0000008687057220 */ /* 0x000fe20000410000 */
[----:B------:R-:W-:Y:S01]  /*2980*/  LOP3.LUT P1, RZ, R3, 0x1f, R40, 0xf8, !PT ;  /* 0x0000001f03ff7812 */ /* 0x000fe2000782f828 */
[----:B---3--:R-:W-:Y:S01]  /*2990*/  FADD.FTZ R3, R131, R2 ;  /* 0x0000000283037221 */ /* 0x008fe20000010000 */
[----:B------:R-:W-:Y:S01]  /*29a0*/  FFMA.FTZ R135, R135, R146, R34 ;  /* 0x0000009287877223 */ /* 0x000fe20000010022 */
[----:B------:R-:W-:Y:S01]  /*29b0*/  FMUL.FTZ R5, R148, R5 ;  /* 0x0000000594057220 */ /* 0x000fe20000410000 */
[----:B------:R-:W0:Y:S01]  /*29c0*/  LDC R131, c[0x0][0x260] ;  /* 0x00009800ff837b82 */ /* 0x000e220000000800 */
[----:B------:R-:W-:-:S02]  /*29d0*/  SHF.L.U32 R134, R129, 0x7, RZ ;  /* 0x0000000781867819 */ /* 0x000fc400000006ff */
[C---:B--2---:R-:W-:Y:S01]  /*29e0*/  FFMA.FTZ R5, R4.reuse, R5, R3 ;  /* 0x0000000504057223 */ /* 0x044fe20000010003 */
[----:B------:R-:W-:Y:S01]  /*29f0*/  FMUL.FTZ R4, R4, R135 ;  /* 0x0000008704047220 */ /* 0x000fe20000410000 */
[----:B------:R-:W-:-:S03]  /*2a00*/  LOP3.LUT R129, R134, 0x180, R251, 0xe2, !PT ;  /* 0x0000018086817812 */ /* 0x000fc600078ee2fb */
[----:B------:R-:W0:Y:S01]  /*2a10*/  SHFL.IDX PT, R34, R5, RZ, 0x1f ;  /* 0x00001fff05227589 */ /* 0x000e2200000e0000 */
[----:B------:R-:W2:Y:S01]  /*2a20*/  @!P1 LDC.64 R2, c[0x0][0x230] ;  /* 0x00008c00ff029b82 */ /* 0x000ea20000000a00 */
[----:B------:R-:W-:Y:S02]  /*2a30*/  LOP3.LUT R129, R129, 0x60, R40, 0xf8, !PT ;  /* 0x0000006081817812 */ /* 0x000fe400078ef828 */
[----:B------:R-:W3:Y:S02]  /*2a40*/  SHFL.IDX PT, R4, R4, RZ, 0x1f ;  /* 0x00001fff04047589 */ /* 0x000ee400000e0000 */
[----:B------:R-:W-:-:S04]  /*2a50*/  LOP3.LUT R140, R140, R129, RZ, 0xfc, !PT ;  /* 0x000000818c8c7212 */ /* 0x000fc800078efcff */
[C---:B------:R-:W-:Y:S02]  /*2a60*/  IADD3 R165, R140.reuse, 0x2400, RZ ;  /* 0x000024008ca57810 */ /* 0x040fe40007ffe0ff */
[C---:B------:R-:W-:Y:S02]  /*2a70*/  IADD3 R163, R140.reuse, 0x2600, RZ ;  /* 0x000026008ca37810 */ /* 0x040fe40007ffe0ff */
[C---:B------:R-:W-:Y:S01]  /*2a80*/  IADD3 R161, R140.reuse, 0x2a00, RZ ;  /* 0x00002a008ca17810 */ /* 0x040fe20007ffe0ff */
[--C-:B-1----:R-:W-:Y:S01]  /*2a90*/  IMAD.WIDE.U32 R164, R165, 0x2, R166.reuse ;  /* 0x00000002a5a47825 */ /* 0x102fe200078e00a6 */
[C---:B------:R-:W-:Y:S02]  /*2aa0*/  IADD3 R159, R140.reuse, 0x2c00, RZ ;  /* 0x00002c008c9f7810 */ /* 0x040fe40007ffe0ff */
[C---:B------:R-:W-:Y:S01]  /*2ab0*/  IADD3 R157, R140.reuse, 0x2e00, RZ ;  /* 0x00002e008c9d7810 */ /* 0x040fe20007ffe0ff */
[----:B------:R-:W-:Y:S01]  /*2ac0*/  IMAD.WIDE.U32 R162, R163, 0x2, R166 ;  /* 0x00000002a3a27825 */ /* 0x000fe200078e00a6 */
[----:B------:R-:W-:-:S02]  /*2ad0*/  IADD3 R252, R140, 0x3c00, RZ ;  /* 0x00003c008cfc7810 */ /* 0x000fc40007ffe0ff */
[----:B------:R-:W-:Y:S01]  /*2ae0*/  IADD3 R250, R140, 0x4000, RZ ;  /* 0x000040008cfa7810 */ /* 0x000fe20007ffe0ff */
[----:B------:R-:W-:-:S04]  /*2af0*/  IMAD.WIDE.U32 R160, R161, 0x2, R166 ;  /* 0x00000002a1a07825 */ /* 0x000fc800078e00a6 */
[----:B0-----:R-:W-:Y:S01]  /*2b00*/  FFMA.FTZ R131, R34, 3.2552085031056776643e-05, R131 ;  /* 0x3808888922837823 */ /* 0x001fe20000010083 */
[----:B--2---:R-:W-:-:S04]  /*2b10*/  @!P1 IMAD.WIDE R2, R210, 0x4, R2 ;  /* 0x00000004d2029825 */ /* 0x004fc800078e0202 */
[--C-:B---3--:R-:W-:Y:S01]  /*2b20*/  FADD.FTZ R5, R92, -R4.reuse ;  /* 0x800000045c057221 */ /* 0x108fe20000010000 */
        /* <DEDUP_REMOVED lines=28> */
[----:B-1----:R-:W-:Y:S01]  /*2cf0*/  F2FP.BF16.F32.PACK_AB R3, RZ, R11 ;  /* 0x0000000bff03723e */ /* 0x002fe200000010ff */
[C---:B------:R-:W-:Y:S01]  /*2d00*/  FMUL.FTZ R133, R92.reuse, R14 ;  /* 0x0000000e5c857220 */ /* 0x040fe20000410000 */
[----:B------:R-:W-:Y:S01]  /*2d10*/  F2FP.BF16.F32.PACK_AB R17, RZ, R17 ;  /* 0x00000011ff11723e */ /* 0x000fe200000010ff */
[----:B------:R-:W-:Y:S01]  /*2d20*/  FMUL.FTZ R14, R92, R86 ;  /* 0x000000565c0e7220 */ /* 0x000fe20000410000 */
[----:B------:R-:W-:Y:S01]  /*2d30*/  F2FP.BF16.F32.PACK_AB R12, RZ, R12 ;  /* 0x0000000cff0c723e */ /* 0x000fe200000010ff */
[--C-:B------:R-:W-:Y:S01]  /*2d40*/  FADD.FTZ R34, R99, -R4.reuse ;  /* 0x8000000463227221 */ /* 0x100fe20000010000 */
[----:B------:R-:W-:Y:S01]  /*2d50*/  F2FP.BF16.F32.PACK_AB R86, RZ, R39 ;  /* 0x00000027ff56723e */ /* 0x000fe200000010ff */
[----:B------:R-:W-:Y:S01]  /*2d60*/  FADD.FTZ R99, R6, -R4 ;  /* 0x8000000406637221 */ /* 0x000fe20000010000 */
[----:B------:R-:W-:Y:S01]  /*2d70*/  F2FP.BF16.F32.PACK_AB R87, RZ, R87 ;  /* 0x00000057ff57723e */ /* 0x000fe200000010ff */
[C---:B------:R-:W-:Y:S01]  /*2d80*/  FMUL.FTZ R139, R92.reuse, R33 ;  /* 0x000000215c8b7220 */ /* 0x040fe20000410000 */
[C---:B------:R-:W-:Y:S01]  /*2d90*/  FMUL.FTZ R6, R92.reuse, R31 ;  /* 0x0000001f5c067220 */ /* 0x040fe20000410000 */
[C---:B------:R-:W-:Y:S01]  /*2da0*/  FMUL.FTZ R33, R92.reuse, R117 ;  /* 0x000000755c217220 */ /* 0x040fe20000410000 */
[----:B------:R-:W-:Y:S01]  /*2db0*/  FMUL.FTZ R31, R92, R113 ;  /* 0x000000715c1f7220 */ /* 0x000fe20000410000 */
[----:B-----5:R-:W-:-:S02]  /*2dc0*/  HFMA2.BF16_V2 R117, R239.H0_H0, R3.H0_H0, R238.H0_H0 ;  /* 0x20000003ef757231 */ /* 0x020fc400002408ee */
[--C-:B------:R-:W-:Y:S01]  /*2dd0*/  FADD.FTZ R0, R0, -R4.reuse ;  /* 0x8000000400007221 */ /* 0x100fe20000010000 */
[----:B------:R-:W-:Y:S02]  /*2de0*/  HFMA2.BF16_V2 R113, R223.H0_H0, R17.H0_H0, R222.H0_H0 ;  /* 0x20000011df717231 */ /* 0x000fe400002408de */
[--C-:B------:R-:W-:Y:S01]  /*2df0*/  FADD.FTZ R9, R9, -R4.reuse ;  /* 0x8000000409097221 */ /* 0x100fe20000010000 */
[----:B------:R-:W-:Y:S02]  /*2e00*/  HFMA2.BF16_V2 R3, R45.H0_H0, R12.H0_H0, R171.H0_H0 ;  /* 0x2000000c2d037231 */ /* 0x000fe400002408ab */
[--C-:B------:R-:W-:Y:S01]  /*2e10*/  FADD.FTZ R13, R13, -R4.reuse ;  /* 0x800000040d0d7221 */ /* 0x100fe20000010000 */
[----:B------:R-:W-:Y:S02]  /*2e20*/  HFMA2.BF16_V2 R12, R54.H0_H0, R86.H0_H0, R180.H0_H0 ;  /* 0x20000056360c7231 */ /* 0x000fe400002408b4 */
[----:B------:R-:W-:Y:S01]  /*2e30*/  FADD.FTZ R18, R18, -R4 ;  /* 0x8000000412127221 */ /* 0x000fe20000010000 */
[----:B------:R-:W-:-:S02]  /*2e40*/  HFMA2.BF16_V2 R17, R59.H0_H0, R87.H0_H0, R185.H0_H0 ;  /* 0x200000573b117231 */ /* 0x000fc400002408b9 */
[--C-:B------:R-:W-:Y:S01]  /*2e50*/  FADD.FTZ R35, R35, -R4.reuse ;  /* 0x8000000423237221 */ /* 0x100fe20000010000 */
[----:B------:R-:W0:Y:S01]  /*2e60*/  @!P1 LDC.64 R86, c[0x0][0x238] ;  /* 0x00008e00ff569b82 */ /* 0x000e220000000a00 */
[--C-:B------:R-:W-:Y:S01]  /*2e70*/  FADD.FTZ R16, R16, -R4.reuse ;  /* 0x8000000410107221 */ /* 0x100fe20000010000 */
[--C-:B------:R-:W-:Y:S01]  /*2e80*/  FADD.FTZ R85, R85, -R4.reuse ;  /* 0x8000000455557221 */ /* 0x100fe20000010000 */
[--C-:B------:R-:W-:Y:S01]  /*2e90*/  FADD.FTZ R20, R20, -R4.reuse ;  /* 0x8000000414147221 */ /* 0x100fe20000010000 */
[--C-:B------:R-:W-:Y:S01]  /*2ea0*/  FADD.FTZ R24, R24, -R4.reuse ;  /* 0x8000000418187221 */ /* 0x100fe20000010000 */
[--C-:B------:R-:W-:Y:S01]  /*2eb0*/  FADD.FTZ R28, R28, -R4.reuse ;  /* 0x800000041c1c7221 */ /* 0x100fe20000010000 */
[--C-:B------:R-:W-:Y:S01]  /*2ec0*/  FADD.FTZ R90, R90, -R4.reuse ;  /* 0x800000045a5a7221 */ /* 0x100fe20000010000 */
[----:B------:R-:W-:Y:S01]  /*2ed0*/  FMUL.FTZ R150, R92, R0 ;  /* 0x000000005c967220 */ /* 0x000fe20000410000 */
[--C-:B------:R-:W-:Y:S01]  /*2ee0*/  FADD.FTZ R88, R88, -R4.reuse ;  /* 0x8000000458587221 */ /* 0x100fe20000010000 */
[C---:B------:R-:W-:Y:S01]  /*2ef0*/  FMUL.FTZ R131, R92.reuse, R9 ;  /* 0x000000095c837220 */ /* 0x040fe20000410000 */
[C---:B------:R-:W-:Y:S01]  /*2f00*/  FMUL.FTZ R148, R92.reuse, R13 ;  /* 0x0000000d5c947220 */ /* 0x040fe20000410000 */
[--C-:B------:R-:W-:Y:S01]  /*2f10*/  FADD.FTZ R129, R101, -R4.reuse ;  /* 0x8000000465817221 */ /* 0x100fe20000010000 */
[C---:B------:R-:W-:Y:S01]  /*2f20*/  FMUL.FTZ R147, R92.reuse, R18 ;  /* 0x000000125c937220 */ /* 0x040fe20000410000 */
[----:B------:R-:W-:Y:S01]  /*2f30*/  FMUL.FTZ R13, R92, R35 ;  /* 0x000000235c0d7220 */ /* 0x000fe20000410000 */
[--C-:B------:R-:W-:Y:S01]  /*2f40*/  FADD.FTZ R10, R10, -R4.reuse ;  /* 0x800000040a0a7221 */ /* 0x100fe20000010000 */
[--C-:B------:R-:W-:Y:S01]  /*2f50*/  FADD.FTZ R101, R7, -R4.reuse ;  /* 0x8000000407657221 */ /* 0x100fe20000010000 */
[C---:B------:R-:W-:Y:S01]  /*2f60*/  FMUL.FTZ R2, R92.reuse, R16 ;  /* 0x000000105c027220 */ /* 0x040fe20000410000 */
[C---:B------:R-:W-:Y:S01]  /*2f70*/  FMUL.FTZ R18, R92.reuse, R85 ;  /* 0x000000555c127220 */ /* 0x040fe20000410000 */
        /* <DEDUP_REMOVED lines=10> */
[----:B------:R-:W-:Y:S01]  /*3020*/  F2FP.BF16.F32.PACK_AB R150, RZ, R150 ;  /* 0x00000096ff96723e */ /* 0x000fe200000010ff */
[C---:B------:R-:W-:Y:S01]  /*3030*/  FMUL.FTZ R88, R92.reuse, R88 ;  /* 0x000000585c587220 */ /* 0x040fe20000410000 */
[----:B------:R-:W-:Y:S01]  /*3040*/  F2FP.BF16.F32.PACK_AB R149, RZ, R149 ;  /* 0x00000095ff95723e */ /* 0x000fe200000010ff */
[--C-:B------:R-:W-:Y:S01]  /*3050*/  FADD.FTZ R105, R105, -R4.reuse ;  /* 0x8000000469697221 */ /* 0x100fe20000010000 */
[--C-:B------:R-:W-:Y:S01]  /*3060*/  FADD.FTZ R127, R127, -R4.reuse ;  /* 0x800000047f7f7221 */ /* 0x100fe20000010000 */
[----:B------:R-:W-:Y:S01]  /*3070*/  F2FP.BF16.F32.PACK_AB R131, RZ, R131 ;  /* 0x00000083ff83723e */ /* 0x000fe200000010ff */
[--C-:B------:R-:W-:Y:S01]  /*3080*/  FADD.FTZ R91, R91, -R4.reuse ;  /* 0x800000045b5b7221 */ /* 0x100fe20000010000 */
[----:B------:R-:W-:Y:S01]  /*3090*/  F2FP.BF16.F32.PACK_AB R8, RZ, R8 ;  /* 0x00000008ff08723e */ /* 0x000fe200000010ff */
[----:B------:R-:W-:Y:S01]  /*30a0*/  FMUL.FTZ R9, R92, R10 ;  /* 0x0000000a5c097220 */ /* 0x000fe20000410000 */
[----:B------:R-:W-:Y:S01]  /*30b0*/  F2FP.BF16.F32.PACK_AB R13, RZ, R13 ;  /* 0x0000000dff0d723e */ /* 0x000fe200000010ff */
[--C-:B------:R-:W-:Y:S01]  /*30c0*/  FADD.FTZ R22, R22, -R4.reuse ;  /* 0x8000000416167221 */ /* 0x100fe20000010000 */
[--C-:B------:R-:W-:Y:S01]  /*30d0*/  FADD.FTZ R26, R26, -R4.reuse ;  /* 0x800000041a1a7221 */ /* 0x100fe20000010000 */
[--C-:B------:R-:W-:Y:S01]  /*30e0*/  FADD.FTZ R36, R36, -R4.reuse ;  /* 0x8000000424247221 */ /* 0x100fe20000010000 */
[--C-:B------:R-:W-:Y:S01]  /*30f0*/  FADD.FTZ R107, R107, -R4.reuse ;  /* 0x800000046b6b7221 */ /* 0x100fe20000010000 */
[----:B------:R-:W-:Y:S01]  /*3100*/  F2FP.BF16.F32.PACK_AB R2, RZ, R2 ;  /* 0x00000002ff02723e */ /* 0x000fe200000010ff */
[C---:B------:R-:W-:Y:S01]  /*3110*/  FMUL.FTZ R0, R92.reuse, R21 ;  /* 0x000000155c007220 */ /* 0x040fe20000410000 */
[C---:B------:R-:W-:Y:S01]  /*3120*/  FMUL.FTZ R10, R92.reuse, R37 ;  /* 0x000000255c0a7220 */ /* 0x040fe20000410000 */
[----:B------:R-:W-:Y:S01]  /*3130*/  F2FP.BF16.F32.PACK_AB R18, RZ, R18 ;  /* 0x00000012ff12723e */ /* 0x000fe200000010ff */
[--C-:B------:R-:W-:Y:S01]  /*3140*/  FADD.FTZ R95, R95, -R4.reuse ;  /* 0x800000045f5f7221 */ /* 0x100fe20000010000 */
[--C-:B------:R-:W-:Y:S01]  /*3150*/  FADD.FTZ R103, R103, -R4.reuse ;  /* 0x8000000467677221 */ /* 0x100fe20000010000 */
        /* <DEDUP_REMOVED lines=14> */
[----:B------:R-:W-:-:S02]  /*3240*/  HFMA2.BF16_V2 R93, R247.H0_H0, R150.H0_H0, R246.H0_H0 ;  /* 0x20000096f75d7231 */ /* 0x000fc400002408f6 */
[--C-:B------:R-:W-:Y:S01]  /*3250*/  FADD.FTZ R32, R32, -R4.reuse ;  /* 0x8000000420207221 */ /* 0x100fe20000010000 */
[----:B------:R-:W-:Y:S02]  /*3260*/  HFMA2.BF16_V2 R125, R245.H0_H0, R149.H0_H0, R244.H0_H0 ;  /* 0x20000095f57d7231 */ /* 0x000fe400002408f4 */
[----:B------:R-:W-:Y:S01]  /*3270*/  FMUL.FTZ R19, R92, R91 ;  /* 0x0000005b5c137220 */ /* 0x000fe20000410000 */
[----:B------:R-:W-:Y:S01]  /*3280*/  HFMA2.BF16_V2 R127, R243.H0_H0, R131.H0_H0, R242.H0_H0 ;  /* 0x20000083f37f7231 */ /* 0x000fe200002408f2 */
[----:B------:R-:W-:Y:S01]  /*3290*/  IADD3 R89, R140, 0x200, RZ ;  /* 0x000002008c597810 */ /* 0x000fe20007ffe0ff */
[----:B------:R-:W-:Y:S02]  /*32a0*/  HFMA2.BF16_V2 R105, R231.H0_H0, R8.H0_H0, R230.H0_H0 ;  /* 0x20000008e7697231 */ /* 0x000fe400002408e6 */
[--C-:B------:R-:W-:Y:S01]  /*32b0*/  FADD.FTZ R25, R25, -R4.reuse ;  /* 0x8000000419197221 */ /* 0x100fe20000010000 */
[----:B------:R-:W-:Y:S01]  /*32c0*/  FADD.FTZ R115, R115, -R4 ;  /* 0x8000000473737221 */ /* 0x000fe20000010000 */
[----:B------:R-:W-:Y:S01]  /*32d0*/  F2FP.BF16.F32.PACK_AB R9, RZ, R9 ;  /* 0x00000009ff09723e */ /* 0x000fe200000010ff */
[C---:B------:R-:W-:Y:S01]  /*32e0*/  FMUL.FTZ R153, R92.reuse, R22 ;  /* 0x000000165c997220 */ /* 0x040fe20000410000 */
[C---:B------:R-:W-:Y:S01]  /*32f0*/  FMUL.FTZ R135, R92.reuse, R26 ;  /* 0x0000001a5c877220 */ /* 0x040fe20000410000 */
[C---:B------:R-:W-:Y:S01]  /*3300*/  FMUL.FTZ R11, R92.reuse, R36 ;  /* 0x000000245c0b7220 */ /* 0x040fe20000410000 */
[----:B------:R-:W-:Y:S01]  /*3310*/  FMUL.FTZ R28, R92, R107 ;  /* 0x0000006b5c1c7220 */ /* 0x000fe20000410000 */
[----:B------:R-:W-:Y:S01]  /*3320*/  HFMA2.BF16_V2 R8, R50.H0_H0, R13.H0_H0, R176.H0_H0 ;  /* 0x2000000d32087231 */ /* 0x000fe200002408b0 */
[----:B------:R-:W-:Y:S01]  /*3330*/  IADD3 R91, R140, 0x400, RZ ;  /* 0x000004008c5b7810 */ /* 0x000fe20007ffe0ff */
[C---:B------:R-:W-:Y:S01]  /*3340*/  FMUL.FTZ R22, R92.reuse, R95 ;  /* 0x0000005f5c167220 */ /* 0x040fe20000410000 */
[C---:B------:R-:W-:Y:S01]  /*3350*/  FMUL.FTZ R26, R92.reuse, R103 ;  /* 0x000000675c1a7220 */ /* 0x040fe20000410000 */
[----:B------:R-:W-:Y:S01]  /*3360*/  FMUL.FTZ R36, R92, R123 ;  /* 0x0000007b5c247220 */ /* 0x000fe20000410000 */
[----:B------:R-:W-:-:S02]  /*3370*/  HFMA2.BF16_V2 R107, R229.H0_H0, R2.H0_H0, R228.H0_H0 ;  /* 0x20000002e56b7231 */ /* 0x000fc400002408e4 */
[----:B------:R-:W-:Y:S01]  /*3380*/  FADD.FTZ R119, R119, -R4 ;  /* 0x8000000477777221 */ /* 0x000fe20000010000 */
[----:B------:R-:W-:Y:S01]  /*3390*/  HFMA2.BF16_V2 R13, R55.H0_H0, R18.H0_H0, R181.H0_H0 ;  /* 0x20000012370d7231 */ /* 0x000fe200002408b5 */
[----:B------:R-:W-:Y:S01]  /*33a0*/  F2FP.BF16.F32.PACK_AB R151, RZ, R151 ;  /* 0x00000097ff97723e */ /* 0x000fe200000010ff */
[----:B------:R-:W-:Y:S02]  /*33b0*/  HFMA2.BF16_V2 R123, R233.H0_H0, R133.H0_H0, R232.H0_H0 ;  /* 0x20000085e97b7231 */ /* 0x000fe400002408e8 */
[----:B0-----:R-:W-:-:S04]  /*33c0*/  @!P1 IMAD.WIDE R86, R210, 0x4, R86 ;  /* 0x00000004d2569825 */ /* 0x001fc800078e0256 */
[----:B------:R-:W-:Y:S02]  /*33d0*/  HFMA2.BF16_V2 R95, R221.H0_H0, R7.H0_H0, R220.H0_H0 ;  /* 0x20000007dd5f7231 */ /* 0x000fe400002408dc */
[----:B------:R-:W-:Y:S01]  /*33e0*/  FADD.FTZ R121, R121, -R4 ;  /* 0x8000000479797221 */ /* 0x000fe20000010000 */
[----:B------:R-:W-:Y:S01]  /*33f0*/  HFMA2.BF16_V2 R103, R213.H0_H0, R16.H0_H0, R212.H0_H0 ;  /* 0x20000010d5677231 */ /* 0x000fe200002408d4 */
[----:B------:R-:W-:Y:S01]  /*3400*/  F2FP.BF16.F32.PACK_AB R148, RZ, R148 ;  /* 0x00000094ff94723e */ /* 0x000fe200000010ff */
[----:B------:R-:W-:Y:S02]  /*3410*/  HFMA2.BF16_V2 R2, R44.H0_H0, R137.H0_H0, R170.H0_H0 ;  /* 0x200000892c027231 */ /* 0x000fe400002408aa */
[----:B------:R-:W-:Y:S01]  /*3420*/  FMUL.FTZ R155, R92, R32 ;  /* 0x000000205c9b7220 */ /* 0x000fe20000410000 */
[----:B------:R-:W-:Y:S02]  /*3430*/  HFMA2.BF16_V2 R18, R60.H0_H0, R85.H0_H0, R186.H0_H0 ;  /* 0x200000553c127231 */ /* 0x000fe400002408ba */
[----:B------:R-:W-:-:S04]  /*3440*/  IMAD.WIDE.U32 R84, R84, 0x2, R166 ;  /* 0x0000000254547825 */ /* 0x000fc800078e00a6 */
[----:B------:R-:W-:Y:S01]  /*3450*/  HFMA2.BF16_V2 R7, R49.H0_H0, R139.H0_H0, R175.H0_H0 ;  /* 0x2000008b31077231 */ /* 0x000fe200002408af */
[----:B------:R-:W-:Y:S01]  /*3460*/  PRMT R133, R93, 0x7610, R133 ;  /* 0x000076105d857816 */ /* 0x000fe20000000085 */
[----:B------:R-:W-:Y:S01]  /*3470*/  HFMA2.BF16_V2 R16, R58.H0_H0, R88.H0_H0, R184.H0_H0 ;  /* 0x200000583a107231 */ /* 0x000fe200002408b8 */
[----:B------:R-:W-:Y:S01]  /*3480*/  PRMT R137, R125, 0x7610, R137 ;  /* 0x000076107d897816 */ /* 0x000fe20000000089 */
[C---:B------:R-:W-:Y:S01]  /*3490*/  FMUL.FTZ R134, R92.reuse, R25 ;  /* 0x000000195c867220 */ /* 0x040fe20000410000 */
[----:B------:R-:W-:Y:S01]  /*34a0*/  FMUL.FTZ R32, R92, R115 ;  /* 0x000000735c207220 */ /* 0x000fe20000410000 */
[----:B------:R-:W-:Y:S01]  /*34b0*/  IMAD.WIDE.U32 R88, R89, 0x2, R166 ;  /* 0x0000000259587825 */ /* 0x000fe200078e00a6 */
[----:B------:R-:W-:-:S03]  /*34c0*/  PRMT R139, R127, 0x7610, R139 ;  /* 0x000076107f8b7816 */ /* 0x000fc6000000008b */
[----:B------:R-:W-:Y:S01]  /*34d0*/  FMUL.FTZ R24, R92, R34 ;  /* 0x000000225c187220 */ /* 0x000fe20000410000 */
[----:B------:R-:W-:Y:S01]  /*34e0*/  IADD3 R125, R140, 0x800, RZ ;  /* 0x000008008c7d7810 */ /* 0x000fe20007ffe0ff */
[----:B------:R-:W-:Y:S01]  /*34f0*/  FMUL.FTZ R25, R92, R129 ;  /* 0x000000815c197220 */ /* 0x000fe20000410000 */
[----:B------:R-:W-:Y:S02]  /*3500*/  HFMA2.BF16_V2 R115, R241.H0_H0, R9.H0_H0, R240.H0_H0 ;  /* 0x20000009f1737231 */ /* 0x000fe400002408f0 */
[----:B------:R-:W-:Y:S01]  /*3510*/  IMAD.WIDE.U32 R90, R91, 0x2, R166 ;  /* 0x000000025b5a7825 */ /* 0x000fe200078e00a6 */
[----:B------:R-:W-:-:S03]  /*3520*/  IADD3 R93, R140, 0x600, RZ ;  /* 0x000006008c5d7810 */ /* 0x000fc60007ffe0ff */
[--C-:B------:R-:W-:Y:S01]  /*3530*/  FADD.FTZ R23, R23, -R4.reuse ;  /* 0x8000000417177221 */ /* 0x100fe20000010000 */
[----:B------:R-:W-:Y:S01]  /*3540*/  IADD3 R127, R140, 0xa00, RZ ;  /* 0x00000a008c7f7810 */ /* 0x000fe20007ffe0ff */
[--C-:B------:R-:W-:Y:S01]  /*3550*/  FADD.FTZ R30, R30, -R4.reuse ;  /* 0x800000041e1e7221 */ /* 0x100fe20000010000 */
[----:B------:R-:W-:Y:S01]  /*3560*/  FMUL.FTZ R34, R92, R119 ;  /* 0x000000775c227220 */ /* 0x000fe20000410000 */
[----:B------:R-:W-:Y:S01]  /*3570*/  IADD3 R129, R140, 0xc00, RZ ;  /* 0x00000c008c817810 */ /* 0x000fe20007ffe0ff */
[--C-:B------:R-:W-:Y:S01]  /*3580*/  FADD.FTZ R97, R97, -R4.reuse ;  /* 0x8000000461617221 */ /* 0x100fe20000010000 */
[--C-:B------:R-:W-:Y:S01]  /*3590*/  FADD.FTZ R109, R109, -R4.reuse ;  /* 0x800000046d6d7221 */ /* 0x100fe20000010000 */
[----:B------:R-:W-:Y:S01]  /*35a0*/  FADD.FTZ R111, R111, -R4 ;  /* 0x800000046f6f7221 */ /* 0x000fe20000010000 */
[----:B------:R-:W-:Y:S01]  /*35b0*/  FMUL.FTZ R35, R92, R121 ;  /* 0x000000795c237220 */ /* 0x000fe20000410000 */
[----:B------:R-:W-:Y:S01]  /*35c0*/  HFMA2.BF16_V2 R119, R237.H0_H0, R151.H0_H0, R236.H0_H0 ;  /* 0x20000097ed777231 */ /* 0x000fe200002408ec */
[----:B------:R0:W-:Y:S01]  /*35d0*/  @!P1 STG.E desc[UR6][R86.64], R92 ;  /* 0x0000005c56009986 */ /* 0x0001e2000c101906 */
[----:B------:R-:W-:Y:S01]  /*35e0*/  IADD3 R131, R140, 0xe00, RZ ;  /* 0x00000e008c837810 */ /* 0x000fe20007ffe0ff */
[----:B------:R-:W-:Y:S01]  /*35f0*/  HFMA2.BF16_V2 R121, R235.H0_H0, R148.H0_H0, R234.H0_H0 ;  /* 0x20000094eb797231 */ /* 0x000fe200002408ea */
[----:B------:R-:W-:Y:S01]  /*3600*/  F2FP.BF16.F32.PACK_AB R152, RZ, R152 ;  /* 0x00000098ff98723e */ /* 0x000fe200000010ff */
[----:B------:R1:W-:Y:S01]  /*3610*/  STG.E.U16 desc[UR6][R84.64], R133 ;  /* 0x0000008554007986 */ /* 0x0003e2000c101506 */
[----:B------:R-:W-:Y:S01]  /*3620*/  F2FP.BF16.F32.PACK_AB R147, RZ, R147 ;  /* 0x00000093ff93723e */ /* 0x000fe200000010ff */
[C---:B------:R-:W-:Y:S01]  /*3630*/  FMUL.FTZ R146, R92.reuse, R23 ;  /* 0x000000175c927220 */ /* 0x040fe20000410000 */
[C---:B------:R-:W-:Y:S01]  /*3640*/  FMUL.FTZ R4, R92.reuse, R30 ;  /* 0x0000001e5c047220 */ /* 0x040fe20000410000 */
[----:B------:R2:W-:Y:S01]  /*3650*/  STG.E.U16 desc[UR6][R88.64], R137 ;  /* 0x0000008958007986 */ /* 0x0005e2000c101506 */
[C---:B------:R-:W-:Y:S01]  /*3660*/  FMUL.FTZ R20, R92.reuse, R5 ;  /* 0x000000055c147220 */ /* 0x040fe20000410000 */
[C---:B------:R-:W-:Y:S01]  /*3670*/  FMUL.FTZ R23, R92.reuse, R97 ;  /* 0x000000615c177220 */ /* 0x040fe20000410000 */
[----:B------:R-:W-:Y:S01]  /*3680*/  FMUL.FTZ R29, R92, R109 ;  /* 0x0000006d5c1d7220 */ /* 0x000fe20000410000 */
[----:B0-----:R-:W-:Y:S01]  /*3690*/  IMAD.WIDE.U32 R86, R125, 0x2, R166 ;  /* 0x000000027d567825 */ /* 0x001fe200078e00a6 */
[----:B------:R0:W-:Y:S01]  /*36a0*/  STG.E.U16 desc[UR6][R90.64], R139 ;  /* 0x0000008b5a007986 */ /* 0x0001e2000c101506 */
[----:B------:R-:W-:-:S02]  /*36b0*/  PRMT R125, R115, 0x7610, R125 ;  /* 0x00007610737d7816 */ /* 0x000fc4000000007d */
[----:B------:R-:W-:Y:S01]  /*36c0*/  FMUL.FTZ R30, R92, R111 ;  /* 0x0000006f5c1e7220 */ /* 0x000fe20000410000 */
[----:B-1----:R-:W-:-:S04]  /*36d0*/  IMAD.WIDE.U32 R84, R93, 0x2, R166 ;  /* 0x000000025d547825 */ /* 0x002fc800078e00a6 */
[C---:B------:R-:W-:Y:S01]  /*36e0*/  FMUL.FTZ R39, R92.reuse, R99 ;  /* 0x000000635c277220 */ /* 0x040fe20000410000 */
[----:B------:R-:W-:Y:S01]  /*36f0*/  FMUL.FTZ R211, R92, R101 ;  /* 0x000000655cd37220 */ /* 0x000fe20000410000 */
[----:B------:R-:W-:Y:S01]  /*3700*/  IADD3 R115, R140, 0x1000, RZ ;  /* 0x000010008c737810 */ /* 0x000fe20007ffe0ff */
[----:B--2---:R-:W-:Y:S01]  /*3710*/  IMAD.WIDE.U32 R88, R127, 0x2, R166 ;  /* 0x000000027f587825 */ /* 0x004fe200078e00a6 */
[----:B------:R-:W-:-:S03]  /*3720*/  PRMT R127, R117, 0x7610, R127 ;  /* 0x00007610757f7816 */ /* 0x000fc6000000007f */
[----:B------:R-:W-:Y:S01]  /*3730*/  HFMA2.BF16_V2 R109, R227.H0_H0, R152.H0_H0, R226.H0_H0 ;  /* 0x20000098e36d7231 */ /* 0x000fe200002408e2 */
[----:B------:R-:W-:Y:S01]  /*3740*/  IADD3 R117, R140, 0x1200, RZ ;  /* 0x000012008c757810 */ /* 0x000fe20007ffe0ff */
[----:B------:R-:W-:Y:S01]  /*3750*/  IMAD.WIDE.U32 R92, R131, 0x2, R166 ;  /* 0x00000002835c7825 */ /* 0x000fe200078e00a6 */
[----:B------:R-:W-:-:S03]  /*3760*/  PRMT R131, R121, 0x7610, R131 ;  /* 0x0000761079837816 */ /* 0x000fc60000000083 */
[----:B------:R-:W-:Y:S01]  /*3770*/  HFMA2.BF16_V2 R111, R225.H0_H0, R147.H0_H0, R224.H0_H0 ;  /* 0x20000093e16f7231 */ /* 0x000fe200002408e0 */
[C---:B------:R-:W-:Y:S01]  /*3780*/  IADD3 R121, R140.reuse, 0x1600, RZ ;  /* 0x000016008c797810 */ /* 0x040fe20007ffe0ff */
[----:B0-----:R-:W-:Y:S01]  /*3790*/  IMAD.WIDE.U32 R90, R129, 0x2, R166 ;  /* 0x00000002815a7825 */ /* 0x001fe200078e00a6 */
[----:B------:R-:W-:Y:S01]  /*37a0*/  PRMT R129, R119, 0x7610, R129 ;  /* 0x0000761077817816 */ /* 0x000fe20000000081 */
[----:B------:R0:W-:Y:S01]  /*37b0*/  STG.E.U16 desc[UR6][R84.64], R125 ;  /* 0x0000007d54007986 */ /* 0x0001e2000c101506 */
[C---:B------:R-:W-:Y:S01]  /*37c0*/  IADD3 R119, R140.reuse, 0x1400, RZ ;  /* 0x000014008c777810 */ /* 0x040fe20007ffe0ff */
[----:B------:R-:W-:Y:S01]  /*37d0*/  IMAD.WIDE.U32 R158, R159, 0x2, R166 ;  /* 0x000000029f9e7825 */ /* 0x000fe200078e00a6 */
[----:B------:R-:W-:Y:S01]  /*37e0*/  PRMT R133, R123, 0x7610, R133 ;  /* 0x000076107b857816 */ /* 0x000fe20000000085 */
[----:B------:R1:W-:Y:S01]  /*37f0*/  STG.E.U16 desc[UR6][R86.64], R127 ;  /* 0x0000007f56007986 */ /* 0x0003e2000c101506 */
[----:B------:R-:W-:Y:S01]  /*3800*/  IADD3 R123, R140, 0x1800, RZ ;  /* 0x000018008c7b7810 */ /* 0x000fe20007ffe0ff */
[--C-:B------:R-:W-:Y:S01]  /*3810*/  IMAD.WIDE.U32 R138, R138, 0x2, R166.reuse ;  /* 0x000000028a8a7825 */ /* 0x100fe200078e00a6 */
[----:B------:R-:W-:Y:S01]  /*3820*/  F2FP.BF16.F32.PACK_AB R0, RZ, R0 ;  /* 0x00000000ff00723e */ /* 0x000fe200000010ff */
[----:B------:R2:W-:Y:S01]  /*3830*/  STG.E.U16 desc[UR6][R88.64], R129 ;  /* 0x0000008158007986 */ /* 0x0005e2000c101506 */
[----:B------:R-:W-:Y:S01]  /*3840*/  F2FP.BF16.F32.PACK_AB R153, RZ, R153 ;  /* 0x00000099ff99723e */ /* 0x000fe200000010ff */
[--C-:B------:R-:W-:Y:S01]  /*3850*/  IMAD.WIDE.U32 R136, R136, 0x2, R166.reuse ;  /* 0x0000000288887825 */ /* 0x100fe200078e00a6 */
[----:B------:R-:W-:Y:S01]  /*3860*/  F2FP.BF16.F32.PACK_AB R146, RZ, R146 ;  /* 0x00000092ff92723e */ /* 0x000fe200000010ff */
[----:B------:R3:W-:Y:S01]  /*3870*/  STG.E.U16 desc[UR6][R90.64], R131 ;  /* 0x000000835a007986 */ /* 0x0007e2000c101506 */
[----:B------:R-:W-:Y:S01]  /*3880*/  F2FP.BF16.F32.PACK_AB R134, RZ, R134 ;  /* 0x00000086ff86723e */ /* 0x000fe200000010ff */
[----:B0-----:R-:W-:Y:S01]  /*3890*/  IMAD.WIDE.U32 R84, R115, 0x2, R166 ;  /* 0x0000000273547825 */ /* 0x001fe200078e00a6 */
[----:B------:R-:W-:Y:S01]  /*38a0*/  PRMT R115, R105, 0x7610, R115 ;  /* 0x0000761069737816 */ /* 0x000fe20000000073 */
[----:B------:R0:W-:Y:S01]  /*38b0*/  STG.E.U16 desc[UR6][R92.64], R133 ;  /* 0x000000855c007986 */ /* 0x0001e2000c101506 */
[C---:B------:R-:W-:Y:S01]  /*38c0*/  IADD3 R105, R140.reuse, 0x1a00, RZ ;  /* 0x00001a008c697810 */ /* 0x040fe20007ffe0ff */
[----:B-1----:R-:W-:Y:S01]  /*38d0*/  IMAD.WIDE.U32 R86, R117, 0x2, R166 ;  /* 0x0000000275567825 */ /* 0x002fe200078e00a6 */
[----:B------:R-:W-:Y:S01]  /*38e0*/  PRMT R117, R107, 0x7610, R117 ;  /* 0x000076106b757816 */ /* 0x000fe20000000075 */
[----:B------:R1:W-:Y:S01]  /*38f0*/  STG.E.U16 desc[UR6][R84.64], R115 ;  /* 0x0000007354007986 */ /* 0x0003e2000c101506 */
[C---:B------:R-:W-:Y:S01]  /*3900*/  IADD3 R107, R140.reuse, 0x1c00, RZ ;  /* 0x00001c008c6b7810 */ /* 0x040fe20007ffe0ff */
[----:B--2---:R-:W-:Y:S01]  /*3910*/  IMAD.WIDE.U32 R88, R119, 0x2, R166 ;  /* 0x0000000277587825 */ /* 0x004fe200078e00a6 */
[----:B------:R-:W-:Y:S01]  /*3920*/  PRMT R119, R109, 0x7610, R119 ;  /* 0x000076106d777816 */ /* 0x000fe20000000077 */
[----:B------:R2:W-:Y:S01]  /*3930*/  STG.E.U16 desc[UR6][R86.64], R117 ;  /* 0x0000007556007986 */ /* 0x0005e2000c101506 */
[----:B------:R-:W-:Y:S01]  /*3940*/  IADD3 R109, R140, 0x1e00, RZ ;  /* 0x00001e008c6d7810 */ /* 0x000fe20007ffe0ff */
[----:B---3--:R-:W-:Y:S01]  /*3950*/  IMAD.WIDE.U32 R90, R121, 0x2, R166 ;  /* 0x00000002795a7825 */ /* 0x008fe200078e00a6 */
[----:B------:R-:W-:-:S03]  /*3960*/  PRMT R121, R111, 0x7610, R121 ;  /* 0x000076106f797816 */ /* 0x000fc60000000079 */
[----:B------:R-:W-:Y:S01]  /*3970*/  HFMA2.BF16_V2 R97, R219.H0_H0, R0.H0_H0, R218.H0_H0 ;  /* 0x20000000db617231 */ /* 0x000fe200002408da */
[----:B------:R-:W-:Y:S01]  /*3980*/  IADD3 R111, R140, 0x2000, RZ ;  /* 0x000020008c6f7810 */ /* 0x000fe20007ffe0ff */
[----:B0-----:R-:W-:Y:S01]  /*3990*/  IMAD.WIDE.U32 R92, R123, 0x2, R166 ;  /* 0x000000027b5c7825 */ /* 0x001fe200078e00a6 */
[----:B------:R-:W-:Y:S01]  /*39a0*/  F2FP.BF16.F32.PACK_AB R135, RZ, R135 ;  /* 0x00000087ff87723e */ /* 0x000fe200000010ff */
[----:B------:R0:W-:Y:S01]  /*39b0*/  STG.E.U16 desc[UR6][R88.64], R119 ;  /* 0x0000007758007986 */ /* 0x0001e2000c101506 */
[----:B------:R-:W-:Y:S01]  /*39c0*/  PRMT R123, R113, 0x7610, R123 ;  /* 0x00007610717b7816 */ /* 0x000fe2000000007b */
[----:B-1----:R-:W-:Y:S01]  /*39d0*/  IMAD.WIDE.U32 R84, R105, 0x2, R166 ;  /* 0x0000000269547825 */ /* 0x002fe200078e00a6 */
[----:B------:R-:W-:-:S03]  /*39e0*/  F2FP.BF16.F32.PACK_AB R6, RZ, R6 ;  /* 0x00000006ff06723e */ /* 0x000fc600000010ff */
[----:B------:R-:W-:Y:S01]  /*39f0*/  HFMA2.BF16_V2 R99, R217.H0_H0, R153.H0_H0, R216.H0_H0 ;  /* 0x20000099d9637231 */ /* 0x000fe200002408d8 */
[----:B------:R1:W-:Y:S01]  /*3a00*/  STG.E.U16 desc[UR6][R90.64], R121 ;  /* 0x000000795a007986 */ /* 0x0003e2000c101506 */
[----:B--2---:R-:W-:Y:S01]  /*3a10*/  IMAD.WIDE.U32 R86, R107, 0x2, R166 ;  /* 0x000000026b567825 */ /* 0x004fe200078e00a6 */
[----:B------:R-:W-:-:S03]  /*3a20*/  IADD3 R113, R140, 0x2200, RZ ;  /* 0x000022008c717810 */ /* 0x000fc60007ffe0ff */
[----:B------:R-:W-:Y:S01]  /*3a30*/  HFMA2.BF16_V2 R101, R215.H0_H0, R146.H0_H0, R214.H0_H0 ;  /* 0x20000092d7657231 */ /* 0x000fe200002408d6 */
[----:B------:R-:W-:Y:S01]  /*3a40*/  F2FP.BF16.F32.PACK_AB R155, RZ, R155 ;  /* 0x0000009bff9b723e */ /* 0x000fe200000010ff */
[----:B------:R-:W-:Y:S01]  /*3a50*/  HFMA2.BF16_V2 R134, R41.H0_H0, R134.H0_H0, R83.H0_H0 ;  /* 0x2000008629867231 */ /* 0x000fe20000240853 */
[----:B------:R2:W-:Y:S01]  /*3a60*/  STG.E.U16 desc[UR6][R92.64], R123 ;  /* 0x0000007b5c007986 */ /* 0x0005e2000c101506 */
[----:B0-----:R-:W-:-:S04]  /*3a70*/  IMAD.WIDE.U32 R88, R109, 0x2, R166 ;  /* 0x000000026d587825 */ /* 0x001fc800078e00a6 */
[----:B------:R-:W-:Y:S01]  /*3a80*/  HFMA2.BF16_V2 R135, R42.H0_H0, R135.H0_H0, R168.H0_H0 ;  /* 0x200000872a877231 */ /* 0x000fe200002408a8 */
[----:B------:R-:W-:Y:S01]  /*3a90*/  F2FP.BF16.F32.PACK_AB R154, RZ, R154 ;  /* 0x0000009aff9a723e */ /* 0x000fe200000010ff */
[----:B------:R0:W-:Y:S01]  /*3aa0*/  STG.E.U16 desc[UR6][R84.64], R95 ;  /* 0x0000005f54007986 */ /* 0x0001e2000c101506 */
[----:B------:R-:W-:Y:S01]  /*3ab0*/  IADD3 R153, R140, 0x2800, RZ ;  /* 0x000028008c997810 */ /* 0x000fe20007ffe0ff */
[--C-:B-1----:R-:W-:Y:S01]  /*3ac0*/  IMAD.WIDE.U32 R90, R111, 0x2, R166.reuse ;  /* 0x000000026f5a7825 */ /* 0x102fe200078e00a6 */
[----:B------:R-:W-:Y:S01]  /*3ad0*/  F2FP.BF16.F32.PACK_AB R11, RZ, R11 ;  /* 0x0000000bff0b723e */ /* 0x000fe200000010ff */
[----:B------:R-:W-:Y:S01]  /*3ae0*/  STG.E.U16 desc[UR6][R86.64], R97 ;  /* 0x0000006156007986 */ /* 0x000fe2000c101506 */
[----:B------:R-:W-:Y:S01]  /*3af0*/  F2FP.BF16.F32.PACK_AB R156, RZ, R156 ;  /* 0x0000009cff9c723e */ /* 0x000fe200000010ff */
[----:B------:R-:W-:Y:S01]  /*3b00*/  HFMA2.BF16_V2 R5, R47.H0_H0, R6.H0_H0, R173.H0_H0 ;  /* 0x200000062f057231 */ /* 0x000fe200002408ad */
[----:B------:R-:W-:Y:S01]  /*3b10*/  F2FP.BF16.F32.PACK_AB R4, RZ, R4 ;  /* 0x00000004ff04723e */ /* 0x000fe200000010ff */
[----:B--2---:R-:W-:Y:S01]  /*3b20*/  IMAD.WIDE.U32 R92, R113, 0x2, R166 ;  /* 0x00000002715c7825 */ /* 0x004fe200078e00a6 */
[----:B------:R-:W-:Y:S03]  /*3b30*/  STG.E.U16 desc[UR6][R88.64], R99 ;  /* 0x0000006358007986 */ /* 0x000fe6000c101506 */
[----:B------:R-:W-:Y:S01]  /*3b40*/  HFMA2.BF16_V2 R6, R48.H0_H0, R155.H0_H0, R174.H0_H0 ;  /* 0x2000009b30067231 */ /* 0x000fe200002408ae */
[----:B------:R-:W-:Y:S01]  /*3b50*/  PRMT R248, R134, 0x7610, R248 ;  /* 0x0000761086f87816 */ /* 0x000fe200000000f8 */
[----:B------:R-:W-:Y:S01]  /*3b60*/  HFMA2.BF16_V2 R0, R43.H0_H0, R154.H0_H0, R169.H0_H0 ;  /* 0x2000009a2b007231 */ /* 0x000fe200002408a9 */
[----:B------:R1:W-:Y:S01]  /*3b70*/  STG.E.U16 desc[UR6][R90.64], R101 ;  /* 0x000000655a007986 */ /* 0x0003e2000c101506 */
[----:B------:R-:W-:Y:S01]  /*3b80*/  IADD3 R155, R140, 0x3000, RZ ;  /* 0x000030008c9b7810 */ /* 0x000fe20007ffe0ff */
[----:B------:R-:W-:Y:S01]  /*3b90*/  IMAD.WIDE.U32 R152, R153, 0x2, R166 ;  /* 0x0000000299987825 */ /* 0x000fe200078e00a6 */
[----:B------:R-:W-:-:S03]  /*3ba0*/  PRMT R249, R135, 0x7610, R249 ;  /* 0x0000761087f97816 */ /* 0x000fc600000000f9 */
[----:B------:R-:W-:Y:S01]  /*3bb0*/  HFMA2.BF16_V2 R9, R51.H0_H0, R11.H0_H0, R177.H0_H0 ;  /* 0x2000000b33097231 */ /* 0x000fe200002408b1 */
[C---:B------:R-:W-:Y:S01]  /*3bc0*/  IADD3 R151, R140.reuse, 0x3400, RZ ;  /* 0x000034008c977810 */ /* 0x040fe20007ffe0ff */
[----:B------:R-:W-:Y:S01]  /*3bd0*/  HFMA2.BF16_V2 R11, R53.H0_H0, R156.H0_H0, R179.H0_H0 ;  /* 0x2000009c350b7231 */ /* 0x000fe200002408b3 */
[----:B------:R2:W-:Y:S01]  /*3be0*/  STG.E.U16 desc[UR6][R92.64], R103 ;  /* 0x000000675c007986 */ /* 0x0005e2000c101506 */
[C---:B------:R-:W-:Y:S01]  /*3bf0*/  IADD3 R149, R140.reuse, 0x3600, RZ ;  /* 0x000036008c957810 */ /* 0x040fe20007ffe0ff */
[----:B------:R-:W-:Y:S02]  /*3c00*/  HFMA2.BF16_V2 R4, R46.H0_H0, R4.H0_H0, R172.H0_H0 ;  /* 0x200000042e047231 */ /* 0x000fe400002408ac */
[--C-:B0-----:R-:W-:Y:S01]  /*3c10*/  IMAD.WIDE.U32 R84, R145, 0x2, R166.reuse ;  /* 0x0000000291547825 */ /* 0x101fe200078e00a6 */
[C---:B------:R-:W-:Y:S01]  /*3c20*/  IADD3 R147, R140.reuse, 0x3800, RZ ;  /* 0x000038008c937810 */ /* 0x040fe20007ffe0ff */
[----:B------:R-:W-:Y:S01]  /*3c30*/  STG.E.U16 desc[UR6][R164.64], R248 ;  /* 0x000000f8a4007986 */ /* 0x000fe2000c101506 */
[----:B------:R-:W-:Y:S01]  /*3c40*/  F2FP.BF16.F32.PACK_AB R10, RZ, R10 ;  /* 0x0000000aff0a723e */ /* 0x000fe200000010ff */
[--C-:B-1----:R-:W-:Y:S01]  /*3c50*/  IMAD.WIDE.U32 R90, R143, 0x2, R166.reuse ;  /* 0x000000028f5a7825 */ /* 0x102fe200078e00a6 */
[C---:B------:R-:W-:Y:S01]  /*3c60*/  IADD3 R143, R140.reuse, 0x3200, RZ ;  /* 0x000032008c8f7810 */ /* 0x040fe20007ffe0ff */
[----:B------:R-:W-:Y:S01]  /*3c70*/  STG.E.U16 desc[UR6][R162.64], R249 ;  /* 0x000000f9a2007986 */ /* 0x000fe2000c101506 */
[----:B------:R-:W-:Y:S01]  /*3c80*/  IADD3 R145, R140, 0x3a00, RZ ;  /* 0x00003a008c917810 */ /* 0x000fe20007ffe0ff */
[--C-:B------:R-:W-:Y:S01]  /*3c90*/  IMAD.WIDE.U32 R156, R157, 0x2, R166.reuse ;  /* 0x000000029d9c7825 */ /* 0x100fe200078e00a6 */
[----:B------:R-:W-:Y:S01]  /*3ca0*/  F2FP.BF16.F32.PACK_AB R14, RZ, R14 ;  /* 0x0000000eff0e723e */ /* 0x000fe200000010ff */
[----:B------:R-:W-:Y:S01]  /*3cb0*/  STG.E.U16 desc[UR6][R152.64], R0 ;  /* 0x0000000098007986 */ /* 0x000fe2000c101506 */
[----:B------:R-:W-:Y:S01]  /*3cc0*/  F2FP.BF16.F32.PACK_AB R15, RZ, R15 ;  /* 0x0000000fff0f723e */ /* 0x000fe200000010ff */
[----:B------:R-:W-:-:S04]  /*3cd0*/  IMAD.WIDE.U32 R88, R142, 0x2, R166 ;  /* 0x000000028e587825 */ /* 0x000fc800078e00a6 */
[----:B------:R-:W-:Y:S01]  /*3ce0*/  HFMA2.BF16_V2 R10, R52.H0_H0, R10.H0_H0, R178.H0_H0 ;  /* 0x2000000a340a7231 */ /* 0x000fe200002408b2 */
[----:B------:R-:W-:Y:S01]  /*3cf0*/  STG.E.U16 desc[UR6][R160.64], R2 ;  /* 0x00000002a0007986 */ /* 0x000fe2000c101506 */
[----:B------:R-:W-:Y:S01]  /*3d00*/  F2FP.BF16.F32.PACK_AB R19, RZ, R19 ;  /* 0x00000013ff13723e */ /* 0x000fe200000010ff */
[----:B------:R-:W-:-:S04]  /*3d10*/  IMAD.WIDE.U32 R154, R155, 0x2, R166 ;  /* 0x000000029b9a7825 */ /* 0x000fc800078e00a6 */
[----:B------:R-:W-:Y:S01]  /*3d20*/  HFMA2.BF16_V2 R14, R56.H0_H0, R14.H0_H0, R182.H0_H0 ;  /* 0x2000000e380e7231 */ /* 0x000fe200002408b6 */
[----:B------:R-:W-:Y:S01]  /*3d30*/  STG.E.U16 desc[UR6][R158.64], R3 ;  /* 0x000000039e007986 */ /* 0x000fe2000c101506 */
[----:B------:R-:W-:Y:S01]  /*3d40*/  F2FP.BF16.F32.PACK_AB R20, RZ, R20 ;  /* 0x00000014ff14723e */ /* 0x000fe200000010ff */
[--C-:B------:R-:W-:Y:S01]  /*3d50*/  IMAD.WIDE.U32 R86, R141, 0x2, R166.reuse ;  /* 0x000000028d567825 */ /* 0x100fe200078e00a6 */
[----:B------:R-:W-:Y:S01]  /*3d60*/  IADD3 R141, R140, 0x3e00, RZ ;  /* 0x00003e008c8d7810 */ /* 0x000fe20007ffe0ff */
[----:B------:R-:W-:Y:S02]  /*3d70*/  STG.E.U16 desc[UR6][R156.64], R4 ;  /* 0x000000049c007986 */ /* 0x000fe4000c101506 */
[----:B------:R-:W-:Y:S02]  /*3d80*/  HFMA2.BF16_V2 R15, R57.H0_H0, R15.H0_H0, R183.H0_H0 ;  /* 0x2000000f390f7231 */ /* 0x000fe400002408b7 */
[--C-:B------:R-:W-:Y:S01]  /*3d90*/  IMAD.WIDE.U32 R142, R143, 0x2, R166.reuse ;  /* 0x000000028f8e7825 */ /* 0x100fe200078e00a6 */
[----:B------:R-:W-:Y:S01]  /*3da0*/  F2FP.BF16.F32.PACK_AB R21, RZ, R21 ;  /* 0x00000015ff15723e */ /* 0x000fe200000010ff */
[----:B------:R-:W-:Y:S01]  /*3db0*/  STG.E.U16 desc[UR6][R154.64], R5 ;  /* 0x000000059a007986 */ /* 0x000fe2000c101506 */
[----:B------:R-:W-:Y:S01]  /*3dc0*/  F2FP.BF16.F32.PACK_AB R22, RZ, R22 ;  /* 0x00000016ff16723e */ /* 0x000fe200000010ff */
        /* <DEDUP_REMOVED lines=8> */
[----:B--2---:R-:W-:-:S04]  /*3e50*/  IMAD.WIDE.U32 R92, R144, 0x2, R166 ;  /* 0x00000002905c7825 */ /* 0x004fc800078e00a6 */
[----:B------:R-:W-:Y:S01]  /*3e60*/  HFMA2.BF16_V2 R20, R62.H0_H0, R20.H0_H0, R188.H0_H0 ;  /* 0x200000143e147231 */ /* 0x000fe200002408bc */
[----:B------:R-:W-:Y:S01]  /*3e70*/  STG.E.U16 desc[UR6][R148.64], R8 ;  /* 0x0000000894007986 */ /* 0x000fe2000c101506 */
[----:B------:R-:W-:Y:S01]  /*3e80*/  F2FP.BF16.F32.PACK_AB R26, RZ, R26 ;  /* 0x0000001aff1a723e */ /* 0x000fe200000010ff */
[----:B------:R-:W-:-:S04]  /*3e90*/  IMAD.WIDE.U32 R146, R147, 0x2, R166 ;  /* 0x0000000293927825 */ /* 0x000fc800078e00a6 */
[----:B------:R-:W-:Y:S01]  /*3ea0*/  HFMA2.BF16_V2 R21, R63.H0_H0, R21.H0_H0, R189.H0_H0 ;  /* 0x200000153f157231 */ /* 0x000fe200002408bd */
[----:B------:R-:W-:Y:S01]  /*3eb0*/  F2FP.BF16.F32.PACK_AB R27, RZ, R27 ;  /* 0x0000001bff1b723e */ /* 0x000fe200000010ff */
[----:B------:R-:W-:Y:S02]  /*3ec0*/  HFMA2.BF16_V2 R22, R64.H0_H0, R22.H0_H0, R190.H0_H0 ;  /* 0x2000001640167231 */ /* 0x000fe400002408be */
[--C-:B------:R-:W-:Y:S01]  /*3ed0*/  IMAD.WIDE.U32 R144, R145, 0x2, R166.reuse ;  /* 0x0000000291907825 */ /* 0x100fe200078e00a6 */
[----:B------:R-:W-:Y:S01]  /*3ee0*/  STG.E.U16 desc[UR6][R146.64], R9 ;  /* 0x0000000992007986 */ /* 0x000fe2000c101506 */
[----:B------:R-:W-:Y:S02]  /*3ef0*/  F2FP.BF16.F32.PACK_AB R28, RZ, R28 ;  /* 0x0000001cff1c723e */ /* 0x000fe400000010ff */
[----:B------:R-:W-:Y:S02]  /*3f00*/  HFMA2.BF16_V2 R23, R65.H0_H0, R23.H0_H0, R191.H0_H0 ;  /* 0x2000001741177231 */ /* 0x000fe400002408bf */
[----:B------:R-:W-:Y:S01]  /*3f10*/  IMAD.WIDE.U32 R134, R252, 0x2, R166 ;  /* 0x00000002fc867825 */ /* 0x000fe200078e00a6 */
[----:B------:R-:W-:Y:S01]  /*3f20*/  STG.E.U16 desc[UR6][R144.64], R10 ;  /* 0x0000000a90007986 */ /* 0x000fe2000c101506 */
[----:B------:R-:W-:-:S02]  /*3f30*/  F2FP.BF16.F32.PACK_AB R29, RZ, R29 ;  /* 0x0000001dff1d723e */ /* 0x000fc400000010ff */
[----:B------:R-:W-:Y:S02]  /*3f40*/  HFMA2.BF16_V2 R24, R66.H0_H0, R24.H0_H0, R192.H0_H0 ;  /* 0x2000001842187231 */ /* 0x000fe400002408c0 */
[--C-:B------:R-:W-:Y:S01]  /*3f50*/  IMAD.WIDE.U32 R124, R124, 0x2, R166.reuse ;  /* 0x000000027c7c7825 */ /* 0x100fe200078e00a6 */
[----:B------:R-:W-:Y:S01]  /*3f60*/  STG.E.U16 desc[UR6][R134.64], R11 ;  /* 0x0000000b86007986 */ /* 0x000fe2000c101506 */
[----:B------:R-:W-:Y:S02]  /*3f70*/  F2FP.BF16.F32.PACK_AB R30, RZ, R30 ;  /* 0x0000001eff1e723e */ /* 0x000fe400000010ff */
[----:B------:R-:W-:Y:S02]  /*3f80*/  HFMA2.BF16_V2 R25, R67.H0_H0, R25.H0_H0, R193.H0_H0 ;  /* 0x2000001943197231 */ /* 0x000fe400002408c1 */
[----:B------:R-:W-:Y:S01]  /*3f90*/  IMAD.WIDE.U32 R132, R132, 0x2, R166 ;  /* 0x0000000284847825 */ /* 0x000fe200078e00a6 */
[----:B------:R-:W-:-:S03]  /*3fa0*/  F2FP.BF16.F32.PACK_AB R31, RZ, R31 ;  /* 0x0000001fff1f723e */ /* 0x000fc600000010ff */
[----:B------:R-:W-:Y:S01]  /*3fb0*/  HFMA2.BF16_V2 R26, R68.H0_H0, R26.H0_H0, R194.H0_H0 ;  /* 0x2000001a441a7231 */ /* 0x000fe200002408c2 */
[----:B------:R-:W-:Y:S01]  /*3fc0*/  F2FP.BF16.F32.PACK_AB R32, RZ, R32 ;  /* 0x00000020ff20723e */ /* 0x000fe200000010ff */
[----:B------:R-:W-:-:S04]  /*3fd0*/  IMAD.WIDE.U32 R130, R130, 0x2, R166 ;  /* 0x0000000282827825 */ /* 0x000fc800078e00a6 */
[----:B------:R-:W-:Y:S01]  /*3fe0*/  HFMA2.BF16_V2 R27, R69.H0_H0, R27.H0_H0, R195.H0_H0 ;  /* 0x2000001b451b7231 */ /* 0x000fe200002408c3 */
[----:B------:R-:W-:Y:S01]  /*3ff0*/  F2FP.BF16.F32.PACK_AB R33, RZ, R33 ;  /* 0x00000021ff21723e */ /* 0x000fe200000010ff */
        /* <DEDUP_REMOVED lines=20> */
[----:B------:R-:W-:Y:S01]  /*4140*/  IADD3 R210, R210, UR5, RZ ;  /* 0x00000005d2d27c10 */ /* 0x000fe2000fffe0ff */
[----:B------:R-:W-:-:S04]  /*4150*/  IMAD.WIDE.U32 R118, R118, 0x2, R166 ;  /* 0x0000000276767825 */ /* 0x000fc800078e00a6 */
[----:B------:R-:W-:Y:S02]  /*4160*/  HFMA2.BF16_V2 R36, R78.H0_H0, R36.H0_H0, R204.H0_H0 ;  /* 0x200000244e247231 */ /* 0x000fe400002408cc */
[----:B------:R-:W-:Y:S02]  /*4170*/  HFMA2.BF16_V2 R37, R79.H0_H0, R37.H0_H0, R205.H0_H0 ;  /* 0x200000254f257231 */ /* 0x000fe400002408cd */
[----:B------:R-:W-:-:S04]  /*4180*/  IMAD.WIDE.U32 R116, R116, 0x2, R166 ;  /* 0x0000000274747825 */ /* 0x000fc800078e00a6 */
[----:B------:R-:W-:Y:S01]  /*4190*/  HFMA2.BF16_V2 R38, R80.H0_H0, R38.H0_H0, R206.H0_H0 ;  /* 0x2000002650267231 */ /* 0x000fe200002408ce */
[----:B------:R-:W-:Y:S01]  /*41a0*/  ISETP.GE.AND P1, PT, R210, UR4, PT ;  /* 0x00000004d2007c0c */ /* 0x000fe2000bf26270 */
[----:B------:R-:W-:Y:S02]  /*41b0*/  HFMA2.BF16_V2 R39, R81.H0_H0, R39.H0_H0, R207.H0_H0 ;  /* 0x2000002751277231 */ /* 0x000fe400002408cf */
[----:B------:R-:W-:-:S04]  /*41c0*/  IMAD.WIDE.U32 R104, R104, 0x2, R166 ;  /* 0x0000000268687825 */ /* 0x000fc800078e00a6 */
[----:B------:R-:W-:Y:S02]  /*41d0*/  HFMA2.BF16_V2 R211, R82.H0_H0, R211.H0_H0, R208.H0_H0 ;  /* 0x200000d352d37231 */ /* 0x000fe400002408d0 */
[----:B------:R-:W-:-:S04]  /*41e0*/  IMAD.WIDE.U32 R112, R112, 0x2, R166 ;  /* 0x0000000270707825 */ /* 0x000fc800078e00a6 */
        /* <DEDUP_REMOVED lines=9> */
[----:B------:R-:W-:Y:S01]  /*4280*/  IMAD.WIDE.U32 R166, R250, 0x2, R166 ;  /* 0x00000002faa67825 */ /* 0x000fe200078e00a6 */
[----:B------:R-:W-:Y:S04]  /*4290*/  STG.E.U16 desc[UR6][R140.64], R12 ;  /* 0x0000000c8c007986 */ /* 0x000fe8000c101506 */
        /* <DEDUP_REMOVED lines=21> */
[----:B------:R0:W-:Y:S04]  /*43f0*/  STG.E.U16 desc[UR6][R98.64], R34 ;  /* 0x0000002262007986 */ /* 0x0001e8000c101506 */
[----:B------:R1:W-:Y:S04]  /*4400*/  STG.E.U16 desc[UR6][R96.64], R35 ;  /* 0x0000002360007986 */ /* 0x0003e8000c101506 */
[----:B------:R1:W-:Y:S04]  /*4410*/  STG.E.U16 desc[UR6][R84.64], R36 ;  /* 0x0000002454007986 */ /* 0x0003e8000c101506 */
[----:B------:R1:W-:Y:S01]  /*4420*/  STG.E.U16 desc[UR6][R92.64], R37 ;  /* 0x000000255c007986 */ /* 0x0003e2000c101506 */
[----:B0-----:R-:W-:-:S03]  /*4430*/  SEL R34, RZ, 0x1, P0 ;  /* 0x00000001ff227807 */ /* 0x001fc60000000000 */
[----:B------:R1:W-:Y:S04]  /*4440*/  STG.E.U16 desc[UR6][R90.64], R38 ;  /* 0x000000265a007986 */ /* 0x0003e8000c101506 */
[----:B------:R1:W-:Y:S04]  /*4450*/  STG.E.U16 desc[UR6][R88.64], R39 ;  /* 0x0000002758007986 */ /* 0x0003e8000c101506 */
[----:B------:R1:W-:Y:S01]  /*4460*/  STG.E.U16 desc[UR6][R86.64], R211 ;  /* 0x000000d356007986 */ /* 0x0003e2000c101506 */
[----:B------:R-:W-:Y:S05]  /*4470*/  @!P1 BRA `(.L_x_323) ;  /* 0xffffffc400109947 */ /* 0x000fea000383ffff */
[----:B------:R-:W-:Y:S05]  /*4480*/  EXIT ;  /* 0x000000000000794d */ /* 0x000fea0003800000 */
.L_x_320:
[----:B------:R-:W-:Y:S01]  /*4490*/  HFMA2.MMA R139, -RZ, RZ, 0, 5.9604644775390625e-08 ;  /* 0x00000001ff8b7435 */ /* 0x000fe200000001ff */
[----:B------:R-:W-:Y:S02]  /*44a0*/  MOV R148, R3 ;  /* 0x0000000300947202 */ /* 0x000fe40000000f00 */
[----:B------:R-:W-:Y:S02]  /*44b0*/  MOV R150, 0x1f ;  /* 0x0000001f00967802 */ /* 0x000fe40000000f00 */
[----:B------:R-:W-:-:S07]  /*44c0*/  MOV R137, 0xffffffff ;  /* 0xffffffff00897802 */ /* 0x000fce0000000f00 */
[----:B-----5:R-:W-:Y:S05]  /*44d0*/  WARPSYNC.COLLECTIVE R137, `(.L_x_324) ;  /* 0x0000000089087348 */ /* 0x020fea0003c00000 */
[----:B------:R0:W1:Y:S02]  /*44e0*/  SHFL.BFLY P2, R135, R148, R139, R150 ;  /* 0x0c00008b94877389 */ /* 0x0000640000040096 */
[----:B01---5:R-:W-:Y:S01]  /*44f0*/  ENDCOLLECTIVE ;  /* 0x000000000000791b */ /* 0x023fe20003800000 */
.L_x_324:
[----:B------:R-:W-:Y:S01]  /*4500*/  HFMA2.MMA R139, -RZ, RZ, 0, 1.1920928955078125e-07 ;  /* 0x00000002ff8b7435 */ /* 0x000fe200000001ff */
[----:B------:R-:W-:-:S05]  /*4510*/  MOV R2, R135 ;  /* 0x0000008700027202 */ /* 0x000fca0000000f00 */
[----:B------:R-:W-:-:S05]  /*4520*/  FADD.FTZ R5, R3, R2 ;  /* 0x0000000203057221 */ /* 0x000fca0000010000 */
[----:B------:R-:W-:-:S07]  /*4530*/  MOV R148, R5 ;  /* 0x0000000500947202 */ /* 0x000fce0000000f00 */
[----:B------:R-:W-:Y:S05]  /*4540*/  WARPSYNC.COLLECTIVE R137, `(.L_x_325) ;  /* 0x0000000089087348 */ /* 0x000fea0003c00000 */
[----:B------:R0:W1:Y:S02]  /*4550*/  SHFL.BFLY P2, R135, R148, R139, R150 ;  /* 0x0c00008b94877389 */ /* 0x0000640000040096 */
[----:B01----:R-:W-:Y:S01]  /*4560*/  ENDCOLLECTIVE ;  /* 0x000000000000791b */ /* 0x003fe20003800000 */
.L_x_325:
[----:B------:R-:W-:Y:S01]  /*4570*/  HFMA2.MMA R139, -RZ, RZ, 0, 2.384185791015625e-07 ;  /* 0x00000004ff8b7435 */ /* 0x000fe200000001ff */
[----:B------:R-:W-:-:S05]  /*4580*/  MOV R2, R135 ;  /* 0x0000008700027202 */ /* 0x000fca0000000f00 */
[----:B------:R-:W-:-:S05]  /*4590*/  FADD.FTZ R131, R5, R2 ;  /* 0x0000000205837221 */ /* 0x000fca0000010000 */
[----:B------:R-:W-:-:S07]  /*45a0*/  MOV R148, R131 ;  /* 0x0000008300947202 */ /* 0x000fce0000000f00 */
[----:B------:R-:W-:Y:S05]  /*45b0*/  WARPSYNC.COLLECTIVE R137, `(.L_x_326) ;  /* 0x0000000089087348 */ /* 0x000fea0003c00000 */
[----:B------:R0:W1:Y:S02]  /*45c0*/  SHFL.BFLY P2, R135, R148, R139, R150 ;  /* 0x0c00008b94877389 */ /* 0x0000640000040096 */
[----:B01----:R-:W-:Y:S01]  /*45d0*/  ENDCOLLECTIVE ;  /* 0x000000000000791b */ /* 0x003fe20003800000 */
.L_x_326:
[----:B------:R-:W-:Y:S01]  /*45e0*/  HFMA2.MMA R139, -RZ, RZ, 0, 4.76837158203125e-07 ;  /* 0x00000008ff8b7435 */ /* 0x000fe200000001ff */
[----:B------:R-:W-:-:S05]  /*45f0*/  MOV R2, R135 ;  /* 0x0000008700027202 */ /* 0x000fca0000000f00 */
[----:B------:R-:W-:-:S05]  /*4600*/  FADD.FTZ R133, R131, R2 ;  /* 0x0000000283857221 */ /* 0x000fca0000010000 */
[----:B------:R-:W-:-:S07]  /*4610*/  MOV R148, R133 ;  /* 0x0000008500947202 */ /* 0x000fce0000000f00 */
[----:B------:R-:W-:Y:S05]  /*4620*/  WARPSYNC.COLLECTIVE R137, `(.L_x_327) ;  /* 0x0000000089087348 */ /* 0x000fea0003c00000 */
[----:B------:R0:W1:Y:S02]  /*4630*/  SHFL.BFLY P2, R135, R148, R139, R150 ;  /* 0x0c00008b94877389 */ /* 0x0000640000040096 */
[----:B01----:R-:W-:Y:S01]  /*4640*/  ENDCOLLECTIVE ;  /* 0x000000000000791b */ /* 0x003fe20003800000 */
.L_x_327:
[----:B------:R-:W-:Y:S01]  /*4650*/  HFMA2.MMA R139, -RZ, RZ, 0, 9.5367431640625e-07 ;  /* 0x00000010ff8b7435 */ /* 0x000fe200000001ff */
[----:B------:R-:W-:-:S05]  /*4660*/  MOV R2, R135 ;  /* 0x0000008700027202 */ /* 0x000fca0000000f00 */
[----:B------:R-:W-:-:S05]  /*4670*/  FADD.FTZ R134, R133, R2 ;  /* 0x0000000285867221 */ /* 0x000fca0000010000 */
[----:B------:R-:W-:-:S07]  /*4680*/  MOV R148, R134 ;  /* 0x0000008600947202 */ /* 0x000fce0000000f00 */
[----:B------:R-:W-:Y:S05]  /*4690*/  WARPSYNC.COLLECTIVE R137, `(.L_x_328) ;  /* 0x0000000089087348 */ /* 0x000fea0003c00000 */
[----:B------:R0:W1:Y:S02]  /*46a0*/  SHFL.BFLY P2, R135, R148, R139, R150 ;  /* 0x0c00008b94877389 */ /* 0x0000640000040096 */
[----:B01----:R-:W-:Y:S01]  /*46b0*/  ENDCOLLECTIVE ;  /* 0x000000000000791b */ /* 0x003fe20003800000 */
.L_x_328:
[----:B------:R-:W-:Y:S01]  /*46c0*/  HFMA2.MMA R139, -RZ, RZ, 0, 5.9604644775390625e-08 ;  /* 0x00000001ff8b7435 */ /* 0x000fe200000001ff */
[----:B------:R-:W-:-:S04]  /*46d0*/  FADD.FTZ R2, R134, R135 ;  /* 0x0000008786027221 */ /* 0x000fc80000010000 */
[----:B------:R-:W-:-:S04]  /*46e0*/  FMUL.FTZ R2, R2, 0.00052083336049690842628 ;  /* 0x3a08888902027820 */ /* 0x000fc80000410000 */
        /* <DEDUP_REMOVED lines=124> */
.L_x_329:
[----:B------:R-:W-:Y:S01]  /*4eb0*/  HFMA2.MMA R139, -RZ, RZ, 0, 1.1920928955078125e-07 ;  /* 0x00000002ff8b7435 */ /* 0x000fe200000001ff */
[----:B------:R-:W-:-:S05]  /*4ec0*/  MOV R134, R135 ;  /* 0x0000008700867202 */ /* 0x000fca0000000f00 */
[----:B------:R-:W-:-:S05]  /*4ed0*/  FADD.FTZ R134, R3, R134 ;  /* 0x0000008603867221 */ /* 0x000fca0000010000 */
[----:B------:R-:W-:-:S07]  /*4ee0*/  MOV R148, R134 ;  /* 0x0000008600947202 */ /* 0x000fce0000000f00 */
[----:B------:R-:W-:Y:S05]  /*4ef0*/  WARPSYNC.COLLECTIVE R137, `(.L_x_330) ;  /* 0x0000000089087348 */ /* 0x000fea0003c00000 */
[----:B------:R0:W1:Y:S02]  /*4f00*/  SHFL.BFLY P2, R135, R148, R139, R150 ;  /* 0x0c00008b94877389 */ /* 0x0000640000040096 */
[----:B01----:R-:W-:Y:S01]  /*4f10*/  ENDCOLLECTIVE ;  /* 0x000000000000791b */ /* 0x003fe20003800000 */
.L_x_330:
[----:B------:R-:W-:Y:S01]  /*4f20*/  HFMA2.MMA R139, -RZ, RZ, 0, 2.384185791015625e-07 ;  /* 0x00000004ff8b7435 */ /* 0x000fe200000001ff */
[----:B------:R-:W-:-:S05]  /*4f30*/  MOV R5, R135 ;  /* 0x0000008700057202 */ /* 0x000fca0000000f00 */
[----:B------:R-:W-:-:S05]  /*4f40*/  FADD.FTZ R5, R134, R5 ;  /* 0x0000000586057221 */ /* 0x000fca0000010000 */
[----:B------:R-:W-:-:S07]  /*4f50*/  MOV R148, R5 ;  /* 0x0000000500947202 */ /* 0x000fce0000000f00 */
[----:B------:R-:W-:Y:S05]  /*4f60*/  WARPSYNC.COLLECTIVE R137, `(.L_x_331) ;  /* 0x0000000089087348 */ /* 0x000fea0003c00000 */
[----:B------:R0:W1:Y:S02]  /*4f70*/  SHFL.BFLY P2, R135, R148, R139, R150 ;  /* 0x0c00008b94877389 */ /* 0x0000640000040096 */
[----:B01----:R-:W-:Y:S01]  /*4f80*/  ENDCOLLECTIVE ;  /* 0x000000000000791b */ /* 0x003fe20003800000 */
.L_x_331:
[----:B------:R-:W-:Y:S01]  /*4f90*/  HFMA2.MMA R139, -RZ, RZ, 0, 4.76837158203125e-07 ;  /* 0x00000008ff8b7435 */ /* 0x000fe200000001ff */
[----:B------:R-:W-:-:S05]  /*4fa0*/  MOV R140, R135 ;  /* 0x00000087008c7202 */ /* 0x000fca0000000f00 */
[----:B------:R-:W-:-:S05]  /*4fb0*/  FADD.FTZ R140, R5, R140 ;  /* 0x0000008c058c7221 */ /* 0x000fca0000010000 */
[----:B------:R-:W-:-:S07]  /*4fc0*/  MOV R148, R140 ;  /* 0x0000008c00947202 */ /* 0x000fce0000000f00 */
[----:B------:R-:W-:Y:S05]  /*4fd0*/  WARPSYNC.COLLECTIVE R137, `(.L_x_332) ;  /* 0x0000000089087348 */ /* 0x000fea0003c00000 */
[----:B------:R0:W1:Y:S02]  /*4fe0*/  SHFL.BFLY P2, R135, R148, R139, R150 ;  /* 0x0c00008b94877389 */ /* 0x0000640000040096 */
[----:B01----:R-:W-:Y:S01]  /*4ff0*/  ENDCOLLECTIVE ;  /* 0x000000000000791b */ /* 0x003fe20003800000 */
.L_x_332:
[----:B------:R-:W-:Y:S01]  /*5000*/  HFMA2.MMA R139, -RZ, RZ, 0, 9.5367431640625e-07 ;  /* 0x00000010ff8b7435 */ /* 0x000fe200000001ff */
[----:B------:R-:W-:-:S05]  /*5010*/  MOV R131, R135 ;  /* 0x0000008700837202 */ /* 0x000fca0000000f00 */
[----:B------:R-:W-:-:S05]  /*5020*/  FADD.FTZ R131, R140, R131 ;  /* 0x000000838c837221 */ /* 0x000fca0000010000 */
[----:B------:R-:W-:-:S07]  /*5030*/  MOV R148, R131 ;  /* 0x0000008300947202 */ /* 0x000fce0000000f00 */
[----:B------:R-:W-:Y:S05]  /*5040*/  WARPSYNC.COLLECTIVE R137, `(.L_x_333) ;  /* 0x0000000089087348 */ /* 0x000fea0003c00000 */
[----:B------:R0:W1:Y:S02]  /*5050*/  SHFL.BFLY P2, R135, R148, R139, R150 ;  /* 0x0c00008b94877389 */ /* 0x0000640000040096 */
[----:B01----:R-:W-:Y:S01]  /*5060*/  ENDCOLLECTIVE ;  /* 0x000000000000791b */ /* 0x003fe20003800000 */
.L_x_333:
[----:B------:R-:W-:Y:S01]  /*5070*/  MOV R146, R135 ;  /* 0x0000008700927202 */ /* 0x000fe20000000f00 */
[----:B------:R-:W-:Y:S06]  /*5080*/  BRA `(.L_x_334) ;  /* 0xffffffd000307947 */ /* 0x000fec000383ffff */
.L_x_335:
        /* <DEDUP_REMOVED lines=15> */
.L_x_2007:


//--------------------- .text._ZN10layer_norm13ln_fwd_kernelINS_13Kernel_traitsI13__nv_bfloat16S2_S2_fjLj30720ELj4ELj1ELj4ELj4ENS_18Kernel_traits_baseILj30720ES2_S2_S2_fjLj128EEEEEEEvNS_9FwdParamsE --------------------------
	.section	.text._ZN10layer_norm13ln_fwd_kernelINS_13Kernel_traitsI13__nv_bfloat16S2_S2_fjLj30720ELj4ELj1ELj4ELj4ENS_18Kernel_traits_baseILj30720ES2_S2_S2_fjLj128EEEEEEEvNS_9FwdParamsE,"ax",@progbits
	.align	128
        .global         _ZN10layer_norm13ln_fwd_kernelINS_13Kernel_traitsI13__nv_bfloat16S2_S2_fjLj30720ELj4ELj1ELj4ELj4ENS_18Kernel_traits_baseILj30720ES2_S2_S2_fjLj128EEEEEEEvNS_9FwdParamsE
        .type           _ZN10layer_norm13ln_fwd_kernelINS_13Kernel_traitsI13__nv_bfloat16S2_S2_fjLj30720ELj4ELj1ELj4ELj4ENS_18Kernel_traits_baseILj30720ES2_S2_S2_fjLj128EEEEEEEvNS_9FwdParamsE,@function
        .size           _ZN10layer_norm13ln_fwd_kernelINS_13Kernel_traitsI13__nv_bfloat16S2_S2_fjLj30720ELj4ELj1ELj4ELj4ENS_18Kernel_traits_baseILj30720ES2_S2_S2_fjLj128EEEEEEEvNS_9FwdParamsE,(.L_x_2008 - _ZN10layer_norm13ln_fwd_kernelINS_13Kernel_traitsI13__nv_bfloat16S2_S2_fjLj30720ELj4ELj1ELj4ELj4ENS_18Kernel_traits_baseILj30720ES2_S2_S2_fjLj128EEEEEEEvNS_9FwdParamsE)
        .other          _ZN10layer_norm13ln_fwd_kernelINS_13Kernel_traitsI13__nv_bfloat16S2_S2_fjLj30720ELj4ELj1ELj4ELj4ENS_18Kernel_traits_baseILj30720ES2_S2_S2_fjLj128EEEEEEEvNS_9FwdParamsE,@"STO_CUDA_ENTRY STV_DEFAULT"
_ZN10layer_norm13ln_fwd_kernelINS_13Kernel_traitsI13__nv_bfloat16S2_S2_fjLj30720ELj4ELj1ELj4ELj4ENS_18Kernel_traits_baseILj30720ES2_S2_S2_fjLj128EEEEEEEvNS_9FwdParamsE:
.text._ZN10layer_norm13ln_fwd_kernelINS_13Kernel_traitsI13__nv_bfloat16S2_S2_fjLj30720ELj4ELj1ELj4ELj4ENS_18Kernel_traits_baseILj30720ES2_S2_S2_fjLj128EEEEEEEvNS_9FwdParamsE:
        /* <DEDUP_REMOVED lines=17> */
[----:B------:R0:W5:Y:S01]  /*0110*/  LDG.E R6, desc[UR6][R46.64+0xe000] ;  /* 0x00e000062e067981 */ /* 0x000162000c1e1900 */
[----:B-1----:R-:W-:-:S03]  /*0120*/  IMAD.WIDE.U32 R64, R5, 0x4, R64 ;  /* 0x0000000405407825 */ /* 0x002fc600078e0040 */
[----:B------:R0:W5:Y:S04]  /*0130*/  LDG.E R7, desc[UR6][R46.64+0xd800] ;  /* 0x00d800062e077981 */ /* 0x000168000c1e1900 */
        /* <DEDUP_REMOVED lines=57> */
[----:B------:R0:W5:Y:S01]  /*04d0*/  LDG.E R63, desc[UR6][R64.64] ;  /* 0x00000006403f7981 */ /* 0x000162000c1e1900 */
[----:B------:R-:W-:Y:S01]  /*04e0*/  HFMA2.MMA R88, -RZ, RZ, 0, 5.9604644775390625e-08 ;  /* 0x00000001ff587435 */ /* 0x000fe200000001ff */
[----:B------:R-:W-:-:S10]  /*04f0*/  MOV R107, RZ ;  /* 0x000000ff006b7202 */ /* 0x000fd40000000f00 */
.L_x_339:
[----:B------:R-:W1:Y:S01]  /*0500*/  S2R R74, SR_CTAID.X ;  /* 0x00000000004a7919 */ /* 0x000e620000002500 */
[----:B0-2---:R-:W0:Y:S01]  /*0510*/  LDC.64 R64, c[0x0][0x220] ;  /* 0x00008800ff407b82 */ /* 0x005e220000000a00 */
[----:B-1----:R-:W-:-:S04]  /*0520*/  SHF.L.U32 R67, R74, 0x7, RZ ;  /* 0x000000074a437819 */ /* 0x002fc800000006ff */
[----:B------:R-:W-:-:S04]  /*0530*/  LOP3.LUT R67, R67, 0x180, R4, 0xe2, !PT ;  /* 0x0000018043437812 */ /* 0x000fc800078ee204 */
[----:B------:R-:W-:-:S05]  /*0540*/  LOP3.LUT R67, R67, 0x60, R0, 0xf8, !PT ;  /* 0x0000006043437812 */ /* 0x000fca00078ef800 */
[----:B------:R-:W-:-:S04]  /*0550*/  IMAD R69, R108, 0x3c00, R67 ;  /* 0x00003c006c457824 */ /* 0x000fc800078e0243 */
[C---:B0-----:R-:W-:Y:S01]  /*0560*/  IMAD.WIDE.U32 R100, R69.reuse, 0x4, R64 ;  /* 0x0000000445647825 */ /* 0x041fe200078e0040 */
[----:B------:R-:W-:-:S05]  /*0570*/  IADD3 R81, R69, 0x200, RZ ;  /* 0x0000020045517810 */ /* 0x000fca0007ffe0ff */
[----:B------:R-:W2:Y:S01]  /*0580*/  LDG.E R100, desc[UR6][R100.64] ;  /* 0x0000000664647981 */ /* 0x000ea2000c1e1900 */
[----:B------:R-:W-:Y:S01]  /*0590*/  IMAD.WIDE.U32 R66, R81, 0x4, R64 ;  /* 0x0000000451427825 */ /* 0x000fe200078e0040 */
[----:B------:R-:W-:-:S04]  /*05a0*/  IADD3 R73, R69, 0x400, RZ ;  /* 0x0000040045497810 */ /* 0x000fc80007ffe0ff */
[----:B------:R0:W3:Y:S01]  /*05b0*/  LDG.E R72, desc[UR6][R66.64] ;  /* 0x0000000642487981 */ /* 0x0000e2000c1e1900 */
[----:B------:R-:W-:Y:S01]  /*05c0*/  IMAD.WIDE.U32 R114, R73, 0x4, R64 ;  /* 0x0000000449727825 */ /* 0x000fe200078e0040 */
[----:B------:R-:W-:-:S05]  /*05d0*/  IADD3 R79, R69, 0x600, RZ ;  /* 0x00000600454f7810 */ /* 0x000fca0007ffe0ff */
[----:B------:R-:W4:Y:S01]  /*05e0*/  LDG.E R114, desc[UR6][R114.64] ;  /* 0x0000000672727981 */ /* 0x000f22000c1e1900 */
[----:B------:R-:W-:Y:S01]  /*05f0*/  IMAD.WIDE.U32 R82, R79, 0x4, R64 ;  /* 0x000000044f527825 */ /* 0x000fe200078e0040 */
[----:B------:R-:W-:-:S04]  /*0600*/  IADD3 R77, R69, 0x800, RZ ;  /* 0x00000800454d7810 */ /* 0x000fc80007ffe0ff */
[----:B------:R1:W4:Y:S01]  /*0610*/  LDG.E R99, desc[UR6][R82.64] ;  /* 0x0000000652637981 */ /* 0x000322000c1e1900 */
[----:B------:R-:W-:Y:S01]  /*0620*/  IMAD.WIDE.U32 R86, R77, 0x4, R64 ;  /* 0x000000044d567825 */ /* 0x000fe200078e0040 */
[----:B------:R-:W-:-:S04]  /*0630*/  IADD3 R75, R69, 0xa00, RZ ;  /* 0x00000a00454b7810 */ /* 0x000fc80007ffe0ff */
[----:B------:R-:W4:Y:S01]  /*0640*/  LDG.E R98, desc[UR6][R86.64] ;  /* 0x0000000656627981 */ /* 0x000f22000c1e1900 */
[----:B------:R-:W-:Y:S01]  /*0650*/  IMAD.WIDE.U32 R90, R75, 0x4, R64 ;  /* 0x000000044b5a7825 */ /* 0x000fe200078e0040 */
[----:B------:R-:W-:-:S04]  /*0660*/  IADD3 R85, R69, 0xc00, RZ ;  /* 0x00000c0045557810 */ /* 0x000fc80007ffe0ff */
[----:B------:R-:W4:Y:S01]  /*0670*/  LDG.E R76, desc[UR6][R90.64] ;  /* 0x000000065a4c7981 */ /* 0x000f22000c1e1900 */
[----:B------:R-:W-:Y:S01]  /*0680*/  IMAD.WIDE.U32 R84, R85, 0x4, R64 ;  /* 0x0000000455547825 */ /* 0x000fe200078e0040 */
[----:B------:R-:W-:-:S04]  /*0690*/  IADD3 R71, R69, 0xe00, RZ ;  /* 0x00000e0045477810 */ /* 0x000fc80007ffe0ff */
[----:B------:R1:W4:Y:S01]  /*06a0*/  LDG.E R78, desc[UR6][R84.64] ;  /* 0x00000006544e7981 */ /* 0x000322000c1e1900 */
[----:B------:R-:W-:Y:S01]  /*06b0*/  IMAD.WIDE.U32 R70, R71, 0x4, R64 ;  /* 0x0000000447467825 */ /* 0x000fe200078e0040 */
[----:B0-----:R-:W-:-:S04]  /*06c0*/  IADD3 R67, R69, 0x1000, RZ ;  /* 0x0000100045437810 */ /* 0x001fc80007ffe0ff */
[----:B------:R-:W4:Y:S01]  /*06d0*/  LDG.E R80, desc[UR6][R70.64] ;  /* 0x0000000646507981 */ /* 0x000f22000c1e1900 */
[----:B------:R-:W-:Y:S01]  /*06e0*/  IMAD.WIDE.U32 R66, R67, 0x4, R64 ;  /* 0x0000000443427825 */ /* 0x000fe200078e0040 */
[----:B------:R-:W-:-:S04]  /*06f0*/  IADD3 R97, R69, 0x1200, RZ ;  /* 0x0000120045617810 */ /* 0x000fc80007ffe0ff */
[----:B------:R0:W4:Y:S01]  /*0700*/  LDG.E R68, desc[UR6][R66.64] ;  /* 0x0000000642447981 */ /* 0x000122000c1e1900 */
[----:B------:R-:W-:Y:S01]  /*0710*/  IMAD.WIDE.U32 R96, R97, 0x4, R64 ;  /* 0x0000000461607825 */ /* 0x000fe200078e0040 */
[----:B-1----:R-:W-:-:S05]  /*0720*/  IADD3 R83, R69, 0x1400, RZ ;  /* 0x0000140045537810 */ /* 0x002fca0007ffe0ff */
[----:B------:R-:W4:Y:S01]  /*0730*/  LDG.E R96, desc[UR6][R96.64] ;  /* 0x0000000660607981 */ /* 0x000f22000c1e1900 */
[----:B------:R-:W-:Y:S01]  /*0740*/  IMAD.WIDE.U32 R82, R83, 0x4, R64 ;  /* 0x0000000453527825 */ /* 0x000fe200078e0040 */
[----:B------:R-:W-:-:S04]  /*0750*/  IADD3 R85, R69, 0x1600, RZ ;  /* 0x0000160045557810 */ /* 0x000fc80007ffe0ff */
[----:B------:R1:W4:Y:S01]  /*0760*/  LDG.E R136, desc[UR6][R82.64] ;  /* 0x0000000652887981 */ /* 0x000322000c1e1900 */
[----:B------:R-:W-:Y:S01]  /*0770*/  IMAD.WIDE.U32 R84, R85, 0x4, R64 ;  /* 0x0000000455547825 */ /* 0x000fe200078e0040 */
[----:B------:R-:W-:-:S04]  /*0780*/  IADD3 R87, R69, 0x1800, RZ ;  /* 0x0000180045577810 */ /* 0x000fc80007ffe0ff */
[----:B------:R1:W4:Y:S01]  /*0790*/  LDG.E R148, desc[UR6][R84.64] ;  /* 0x0000000654947981 */ /* 0x000322000c1e1900 */
[----:B------:R-:W-:Y:S01]  /*07a0*/  IMAD.WIDE.U32 R86, R87, 0x4, R64 ;  /* 0x0000000457567825 */ /* 0x000fe200078e0040 */
[----:B0-----:R-:W-:-:S04]  /*07b0*/  IADD3 R67, R69, 0x1a00, RZ ;  /* 0x00001a0045437810 */ /* 0x001fc80007ffe0ff */
[----:B------:R0:W4:Y:S01]  /*07c0*/  LDG.E R124, desc[UR6][R86.64] ;  /* 0x00000006567c7981 */ /* 0x000122000c1e1900 */
[----:B------:R-:W-:Y:S01]  /*07d0*/  IMAD.WIDE.U32 R66, R67, 0x4, R64 ;  /* 0x0000000443427825 */ /* 0x000fe200078e0040 */
[----:B------:R-:W-:-:S04]  /*07e0*/  IADD3 R71, R69, 0x1c00, RZ ;  /* 0x00001c0045477810 */ /* 0x000fc80007ffe0ff */
[----:B------:R0:W4:Y:S01]  /*07f0*/  LDG.E R146, desc[UR6][R66.64] ;  /* 0x0000000642927981 */ /* 0x000122000c1e1900 */
[----:B------:R-:W-:Y:S01]  /*0800*/  IMAD.WIDE.U32 R70, R71, 0x4, R64 ;  /* 0x0000000447467825 */ /* 0x000fe200078e0040 */
[----:B-1----:R-:W-:-:S04]  /*0810*/  IADD3 R83, R69, 0x1e00, RZ ;  /* 0x00001e0045537810 */ /* 0x002fc80007ffe0ff */
[----:B------:R1:W4:Y:S01]  /*0820*/  LDG.E R120, desc[UR6][R70.64] ;  /* 0x0000000646787981 */ /* 0x000322000c1e1900 */
[----:B------:R-:W-:Y:S01]  /*0830*/  IMAD.WIDE.U32 R82, R83, 0x4, R64 ;  /* 0x0000000453527825 */ /* 0x000fe200078e0040 */
[----:B------:R-:W-:-:S04]  /*0840*/  IADD3 R85, R69, 0x2000, RZ ;  /* 0x0000200045557810 */ /* 0x000fc80007ffe0ff */
[----:B------:R-:W4:Y:S01]  /*0850*/  LDG.E R144, desc[UR6][R82.64] ;  /* 0x0000000652907981 */ /* 0x000f22000c1e1900 */
        /* <DEDUP_REMOVED lines=17> */
[----:B------:R-:W4:Y:S01]  /*0970*/  LDG.E R155, desc[UR6][R84.64] ;  /* 0x00000006549b7981 */ /* 0x000f22000c1e1900 */
[----:B------:R-:W-:Y:S01]  /*0980*/  IMAD.WIDE.U32 R86, R87, 0x4, R64 ;  /* 0x0000000457567825 */ /* 0x000fe200078e0040 */
[----:B-1----:R-:W-:-:S04]  /*0990*/  IADD3 R67, R69, 0x2e00, RZ ;  /* 0x00002e0045437810 */ /* 0x002fc80007ffe0ff */
        /* <DEDUP_REMOVED lines=8> */
[----:B------:R-:W-:-:S05]  /*0a20*/  IADD3 R89, R69, 0x3400, RZ ;  /* 0x0000340045597810 */ /* 0x000fca0007ffe0ff */
[----:B------:R-:W4:Y:S01]  /*0a30*/  LDG.E R95, desc[UR6][R94.64] ;  /* 0x000000065e5f7981 */ /* 0x000f22000c1e1900 */
[----:B------:R-:W-:Y:S01]  /*0a40*/  IMAD.WIDE.U32 R92, R89, 0x4, R64 ;  /* 0x00000004595c7825 */ /* 0x000fe200078e0040 */
[----:B-1----:R-:W-:-:S04]  /*0a50*/  IADD3 R87, R69, 0x3600, RZ ;  /* 0x0000360045577810 */ /* 0x002fc80007ffe0ff */
[----:B------:R-:W4:Y:S01]  /*0a60*/  LDG.E R125, desc[UR6][R92.64] ;  /* 0x000000065c7d7981 */ /* 0x000f22000c1e1900 */
[----:B------:R-:W-:Y:S01]  /*0a70*/  IMAD.WIDE.U32 R70, R87, 0x4, R64 ;  /* 0x0000000457467825 */ /* 0x000fe200078e0040 */
[----:B------:R-:W-:-:S05]  /*0a80*/  IADD3 R85, R69, 0x3800, RZ ;  /* 0x0000380045557810 */ /* 0x000fca0007ffe0ff */
[----:B------:R1:W4:Y:S01]  /*0a90*/  LDG.E R70, desc[UR6][R70.64] ;  /* 0x0000000646467981 */ /* 0x000322000c1e1900 */
[----:B------:R-:W-:Y:S01]  /*0aa0*/  IMAD.WIDE.U32 R66, R85, 0x4, R64 ;  /* 0x0000000455427825 */ /* 0x000fe200078e0040 */
[----:B0-----:R-:W-:-:S05]  /*0ab0*/  IADD3 R83, R69, 0x3a00, RZ ;  /* 0x00003a0045537810 */ /* 0x001fca0007ffe0ff */
[----:B------:R-:W4:Y:S01]  /*0ac0*/  LDG.E R66, desc[UR6][R66.64] ;  /* 0x0000000642427981 */ /* 0x000f22000c1e1900 */
[----:B------:R-:W-:-:S06]  /*0ad0*/  IMAD.WIDE.U32 R64, R83, 0x4, R64 ;  /* 0x0000000453407825 */ /* 0x000fcc00078e0040 */
[----:B------:R0:W4:Y:S01]  /*0ae0*/  LDG.E R64, desc[UR6][R64.64] ;  /* 0x0000000640407981 */ /* 0x000122000c1e1900 */
[----:B------:R-:W-:Y:S01]  /*0af0*/  LOP3.LUT P0, RZ, R88, 0xff, RZ, 0xc0, !PT ;  /* 0x000000ff58ff7812 */ /* 0x000fe2000780c0ff */
[----:B------:R-:W-:Y:S01]  /*0b00*/  UMOV UR4, 0xffffffff ;  /* 0xffffffff00047882 */ /* 0x000fe20000000000 */
[----:B-1----:R-:W-:Y:S02]  /*0b10*/  SHF.R.U32.HI R71, RZ, 0x5, R0 ;  /* 0x00000005ff477819 */ /* 0x002fe40000011600 */
[----:B------:R-:W-:Y:S02]  /*0b20*/  ISETP.NE.AND P1, PT, R4, RZ, PT ;  /* 0x000000ff0400720c */ /* 0x000fe40003f25270 */
[C---:B--2---:R-:W-:Y:S02]  /*0b30*/  PRMT R82, R100.reuse, 0x7632, R82 ;  /* 0x0000763264527816 */ /* 0x044fe40000000052 */
[----:B------:R-:W-:Y:S02]  /*0b40*/  SHF.L.U32 R94, R100, 0x10, RZ ;  /* 0x00000010645e7819 */ /* 0x000fe400000006ff */
[----:B------:R-:W-:-:S02]  /*0b50*/  SHF.L.U32 R92, R82, 0x10, RZ ;  /* 0x00000010525c7819 */ /* 0x000fc400000006ff */
[C---:B---3--:R-:W-:Y:S01]  /*0b60*/  PRMT R105, R72.reuse, 0x7632, R105 ;  /* 0x0000763248697816 */ /* 0x048fe20000000069 */
[----:B------:R-:W-:Y:S01]  /*0b70*/  FADD.FTZ R93, RZ, R94 ;  /* 0x0000005eff5d7221 */ /* 0x000fe20000010000 */
[----:B------:R-:W-:Y:S02]  /*0b80*/  SHF.L.U32 R72, R72, 0x10, RZ ;  /* 0x0000001048487819 */ /* 0x000fe400000006ff */
[----:B------:R-:W-:Y:S01]  /*0b90*/  SHF.L.U32 R105, R105, 0x10, RZ ;  /* 0x0000001069697819 */ /* 0x000fe200000006ff */
[----:B------:R-:W-:Y:S01]  /*0ba0*/  FADD.FTZ R93, R92, R93 ;  /* 0x0000005d5c5d7221 */ /* 0x000fe20000010000 */
[----:B----4-:R-:W-:-:S03]  /*0bb0*/  PRMT R165, R114, 0x7632, R165 ;  /* 0x0000763272a57816 */ /* 0x010fc600000000a5 */
[----:B------:R-:W-:Y:S01]  /*0bc0*/  FADD.FTZ R82, R72, R93 ;  /* 0x0000005d48527221 */ /* 0x000fe20000010000 */
[----:B------:R-:W-:Y:S02]  /*0bd0*/  SHF.L.U32 R114, R114, 0x10, RZ ;  /* 0x0000001072727819 */ /* 0x000fe400000006ff */
[----:B------:R-:W-:Y:S01]  /*0be0*/  SHF.L.U32 R165, R165, 0x10, RZ ;  /* 0x00000010a5a57819 */ /* 0x000fe200000006ff */
[----:B0-----:R-:W-:Y:S01]  /*0bf0*/  FADD.FTZ R65, R105, R82 ;  /* 0x0000005269417221 */ /* 0x001fe20000010000 */
        /* <DEDUP_REMOVED lines=27> */
[----:B------:R-:W-:-:S03]  /*0db0*/  PRMT R93, R96, 0x7632, R93 ;  /* 0x00007632605d7816 */ /* 0x000fc6000000005d */
[----:B------:R-:W-:Y:S01]  /*0dc0*/  FADD.FTZ R65, R117, R82 ;  /* 0x0000005275417221 */ /* 0x000fe20000010000 */
[----:B------:R-:W-:Y:S02]  /*0dd0*/  SHF.L.U32 R93, R93, 0x10, RZ ;  /* 0x000000105d5d7819 */ /* 0x000fe400000006ff */
[----:B------:R-:W-:Y:S01]  /*0de0*/  PRMT R133, R136, 0x7632, R133 ;  /* 0x0000763288857816 */ /* 0x000fe20000000085 */
[----:B------:R-:W-:Y:S01]  /*0df0*/  FADD.FTZ R82, R80, R65 ;  /* 0x0000004150527221 */ /* 0x000fe20000010000 */
[----:B------:R-:W-:Y:S02]  /*0e00*/  SHF.L.U32 R136, R136, 0x10, RZ ;  /* 0x0000001088887819 */ /* 0x000fe400000006ff */
        /* <DEDUP_REMOVED lines=80> */
[----:B------:R-:W-:Y:S02]  /*1310*/  LOP3.LUT R65, R71, 0x7fffffc, RZ, 0xc0, !PT ;  /* 0x07fffffc47417812 */ /* 0x000fe400078ec0ff */
        /* <DEDUP_REMOVED lines=166> */
.L_x_350:
        /* <DEDUP_REMOVED lines=19> */
[----:B0-----:R-:W-:Y:S01]  /*1eb0*/  @!P1 LEA R70, R66, R67, 0x3 ;  /* 0x0000004342469211 */ /* 0x001fe200078e18ff */
[----:B------:R-:W-:-:S04]  /*1ec0*/  HFMA2.MMA R67, -RZ, RZ, 0, 0 ;  /* 0x00000000ff437435 */ /* 0x000fc800000001ff */
[----:B------:R-:W-:Y:S02]  /*1ed0*/  @!P1 LDS.64 R64, [R70] ;  /* 0x0000000046409984 */ /* 0x000fe40000000a00 */
[----:B------:R-:W-:-:S05]  /*1ee0*/  @!P1 MOV R67, 0x44f00000 ;  /* 0x44f0000000439802 */ /* 0x000fca0000000f00 */
[----:B------:R-:W0:Y:S02]  /*1ef0*/  SHFL.DOWN PT, R88, R67, 0x2, 0x1f ;  /* 0x08401f0043587f89 */ /* 0x000e2400000e0000 */
        /* <DEDUP_REMOVED lines=8> */
[----:B------:R-:W-:-:S03]  /*1f80*/  FMUL.FTZ R100, R100, R100 ;  /* 0x0000006464647220 */ /* 0x000fc60000410000 */
[----:B0-----:R-:W-:Y:S01]  /*1f90*/  FMUL.FTZ R102, R98, R102 ;  /* 0x0000006662667220 */ /* 0x001fe20000410000 */
[----:B------:R-:W-:Y:S01]  /*1fa0*/  FMUL.FTZ R101, R100, R67 ;  /* 0x0000004364657220 */ /* 0x000fe20000410000 */
[----:B--2---:R-:W-:-:S03]  /*1fb0*/  FADD.FTZ R67, R96, R65 ;  /* 0x0000004160437221 */ /* 0x004fc60000010000 */
[----:B------:R-:W0:Y:S01]  /*1fc0*/  SHFL.DOWN PT, R65, R102, 0x1, 0x1f ;  /* 0x08201f0066417f89 */ /* 0x000e2200000e0000 */
[----:B------:R-:W-:Y:S01]  /*1fd0*/  FMUL.FTZ R101, R88, R101 ;  /* 0x0000006558657220 */ /* 0x000fe20000410000 */
[----:B------:R-:W-:-:S03]  /*1fe0*/  FADD.FTZ R88, R66, R70 ;  /* 0x0000004642587221 */ /* 0x000fc60000010000 */
        /* <DEDUP_REMOVED lines=8> */
[----:B-1----:R-:W-:Y:S01]  /*2070*/  FMUL.FTZ R68, R88, R68 ;  /* 0x0000004458447220 */ /* 0x002fe20000410000 */
[----:B--2---:R-:W-:Y:S01]  /*2080*/  FADD.FTZ R101, R67, R64 ;  /* 0x0000004043657221 */ /* 0x004fe20000010000 */
[----:B------:R-:W-:Y:S01]  /*2090*/  LOP3.LUT R67, R107, 0x1, RZ, 0xc0, !PT ;  /* 0x000000016b437812 */ /* 0x000fe200078ec0ff */
[----:B------:R-:W-:Y:S01]  /*20a0*/  FMUL.FTZ R66, R70, R66 ;  /* 0x0000004246427220 */ /* 0x000fe20000410000 */
[----:B------:R-:W0:Y:S02]  /*20b0*/  @!P2 LDC.64 R64, c[0x0][0x250] ;  /* 0x00009400ff40ab82 */ /* 0x000e240000000a00 */
[----:B------:R-:W-:Y:S01]  /*20c0*/  IADD3 R96, -R67, RZ, RZ ;  /* 0x000000ff43607210 */ /* 0x000fe20007ffe1ff */
[----:B------:R-:W-:Y:S01]  /*20d0*/  FFMA.FTZ R67, R88, R66, R101 ;  /* 0x0000004258437223 */ /* 0x000fe20000010065 */
[----:B------:R-:W-:Y:S01]  /*20e0*/  LEA.HI R101, R0, R3, RZ, 0x19 ;  /* 0x0000000300657211 */ /* 0x000fe200078fc8ff */
[----:B------:R-:W-:Y:S01]  /*20f0*/  SHFL.IDX PT, R66, R68, RZ, 0x1f ;  /* 0x00001fff44427589 */ /* 0x000fe200000e0000 */
        /* <DEDUP_REMOVED lines=26> */
.L_x_338:
[----:B------:R-:W2:Y:S04]  /*22a0*/  LDG.E.STRONG.GPU R66, desc[UR6][R64.64] ;  /* 0x0000000640427981 */ /* 0x000ea8000c1ef900 */
[----:B--2---:R-:W-:Y:S01]  /*22b0*/  CCTL.IVALL ;  /* 0x00000000ff00798f */ /* 0x004fe20002000000 */
[----:B------:R-:W-:Y:S05]  /*22c0*/  YIELD ;  /* 0x0000000000007946 */ /* 0x000fea0003800000 */
[----:B------:R-:W-:-:S13]  /*22d0*/  ISETP.NE.AND P2, PT, R66, R68, PT ;  /* 0x000000444200720c */ /* 0x000fda0003f45270 */
[----:B------:R-:W-:Y:S05]  /*22e0*/  @P2 BRA `(.L_x_338) ;  /* 0xfffffffc00ec2947 */ /* 0x000fea000383ffff */
.L_x_337:
        /* <DEDUP_REMOVED lines=25> */
[----:B------:R-:W-:Y:S01]  /*2480*/  FMUL.FTZ R88, R88, R88 ;  /* 0x0000005858587220 */ /* 0x000fe20000410000 */
[----:B------:R-:W-:Y:S02]  /*2490*/  FADD.FTZ R66, R68, R65 ;  /* 0x0000004144427221 */ /* 0x000fe40000010000 */
[----:B-1----:R-:W-:Y:S01]  /*24a0*/  FMUL.FTZ R100, R98, R100 ;  /* 0x0000006462647220 */ /* 0x002fe20000410000 */
[----:B------:R-:W-:Y:S01]  /*24b0*/  FMUL.FTZ R88, R88, R101 ;  /* 0x0000006558587220 */ /* 0x000fe20000410000 */
[----:B--2---:R-:W-:Y:S02]  /*24c0*/  FADD.FTZ R101, R96, R67 ;  /* 0x0000004360657221 */ /* 0x004fe40000010000 */
[----:B------:R-:W0:Y:S01]  /*24d0*/  MUFU.RCP R66, R66 ;  /* 0x0000004200427308 */ /* 0x000e220000001000 */
[----:B------:R-:W1:Y:S01]  /*24e0*/  SHFL.DOWN PT, R64, R100, 0x1, 0x1f ;  /* 0x08201f0064407f89 */ /* 0x000e6200000e0000 */
[----:B------:R-:W-:-:S04]  /*24f0*/  FMUL.FTZ R88, R70, R88 ;  /* 0x0000005846587220 */ /* 0x000fc80000410000 */
[----:B------:R-:W-:-:S05]  /*2500*/  FFMA.FTZ R88, R98, R88, R101 ;  /* 0x0000005862587223 */ /* 0x000fca0000010065 */
[----:B------:R-:W2:Y:S01]  /*2510*/  SHFL.DOWN PT, R67, R88, 0x1, 0x1f ;  /* 0x08201f0058437f89 */ /* 0x000ea200000e0000 */
[----:B-1----:R-:W-:-:S04]  /*2520*/  FADD.FTZ R70, R100, -R64 ;  /* 0x8000004064467221 */ /* 0x002fc80000010000 */
[----:B------:R-:W-:-:S04]  /*2530*/  FMUL.FTZ R101, R70, R70 ;  /* 0x0000004646657220 */ /* 0x000fc80000410000 */
[----:B------:R-:W-:Y:S01]  /*2540*/  FMUL.FTZ R70, R68, R101 ;  /* 0x0000006544467220 */ /* 0x000fe20000410000 */
[----:B--2---:R-:W-:Y:S01]  /*2550*/  FADD.FTZ R67, R88, R67 ;  /* 0x0000004358437221 */ /* 0x004fe20000010000 */
[----:B------:R-:W1:Y:S02]  /*2560*/  LDC R101, c[0x0][0x260] ;  /* 0x00009800ff657b82 */ /* 0x000e640000000800 */
[C---:B------:R-:W-:Y:S01]  /*2570*/  FMUL.FTZ R70, R65.reuse, R70 ;  /* 0x0000004641467220 */ /* 0x040fe20000410000 */
[----:B------:R-:W-:-:S03]  /*2580*/  FMUL.FTZ R65, R65, R64 ;  /* 0x0000004041417220 */ /* 0x000fc60000410000 */
[----:B0-----:R-:W-:Y:S01]  /*2590*/  FFMA.FTZ R67, R66, R70, R67 ;  /* 0x0000004642437223 */ /* 0x001fe20000010043 */
[----:B------:R-:W-:-:S04]  /*25a0*/  FFMA.FTZ R65, R68, R100, R65 ;  /* 0x0000006444417223 */ /* 0x000fc80000010041 */
[----:B------:R-:W1:Y:S01]  /*25b0*/  SHFL.IDX PT, R70, R67, RZ, 0x1f ;  /* 0x00001fff43467589 */ /* 0x000e6200000e0000 */
[----:B------:R-:W-:-:S05]  /*25c0*/  FMUL.FTZ R65, R66, R65 ;  /* 0x0000004142417220 */ /* 0x000fca0000410000 */
[----:B------:R-:W0:Y:S01]  /*25d0*/  SHFL.IDX PT, R68, R65, RZ, 0x1f ;  /* 0x00001fff41447589 */ /* 0x000e2200000e0000 */
[----:B-1----:R-:W-:Y:S02]  /*25e0*/  FFMA.FTZ R101, R70, 3.2552085031056776643e-05, R101 ;  /* 0x3808888946657823 */ /* 0x002fe40000010065 */
[----:B------:R-:W1:Y:S04]  /*25f0*/  @!P1 LDC.64 R70, c[0x0][0x230] ;  /* 0x00008c00ff469b82 */ /* 0x000e680000000a00 */
[----:B------:R-:W2:Y:S01]  /*2600*/  MUFU.RSQ R101, R101 ;  /* 0x0000006500657308 */ /* 0x000ea20000001400 */
[--C-:B0-----:R-:W-:Y:S01]  /*2610*/  FADD.FTZ R72, R72, -R68.reuse ;  /* 0x8000004448487221 */ /* 0x101fe20000010000 */
        /* <DEDUP_REMOVED lines=11> */
[----:B------:R-:W-:Y:S01]  /*26d0*/  SHF.L.U32 R155, R74, 0x7, RZ ;  /* 0x000000074a9b7819 */ /* 0x000fe200000006ff */
[--C-:B------:R-:W-:Y:S01]  /*26e0*/  FADD.FTZ R88, R103, -R68.reuse ;  /* 0x8000004467587221 */ /* 0x100fe20000010000 */
[--C-:B------:R-:W-:Y:S01]  /*26f0*/  FADD.FTZ R76, R76, -R68.reuse ;  /* 0x800000444c4c7221 */ /* 0x100fe20000010000 */
[--C-:B------:R-:W-:Y:S01]  /*2700*/  FADD.FTZ R123, R123, -R68.reuse ;  /* 0x800000447b7b7221 */ /* 0x100fe20000010000 */
[C---:B--2---:R-:W-:Y:S01]  /*2710*/  FMUL.FTZ R66, R101.reuse, R72 ;  /* 0x0000004865427220 */ /* 0x044fe20000410000 */
[----:B------:R-:W-:Y:S01]  /*2720*/  FMUL.FTZ R65, R101, R64 ;  /* 0x0000004065417220 */ /* 0x000fe20000410000 */
[----:B------:R-:W-:Y:S01]  /*2730*/  FADD.FTZ R72, R97, -R68 ;  /* 0x8000004461487221 */ /* 0x000fe20000010000 */
[----:B-1----:R-:W-:-:S04]  /*2740*/  @!P1 IMAD.WIDE R70, R108, 0x4, R70 ;  /* 0x000000046c469825 */ /* 0x002fc800078e0246 */
[C---:B------:R-:W-:Y:S01]  /*2750*/  FMUL.FTZ R97, R101.reuse, R114 ;  /* 0x0000007265617220 */ /* 0x040fe20000410000 */
[----:B------:R-:W-:Y:S01]  /*2760*/  FMUL.FTZ R165, R101, R165 ;  /* 0x000000a565a57220 */ /* 0x000fe20000410000 */
[----:B------:R-:W-:Y:S01]  /*2770*/  F2FP.BF16.F32.PACK_AB R66, R65, R66 ;  /* 0x000000424142723e */ /* 0x000fe200000010ff */
[C---:B------:R-:W-:Y:S01]  /*2780*/  FMUL.FTZ R67, R101.reuse, R94 ;  /* 0x0000005e65437220 */ /* 0x040fe20000410000 */
[----:B------:R-:W1:Y:S01]  /*2790*/  @!P1 LDC.64 R64, c[0x0][0x238] ;  /* 0x00008e00ff409b82 */ /* 0x000e620000000a00 */
[C---:B------:R-:W-:Y:S01]  /*27a0*/  FMUL.FTZ R92, R101.reuse, R92 ;  /* 0x0000005c655c7220 */ /* 0x040fe20000410000 */
[----:B------:R2:W-:Y:S01]  /*27b0*/  @!P1 STG.E desc[UR6][R70.64], R68 ;  /* 0x0000004446009986 */ /* 0x0005e2000c101906 */
[C---:B------:R-:W-:Y:S01]  /*27c0*/  FMUL.FTZ R90, R101.reuse, R90 ;  /* 0x0000005a655a7220 */ /* 0x040fe20000410000 */
[C---:B------:R-:W-:Y:S01]  /*27d0*/  FMUL.FTZ R153, R101.reuse, R153 ;  /* 0x0000009965997220 */ /* 0x040fe20000410000 */
[C---:B------:R-:W-:Y:S01]  /*27e0*/  FMUL.FTZ R86, R101.reuse, R86 ;  /* 0x0000005665567220 */ /* 0x040fe20000410000 */
[----:B------:R-:W-:Y:S01]  /*27f0*/  F2FP.BF16.F32.PACK_AB R67, R92, R67 ;  /* 0x000000435c43723e */ /* 0x000fe200000010ff */
[----:B------:R-:W-:Y:S01]  /*2800*/  FMUL.FTZ R151, R101, R151 ;  /* 0x0000009765977220 */ /* 0x000fe20000410000 */
[--C-:B------:R-:W-:Y:S01]  /*2810*/  FADD.FTZ R78, R78, -R68.reuse ;  /* 0x800000444e4e7221 */ /* 0x100fe20000010000 */
[----:B------:R-:W-:Y:S01]  /*2820*/  F2FP.BF16.F32.PACK_AB R90, R153, R90 ;  /* 0x0000005a995a723e */ /* 0x000fe200000010ff */
[--C-:B------:R-:W-:Y:S01]  /*2830*/  FADD.FTZ R117, R117, -R68.reuse ;  /* 0x8000004475757221 */ /* 0x100fe20000010000 */
[--C-:B------:R-:W-:Y:S01]  /*2840*/  FADD.FTZ R80, R80, -R68.reuse ;  /* 0x8000004450507221 */ /* 0x100fe20000010000 */
[----:B-----5:R-:W-:Y:S01]  /*2850*/  HFMA2.MMA.BF16_V2 R103, R63, R67, R34 ;  /* 0x000000433f677235 */ /* 0x020fe20000200022 */
[--C-:B------:R-:W-:Y:S01]  /*2860*/  FADD.FTZ R111, R111, -R68.reuse ;  /* 0x800000446f6f7221 */ /* 0x100fe20000010000 */
[----:B--2---:R-:W-:Y:S01]  /*2870*/  F2FP.BF16.F32.PACK_AB R71, R165, R97 ;  /* 0x00000061a547723e */ /* 0x004fe200000010ff */
[--C-:B------:R-:W-:Y:S01]  /*2880*/  FADD.FTZ R84, R84, -R68.reuse ;  /* 0x8000004454547221 */ /* 0x100fe20000010000 */
[--C-:B------:R-:W-:Y:S01]  /*2890*/  FADD.FTZ R99, R99, -R68.reuse ;  /* 0x8000004463637221 */ /* 0x100fe20000010000 */
[--C-:B------:R-:W-:Y:S01]  /*28a0*/  FADD.FTZ R82, R82, -R68.reuse ;  /* 0x8000004452527221 */ /* 0x100fe20000010000 */
[--C-:B------:R-:W-:Y:S01]  /*28b0*/  FADD.FTZ R93, R93, -R68.reuse ;  /* 0x800000445d5d7221 */ /* 0x100fe20000010000 */
[----:B------:R-:W-:Y:S01]  /*28c0*/  FADD.FTZ R136, R136, -R68 ;  /* 0x8000004488887221 */ /* 0x000fe20000010000 */
[----:B------:R-:W-:Y:S01]  /*28d0*/  HFMA2.MMA.BF16_V2 R153, R61, R71, R32 ;  /* 0x000000473d997235 */ /* 0x000fe20000200020 */
[----:B0-----:R-:W-:Y:S01]  /*28e0*/  IMAD.WIDE.U32 R70, R79, 0x4, R104 ;  /* 0x000000044f467825 */ /* 0x001fe200078e0068 */
[----:B------:R-:W-:-:S03]  /*28f0*/  LOP3.LUT R79, R155, 0x180, R4, 0xe2, !PT ;  /* 0x000001809b4f7812 */ /* 0x000fc600078ee204 */
        /* <DEDUP_REMOVED lines=36> */
[----:B-1----:R-:W-:Y:S01]  /*2b40*/  @!P1 IMAD.WIDE R64, R108, 0x4, R64 ;  /* 0x000000046c409825 */ /* 0x002fe200078e0240 */
[----:B------:R-:W-:-:S03]  /*2b50*/  F2FP.BF16.F32.PACK_AB R86, R151, R86 ;  /* 0x000000569756723e */ /* 0x000fc600000010ff */
[----:B------:R-:W-:Y:S01]  /*2b60*/  HFMA2.BF16_V2 R149, R106, R66, R33 ;  /* 0x000000426a957231 */ /* 0x000fe20000200021 */
[----:B------:R-:W-:Y:S01]  /*2b70*/  LOP3.LUT R79, R79, 0x60, R0, 0xf8, !PT ;  /* 0x000000604f4f7812 */ /* 0x000fe200078ef800 */
[----:B------:R-:W-:-:S04]  /*2b80*/  IMAD.WIDE.U32 R68, R69, 0x4, R104 ;  /* 0x0000000445447825 */ /* 0x000fc800078e0068 */
[C---:B------:R-:W-:Y:S01]  /*2b90*/  FMUL.FTZ R78, R101.reuse, R78 ;  /* 0x0000004e654e7220 */ /* 0x040fe20000410000 */
[----:B------:R-:W-:Y:S01]  /*2ba0*/  FMUL.FTZ R95, R101, R117 ;  /* 0x00000075655f7220 */ /* 0x000fe20000410000 */
[----:B------:R0:W-:Y:S01]  /*2bb0*/  @!P1 STG.E desc[UR6][R64.64], R101 ;  /* 0x0000006540009986 */ /* 0x0001e2000c101906 */
[----:B------:R-:W-:-:S04]  /*2bc0*/  IMAD.WIDE.U32 R66, R81, 0x4, R104 ;  /* 0x0000000451427825 */ /* 0x000fc800078e0068 */
[C---:B------:R-:W-:Y:S01]  /*2bd0*/  FMUL.FTZ R76, R101.reuse, R76 ;  /* 0x0000004c654c7220 */ /* 0x040fe20000410000 */
[C---:B------:R-:W-:Y:S01]  /*2be0*/  FMUL.FTZ R81, R101.reuse, R123 ;  /* 0x0000007b65517220 */ /* 0x040fe20000410000 */
[----:B------:R1:W-:Y:S01]  /*2bf0*/  STG.E desc[UR6][R68.64], R103 ;  /* 0x0000006744007986 */ /* 0x0003e2000c101906 */
[C---:B------:R-:W-:Y:S01]  /*2c00*/  FMUL.FTZ R80, R101.reuse, R80 ;  /* 0x0000005065507220 */ /* 0x040fe20000410000 */
[C---:B------:R-:W-:Y:S01]  /*2c10*/  FMUL.FTZ R97, R101.reuse, R111 ;  /* 0x0000006f65617220 */ /* 0x040fe20000410000 */
[C---:B------:R-:W-:Y:S01]  /*2c20*/  FMUL.FTZ R84, R101.reuse, R84 ;  /* 0x0000005465547220 */ /* 0x040fe20000410000 */
[----:B------:R-:W-:Y:S01]  /*2c30*/  FMUL.FTZ R99, R101, R99 ;  /* 0x0000006365637220 */ /* 0x000fe20000410000 */
[----:B------:R-:W-:Y:S01]  /*2c40*/  F2FP.BF16.F32.PACK_AB R78, R95, R78 ;  /* 0x0000004e5f4e723e */ /* 0x000fe200000010ff */
[----:B------:R-:W-:Y:S01]  /*2c50*/  FMUL.FTZ R111, R101, R72 ;  /* 0x00000048656f7220 */ /* 0x000fe20000410000 */
[----:B------:R-:W-:Y:S01]  /*2c60*/  F2FP.BF16.F32.PACK_AB R76, R81, R76 ;  /* 0x0000004c514c723e */ /* 0x000fe200000010ff */
[----:B0-----:R-:W-:Y:S01]  /*2c70*/  IMAD.WIDE.U32 R64, R77, 0x4, R104 ;  /* 0x000000044d407825 */ /* 0x001fe200078e0068 */
[----:B------:R-:W-:-:S03]  /*2c80*/  F2FP.BF16.F32.PACK_AB R80, R97, R80 ;  /* 0x000000506150723e */ /* 0x000fc600000010ff */
[C---:B------:R-:W-:Y:S01]  /*2c90*/  FMUL.FTZ R136, R101.reuse, R136 ;  /* 0x0000008865887220 */ /* 0x040fe20000410000 */
[----:B------:R-:W-:Y:S01]  /*2ca0*/  FMUL.FTZ R133, R101, R133 ;  /* 0x0000008565857220 */ /* 0x000fe20000410000 */
[----:B-1----:R-:W-:Y:S01]  /*2cb0*/  HFMA2.MMA.BF16_V2 R69, R59, R86, R30 ;  /* 0x000000563b457235 */ /* 0x002fe2000020001e */
[----:B------:R-:W-:Y:S02]  /*2cc0*/  IMAD R86, R108, 0x3c00, R79 ;  /* 0x00003c006c567824 */ /* 0x000fe400078e024f */
[----:B------:R-:W-:Y:S02]  /*2cd0*/  HFMA2.BF16_V2 R151, R62, R90, R31 ;  /* 0x0000005a3e977231 */ /* 0x000fe4000020001f */
[----:B------:R-:W-:Y:S01]  /*2ce0*/  IMAD.WIDE.U32 R72, R73, 0x4, R104 ;  /* 0x0000000449487825 */ /* 0x000fe200078e0068 */
[----:B------:R-:W-:Y:S01]  /*2cf0*/  F2FP.BF16.F32.PACK_AB R84, R99, R84 ;  /* 0x000000546354723e */ /* 0x000fe200000010ff */
[----:B------:R-:W-:Y:S01]  /*2d00*/  HFMA2.MMA.BF16_V2 R97, R57, R78, R28 ;  /* 0x0000004e39617235 */ /* 0x000fe2000020001c */
[C---:B------:R-:W-:Y:S01]  /*2d10*/  IADD3 R77, R86.reuse, 0xc00, RZ ;  /* 0x00000c00564d7810 */ /* 0x040fe20007ffe0ff */
[C---:B------:R-:W-:Y:S01]  /*2d20*/  FMUL.FTZ R82, R101.reuse, R82 ;  /* 0x0000005265527220 */ /* 0x040fe20000410000 */
[----:B------:R-:W-:Y:S01]  /*2d30*/  IADD3 R79, R86, 0xe00, RZ ;  /* 0x00000e00564f7810 */ /* 0x000fe20007ffe0ff */
[C---:B------:R-:W-:Y:S01]  /*2d40*/  FMUL.FTZ R93, R101.reuse, R93 ;  /* 0x0000005d655d7220 */ /* 0x040fe20000410000 */
[C---:B------:R-:W-:Y:S01]  /*2d50*/  FMUL.FTZ R124, R101.reuse, R124 ;  /* 0x0000007c657c7220 */ /* 0x040fe20000410000 */
[----:B------:R-:W-:Y:S01]  /*2d60*/  FMUL.FTZ R137, R101, R137 ;  /* 0x0000008965897220 */ /* 0x000fe20000410000 */
[----:B------:R-:W-:-:S02]  /*2d70*/  HFMA2.BF16_V2 R95, R60, R76, R29 ;  /* 0x0000004c3c5f7231 */ /* 0x000fc4000020001d */
[--C-:B------:R-:W-:Y:S01]  /*2d80*/  IMAD.WIDE.U32 R74, R75, 0x4, R104.reuse ;  /* 0x000000044b4a7825 */ /* 0x100fe200078e0068 */
[----:B------:R0:W-:Y:S01]  /*2d90*/  STG.E desc[UR6][R66.64], R149 ;  /* 0x0000009542007986 */ /* 0x0001e2000c101906 */
[----:B------:R-:W-:Y:S02]  /*2da0*/  IADD3 R81, R86, 0x1000, RZ ;  /* 0x0000100056517810 */ /* 0x000fe40007ffe0ff */
[----:B------:R-:W-:Y:S01]  /*2db0*/  FMUL.FTZ R148, R101, R148 ;  /* 0x0000009465947220 */ /* 0x000fe20000410000 */
[----:B------:R-:W-:-:S04]  /*2dc0*/  IMAD.WIDE.U32 R76, R77, 0x4, R104 ;  /* 0x000000044d4c7825 */ /* 0x000fc800078e0068 */
[----:B------:R-:W-:Y:S01]  /*2dd0*/  FMUL.FTZ R109, R101, R109 ;  /* 0x0000006d656d7220 */ /* 0x000fe20000410000 */
[----:B------:R-:W-:Y:S01]  /*2de0*/  STG.E desc[UR6][R72.64], R153 ;  /* 0x0000009948007986 */ /* 0x000fe2000c101906 */
[----:B------:R-:W-:Y:S02]  /*2df0*/  HFMA2.BF16_V2 R99, R58, R80, R27 ;  /* 0x000000503a637231 */ /* 0x000fe4000020001b */
[----:B------:R-:W-:-:S04]  /*2e00*/  IMAD.WIDE.U32 R78, R79, 0x4, R104 ;  /* 0x000000044f4e7825 */ /* 0x000fc800078e0068 */
        /* <DEDUP_REMOVED lines=33> */
[----:B------:R-:W-:Y:S01]  /*3020*/  STG.E desc[UR6][R70.64], R151 ;  /* 0x0000009746007986 */ /* 0x000fe2000c101906 */
[----:B------:R-:W-:Y:S01]  /*3030*/  F2FP.BF16.F32.PACK_AB R133, R133, R136 ;  /* 0x000000888585723e */ /* 0x000fe200000010ff */
[----:B------:R-:W-:Y:S01]  /*3040*/  HFMA2.MMA.BF16_V2 R101, R55, R84, R26 ;  /* 0x0000005437657235 */ /* 0x000fe2000020001a */
[----:B------:R-:W-:Y:S01]  /*3050*/  F2FP.BF16.F32.PACK_AB R82, R93, R82 ;  /* 0x000000525d52723e */ /* 0x000fe200000010ff */
[----:B------:R-:W-:Y:S01]  /*3060*/  STG.E desc[UR6][R64.64], R69 ;  /* 0x0000004540007986 */ /* 0x000fe2000c101906 */
[C---:B------:R-:W-:Y:S01]  /*3070*/  IADD3 R103, R86.reuse, 0x1200, RZ ;  /* 0x0000120056677810 */ /* 0x040fe20007ffe0ff */
[----:B------:R-:W-:Y:S01]  /*3080*/  IMAD.WIDE.U32 R80, R81, 0x4, R104 ;  /* 0x0000000451507825 */ /* 0x000fe200078e0068 */
[----:B------:R-:W-:Y:S01]  /*3090*/  F2FP.BF16.F32.PACK_AB R124, R137, R124 ;  /* 0x0000007c897c723e */ /* 0x000fe200000010ff */
[----:B------:R1:W-:Y:S01]  /*30a0*/  STG.E desc[UR6][R74.64], R95 ;  /* 0x0000005f4a007986 */ /* 0x0003e2000c101906 */
[----:B------:R-:W-:Y:S01]  /*30b0*/  IADD3 R93, R86, 0x1400, RZ ;  /* 0x00001400565d7810 */ /* 0x000fe20007ffe0ff */
[----:B------:R-:W-:Y:S01]  /*30c0*/  HFMA2.MMA.BF16_V2 R133, R53, R133, R24 ;  /* 0x0000008535857235 */ /* 0x000fe20000200018 */
[----:B------:R-:W-:Y:S01]  /*30d0*/  F2FP.BF16.F32.PACK_AB R109, R109, R148 ;  /* 0x000000946d6d723e */ /* 0x000fe200000010ff */
[----:B------:R2:W-:Y:S01]  /*30e0*/  STG.E desc[UR6][R76.64], R97 ;  /* 0x000000614c007986 */ /* 0x0005e2000c101906 */
[----:B------:R-:W-:Y:S01]  /*30f0*/  F2FP.BF16.F32.PACK_AB R120, R131, R120 ;  /* 0x000000788378723e */ /* 0x000fe200000010ff */
[----:B0-----:R-:W-:-:S02]  /*3100*/  HFMA2.BF16_V2 R149, R56, R82, R25 ;  /* 0x0000005238957231 */ /* 0x001fc40000200019 */
[--C-:B------:R-:W-:Y:S01]  /*3110*/  IMAD.WIDE.U32 R102, R103, 0x4, R104.reuse ;  /* 0x0000000467667825 */ /* 0x100fe200078e0068 */
[----:B------:R0:W-:Y:S01]  /*3120*/  STG.E desc[UR6][R78.64], R99 ;  /* 0x000000634e007986 */ /* 0x0001e2000c101906 */
[----:B------:R-:W-:Y:S01]  /*3130*/  F2FP.BF16.F32.PACK_AB R139, R139, R146 ;  /* 0x000000928b8b723e */ /* 0x000fe200000010ff */
[----:B------:R-:W-:Y:S01]  /*3140*/  HFMA2.MMA.BF16_V2 R131, R51, R124, R22 ;  /* 0x0000007c33837235 */ /* 0x000fe20000200016 */
[--C-:B------:R-:W-:Y:S01]  /*3150*/  IMAD.WIDE.U32 R92, R93, 0x4, R104.reuse ;  /* 0x000000045d5c7825 */ /* 0x100fe200078e0068 */
[----:B-1----:R-:W-:Y:S01]  /*3160*/  IADD3 R75, R86, 0x1600, RZ ;  /* 0x00001600564b7810 */ /* 0x002fe20007ffe0ff */
[----:B------:R1:W-:Y:S01]  /*3170*/  STG.E desc[UR6][R80.64], R101 ;  /* 0x0000006550007986 */ /* 0x0003e2000c101906 */
[----:B------:R-:W-:Y:S01]  /*3180*/  F2FP.BF16.F32.PACK_AB R134, R134, R141 ;  /* 0x0000008d8686723e */ /* 0x000fe200000010ff */
[----:B------:R-:W-:Y:S01]  /*3190*/  IMAD.WIDE.U32 R66, R83, 0x4, R104 ;  /* 0x0000000453427825 */ /* 0x000fe200078e0068 */
[----:B--2---:R-:W-:-:S03]  /*31a0*/  IADD3 R97, R86, 0x1a00, RZ ;  /* 0x00001a0056617810 */ /* 0x004fc60007ffe0ff */
[----:B------:R-:W-:Y:S01]  /*31b0*/  HFMA2.BF16_V2 R109, R54, R109, R23 ;  /* 0x0000006d366d7231 */ /* 0x000fe20000200017 */
[C---:B------:R-:W-:Y:S01]  /*31c0*/  IADD3 R95, R86.reuse, 0x1c00, RZ ;  /* 0x00001c00565f7810 */ /* 0x040fe20007ffe0ff */
[--C-:B------:R-:W-:Y:S01]  /*31d0*/  IMAD.WIDE.U32 R64, R91, 0x4, R104.reuse ;  /* 0x000000045b407825 */ /* 0x100fe200078e0068 */
[C---:B0-----:R-:W-:Y:S01]  /*31e0*/  IADD3 R99, R86.reuse, 0x1800, RZ ;  /* 0x0000180056637810 */ /* 0x041fe20007ffe0ff */
[----:B------:R-:W-:Y:S01]  /*31f0*/  STG.E desc[UR6][R102.64], R149 ;  /* 0x0000009566007986 */ /* 0x000fe2000c101906 */
[C---:B------:R-:W-:Y:S01]  /*3200*/  IADD3 R83, R86.reuse, 0x1e00, RZ ;  /* 0x00001e0056537810 */ /* 0x040fe20007ffe0ff */
[--C-:B------:R-:W-:Y:S01]  /*3210*/  IMAD.WIDE.U32 R72, R89, 0x4, R104.reuse ;  /* 0x0000000459487825 */ /* 0x100fe200078e0068 */
[----:B------:R-:W-:Y:S01]  /*3220*/  F2FP.BF16.F32.PACK_AB R144, R147, R144 ;  /* 0x000000909390723e */ /* 0x000fe200000010ff */
[----:B------:R-:W-:Y:S01]  /*3230*/  HFMA2.MMA.BF16_V2 R137, R49, R120, R20 ;  /* 0x0000007831897235 */ /* 0x000fe20000200014 */
[----:B------:R-:W-:Y:S01]  /*3240*/  F2FP.BF16.F32.PACK_AB R138, R143, R138 ;  /* 0x0000008a8f8a723e */ /* 0x000fe200000010ff */
[----:B-1----:R-:W-:Y:S01]  /*3250*/  IMAD.WIDE.U32 R100, R75, 0x4, R104 ;  /* 0x000000044b647825 */ /* 0x002fe200078e0068 */
[----:B------:R-:W-:-:S03]  /*3260*/  IADD3 R91, R86, 0x2000, RZ ;  /* 0x00002000565b7810 */ /* 0x000fc60007ffe0ff */
[----:B------:R-:W-:Y:S01]  /*3270*/  HFMA2.BF16_V2 R139, R52, R139, R21 ;  /* 0x0000008b348b7231 */ /* 0x000fe20000200015 */
[----:B------:R-:W-:Y:S01]  /*3280*/  IADD3 R89, R86, 0x2200, RZ ;  /* 0x0000220056597810 */ /* 0x000fe20007ffe0ff */
[--C-:B------:R-:W-:Y:S01]  /*3290*/  IMAD.WIDE.U32 R98, R99, 0x4, R104.reuse ;  /* 0x0000000463627825 */ /* 0x100fe200078e0068 */
[----:B------:R-:W-:Y:S01]  /*32a0*/  F2FP.BF16.F32.PACK_AB R140, R145, R140 ;  /* 0x0000008c918c723e */ /* 0x000fe200000010ff */
[----:B------:R0:W-:Y:S01]  /*32b0*/  STG.E desc[UR6][R92.64], R133 ;  /* 0x000000855c007986 */ /* 0x0001e2000c101906 */
[----:B------:R-:W-:Y:S01]  /*32c0*/  F2FP.BF16.F32.PACK_AB R129, R132, R129 ;  /* 0x000000818481723e */ /* 0x000fe200000010ff */
[--C-:B------:R-:W-:Y:S01]  /*32d0*/  IMAD.WIDE.U32 R70, R87, 0x4, R104.reuse ;  /* 0x0000000457467825 */ /* 0x100fe200078e0068 */
[----:B------:R-:W-:Y:S01]  /*32e0*/  IADD3 R87, R86, 0x2400, RZ ;  /* 0x0000240056577810 */ /* 0x000fe20007ffe0ff */
[----:B------:R1:W-:Y:S01]  /*32f0*/  STG.E desc[UR6][R100.64], R109 ;  /* 0x0000006d64007986 */ /* 0x0003e2000c101906 */
[----:B------:R-:W-:Y:S01]  /*3300*/  F2FP.BF16.F32.PACK_AB R135, R142, R135 ;  /* 0x000000878e87723e */ /* 0x000fe200000010ff */
[--C-:B------:R-:W-:Y:S01]  /*3310*/  IMAD.WIDE.U32 R68, R85, 0x4, R104.reuse ;  /* 0x0000000455447825 */ /* 0x100fe200078e0068 */
[----:B------:R-:W-:Y:S01]  /*3320*/  IADD3 R85, R86, 0x2600, RZ ;  /* 0x0000260056557810 */ /* 0x000fe20007ffe0ff */
[----:B------:R2:W-:Y:S01]  /*3330*/  STG.E desc[UR6][R98.64], R131 ;  /* 0x0000008362007986 */ /* 0x0005e2000c101906 */
[----:B------:R-:W-:Y:S01]  /*3340*/  F2FP.BF16.F32.PACK_AB R125, R130, R125 ;  /* 0x0000007d827d723e */ /* 0x000fe200000010ff */
[----:B------:R-:W-:Y:S01]  /*3350*/  IMAD.WIDE.U32 R96, R97, 0x4, R104 ;  /* 0x0000000461607825 */ /* 0x000fe200078e0068 */
[----:B------:R-:W-:Y:S01]  /*3360*/  IADD3 R77, R86, 0x2800, RZ ;  /* 0x00002800564d7810 */ /* 0x000fe20007ffe0ff */
[----:B0-----:R-:W-:-:S02]  /*3370*/  HFMA2.MMA.BF16_V2 R93, R47, R134, R18 ;  /* 0x000000862f5d7235 */ /* 0x001fc40000200012 */
[----:B------:R-:W-:Y:S02]  /*3380*/  HFMA2.BF16_V2 R103, R50, R144, R19 ;  /* 0x0000009032677231 */ /* 0x000fe40000200013 */
[----:B------:R-:W-:Y:S01]  /*3390*/  IMAD.WIDE.U32 R94, R95, 0x4, R104 ;  /* 0x000000045f5e7825 */ /* 0x000fe200078e0068 */
[----:B------:R-:W-:-:S03]  /*33a0*/  IADD3 R81, R86, 0x2a00, RZ ;  /* 0x00002a0056517810 */ /* 0x000fc60007ffe0ff */
[----:B-1----:R-:W-:Y:S01]  /*33b0*/  HFMA2.BF16_V2 R101, R48, R140, R17 ;  /* 0x0000008c30657231 */ /* 0x002fe20000200011 */
[----:B------:R-:W-:Y:S01]  /*33c0*/  F2FP.BF16.F32.PACK_AB R121, R121, R126 ;  /* 0x0000007e7979723e */ /* 0x000fe200000010ff */
[--C-:B------:R-:W-:Y:S01]  /*33d0*/  IMAD.WIDE.U32 R82, R83, 0x4, R104.reuse ;  /* 0x0000000453527825 */ /* 0x100fe200078e0068 */
[C---:B------:R-:W-:Y:S01]  /*33e0*/  IADD3 R79, R86.reuse, 0x2c00, RZ ;  /* 0x00002c00564f7810 */ /* 0x040fe20007ffe0ff */
[----:B--2---:R-:W-:Y:S01]  /*33f0*/  HFMA2.MMA.BF16_V2 R99, R45, R138, R16 ;  /* 0x0000008a2d637235 */ /* 0x004fe20000200010 */
[C---:B------:R-:W-:Y:S01]  /*3400*/  IADD3 R151, R86.reuse, 0x2e00, RZ ;  /* 0x00002e0056977810 */ /* 0x040fe20007ffe0ff */
[--C-:B------:R-:W-:Y:S01]  /*3410*/  IMAD.WIDE.U32 R90, R91, 0x4, R104.reuse ;  /* 0x000000045b5a7825 */ /* 0x100fe200078e0068 */
[----:B------:R-:W-:Y:S01]  /*3420*/  IADD3 R153, R86, 0x3000, RZ ;  /* 0x0000300056997810 */ /* 0x000fe20007ffe0ff */
[----:B------:R-:W-:Y:S01]  /*3430*/  STG.E desc[UR6][R96.64], R139 ;  /* 0x0000008b60007986 */ /* 0x000fe2000c101906 */
[----:B------:R-:W-:Y:S01]  /*3440*/  F2FP.BF16.F32.PACK_AB R122, R127, R122 ;  /* 0x0000007a7f7a723e */ /* 0x000fe200000010ff */
[----:B------:R-:W-:Y:S01]  /*3450*/  IMAD.WIDE.U32 R88, R89, 0x4, R104 ;  /* 0x0000000459587825 */ /* 0x000fe200078e0068 */
[----:B------:R-:W-:Y:S01]  /*3460*/  HFMA2.MMA.BF16_V2 R129, R43, R129, R14 ;  /* 0x000000812b817235 */ /* 0x000fe2000020000e */
[----:B------:R-:W-:Y:S02]  /*3470*/  STG.E desc[UR6][R94.64], R137 ;  /* 0x000000895e007986 */ /* 0x000fe4000c101906 */
[----:B------:R-:W-:-:S02]  /*3480*/  HFMA2.BF16_V2 R135, R46, R135, R15 ;  /* 0x000000872e877231 */ /* 0x000fc4000020000f */
[--C-:B------:R-:W-:Y:S01]  /*3490*/  IMAD.WIDE.U32 R86, R87, 0x4, R104.reuse ;  /* 0x0000000457567825 */ /* 0x100fe200078e0068 */
[----:B------:R-:W-:Y:S01]  /*34a0*/  F2FP.BF16.F32.PACK_AB R123, R128, R123 ;  /* 0x0000007b807b723e */ /* 0x000fe200000010ff */
[----:B------:R0:W-:Y:S01]  /*34b0*/  STG.E desc[UR6][R82.64], R103 ;  /* 0x0000006752007986 */ /* 0x0001e2000c101906 */
[----:B------:R-:W-:Y:S01]  /*34c0*/  HFMA2.MMA.BF16_V2 R125, R41, R125, R12 ;  /* 0x0000007d297d7235 */ /* 0x000fe2000020000c */
[--C-:B------:R-:W-:Y:S01]  /*34d0*/  IMAD.WIDE.U32 R84, R85, 0x4, R104.reuse ;  /* 0x0000000455547825 */ /* 0x100fe200078e0068 */
[----:B------:R-:W-:Y:S01]  /*34e0*/  F2FP.BF16.F32.PACK_AB R110, R110, R115 ;  /* 0x000000736e6e723e */ /* 0x000fe200000010ff */
[----:B------:R-:W-:Y:S02]  /*34f0*/  STG.E desc[UR6][R90.64], R93 ;  /* 0x0000005d5a007986 */ /* 0x000fe4000c101906 */
[----:B------:R-:W-:Y:S02]  /*3500*/  HFMA2.BF16_V2 R121, R44, R121, R13 ;  /* 0x000000792c797231 */ /* 0x000fe4000020000d */
[--C-:B------:R-:W-:Y:S01]  /*3510*/  IMAD.WIDE.U32 R74, R77, 0x4, R104.reuse ;  /* 0x000000044d4a7825 */ /* 0x100fe200078e0068 */
[----:B------:R-:W-:Y:S01]  /*3520*/  F2FP.BF16.F32.PACK_AB R118, R119, R118 ;  /* 0x000000767776723e */ /* 0x000fe200000010ff */
[----:B------:R1:W-:Y:S01]  /*3530*/  STG.E desc[UR6][R88.64], R101 ;  /* 0x0000006558007986 */ /* 0x0003e2000c101906 */
[----:B------:R-:W-:Y:S01]  /*3540*/  F2FP.BF16.F32.PACK_AB R112, R117, R112 ;  /* 0x000000707570723e */ /* 0x000fe200000010ff */
[--C-:B------:R-:W-:Y:S01]  /*3550*/  IMAD.WIDE.U32 R80, R81, 0x4, R104.reuse ;  /* 0x0000000451507825 */ /* 0x100fe200078e0068 */
[----:B------:R-:W-:Y:S01]  /*3560*/  F2FP.BF16.F32.PACK_AB R113, R116, R113 ;  /* 0x000000717471723e */ /* 0x000fe200000010ff */
[----:B------:R-:W-:Y:S01]  /*3570*/  STG.E desc[UR6][R86.64], R99 ;  /* 0x0000006356007986 */ /* 0x000fe2000c101906 */
[----:B0-----:R-:W-:Y:S01]  /*3580*/  HFMA2.MMA.BF16_V2 R83, R39, R122, R10 ;  /* 0x0000007a27537235 */ /* 0x001fe2000020000a */
[----:B------:R-:W-:-:S04]  /*3590*/  IMAD.WIDE.U32 R78, R79, 0x4, R104 ;  /* 0x000000044f4e7825 */ /* 0x000fc800078e0068 */
[----:B------:R-:W-:Y:S01]  /*35a0*/  HFMA2.BF16_V2 R123, R42, R123, R11 ;  /* 0x0000007b2a7b7231 */ /* 0x000fe2000020000b */
[----:B------:R0:W-:Y:S01]  /*35b0*/  STG.E desc[UR6][R84.64], R135 ;  /* 0x0000008754007986 */ /* 0x0001e2000c101906 */
[----:B------:R-:W-:Y:S01]  /*35c0*/  F2FP.BF16.F32.PACK_AB R111, R114, R111 ;  /* 0x0000006f726f723e */ /* 0x000fe200000010ff */
[----:B------:R-:W-:-:S04]  /*35d0*/  IMAD.WIDE.U32 R76, R151, 0x4, R104 ;  /* 0x00000004974c7825 */ /* 0x000fc800078e0068 */
[----:B------:R-:W-:Y:S01]  /*35e0*/  HFMA2.BF16_V2 R113, R38, R113, R7 ;  /* 0x0000007126717231 */ /* 0x000fe20000200007 */
[----:B------:R2:W-:Y:S01]  /*35f0*/  STG.E desc[UR6][R74.64], R129 ;  /* 0x000000814a007986 */ /* 0x0005e2000c101906 */
[----:B------:R-:W-:Y:S01]  /*3600*/  IADD3 R108, R108, UR5, RZ ;  /* 0x000000056c6c7c10 */ /* 0x000fe2000fffe0ff */
[----:B------:R-:W-:-:S04]  /*3610*/  IMAD.WIDE.U32 R104, R153, 0x4, R104 ;  /* 0x0000000499687825 */ /* 0x000fc800078e0068 */
[----:B------:R-:W-:Y:S01]  /*3620*/  HFMA2.BF16_V2 R111, R36, R111, R5 ;  /* 0x0000006f246f7231 */ /* 0x000fe20000200005 */
[----:B------:R-:W-:Y:S01]  /*3630*/  STG.E desc[UR6][R80.64], R121 ;  /* 0x0000007950007986 */ /* 0x000fe2000c101906 */
[----:B------:R-:W-:Y:S02]  /*3640*/  ISETP.GE.AND P1, PT, R108, UR4, PT ;  /* 0x000000046c007c0c */ /* 0x000fe4000bf26270 */
[----:B-1----:R-:W-:Y:S01]  /*3650*/  SEL R88, RZ, 0x1, P0 ;  /* 0x00000001ff587807 */ /* 0x002fe20000000000 */
[----:B------:R1:W-:Y:S01]  /*3660*/  STG.E desc[UR6][R78.64], R125 ;  /* 0x0000007d4e007986 */ /* 0x0003e2000c101906 */
[----:B0-----:R-:W-:Y:S01]  /*3670*/  HFMA2.BF16_V2 R85, R40, R118, R9 ;  /* 0x0000007628557231 */ /* 0x001fe20000200009 */
[----:B--2---:R-:W-:Y:S02]  /*3680*/  HFMA2.MMA.BF16_V2 R75, R37, R110, R8 ;  /* 0x0000006e254b7235 */ /* 0x004fe40000200008 */
[----:B------:R2:W-:Y:S04]  /*3690*/  STG.E desc[UR6][R76.64], R123 ;  /* 0x0000007b4c007986 */ /* 0x0005e8000c101906 */
[----:B------:R2:W-:Y:S01]  /*36a0*/  STG.E desc[UR6][R104.64], R83 ;  /* 0x0000005368007986 */ /* 0x0005e2000c101906 */
[----:B-1----:R-:W-:-:S03]  /*36b0*/  HFMA2.MMA.BF16_V2 R79, R35, R112, R6 ;  /* 0x00000070234f7235 */ /* 0x002fc60000200006 */
[----:B------:R2:W-:Y:S04]  /*36c0*/  STG.E desc[UR6][R64.64], R85 ;  /* 0x0000005540007986 */ /* 0x0005e8000c101906 */
[----:B------:R2:W-:Y:S04]  /*36d0*/  STG.E desc[UR6][R72.64], R75 ;  /* 0x0000004b48007986 */ /* 0x0005e8000c101906 */
[----:B------:R2:W-:Y:S04]  /*36e0*/  STG.E desc[UR6][R70.64], R113 ;  /* 0x0000007146007986 */ /* 0x0005e8000c101906 */
[----:B------:R2:W-:Y:S04]  /*36f0*/  STG.E desc[UR6][R68.64], R79 ;  /* 0x0000004f44007986 */ /* 0x0005e8000c101906 */
[----:B------:R2:W-:Y:S01]  /*3700*/  STG.E desc[UR6][R66.64], R111 ;  /* 0x0000006f42007986 */ /* 0x0005e2000c101906 */
[----:B------:R-:W-:Y:S05]  /*3710*/  @!P1 BRA `(.L_x_339) ;  /* 0xffffffcc00789947 */ /* 0x000fea000383ffff */
[----:B------:R-:W-:Y:S05]  /*3720*/  EXIT ;  /* 0x000000000000794d */ /* 0x000fea0003800000 */
.L_x_336:
[----:B------:R-:W-:Y:S01]  /*3730*/  HFMA2.MMA R102, -RZ, RZ, 0, 5.9604644775390625e-08 ;  /* 0x00000001ff667435 */ /* 0x000fe200000001ff */
[----:B------:R-:W-:Y:S02]  /*3740*/  MOV R100, R68 ;  /* 0x0000004400647202 */ /* 0x000fe40000000f00 */
[----:B------:R-:W-:Y:S02]  /*3750*/  MOV R104, 0x1f ;  /* 0x0000001f00687802 */ /* 0x000fe40000000f00 */
[----:B------:R-:W-:-:S07]  /*3760*/  MOV R96, 0xffffffff ;  /* 0xffffffff00607802 */ /* 0x000fce0000000f00 */
[----:B-----5:R-:W-:Y:S05]  /*3770*/  WARPSYNC.COLLECTIVE R96, `(.L_x_340) ;  /* 0x0000000060087348 */ /* 0x020fea0003c00000 */
[----:B------:R0:W1:Y:S02]  /*3780*/  SHFL.BFLY P2, R98, R100, R102, R104 ;  /* 0x0c00006664627389 */ /* 0x0000640000040068 */
[----:B01---5:R-:W-:Y:S01]  /*3790*/  ENDCOLLECTIVE ;  /* 0x000000000000791b */ /* 0x023fe20003800000 */
.L_x_340:
[----:B------:R-:W-:Y:S01]  /*37a0*/  HFMA2.MMA R102, -RZ, RZ, 0, 1.1920928955078125e-07 ;  /* 0x00000002ff667435 */ /* 0x000fe200000001ff */
[----:B------:R-:W-:-:S05]  /*37b0*/  MOV R67, R98 ;  /* 0x0000006200437202 */ /* 0x000fca0000000f00 */
[----:B------:R-:W-:-:S05]  /*37c0*/  FADD.FTZ R67, R68, R67 ;  /* 0x0000004344437221 */ /* 0x000fca0000010000 */
[----:B------:R-:W-:-:S07]  /*37d0*/  MOV R100, R67 ;  /* 0x0000004300647202 */ /* 0x000fce0000000f00 */
[----:B------:R-:W-:Y:S05]  /*37e0*/  WARPSYNC.COLLECTIVE R96, `(.L_x_341) ;  /* 0x0000000060087348 */ /* 0x000fea0003c00000 */
[----:B------:R0:W1:Y:S02]  /*37f0*/  SHFL.BFLY P2, R98, R100, R102, R104 ;  /* 0x0c00006664627389 */ /* 0x0000640000040068 */
[----:B01----:R-:W-:Y:S01]  /*3800*/  ENDCOLLECTIVE ;  /* 0x000000000000791b */ /* 0x003fe20003800000 */
.L_x_341:
[----:B------:R-:W-:Y:S01]  /*3810*/  HFMA2.MMA R102, -RZ, RZ, 0, 2.384185791015625e-07 ;  /* 0x00000004ff667435 */ /* 0x000fe200000001ff */
[----:B------:R-:W-:-:S05]  /*3820*/  MOV R64, R98 ;  /* 0x0000006200407202 */ /* 0x000fca0000000f00 */
[----:B------:R-:W-:-:S05]  /*3830*/  FADD.FTZ R70, R67, R64 ;  /* 0x0000004043467221 */ /* 0x000fca0000010000 */
[----:B------:R-:W-:-:S07]  /*3840*/  MOV R100, R70 ;  /* 0x0000004600647202 */ /* 0x000fce0000000f00 */
[----:B------:R-:W-:Y:S05]  /*3850*/  WARPSYNC.COLLECTIVE R96, `(.L_x_342) ;  /* 0x0000000060087348 */ /* 0x000fea0003c00000 */
[----:B------:R0:W1:Y:S02]  /*3860*/  SHFL.BFLY P2, R98, R100, R102, R104 ;  /* 0x0c00006664627389 */ /* 0x0000640000040068 */
[----:B01----:R-:W-:Y:S01]  /*3870*/  ENDCOLLECTIVE ;  /* 0x000000000000791b */ /* 0x003fe20003800000 */
.L_x_342:
[----:B------:R-:W-:Y:S01]  /*3880*/  HFMA2.MMA R102, -RZ, RZ, 0, 4.76837158203125e-07 ;  /* 0x00000008ff667435 */ /* 0x000fe200000001ff */
[----:B------:R-:W-:-:S05]  /*3890*/  MOV R101, R98 ;  /* 0x0000006200657202 */ /* 0x000fca0000000f00 */
[----:B------:R-:W-:-:S05]  /*38a0*/  FADD.FTZ R101, R70, R101 ;  /* 0x0000006546657221 */ /* 0x000fca0000010000 */
[----:B------:R-:W-:-:S07]  /*38b0*/  MOV R100, R101 ;  /* 0x0000006500647202 */ /* 0x000fce0000000f00 */
[----:B------:R-:W-:Y:S05]  /*38c0*/  WARPSYNC.COLLECTIVE R96, `(.L_x_343) ;  /* 0x0000000060087348 */ /* 0x000fea0003c00000 */
[----:B------:R0:W1:Y:S02]  /*38d0*/  SHFL.BFLY P2, R98, R100, R102, R104 ;  /* 0x0c00006664627389 */ /* 0x0000640000040068 */
[----:B01----:R-:W-:Y:S01]  /*38e0*/  ENDCOLLECTIVE ;  /* 0x000000000000791b */ /* 0x003fe20003800000 */
.L_x_343:
[----:B------:R-:W-:Y:S01]  /*38f0*/  HFMA2.MMA R102, -RZ, RZ, 0, 9.5367431640625e-07 ;  /* 0x00000010ff667435 */ /* 0x000fe200000001ff */
[----:B------:R-:W-:-:S05]  /*3900*/  MOV R64, R98 ;  /* 0x0000006200407202 */ /* 0x000fca0000000f00 */
[----:B------:R-:W-:-:S05]  /*3910*/  FADD.FTZ R88, R101, R64 ;  /* 0x0000004065587221 */ /* 0x000fca0000010000 */
[----:B------:R-:W-:-:S07]  /*3920*/  MOV R100, R88 ;  /* 0x0000005800647202 */ /* 0x000fce0000000f00 */
[----:B------:R-:W-:Y:S05]  /*3930*/  WARPSYNC.COLLECTIVE R96, `(.L_x_344) ;  /* 0x0000000060087348 */ /* 0x000fea0003c00000 */
[----:B------:R0:W1:Y:S02]  /*3940*/  SHFL.BFLY P2, R98, R100, R102, R104 ;  /* 0x0c00006664627389 */ /* 0x0000640000040068 */
[----:B01----:R-:W-:Y:S01]  /*3950*/  ENDCOLLECTIVE ;  /* 0x000000000000791b */ /* 0x003fe20003800000 */
.L_x_344:
[----:B------:R-:W-:Y:S01]  /*3960*/  HFMA2.MMA R102, -RZ, RZ, 0, 5.9604644775390625e-08 ;  /* 0x00000001ff667435 */ /* 0x000fe200000001ff */
[----:B------:R-:W-:-:S05]  /*3970*/  MOV R64, R98 ;  /* 0x0000006200407202 */ /* 0x000fca0000000f00 */
        /* <DEDUP_REMOVED lines=126> */
.L_x_345:
[----:B------:R-:W-:Y:S01]  /*4160*/  HFMA2.MMA R102, -RZ, RZ, 0, 1.1920928955078125e-07 ;  /* 0x00000002ff667435 */ /* 0x000fe200000001ff */
[----:B------:R-:W-:-:S05]  /*4170*/  MOV R67, R98 ;  /* 0x0000006200437202 */ /* 0x000fca0000000f00 */
[----:B------:R-:W-:-:S05]  /*4180*/  FADD.FTZ R67, R64, R67 ;  /* 0x0000004340437221 */ /* 0x000fca0000010000 */
[----:B------:R-:W-:-:S07]  /*4190*/  MOV R100, R67 ;  /* 0x0000004300647202 */ /* 0x000fce0000000f00 */
[----:B------:R-:W-:Y:S05]  /*41a0*/  WARPSYNC.COLLECTIVE R96, `(.L_x_346) ;  /* 0x0000000060087348 */ /* 0x000fea0003c00000 */
[----:B------:R0:W1:Y:S02]  /*41b0*/  SHFL.BFLY P2, R98, R100, R102, R104 ;  /* 0x0c00006664627389 */ /* 0x0000640000040068 */
[----:B01----:R-:W-:Y:S01]  /*41c0*/  ENDCOLLECTIVE ;  /* 0x000000000000791b */ /* 0x003fe20003800000 */
.L_x_346:
[----:B------:R-:W-:Y:S01]  /*41d0*/  HFMA2.MMA R102, -RZ, RZ, 0, 2.384185791015625e-07 ;  /* 0x00000004ff667435 */ /* 0x000fe200000001ff */
[----:B------:R-:W-:-:S05]  /*41e0*/  MOV R68, R98 ;  /* 0x0000006200447202 */ /* 0x000fca0000000f00 */
[----:B------:R-:W-:-:S05]  /*41f0*/  FADD.FTZ R68, R67, R68 ;  /* 0x0000004443447221 */ /* 0x000fca0000010000 */
[----:B------:R-:W-:-:S07]  /*4200*/  MOV R100, R68 ;  /* 0x0000004400647202 */ /* 0x000fce0000000f00 */
[----:B------:R-:W-:Y:S05]  /*4210*/  WARPSYNC.COLLECTIVE R96, `(.L_x_347) ;  /* 0x0000000060087348 */ /* 0x000fea0003c00000 */
[----:B------:R0:W1:Y:S02]  /*4220*/  SHFL.BFLY P2, R98, R100, R102, R104 ;  /* 0x0c00006664627389 */ /* 0x0000640000040068 */
[----:B01----:R-:W-:Y:S01]  /*4230*/  ENDCOLLECTIVE ;  /* 0x000000000000791b */ /* 0x003fe20003800000 */
.L_x_347:
[----:B------:R-:W-:Y:S01]  /*4240*/  HFMA2.MMA R102, -RZ, RZ, 0, 4.76837158203125e-07 ;  /* 0x00000008ff667435 */ /* 0x000fe200000001ff */
[----:B------:R-:W-:-:S05]  /*4250*/  MOV R101, R98 ;  /* 0x0000006200657202 */ /* 0x000fca0000000f00 */
[----:B------:R-:W-:-:S05]  /*4260*/  FADD.FTZ R101, R68, R101 ;  /* 0x0000006544657221 */ /* 0x000fca0000010000 */
[----:B------:R-:W-:-:S07]  /*4270*/  MOV R100, R101 ;  /* 0x0000006500647202 */ /* 0x000fce0000000f00 */
[----:B------:R-:W-:Y:S05]  /*4280*/  WARPSYNC.COLLECTIVE R96, `(.L_x_348) ;  /* 0x0000000060087348 */ /* 0x000fea0003c00000 */
[----:B------:R0:W1:Y:S02]  /*4290*/  SHFL.BFLY P2, R98, R100, R102, R104 ;  /* 0x0c00006664627389 */ /* 0x0000640000040068 */
[----:B01----:R-:W-:Y:S01]  /*42a0*/  ENDCOLLECTIVE ;  /* 0x000000000000791b */ /* 0x003fe20003800000 */
.L_x_348:
[----:B------:R-:W-:Y:S01]  /*42b0*/  HFMA2.MMA R102, -RZ, RZ, 0, 9.5367431640625e-07 ;  /* 0x00000010ff667435 */ /* 0x000fe200000001ff */
[----:B------:R-:W-:-:S05]  /*42c0*/  MOV R70, R98 ;  /* 0x0000006200467202 */ /* 0x000fca0000000f00 */
[----:B------:R-:W-:-:S05]  /*42d0*/  FADD.FTZ R70, R101, R70 ;  /* 0x0000004665467221 */ /* 0x000fca0000010000 */
[----:B------:R-:W-:-:S07]  /*42e0*/  MOV R100, R70 ;  /* 0x0000004600647202 */ /* 0x000fce0000000f00 */
[----:B------:R-:W-:Y:S05]  /*42f0*/  WARPSYNC.COLLECTIVE R96, `(.L_x_349) ;  /* 0x0000000060087348 */ /* 0x000fea0003c00000 */
[----:B------:R0:W1:Y:S02]  /*4300*/  SHFL.BFLY P2, R98, R100, R102, R104 ;  /* 0x0c00006664627389 */ /* 0x0000640000040068 */
[----:B01----:R-:W-:Y:S01]  /*4310*/  ENDCOLLECTIVE ;  /* 0x000000000000791b */ /* 0x003fe20003800000 */
.L_x_349:
[----:B------:R-:W-:Y:S01]  /*4320*/  MOV R88, R98 ;  /* 0x0000006200587202 */ /* 0x000fe20000000f00 */
[----:B------:R-:W-:Y:S06]  /*4330*/  BRA `(.L_x_350) ;  /* 0xffffffd800907947 */ /* 0x000fec000383ffff */
.L_x_351:
        /* <DEDUP_REMOVED lines=12> */
.L_x_2008:


//--------------------- .text._ZN10layer_norm13ln_fwd_kernelINS_13Kernel_traitsI6__halffS2_fjLj30720ELj4ELj1ELj4ELj4ENS_18Kernel_traits_baseILj30720ES2_fS2_fjLj128EEEEEEEvNS_9FwdParamsE --------------------------
	.section	.text._ZN10layer_norm13ln_fwd_kernelINS_13Kernel_traitsI6__halffS2_fjLj30720ELj4ELj1ELj4ELj4ENS_18Kernel_traits_baseILj30720ES2_fS2_fjLj128EEEEEEEvNS_9FwdParamsE,"ax",@progbits
	.align	128
        .global         _ZN10layer_norm13ln_fwd_kernelINS_13Kernel_traitsI6__halffS2_fjLj30720ELj4ELj1ELj4ELj4ENS_18Kernel_traits_baseILj30720ES2_fS2_fjLj128EEEEEEEvNS_9FwdParamsE
        .type           _ZN10layer_norm13ln_fwd_kernelINS_13Kernel_traitsI6__halffS2_fjLj30720ELj4ELj1ELj4ELj4ENS_18Kernel_traits_baseILj30720ES2_fS2_fjLj128EEEEEEEvNS_9FwdParamsE,@function
        .size           _ZN10layer_norm13ln_fwd_kernelINS_13Kernel_traitsI6__halffS2_fjLj30720ELj4ELj1ELj4ELj4ENS_18Kernel_traits_baseILj30720ES2_fS2_fjLj128EEEEEEEvNS_9FwdParamsE,(.L_x_2009 - _ZN10layer_norm13ln_fwd_kernelINS_13Kernel_traitsI6__halffS2_fjLj30720ELj4ELj1ELj4ELj4ENS_18Kernel_traits_baseILj30720ES2_fS2_fjLj128EEEEEEEvNS_9FwdParamsE)
        .other          _ZN10layer_norm13ln_fwd_kernelINS_13Kernel_traitsI6__halffS2_fjLj30720ELj4ELj1ELj4ELj4ENS_18Kernel_traits_baseILj30720ES2_fS2_fjLj128EEEEEEEvNS_9FwdParamsE,@"STO_CUDA_ENTRY STV_DEFAULT"
_ZN10layer_norm13ln_fwd_kernelINS_13Kernel_traitsI6__halffS2_fjLj30720ELj4ELj1ELj4ELj4ENS_18Kernel_traits_baseILj30720ES2_fS2_fjLj128EEEEEEEvNS_9FwdParamsE:
.text._ZN10layer_norm13ln_fwd_kernelINS_13Kernel_traitsI6__halffS2_fjLj30720ELj4ELj1ELj4ELj4ENS_18Kernel_traits_baseILj30720ES2_fS2_fjLj128EEEEEEEvNS_9FwdParamsE:
        /* <DEDUP_REMOVED lines=140> */
.L_x_355:
        /* <DEDUP_REMOVED lines=393> */
.L_x_366:
        /* <DEDUP_REMOVED lines=86> */
.L_x_354:
[----:B------:R-:W2:Y:S04]  /*26b0*/  LDG.E.STRONG.GPU R4, desc[UR6][R2.64] ;  /* 0x0000000602047981 */ /* 0x000ea8000c1ef900 */
[----:B--2---:R-:W-:Y:S01]  /*26c0*/  CCTL.IVALL ;  /* 0x00000000ff00798f */ /* 0x004fe20002000000 */
[----:B------:R-:W-:Y:S05]  /*26d0*/  YIELD ;  /* 0x0000000000007946 */ /* 0x000fea0003800000 */
[----:B------:R-:W-:-:S13]  /*26e0*/  ISETP.NE.AND P2, PT, R4, R131, PT ;  /* 0x000000830400720c */ /* 0x000fda0003f45270 */
[----:B------:R-:W-:Y:S05]  /*26f0*/  @P2 BRA `(.L_x_354) ;  /* 0xfffffffc00ec2947 */ /* 0x000fea000383ffff */
.L_x_353:
        /* <DEDUP_REMOVED lines=95> */
[----:B-1----:R-:W-:Y:S01]  /*2cf0*/  F2FP.F16.F32.PACK_AB R3, RZ, R11 ;  /* 0x0000000bff03723e */ /* 0x002fe200000000ff */
[C---:B------:R-:W-:Y:S01]  /*2d00*/  FMUL.FTZ R133, R92.reuse, R14 ;  /* 0x0000000e5c857220 */ /* 0x040fe20000410000 */
[----:B------:R-:W-:Y:S01]  /*2d10*/  F2FP.F16.F32.PACK_AB R17, RZ, R17 ;  /* 0x00000011ff11723e */ /* 0x000fe200000000ff */
[----:B------:R-:W-:Y:S01]  /*2d20*/  FMUL.FTZ R14, R92, R86 ;  /* 0x000000565c0e7220 */ /* 0x000fe20000410000 */
[----:B------:R-:W-:Y:S01]  /*2d30*/  F2FP.F16.F32.PACK_AB R12, RZ, R12 ;  /* 0x0000000cff0c723e */ /* 0x000fe200000000ff */
[--C-:B------:R-:W-:Y:S01]  /*2d40*/  FADD.FTZ R34, R99, -R4.reuse ;  /* 0x8000000463227221 */ /* 0x100fe20000010000 */
[----:B------:R-:W-:Y:S01]  /*2d50*/  F2FP.F16.F32.PACK_AB R86, RZ, R39 ;  /* 0x00000027ff56723e */ /* 0x000fe200000000ff */
[----:B------:R-:W-:Y:S01]  /*2d60*/  FADD.FTZ R99, R6, -R4 ;  /* 0x8000000406637221 */ /* 0x000fe20000010000 */
[----:B------:R-:W-:Y:S01]  /*2d70*/  F2FP.F16.F32.PACK_AB R87, RZ, R87 ;  /* 0x00000057ff57723e */ /* 0x000fe200000000ff */
[C---:B------:R-:W-:Y:S01]  /*2d80*/  FMUL.FTZ R139, R92.reuse, R33 ;  /* 0x000000215c8b7220 */ /* 0x040fe20000410000 */
[C---:B------:R-:W-:Y:S01]  /*2d90*/  FMUL.FTZ R6, R92.reuse, R31 ;  /* 0x0000001f5c067220 */ /* 0x040fe20000410000 */
[C---:B------:R-:W-:Y:S01]  /*2da0*/  FMUL.FTZ R33, R92.reuse, R117 ;  /* 0x000000755c217220 */ /* 0x040fe20000410000 */
[----:B------:R-:W-:Y:S01]  /*2db0*/  FMUL.FTZ R31, R92, R113 ;  /* 0x000000715c1f7220 */ /* 0x000fe20000410000 */
[----:B-----5:R-:W-:-:S02]  /*2dc0*/  HFMA2 R117, R239.H0_H0, R3.H0_H0, R238.H0_H0 ;  /* 0x20000003ef757231 */ /* 0x020fc400000408ee */
[--C-:B------:R-:W-:Y:S01]  /*2dd0*/  FADD.FTZ R0, R0, -R4.reuse ;  /* 0x8000000400007221 */ /* 0x100fe20000010000 */
[----:B------:R-:W-:Y:S02]  /*2de0*/  HFMA2 R113, R223.H0_H0, R17.H0_H0, R222.H0_H0 ;  /* 0x20000011df717231 */ /* 0x000fe400000408de */
[--C-:B------:R-:W-:Y:S01]  /*2df0*/  FADD.FTZ R9, R9, -R4.reuse ;  /* 0x8000000409097221 */ /* 0x100fe20000010000 */
[----:B------:R-:W-:Y:S02]  /*2e00*/  HFMA2 R3, R45.H0_H0, R12.H0_H0, R171.H0_H0 ;  /* 0x2000000c2d037231 */ /* 0x000fe400000408ab */
[--C-:B------:R-:W-:Y:S01]  /*2e10*/  FADD.FTZ R13, R13, -R4.reuse ;  /* 0x800000040d0d7221 */ /* 0x100fe20000010000 */
[----:B------:R-:W-:Y:S02]  /*2e20*/  HFMA2 R12, R54.H0_H0, R86.H0_H0, R180.H0_H0 ;  /* 0x20000056360c7231 */ /* 0x000fe400000408b4 */
[----:B------:R-:W-:Y:S01]  /*2e30*/  FADD.FTZ R18, R18, -R4 ;  /* 0x8000000412127221 */ /* 0x000fe20000010000 */
[----:B------:R-:W-:-:S02]  /*2e40*/  HFMA2 R17, R59.H0_H0, R87.H0_H0, R185.H0_H0 ;  /* 0x200000573b117231 */ /* 0x000fc400000408b9 */
        /* <DEDUP_REMOVED lines=29> */
[----:B------:R-:W-:Y:S01]  /*3020*/  F2FP.F16.F32.PACK_AB R150, RZ, R150 ;  /* 0x00000096ff96723e */ /* 0x000fe200000000ff */
[C---:B------:R-:W-:Y:S01]  /*3030*/  FMUL.FTZ R88, R92.reuse, R88 ;  /* 0x000000585c587220 */ /* 0x040fe20000410000 */
[----:B------:R-:W-:Y:S01]  /*3040*/  F2FP.F16.F32.PACK_AB R149, RZ, R149 ;  /* 0x00000095ff95723e */ /* 0x000fe200000000ff */
[--C-:B------:R-:W-:Y:S01]  /*3050*/  FADD.FTZ R105, R105, -R4.reuse ;  /* 0x8000000469697221 */ /* 0x100fe20000010000 */
[--C-:B------:R-:W-:Y:S01]  /*3060*/  FADD.FTZ R127, R127, -R4.reuse ;  /* 0x800000047f7f7221 */ /* 0x100fe20000010000 */
[----:B------:R-:W-:Y:S01]  /*3070*/  F2FP.F16.F32.PACK_AB R131, RZ, R131 ;  /* 0x00000083ff83723e */ /* 0x000fe200000000ff */
[--C-:B------:R-:W-:Y:S01]  /*3080*/  FADD.FTZ R91, R91, -R4.reuse ;  /* 0x800000045b5b7221 */ /* 0x100fe20000010000 */
[----:B------:R-:W-:Y:S01]  /*3090*/  F2FP.F16.F32.PACK_AB R8, RZ, R8 ;  /* 0x00000008ff08723e */ /* 0x000fe200000000ff */
[----:B------:R-:W-:Y:S01]  /*30a0*/  FMUL.FTZ R9, R92, R10 ;  /* 0x0000000a5c097220 */ /* 0x000fe20000410000 */
[----:B------:R-:W-:Y:S01]  /*30b0*/  F2FP.F16.F32.PACK_AB R13, RZ, R13 ;  /* 0x0000000dff0d723e */ /* 0x000fe200000000ff */
[--C-:B------:R-:W-:Y:S01]  /*30c0*/  FADD.FTZ R22, R22, -R4.reuse ;  /* 0x8000000416167221 */ /* 0x100fe20000010000 */
[--C-:B------:R-:W-:Y:S01]  /*30d0*/  FADD.FTZ R26, R26, -R4.reuse ;  /* 0x800000041a1a7221 */ /* 0x100fe20000010000 */
[--C-:B------:R-:W-:Y:S01]  /*30e0*/  FADD.FTZ R36, R36, -R4.reuse ;  /* 0x8000000424247221 */ /* 0x100fe20000010000 */
[--C-:B------:R-:W-:Y:S01]  /*30f0*/  FADD.FTZ R107, R107, -R4.reuse ;  /* 0x800000046b6b7221 */ /* 0x100fe20000010000 */
[----:B------:R-:W-:Y:S01]  /*3100*/  F2FP.F16.F32.PACK_AB R2, RZ, R2 ;  /* 0x00000002ff02723e */ /* 0x000fe200000000ff */
[C---:B------:R-:W-:Y:S01]  /*3110*/  FMUL.FTZ R0, R92.reuse, R21 ;  /* 0x000000155c007220 */ /* 0x040fe20000410000 */
[C---:B------:R-:W-:Y:S01]  /*3120*/  FMUL.FTZ R10, R92.reuse, R37 ;  /* 0x000000255c0a7220 */ /* 0x040fe20000410000 */
[----:B------:R-:W-:Y:S01]  /*3130*/  F2FP.F16.F32.PACK_AB R18, RZ, R18 ;  /* 0x00000012ff12723e */ /* 0x000fe200000000ff */
[--C-:B------:R-:W-:Y:S01]  /*3140*/  FADD.FTZ R95, R95, -R4.reuse ;  /* 0x800000045f5f7221 */ /* 0x100fe20000010000 */
[--C-:B------:R-:W-:Y:S01]  /*3150*/  FADD.FTZ R103, R103, -R4.reuse ;  /* 0x8000000467677221 */ /* 0x100fe20000010000 */
        /* <DEDUP_REMOVED lines=14> */
[----:B------:R-:W-:-:S02]  /*3240*/  HFMA2 R93, R247.H0_H0, R150.H0_H0, R246.H0_H0 ;  /* 0x20000096f75d7231 */ /* 0x000fc400000408f6 */
[--C-:B------:R-:W-:Y:S01]  /*3250*/  FADD.FTZ R32, R32, -R4.reuse ;  /* 0x8000000420207221 */ /* 0x100fe20000010000 */
[----:B------:R-:W-:Y:S02]  /*3260*/  HFMA2 R125, R245.H0_H0, R149.H0_H0, R244.H0_H0 ;  /* 0x20000095f57d7231 */ /* 0x000fe400000408f4 */
[----:B------:R-:W-:Y:S01]  /*3270*/  FMUL.FTZ R19, R92, R91 ;  /* 0x0000005b5c137220 */ /* 0x000fe20000410000 */
[----:B------:R-:W-:Y:S01]  /*3280*/  HFMA2 R127, R243.H0_H0, R131.H0_H0, R242.H0_H0 ;  /* 0x20000083f37f7231 */ /* 0x000fe200000408f2 */
[----:B------:R-:W-:Y:S01]  /*3290*/  IADD3 R89, R140, 0x200, RZ ;  /* 0x000002008c597810 */ /* 0x000fe20007ffe0ff */
[----:B------:R-:W-:Y:S02]  /*32a0*/  HFMA2 R105, R231.H0_H0, R8.H0_H0, R230.H0_H0 ;  /* 0x20000008e7697231 */ /* 0x000fe400000408e6 */
[--C-:B------:R-:W-:Y:S01]  /*32b0*/  FADD.FTZ R25, R25, -R4.reuse ;  /* 0x8000000419197221 */ /* 0x100fe20000010000 */
[----:B------:R-:W-:Y:S01]  /*32c0*/  FADD.FTZ R115, R115, -R4 ;  /* 0x8000000473737221 */ /* 0x000fe20000010000 */
[----:B------:R-:W-:Y:S01]  /*32d0*/  F2FP.F16.F32.PACK_AB R9, RZ, R9 ;  /* 0x00000009ff09723e */ /* 0x000fe200000000ff */
[C---:B------:R-:W-:Y:S01]  /*32e0*/  FMUL.FTZ R153, R92.reuse, R22 ;  /* 0x000000165c997220 */ /* 0x040fe20000410000 */
[C---:B------:R-:W-:Y:S01]  /*32f0*/  FMUL.FTZ R135, R92.reuse, R26 ;  /* 0x0000001a5c877220 */ /* 0x040fe20000410000 */
[C---:B------:R-:W-:Y:S01]  /*3300*/  FMUL.FTZ R11, R92.reuse, R36 ;  /* 0x000000245c0b7220 */ /* 0x040fe20000410000 */
[----:B------:R-:W-:Y:S01]  /*3310*/  FMUL.FTZ R28, R92, R107 ;  /* 0x0000006b5c1c7220 */ /* 0x000fe20000410000 */
[----:B------:R-:W-:Y:S01]  /*3320*/  HFMA2 R8, R50.H0_H0, R13.H0_H0, R176.H0_H0 ;  /* 0x2000000d32087231 */ /* 0x000fe200000408b0 */
[----:B------:R-:W-:Y:S01]  /*3330*/  IADD3 R91, R140, 0x400, RZ ;  /* 0x000004008c5b7810 */ /* 0x000fe20007ffe0ff */
[C---:B------:R-:W-:Y:S01]  /*3340*/  FMUL.FTZ R22, R92.reuse, R95 ;  /* 0x0000005f5c167220 */ /* 0x040fe20000410000 */
[C---:B------:R-:W-:Y:S01]  /*3350*/  FMUL.FTZ R26, R92.reuse, R103 ;  /* 0x000000675c1a7220 */ /* 0x040fe20000410000 */
[----:B------:R-:W-:Y:S01]  /*3360*/  FMUL.FTZ R36, R92, R123 ;  /* 0x0000007b5c247220 */ /* 0x000fe20000410000 */
[----:B------:R-:W-:-:S02]  /*3370*/  HFMA2 R107, R229.H0_H0, R2.H0_H0, R228.H0_H0 ;  /* 0x20000002e56b7231 */ /* 0x000fc400000408e4 */
[----:B------:R-:W-:Y:S01]  /*3380*/  FADD.FTZ R119, R119, -R4 ;  /* 0x8000000477777221 */ /* 0x000fe20000010000 */
[----:B------:R-:W-:Y:S01]  /*3390*/  HFMA2 R13, R55.H0_H0, R18.H0_H0, R181.H0_H0 ;  /* 0x20000012370d7231 */ /* 0x000fe200000408b5 */
[----:B------:R-:W-:Y:S01]  /*33a0*/  F2FP.F16.F32.PACK_AB R151, RZ, R151 ;  /* 0x00000097ff97723e */ /* 0x000fe200000000ff */
[----:B------:R-:W-:Y:S02]  /*33b0*/  HFMA2 R123, R233.H0_H0, R133.H0_H0, R232.H0_H0 ;  /* 0x20000085e97b7231 */ /* 0x000fe400000408e8 */
[----:B0-----:R-:W-:-:S04]  /*33c0*/  @!P1 IMAD.WIDE R86, R210, 0x4, R86 ;  /* 0x00000004d2569825 */ /* 0x001fc800078e0256 */
[----:B------:R-:W-:Y:S02]  /*33d0*/  HFMA2 R95, R221.H0_H0, R7.H0_H0, R220.H0_H0 ;  /* 0x20000007dd5f7231 */ /* 0x000fe400000408dc */
[----:B------:R-:W-:Y:S01]  /*33e0*/  FADD.FTZ R121, R121, -R4 ;  /* 0x8000000479797221 */ /* 0x000fe20000010000 */
[----:B------:R-:W-:Y:S01]  /*33f0*/  HFMA2 R103, R213.H0_H0, R16.H0_H0, R212.H0_H0 ;  /* 0x20000010d5677231 */ /* 0x000fe200000408d4 */
[----:B------:R-:W-:Y:S01]  /*3400*/  F2FP.F16.F32.PACK_AB R148, RZ, R148 ;  /* 0x00000094ff94723e */ /* 0x000fe200000000ff */
[----:B------:R-:W-:Y:S02]  /*3410*/  HFMA2 R2, R44.H0_H0, R137.H0_H0, R170.H0_H0 ;  /* 0x200000892c027231 */ /* 0x000fe400000408aa */
[----:B------:R-:W-:Y:S01]  /*3420*/  FMUL.FTZ R155, R92, R32 ;  /* 0x000000205c9b7220 */ /* 0x000fe20000410000 */
[----:B------:R-:W-:Y:S02]  /*3430*/  HFMA2 R18, R60.H0_H0, R85.H0_H0, R186.H0_H0 ;  /* 0x200000553c127231 */ /* 0x000fe400000408ba */
[----:B------:R-:W-:-:S04]  /*3440*/  IMAD.WIDE.U32 R84, R84, 0x2, R166 ;  /* 0x0000000254547825 */ /* 0x000fc800078e00a6 */
[----:B------:R-:W-:Y:S01]  /*3450*/  HFMA2 R7, R49.H0_H0, R139.H0_H0, R175.H0_H0 ;  /* 0x2000008b31077231 */ /* 0x000fe200000408af */
[----:B------:R-:W-:Y:S01]  /*3460*/  PRMT R133, R93, 0x7610, R133 ;  /* 0x000076105d857816 */ /* 0x000fe20000000085 */
[----:B------:R-:W-:Y:S01]  /*3470*/  HFMA2 R16, R58.H0_H0, R88.H0_H0, R184.H0_H0 ;  /* 0x200000583a107231 */ /* 0x000fe200000408b8 */
        /* <DEDUP_REMOVED lines=8> */
[----:B------:R-:W-:Y:S02]  /*3500*/  HFMA2 R115, R241.H0_H0, R9.H0_H0, R240.H0_H0 ;  /* 0x20000009f1737231 */ /* 0x000fe400000408f0 */
        /* <DEDUP_REMOVED lines=11> */
[----:B------:R-:W-:Y:S01]  /*35c0*/  HFMA2 R119, R237.H0_H0, R151.H0_H0, R236.H0_H0 ;  /* 0x20000097ed777231 */ /* 0x000fe200000408ec */
[----:B------:R0:W-:Y:S01]  /*35d0*/  @!P1 STG.E desc[UR6][R86.64], R92 ;  /* 0x0000005c56009986 */ /* 0x0001e2000c101906 */
[----:B------:R-:W-:Y:S01]  /*35e0*/  IADD3 R131, R140, 0xe00, RZ ;  /* 0x00000e008c837810 */ /* 0x000fe20007ffe0ff */
[----:B------:R-:W-:Y:S01]  /*35f0*/  HFMA2 R121, R235.H0_H0, R148.H0_H0, R234.H0_H0 ;  /* 0x20000094eb797231 */ /* 0x000fe200000408ea */
[----:B------:R-:W-:Y:S01]  /*3600*/  F2FP.F16.F32.PACK_AB R152, RZ, R152 ;  /* 0x00000098ff98723e */ /* 0x000fe200000000ff */
[----:B------:R1:W-:Y:S01]  /*3610*/  STG.E.U16 desc[UR6][R84.64], R133 ;  /* 0x0000008554007986 */ /* 0x0003e2000c101506 */
[----:B------:R-:W-:Y:S01]  /*3620*/  F2FP.F16.F32.PACK_AB R147, RZ, R147 ;  /* 0x00000093ff93723e */ /* 0x000fe200000000ff */
        /* <DEDUP_REMOVED lines=16> */
[----:B------:R-:W-:Y:S01]  /*3730*/  HFMA2 R109, R227.H0_H0, R152.H0_H0, R226.H0_H0 ;  /* 0x20000098e36d7231 */ /* 0x000fe200000408e2 */
[----:B------:R-:W-:Y:S01]  /*3740*/  IADD3 R117, R140, 0x1200, RZ ;  /* 0x000012008c757810 */ /* 0x000fe20007ffe0ff */
[----:B------:R-:W-:Y:S01]  /*3750*/  IMAD.WIDE.U32 R92, R131, 0x2, R166 ;  /* 0x00000002835c7825 */ /* 0x000fe200078e00a6 */
[----:B------:R-:W-:-:S03]  /*3760*/  PRMT R131, R121, 0x7610, R131 ;  /* 0x0000761079837816 */ /* 0x000fc60000000083 */
[----:B------:R-:W-:Y:S01]  /*3770*/  HFMA2 R111, R225.H0_H0, R147.H0_H0, R224.H0_H0 ;  /* 0x20000093e16f7231 */ /* 0x000fe200000408e0 */
        /* <DEDUP_REMOVED lines=10> */
[----:B------:R-:W-:Y:S01]  /*3820*/  F2FP.F16.F32.PACK_AB R0, RZ, R0 ;  /* 0x00000000ff00723e */ /* 0x000fe200000000ff */
[----:B------:R2:W-:Y:S01]  /*3830*/  STG.E.U16 desc[UR6][R88.64], R129 ;  /* 0x0000008158007986 */ /* 0x0005e2000c101506 */
[----:B------:R-:W-:Y:S01]  /*3840*/  F2FP.F16.F32.PACK_AB R153, RZ, R153 ;  /* 0x00000099ff99723e */ /* 0x000fe200000000ff */
[--C-:B------:R-:W-:Y:S01]  /*3850*/  IMAD.WIDE.U32 R136, R136, 0x2, R166.reuse ;  /* 0x0000000288887825 */ /* 0x100fe200078e00a6 */
[----:B------:R-:W-:Y:S01]  /*3860*/  F2FP.F16.F32.PACK_AB R146, RZ, R146 ;  /* 0x00000092ff92723e */ /* 0x000fe200000000ff */
[----:B------:R3:W-:Y:S01]  /*3870*/  STG.E.U16 desc[UR6][R90.64], R131 ;  /* 0x000000835a007986 */ /* 0x0007e2000c101506 */
[----:B------:R-:W-:Y:S01]  /*3880*/  F2FP.F16.F32.PACK_AB R134, RZ, R134 ;  /* 0x00000086ff86723e */ /* 0x000fe200000000ff */
        /* <DEDUP_REMOVED lines=14> */
[----:B------:R-:W-:Y:S01]  /*3970*/  HFMA2 R97, R219.H0_H0, R0.H0_H0, R218.H0_H0 ;  /* 0x20000000db617231 */ /* 0x000fe200000408da */
[----:B------:R-:W-:Y:S01]  /*3980*/  IADD3 R111, R140, 0x2000, RZ ;  /* 0x000020008c6f7810 */ /* 0x000fe20007ffe0ff */
[----:B0-----:R-:W-:Y:S01]  /*3990*/  IMAD.WIDE.U32 R92, R123, 0x2, R166 ;  /* 0x000000027b5c7825 */ /* 0x001fe200078e00a6 */
[----:B------:R-:W-:Y:S01]  /*39a0*/  F2FP.F16.F32.PACK_AB R135, RZ, R135 ;  /* 0x00000087ff87723e */ /* 0x000fe200000000ff */
[----:B------:R0:W-:Y:S01]  /*39b0*/  STG.E.U16 desc[UR6][R88.64], R119 ;  /* 0x0000007758007986 */ /* 0x0001e2000c101506 */
[----:B------:R-:W-:Y:S01]  /*39c0*/  PRMT R123, R113, 0x7610, R123 ;  /* 0x00007610717b7816 */ /* 0x000fe2000000007b */
[----:B-1----:R-:W-:Y:S01]  /*39d0*/  IMAD.WIDE.U32 R84, R105, 0x2, R166 ;  /* 0x0000000269547825 */ /* 0x002fe200078e00a6 */
[----:B------:R-:W-:-:S03]  /*39e0*/  F2FP.F16.F32.PACK_AB R6, RZ, R6 ;  /* 0x00000006ff06723e */ /* 0x000fc600000000ff */
[----:B------:R-:W-:Y:S01]  /*39f0*/  HFMA2 R99, R217.H0_H0, R153.H0_H0, R216.H0_H0 ;  /* 0x20000099d9637231 */ /* 0x000fe200000408d8 */
[----:B------:R1:W-:Y:S01]  /*3a00*/  STG.E.U16 desc[UR6][R90.64], R121 ;  /* 0x000000795a007986 */ /* 0x0003e2000c101506 */
[----:B--2---:R-:W-:Y:S01]  /*3a10*/  IMAD.WIDE.U32 R86, R107, 0x2, R166 ;  /* 0x000000026b567825 */ /* 0x004fe200078e00a6 */
[----:B------:R-:W-:-:S03]  /*3a20*/  IADD3 R113, R140, 0x2200, RZ ;  /* 0x000022008c717810 */ /* 0x000fc60007ffe0ff */
[----:B------:R-:W-:Y:S01]  /*3a30*/  HFMA2 R101, R215.H0_H0, R146.H0_H0, R214.H0_H0 ;  /* 0x20000092d7657231 */ /* 0x000fe200000408d6 */
[----:B------:R-:W-:Y:S01]  /*3a40*/  F2FP.F16.F32.PACK_AB R155, RZ, R155 ;  /* 0x0000009bff9b723e */ /* 0x000fe200000000ff */
[----:B------:R-:W-:Y:S01]  /*3a50*/  HFMA2 R134, R41.H0_H0, R134.H0_H0, R83.H0_H0 ;  /* 0x2000008629867231 */ /* 0x000fe20000040853 */
[----:B------:R2:W-:Y:S01]  /*3a60*/  STG.E.U16 desc[UR6][R92.64], R123 ;  /* 0x0000007b5c007986 */ /* 0x0005e2000c101506 */
[----:B0-----:R-:W-:-:S04]  /*3a70*/  IMAD.WIDE.U32 R88, R109, 0x2, R166 ;  /* 0x000000026d587825 */ /* 0x001fc800078e00a6 */
[----:B------:R-:W-:Y:S01]  /*3a80*/  HFMA2 R135, R42.H0_H0, R135.H0_H0, R168.H0_H0 ;  /* 0x200000872a877231 */ /* 0x000fe200000408a8 */
[----:B------:R-:W-:Y:S01]  /*3a90*/  F2FP.F16.F32.PACK_AB R154, RZ, R154 ;  /* 0x0000009aff9a723e */ /* 0x000fe200000000ff */
[----:B------:R0:W-:Y:S01]  /*3aa0*/  STG.E.U16 desc[UR6][R84.64], R95 ;  /* 0x0000005f54007986 */ /* 0x0001e2000c101506 */
[----:B------:R-:W-:Y:S01]  /*3ab0*/  IADD3 R153, R140, 0x2800, RZ ;  /* 0x000028008c997810 */ /* 0x000fe20007ffe0ff */
[--C-:B-1----:R-:W-:Y:S01]  /*3ac0*/  IMAD.WIDE.U32 R90, R111, 0x2, R166.reuse ;  /* 0x000000026f5a7825 */ /* 0x102fe200078e00a6 */
[----:B------:R-:W-:Y:S01]  /*3ad0*/  F2FP.F16.F32.PACK_AB R11, RZ, R11 ;  /* 0x0000000bff0b723e */ /* 0x000fe200000000ff */
[----:B------:R-:W-:Y:S01]  /*3ae0*/  STG.E.U16 desc[UR6][R86.64], R97 ;  /* 0x0000006156007986 */ /* 0x000fe2000c101506 */
[----:B------:R-:W-:Y:S01]  /*3af0*/  F2FP.F16.F32.PACK_AB R156, RZ, R156 ;  /* 0x0000009cff9c723e */ /* 0x000fe200000000ff */
[----:B------:R-:W-:Y:S01]  /*3b00*/  HFMA2 R5, R47.H0_H0, R6.H0_H0, R173.H0_H0 ;  /* 0x200000062f057231 */ /* 0x000fe200000408ad */
[----:B------:R-:W-:Y:S01]  /*3b10*/  F2FP.F16.F32.PACK_AB R4, RZ, R4 ;  /* 0x00000004ff04723e */ /* 0x000fe200000000ff */
[----:B--2---:R-:W-:Y:S01]  /*3b20*/  IMAD.WIDE.U32 R92, R113, 0x2, R166 ;  /* 0x00000002715c7825 */ /* 0x004fe200078e00a6 */
[----:B------:R-:W-:Y:S03]  /*3b30*/  STG.E.U16 desc[UR6][R88.64], R99 ;  /* 0x0000006358007986 */ /* 0x000fe6000c101506 */
[----:B------:R-:W-:Y:S01]  /*3b40*/  HFMA2 R6, R48.H0_H0, R155.H0_H0, R174.H0_H0 ;  /* 0x2000009b30067231 */ /* 0x000fe200000408ae */
[----:B------:R-:W-:Y:S01]  /*3b50*/  PRMT R248, R134, 0x7610, R248 ;  /* 0x0000761086f87816 */ /* 0x000fe200000000f8 */
[----:B------:R-:W-:Y:S01]  /*3b60*/  HFMA2 R0, R43.H0_H0, R154.H0_H0, R169.H0_H0 ;  /* 0x2000009a2b007231 */ /* 0x000fe200000408a9 */
[----:B------:R1:W-:Y:S01]  /*3b70*/  STG.E.U16 desc[UR6][R90.64], R101 ;  /* 0x000000655a007986 */ /* 0x0003e2000c101506 */
[----:B------:R-:W-:Y:S01]  /*3b80*/  IADD3 R155, R140, 0x3000, RZ ;  /* 0x000030008c9b7810 */ /* 0x000fe20007ffe0ff */
[----:B------:R-:W-:Y:S01]  /*3b90*/  IMAD.WIDE.U32 R152, R153, 0x2, R166 ;  /* 0x0000000299987825 */ /* 0x000fe200078e00a6 */
[----:B------:R-:W-:-:S03]  /*3ba0*/  PRMT R249, R135, 0x7610, R249 ;  /* 0x0000761087f97816 */ /* 0x000fc600000000f9 */
[----:B------:R-:W-:Y:S01]  /*3bb0*/  HFMA2 R9, R51.H0_H0, R11.H0_H0, R177.H0_H0 ;  /* 0x2000000b33097231 */ /* 0x000fe200000408b1 */
[C---:B------:R-:W-:Y:S01]  /*3bc0*/  IADD3 R151, R140.reuse, 0x3400, RZ ;  /* 0x000034008c977810 */ /* 0x040fe20007ffe0ff */
[----:B------:R-:W-:Y:S01]  /*3bd0*/  HFMA2 R11, R53.H0_H0, R156.H0_H0, R179.H0_H0 ;  /* 0x2000009c350b7231 */ /* 0x000fe200000408b3 */
[----:B------:R2:W-:Y:S01]  /*3be0*/  STG.E.U16 desc[UR6][R92.64], R103 ;  /* 0x000000675c007986 */ /* 0x0005e2000c101506 */
[C---:B------:R-:W-:Y:S01]  /*3bf0*/  IADD3 R149, R140.reuse, 0x3600, RZ ;  /* 0x000036008c957810 */ /* 0x040fe20007ffe0ff */
[----:B------:R-:W-:Y:S02]  /*3c00*/  HFMA2 R4, R46.H0_H0, R4.H0_H0, R172.H0_H0 ;  /* 0x200000042e047231 */ /* 0x000fe400000408ac */
[--C-:B0-----:R-:W-:Y:S01]  /*3c10*/  IMAD.WIDE.U32 R84, R145, 0x2, R166.reuse ;  /* 0x0000000291547825 */ /* 0x101fe200078e00a6 */
[C---:B------:R-:W-:Y:S01]  /*3c20*/  IADD3 R147, R140.reuse, 0x3800, RZ ;  /* 0x000038008c937810 */ /* 0x040fe20007ffe0ff */
[----:B------:R-:W-:Y:S01]  /*3c30*/  STG.E.U16 desc[UR6][R164.64], R248 ;  /* 0x000000f8a4007986 */ /* 0x000fe2000c101506 */
[----:B------:R-:W-:Y:S01]  /*3c40*/  F2FP.F16.F32.PACK_AB R10, RZ, R10 ;  /* 0x0000000aff0a723e */ /* 0x000fe200000000ff */
[--C-:B-1----:R-:W-:Y:S01]  /*3c50*/  IMAD.WIDE.U32 R90, R143, 0x2, R166.reuse ;  /* 0x000000028f5a7825 */ /* 0x102fe200078e00a6 */
[C---:B------:R-:W-:Y:S01]  /*3c60*/  IADD3 R143, R140.reuse, 0x3200, RZ ;  /* 0x000032008c8f7810 */ /* 0x040fe20007ffe0ff */
[----:B------:R-:W-:Y:S01]  /*3c70*/  STG.E.U16 desc[UR6][R162.64], R249 ;  /* 0x000000f9a2007986 */ /* 0x000fe2000c101506 */
[----:B------:R-:W-:Y:S01]  /*3c80*/  IADD3 R145, R140, 0x3a00, RZ ;  /* 0x00003a008c917810 */ /* 0x000fe20007ffe0ff */
[--C-:B------:R-:W-:Y:S01]  /*3c90*/  IMAD.WIDE.U32 R156, R157, 0x2, R166.reuse ;  /* 0x000000029d9c7825 */ /* 0x100fe200078e00a6 */
[----:B------:R-:W-:Y:S01]  /*3ca0*/  F2FP.F16.F32.PACK_AB R14, RZ, R14 ;  /* 0x0000000eff0e723e */ /* 0x000fe200000000ff */
[----:B------:R-:W-:Y:S01]  /*3cb0*/  STG.E.U16 desc[UR6][R152.64], R0 ;  /* 0x0000000098007986 */ /* 0x000fe2000c101506 */
[----:B------:R-:W-:Y:S01]  /*3cc0*/  F2FP.F16.F32.PACK_AB R15, RZ, R15 ;  /* 0x0000000fff0f723e */ /* 0x000fe200000000ff */
[----:B------:R-:W-:-:S04]  /*3cd0*/  IMAD.WIDE.U32 R88, R142, 0x2, R166 ;  /* 0x000000028e587825 */ /* 0x000fc800078e00a6 */
[----:B------:R-:W-:Y:S01]  /*3ce0*/  HFMA2 R10, R52.H0_H0, R10.H0_H0, R178.H0_H0 ;  /* 0x2000000a340a7231 */ /* 0x000fe200000408b2 */
[----:B------:R-:W-:Y:S01]  /*3cf0*/  STG.E.U16 desc[UR6][R160.64], R2 ;  /* 0x00000002a0007986 */ /* 0x000fe2000c101506 */
[----:B------:R-:W-:Y:S01]  /*3d00*/  F2FP.F16.F32.PACK_AB R19, RZ, R19 ;  /* 0x00000013ff13723e */ /* 0x000fe200000000ff */
[----:B------:R-:W-:-:S04]  /*3d10*/  IMAD.WIDE.U32 R154, R155, 0x2, R166 ;  /* 0x000000029b9a7825 */ /* 0x000fc800078e00a6 */
[----:B------:R-:W-:Y:S01]  /*3d20*/  HFMA2 R14, R56.H0_H0, R14.H0_H0, R182.H0_H0 ;  /* 0x2000000e380e7231 */ /* 0x000fe200000408b6 */
[----:B------:R-:W-:Y:S01]  /*3d30*/  STG.E.U16 desc[UR6][R158.64], R3 ;  /* 0x000000039e007986 */ /* 0x000fe2000c101506 */
[----:B------:R-:W-:Y:S01]  /*3d40*/  F2FP.F16.F32.PACK_AB R20, RZ, R20 ;  /* 0x00000014ff14723e */ /* 0x000fe200000000ff */
[--C-:B------:R-:W-:Y:S01]  /*3d50*/  IMAD.WIDE.U32 R86, R141, 0x2, R166.reuse ;  /* 0x000000028d567825 */ /* 0x100fe200078e00a6 */
[----:B------:R-:W-:Y:S01]  /*3d60*/  IADD3 R141, R140, 0x3e00, RZ ;  /* 0x00003e008c8d7810 */ /* 0x000fe20007ffe0ff */
[----:B------:R-:W-:Y:S02]  /*3d70*/  STG.E.U16 desc[UR6][R156.64], R4 ;  /* 0x000000049c007986 */ /* 0x000fe4000c101506 */
[----:B------:R-:W-:Y:S02]  /*3d80*/  HFMA2 R15, R57.H0_H0, R15.H0_H0, R183.H0_H0 ;  /* 0x2000000f390f7231 */ /* 0x000fe400000408b7 */
[--C-:B------:R-:W-:Y:S01]  /*3d90*/  IMAD.WIDE.U32 R142, R143, 0x2, R166.reuse ;  /* 0x000000028f8e7825 */ /* 0x100fe200078e00a6 */
[----:B------:R-:W-:Y:S01]  /*3da0*/  F2FP.F16.F32.PACK_AB R21, RZ, R21 ;  /* 0x00000015ff15723e */ /* 0x000fe200000000ff */
[----:B------:R-:W-:Y:S01]  /*3db0*/  STG.E.U16 desc[UR6][R154.64], R5 ;  /* 0x000000059a007986 */ /* 0x000fe2000c101506 */
[----:B------:R-:W-:Y:S01]  /*3dc0*/  F2FP.F16.F32.PACK_AB R22, RZ, R22 ;  /* 0x00000016ff16723e */ /* 0x000fe200000000ff */
        /* <DEDUP_REMOVED lines=8> */
[----:B--2---:R-:W-:-:S04]  /*3e50*/  IMAD.WIDE.U32 R92, R144, 0x2, R166 ;  /* 0x00000002905c7825 */ /* 0x004fc800078e00a6 */
[----:B------:R-:W-:Y:S01]  /*3e60*/  HFMA2 R20, R62.H0_H0, R20.H0_H0, R188.H0_H0 ;  /* 0x200000143e147231 */ /* 0x000fe200000408bc */
[----:B------:R-:W-:Y:S01]  /*3e70*/  STG.E.U16 desc[UR6][R148.64], R8 ;  /* 0x0000000894007986 */ /* 0x000fe2000c101506 */
[----:B------:R-:W-:Y:S01]  /*3e80*/  F2FP.F16.F32.PACK_AB R26, RZ, R26 ;  /* 0x0000001aff1a723e */ /* 0x000fe200000000ff */
[----:B------:R-:W-:-:S04]  /*3e90*/  IMAD.WIDE.U32 R146, R147, 0x2, R166 ;  /* 0x0000000293927825 */ /* 0x000fc800078e00a6 */
[----:B------:R-:W-:Y:S01]  /*3ea0*/  HFMA2 R21, R63.H0_H0, R21.H0_H0, R189.H0_H0 ;  /* 0x200000153f157231 */ /* 0x000fe200000408bd */
[----:B------:R-:W-:Y:S01]  /*3eb0*/  F2FP.F16.F32.PACK_AB R27, RZ, R27 ;  /* 0x0000001bff1b723e */ /* 0x000fe200000000ff */
[----:B------:R-:W-:Y:S02]  /*3ec0*/  HFMA2 R22, R64.H0_H0, R22.H0_H0, R190.H0_H0 ;  /* 0x2000001640167231 */ /* 0x000fe400000408be */
[--C-:B------:R-:W-:Y:S01]  /*3ed0*/  IMAD.WIDE.U32 R144, R145, 0x2, R166.reuse ;  /* 0x0000000291907825 */ /* 0x100fe200078e00a6 */
[----:B------:R-:W-:Y:S01]  /*3ee0*/  STG.E.U16 desc[UR6][R146.64], R9 ;  /* 0x0000000992007986 */ /* 0x000fe2000c101506 */
[----:B------:R-:W-:Y:S02]  /*3ef0*/  F2FP.F16.F32.PACK_AB R28, RZ, R28 ;  /* 0x0000001cff1c723e */ /* 0x000fe400000000ff */
[----:B------:R-:W-:Y:S02]  /*3f00*/  HFMA2 R23, R65.H0_H0, R23.H0_H0, R191.H0_H0 ;  /* 0x2000001741177231 */ /* 0x000fe400000408bf */
[----:B------:R-:W-:Y:S01]  /*3f10*/  IMAD.WIDE.U32 R134, R252, 0x2, R166 ;  /* 0x00000002fc867825 */ /* 0x000fe200078e00a6 */
[----:B------:R-:W-:Y:S01]  /*3f20*/  STG.E.U16 desc[UR6][R144.64], R10 ;  /* 0x0000000a90007986 */ /* 0x000fe2000c101506 */
[----:B------:R-:W-:-:S02]  /*3f30*/  F2FP.F16.F32.PACK_AB R29, RZ, R29 ;  /* 0x0000001dff1d723e */ /* 0x000fc400000000ff */
[----:B------:R-:W-:Y:S02]  /*3f40*/  HFMA2 R24, R66.H0_H0, R24.H0_H0, R192.H0_H0 ;  /* 0x2000001842187231 */ /* 0x000fe400000408c0 */
[--C-:B------:R-:W-:Y:S01]  /*3f50*/  IMAD.WIDE.U32 R124, R124, 0x2, R166.reuse ;  /* 0x000000027c7c7825 */ /* 0x100fe200078e00a6 */
[----:B------:R-:W-:Y:S01]  /*3f60*/  STG.E.U16 desc[UR6][R134.64], R11 ;  /* 0x0000000b86007986 */ /* 0x000fe2000c101506 */
[----:B------:R-:W-:Y:S02]  /*3f70*/  F2FP.F16.F32.PACK_AB R30, RZ, R30 ;  /* 0x0000001eff1e723e */ /* 0x000fe400000000ff */
[----:B------:R-:W-:Y:S02]  /*3f80*/  HFMA2 R25, R67.H0_H0, R25.H0_H0, R193.H0_H0 ;  /* 0x2000001943197231 */ /* 0x000fe400000408c1 */
[----:B------:R-:W-:Y:S01]  /*3f90*/  IMAD.WIDE.U32 R132, R132, 0x2, R166 ;  /* 0x0000000284847825 */ /* 0x000fe200078e00a6 */
[----:B------:R-:W-:-:S03]  /*3fa0*/  F2FP.F16.F32.PACK_AB R31, RZ, R31 ;  /* 0x0000001fff1f723e */ /* 0x000fc600000000ff */
[----:B------:R-:W-:Y:S01]  /*3fb0*/  HFMA2 R26, R68.H0_H0, R26.H0_H0, R194.H0_H0 ;  /* 0x2000001a441a7231 */ /* 0x000fe200000408c2 */
[----:B------:R-:W-:Y:S01]  /*3fc0*/  F2FP.F16.F32.PACK_AB R32, RZ, R32 ;  /* 0x00000020ff20723e */ /* 0x000fe200000000ff */
[----:B------:R-:W-:-:S04]  /*3fd0*/  IMAD.WIDE.U32 R130, R130, 0x2, R166 ;  /* 0x0000000282827825 */ /* 0x000fc800078e00a6 */
[----:B------:R-:W-:Y:S01]  /*3fe0*/  HFMA2 R27, R69.H0_H0, R27.H0_H0, R195.H0_H0 ;  /* 0x2000001b451b7231 */ /* 0x000fe200000408c3 */
[----:B------:R-:W-:Y:S01]  /*3ff0*/  F2FP.F16.F32.PACK_AB R33, RZ, R33 ;  /* 0x00000021ff21723e */ /* 0x000fe200000000ff */
        /* <DEDUP_REMOVED lines=20> */
[----:B------:R-:W-:Y:S01]  /*4140*/  IADD3 R210, R210, UR5, RZ ;  /* 0x00000005d2d27c10 */ /* 0x000fe2000fffe0ff */
[----:B------:R-:W-:-:S04]  /*4150*/  IMAD.WIDE.U32 R118, R118, 0x2, R166 ;  /* 0x0000000276767825 */ /* 0x000fc800078e00a6 */
[----:B------:R-:W-:Y:S02]  /*4160*/  HFMA2 R36, R78.H0_H0, R36.H0_H0, R204.H0_H0 ;  /* 0x200000244e247231 */ /* 0x000fe400000408cc */
[----:B------:R-:W-:Y:S02]  /*4170*/  HFMA2 R37, R79.H0_H0, R37.H0_H0, R205.H0_H0 ;  /* 0x200000254f257231 */ /* 0x000fe400000408cd */
[----:B------:R-:W-:-:S04]  /*4180*/  IMAD.WIDE.U32 R116, R116, 0x2, R166 ;  /* 0x0000000274747825 */ /* 0x000fc800078e00a6 */
[----:B------:R-:W-:Y:S01]  /*4190*/  HFMA2 R38, R80.H0_H0, R38.H0_H0, R206.H0_H0 ;  /* 0x2000002650267231 */ /* 0x000fe200000408ce */
[----:B------:R-:W-:Y:S01]  /*41a0*/  ISETP.GE.AND P1, PT, R210, UR4, PT ;  /* 0x00000004d2007c0c */ /* 0x000fe2000bf26270 */
[----:B------:R-:W-:Y:S02]  /*41b0*/  HFMA2 R39, R81.H0_H0, R39.H0_H0, R207.H0_H0 ;  /* 0x2000002751277231 */ /* 0x000fe400000408cf */
[----:B------:R-:W-:-:S04]  /*41c0*/  IMAD.WIDE.U32 R104, R104, 0x2, R166 ;  /* 0x0000000268687825 */ /* 0x000fc800078e00a6 */
[----:B------:R-:W-:Y:S02]  /*41d0*/  HFMA2 R211, R82.H0_H0, R211.H0_H0, R208.H0_H0 ;  /* 0x200000d352d37231 */ /* 0x000fe400000408d0 */
        /* <DEDUP_REMOVED lines=43> */
.L_x_352:
[----:B------:R-:W-:Y:S01]  /*4490*/  HFMA2.MMA R139, -RZ, RZ, 0, 5.9604644775390625e-08 ;  /* 0x00000001ff8b7435 */ /* 0x000fe200000001ff */
[----:B------:R-:W-:Y:S02]  /*44a0*/  MOV R148, R3 ;  /* 0x0000000300947202 */ /* 0x000fe40000000f00 */
[----:B------:R-:W-:Y:S02]  /*44b0*/  MOV R150, 0x1f ;  /* 0x0000001f00967802 */ /* 0x000fe40000000f00 */
[----:B------:R-:W-:-:S07]  /*44c0*/  MOV R137, 0xffffffff ;  /* 0xffffffff00897802 */ /* 0x000fce0000000f00 */
[----:B-----5:R-:W-:Y:S05]  /*44d0*/  WARPSYNC.COLLECTIVE R137, `(.L_x_356) ;  /* 0x0000000089087348 */ /* 0x020fea0003c00000 */
[----:B------:R0:W1:Y:S02]  /*44e0*/  SHFL.BFLY P2, R135, R148, R139, R150 ;  /* 0x0c00008b94877389 */ /* 0x0000640000040096 */
[----:B01---5:R-:W-:Y:S01]  /*44f0*/  ENDCOLLECTIVE ;  /* 0x000000000000791b */ /* 0x023fe20003800000 */
.L_x_356:
[----:B------:R-:W-:Y:S01]  /*4500*/  HFMA2.MMA R139, -RZ, RZ, 0, 1.1920928955078125e-07 ;  /* 0x00000002ff8b7435 */ /* 0x000fe200000001ff */
[----:B------:R-:W-:-:S05]  /*4510*/  MOV R2, R135 ;  /* 0x0000008700027202 */ /* 0x000fca0000000f00 */
[----:B------:R-:W-:-:S05]  /*4520*/  FADD.FTZ R5, R3, R2 ;  /* 0x0000000203057221 */ /* 0x000fca0000010000 */
[----:B------:R-:W-:-:S07]  /*4530*/  MOV R148, R5 ;  /* 0x0000000500947202 */ /* 0x000fce0000000f00 */
[----:B------:R-:W-:Y:S05]  /*4540*/  WARPSYNC.COLLECTIVE R137, `(.L_x_357) ;  /* 0x0000000089087348 */ /* 0x000fea0003c00000 */
[----:B------:R0:W1:Y:S02]  /*4550*/  SHFL.BFLY P2, R135, R148, R139, R150 ;  /* 0x0c00008b94877389 */ /* 0x0000640000040096 */
[----:B01----:R-:W-:Y:S01]  /*4560*/  ENDCOLLECTIVE ;  /* 0x000000000000791b */ /* 0x003fe20003800000 */
.L_x_357:
[----:B------:R-:W-:Y:S01]  /*4570*/  HFMA2.MMA R139, -RZ, RZ, 0, 2.384185791015625e-07 ;  /* 0x00000004ff8b7435 */ /* 0x000fe200000001ff */
[----:B------:R-:W-:-:S05]  /*4580*/  MOV R2, R135 ;  /* 0x0000008700027202 */ /* 0x000fca0000000f00 */
[----:B------:R-:W-:-:S05]  /*4590*/  FADD.FTZ R131, R5, R2 ;  /* 0x0000000205837221 */ /* 0x000fca0000010000 */
[----:B------:R-:W-:-:S07]  /*45a0*/  MOV R148, R131 ;  /* 0x0000008300947202 */ /* 0x000fce0000000f00 */
[----:B------:R-:W-:Y:S05]  /*45b0*/  WARPSYNC.COLLECTIVE R137, `(.L_x_358) ;  /* 0x0000000089087348 */ /* 0x000fea0003c00000 */
[----:B------:R0:W1:Y:S02]  /*45c0*/  SHFL.BFLY P2, R135, R148, R139, R150 ;  /* 0x0c00008b94877389 */ /* 0x0000640000040096 */
[----:B01----:R-:W-:Y:S01]  /*45d0*/  ENDCOLLECTIVE ;  /* 0x000000000000791b */ /* 0x003fe20003800000 */
.L_x_358:
[----:B------:R-:W-:Y:S01]  /*45e0*/  HFMA2.MMA R139, -RZ, RZ, 0, 4.76837158203125e-07 ;  /* 0x00000008ff8b7435 */ /* 0x000fe200000001ff */
[----:B------:R-:W-:-:S05]  /*45f0*/  MOV R2, R135 ;  /* 0x0000008700027202 */ /* 0x000fca0000000f00 */
[----:B------:R-:W-:-:S05]  /*4600*/  FADD.FTZ R133, R131, R2 ;  /* 0x0000000283857221 */ /* 0x000fca0000010000 */
[----:B------:R-:W-:-:S07]  /*4610*/  MOV R148, R133 ;  /* 0x0000008500947202 */ /* 0x000fce0000000f00 */
[----:B------:R-:W-:Y:S05]  /*4620*/  WARPSYNC.COLLECTIVE R137, `(.L_x_359) ;  /* 0x0000000089087348 */ /* 0x000fea0003c00000 */
[----:B------:R0:W1:Y:S02]  /*4630*/  SHFL.BFLY P2, R135, R148, R139, R150 ;  /* 0x0c00008b94877389 */ /* 0x0000640000040096 */
[----:B01----:R-:W-:Y:S01]  /*4640*/  ENDCOLLECTIVE ;  /* 0x000000000000791b */ /* 0x003fe20003800000 */
.L_x_359:
[----:B------:R-:W-:Y:S01]  /*4650*/  HFMA2.MMA R139, -RZ, RZ, 0, 9.5367431640625e-07 ;  /* 0x00000010ff8b7435 */ /* 0x000fe200000001ff */
[----:B------:R-:W-:-:S05]  /*4660*/  MOV R2, R135 ;  /* 0x0000008700027202 */ /* 0x000fca0000000f00 */
[----:B------:R-:W-:-:S05]  /*4670*/  FADD.FTZ R134, R133, R2 ;  /* 0x0000000285867221 */ /* 0x000fca0000010000 */
[----:B------:R-:W-:-:S07]  /*4680*/  MOV R148, R134 ;  /* 0x0000008600947202 */ /* 0x000fce0000000f00 */
[----:B------:R-:W-:Y:S05]  /*4690*/  WARPSYNC.COLLECTIVE R137, `(.L_x_360) ;  /* 0x0000000089087348 */ /* 0x000fea0003c00000 */
[----:B------:R0:W1:Y:S02]  /*46a0*/  SHFL.BFLY P2, R135, R148, R139, R150 ;  /* 0x0c00008b94877389 */ /* 0x0000640000040096 */
[----:B01----:R-:W-:Y:S01]  /*46b0*/  ENDCOLLECTIVE ;  /* 0x000000000000791b */ /* 0x003fe20003800000 */
.L_x_360:
        /* <DEDUP_REMOVED lines=127> */
.L_x_361:
[----:B------:R-:W-:Y:S01]  /*4eb0*/  HFMA2.MMA R139, -RZ, RZ, 0, 1.1920928955078125e-07 ;  /* 0x00000002ff8b7435 */ /* 0x000fe200000001ff */
[----:B------:R-:W-:-:S05]  /*4ec0*/  MOV R134, R135 ;  /* 0x0000008700867202 */ /* 0x000fca0000000f00 */
[----:B------:R-:W-:-:S05]  /*4ed0*/  FADD.FTZ R134, R3, R134 ;  /* 0x0000008603867221 */ /* 0x000fca0000010000 */
[----:B------:R-:W-:-:S07]  /*4ee0*/  MOV R148, R134 ;  /* 0x0000008600947202 */ /* 0x000fce0000000f00 */
[----:B------:R-:W-:Y:S05]  /*4ef0*/  WARPSYNC.COLLECTIVE R137, `(.L_x_362) ;  /* 0x0000000089087348 */ /* 0x000fea0003c00000 */
[----:B------:R0:W1:Y:S02]  /*4f00*/  SHFL.BFLY P2, R135, R148, R139, R150 ;  /* 0x0c00008b94877389 */ /* 0x0000640000040096 */
[----:B01----:R-:W-:Y:S01]  /*4f10*/  ENDCOLLECTIVE ;  /* 0x000000000000791b */ /* 0x003fe20003800000 */
.L_x_362:
[----:B------:R-:W-:Y:S01]  /*4f20*/  HFMA2.MMA R139, -RZ, RZ, 0, 2.384185791015625e-07 ;  /* 0x00000004ff8b7435 */ /* 0x000fe200000001ff */
[----:B------:R-:W-:-:S05]  /*4f30*/  MOV R5, R135 ;  /* 0x0000008700057202 */ /* 0x000fca0000000f00 */
[----:B------:R-:W-:-:S05]  /*4f40*/  FADD.FTZ R5, R134, R5 ;  /* 0x0000000586057221 */ /* 0x000fca0000010000 */
[----:B------:R-:W-:-:S07]  /*4f50*/  MOV R148, R5 ;  /* 0x0000000500947202 */ /* 0x000fce0000000f00 */
[----:B------:R-:W-:Y:S05]  /*4f60*/  WARPSYNC.COLLECTIVE R137, `(.L_x_363) ;  /* 0x0000000089087348 */ /* 0x000fea0003c00000 */
[----:B------:R0:W1:Y:S02]  /*4f70*/  SHFL.BFLY P2, R135, R148, R139, R150 ;  /* 0x0c00008b94877389 */ /* 0x0000640000040096 */
[----:B01----:R-:W-:Y:S01]  /*4f80*/  ENDCOLLECTIVE ;  /* 0x000000000000791b */ /* 0x003fe20003800000 */
.L_x_363:
[----:B------:R-:W-:Y:S01]  /*4f90*/  HFMA2.MMA R139, -RZ, RZ, 0, 4.76837158203125e-07 ;  /* 0x00000008ff8b7435 */ /* 0x000fe200000001ff */
[----:B------:R-:W-:-:S05]  /*4fa0*/  MOV R140, R135 ;  /* 0x00000087008c7202 */ /* 0x000fca0000000f00 */
[----:B------:R-:W-:-:S05]  /*4fb0*/  FADD.FTZ R140, R5, R140 ;  /* 0x0000008c058c7221 */ /* 0x000fca0000010000 */
[----:B------:R-:W-:-:S07]  /*4fc0*/  MOV R148, R140 ;  /* 0x0000008c00947202 */ /* 0x000fce0000000f00 */
[----:B------:R-:W-:Y:S05]  /*4fd0*/  WARPSYNC.COLLECTIVE R137, `(.L_x_364) ;  /* 0x0000000089087348 */ /* 0x000fea0003c00000 */
[----:B------:R0:W1:Y:S02]  /*4fe0*/  SHFL.BFLY P2, R135, R148, R139, R150 ;  /* 0x0c00008b94877389 */ /* 0x0000640000040096 */
[----:B01----:R-:W-:Y:S01]  /*4ff0*/  ENDCOLLECTIVE ;  /* 0x000000000000791b */ /* 0x003fe20003800000 */
.L_x_364:
[----:B------:R-:W-:Y:S01]  /*5000*/  HFMA2.MMA R139, -RZ, RZ, 0, 9.5367431640625e-07 ;  /* 0x00000010ff8b7435 */ /* 0x000fe200000001ff */
[----:B------:R-:W-:-:S05]  /*5010*/  MOV R131, R135 ;  /* 0x0000008700837202 */ /* 0x000fca0000000f00 */
[----:B------:R-:W-:-:S05]  /*5020*/  FADD.FTZ R131, R140, R131 ;  /* 0x000000838c837221 */ /* 0x000fca0000010000 */
[----:B------:R-:W-:-:S07]  /*5030*/  MOV R148, R131 ;  /* 0x0000008300947202 */ /* 0x000fce0000000f00 */
[----:B------:R-:W-:Y:S05]  /*5040*/  WARPSYNC.COLLECTIVE R137, `(.L_x_365) ;  /* 0x0000000089087348 */ /* 0x000fea0003c00000 */
[----:B------:R0:W1:Y:S02]  /*5050*/  SHFL.BFLY P2, R135, R148, R139, R150 ;  /* 0x0c00008b94877389 */ /* 0x0000640000040096 */
[----:B01----:R-:W-:Y:S01]  /*5060*/  ENDCOLLECTIVE ;  /* 0x000000000000791b */ /* 0x003fe20003800000 */
.L_x_365:
[----:B------:R-:W-:Y:S01]  /*5070*/  MOV R146, R135 ;  /* 0x0000008700927202 */ /* 0x000fe20000000f00 */
[----:B------:R-:W-:Y:S06]  /*5080*/  BRA `(.L_x_366) ;  /* 0xffffffd000307947 */ /* 0x000fec000383ffff */
.L_x_367:
        /* <DEDUP_REMOVED lines=15> */
.L_x_2009:


//--------------------- .text._ZN10layer_norm13ln_fwd_kernelINS_13Kernel_traitsI6__halfS2_S2_fjLj30720ELj4ELj1ELj4ELj4ENS_18Kernel_traits_baseILj30720ES2_S2_S2_fjLj128EEEEEEEvNS_9FwdParamsE --------------------------
	.section	.text._ZN10layer_norm13ln_fwd_kernelINS_13Kernel_traitsI6__halfS2_S2_fjLj30720ELj4ELj1ELj4ELj4ENS_18Kernel_traits_baseILj30720ES2_S2_S2_fjLj128EEEEEEEvNS_9FwdParamsE,"ax",@progbits
	.align	128
        .global         _ZN10layer_norm13ln_fwd_kernelINS_13Kernel_traitsI6__halfS2_S2_fjLj30720ELj4ELj1ELj4ELj4ENS_18Kernel_traits_baseILj30720ES2_S2_S2_fjLj128EEEEEEEvNS_9FwdParamsE
        .type           _ZN10layer_norm13ln_fwd_kernelINS_13Kernel_traitsI6__halfS2_S2_fjLj30720ELj4ELj1ELj4ELj4ENS_18Kernel_traits_baseILj30720ES2_S2_S2_fjLj128EEEEEEEvNS_9FwdParamsE,@function
        .size           _ZN10layer_norm13ln_fwd_kernelINS_13Kernel_traitsI6__halfS2_S2_fjLj30720ELj4ELj1ELj4ELj4ENS_18Kernel_traits_baseILj30720ES2_S2_S2_fjLj128EEEEEEEvNS_9FwdParamsE,(.L_x_2010 - _ZN10layer_norm13ln_fwd_kernelINS_13Kernel_traitsI6__halfS2_S2_fjLj30720ELj4ELj1ELj4ELj4ENS_18Kernel_traits_baseILj30720ES2_S2_S2_fjLj128EEEEEEEvNS_9FwdParamsE)
        .other          _ZN10layer_norm13ln_fwd_kernelINS_13Kernel_traitsI6__halfS2_S2_fjLj30720ELj4ELj1ELj4ELj4ENS_18Kernel_traits_baseILj30720ES2_S2_S2_fjLj128EEEEEEEvNS_9FwdParamsE,@"STO_CUDA_ENTRY STV_DEFAULT"
_ZN10layer_norm13ln_fwd_kernelINS_13Kernel_traitsI6__halfS2_S2_fjLj30720ELj4ELj1ELj4ELj4ENS_18Kernel_traits_baseILj30720ES2_S2_S2_fjLj128EEEEEEEvNS_9FwdParamsE:
.text._ZN10layer_norm13ln_fwd_kernelINS_13Kernel_traitsI6__halfS2_S2_fjLj30720ELj4ELj1ELj4ELj4ENS_18Kernel_traits_baseILj30720ES2_S2_S2_fjLj128EEEEEEEvNS_9FwdParamsE:
        /* <DEDUP_REMOVED lines=80> */
.L_x_371:
[----:B------:R-:W1:Y:S01]  /*0500*/  S2R R74, SR_CTAID.X ;  /* 0x00000000004a7919 */ /* 0x000e620000002500 */
[----:B0-2---:R-:W0:Y:S01]  /*0510*/  LDC.64 R64, c[0x0][0x220] ;  /* 0x00008800ff407b82 */ /* 0x005e220000000a00 */
[----:B-1----:R-:W-:-:S04]  /*0520*/  SHF.L.U32 R67, R74, 0x7, RZ ;  /* 0x000000074a437819 */ /* 0x002fc800000006ff */
[----:B------:R-:W-:-:S04]  /*0530*/  LOP3.LUT R67, R67, 0x180, R4, 0xe2, !PT ;  /* 0x0000018043437812 */ /* 0x000fc800078ee204 */
[----:B------:R-:W-:-:S05]  /*0540*/  LOP3.LUT R67, R67, 0x60, R0, 0xf8, !PT ;  /* 0x0000006043437812 */ /* 0x000fca00078ef800 */
[----:B------:R-:W-:-:S04]  /*0550*/  IMAD R69, R108, 0x3c00, R67 ;  /* 0x00003c006c457824 */ /* 0x000fc800078e0243 */
[C---:B0-----:R-:W-:Y:S01]  /*0560*/  IMAD.WIDE.U32 R66, R69.reuse, 0x4, R64 ;  /* 0x0000000445427825 */ /* 0x041fe200078e0040 */
[----:B------:R-:W-:-:S04]  /*0570*/  IADD3 R81, R69, 0x200, RZ ;  /* 0x0000020045517810 */ /* 0x000fc80007ffe0ff */
[----:B------:R-:W2:Y:S01]  /*0580*/  LDG.E R72, desc[UR6][R66.64] ;  /* 0x0000000642487981 */ /* 0x000ea2000c1e1900 */
[----:B------:R-:W-:Y:S01]  /*0590*/  IMAD.WIDE.U32 R70, R81, 0x4, R64 ;  /* 0x0000000451467825 */ /* 0x000fe200078e0040 */
[----:B------:R-:W-:-:S04]  /*05a0*/  IADD3 R73, R69, 0x400, RZ ;  /* 0x0000040045497810 */ /* 0x000fc80007ffe0ff */
[----:B------:R-:W3:Y:S01]  /*05b0*/  LDG.E R105, desc[UR6][R70.64] ;  /* 0x0000000646697981 */ /* 0x000ee2000c1e1900 */
        /* <DEDUP_REMOVED lines=19> */
[----:B------:R-:W-:-:S04]  /*06f0*/  IADD3 R101, R69, 0x1200, RZ ;  /* 0x0000120045657810 */ /* 0x000fc80007ffe0ff */
[----:B------:R1:W4:Y:S01]  /*0700*/  LDG.E R68, desc[UR6][R66.64] ;  /* 0x0000000642447981 */ /* 0x000322000c1e1900 */
[----:B------:R-:W-:Y:S01]  /*0710*/  IMAD.WIDE.U32 R100, R101, 0x4, R64 ;  /* 0x0000000465647825 */ /* 0x000fe200078e0040 */
[----:B------:R-:W-:-:S05]  /*0720*/  IADD3 R71, R69, 0x1400, RZ ;  /* 0x0000140045477810 */ /* 0x000fca0007ffe0ff */
[----:B------:R-:W4:Y:S01]  /*0730*/  LDG.E R100, desc[UR6][R100.64] ;  /* 0x0000000664647981 */ /* 0x000f22000c1e1900 */
[----:B------:R-:W-:Y:S01]  /*0740*/  IMAD.WIDE.U32 R70, R71, 0x4, R64 ;  /* 0x0000000447467825 */ /* 0x000fe200078e0040 */
[----:B0-----:R-:W-:-:S04]  /*0750*/  IADD3 R83, R69, 0x1600, RZ ;  /* 0x0000160045537810 */ /* 0x001fc80007ffe0ff */
[----:B------:R0:W4:Y:S01]  /*0760*/  LDG.E R133, desc[UR6][R70.64] ;  /* 0x0000000646857981 */ /* 0x000122000c1e1900 */
[----:B------:R-:W-:Y:S01]  /*0770*/  IMAD.WIDE.U32 R82, R83, 0x4, R64 ;  /* 0x0000000453527825 */ /* 0x000fe200078e0040 */
[----:B-1----:R-:W-:-:S04]  /*0780*/  IADD3 R85, R69, 0x1800, RZ ;  /* 0x0000180045557810 */ /* 0x002fc80007ffe0ff */
        /* <DEDUP_REMOVED lines=24> */
[----:B------:R-:W4:Y:S01]  /*0910*/  LDG.E R161, desc[UR6][R66.64] ;  /* 0x0000000642a17981 */ /* 0x000f22000c1e1900 */
[----:B------:R-:W-:Y:S01]  /*0920*/  IMAD.WIDE.U32 R70, R71, 0x4, R64 ;  /* 0x0000000447467825 */ /* 0x000fe200078e0040 */
[----:B------:R-:W-:-:S04]  /*0930*/  IADD3 R95, R69, 0x2a00, RZ ;  /* 0x00002a00455f7810 */ /* 0x000fc80007ffe0ff */
[----:B------:R1:W4:Y:S01]  /*0940*/  LDG.E R157, desc[UR6][R70.64] ;  /* 0x00000006469d7981 */ /* 0x000322000c1e1900 */
[----:B------:R-:W-:Y:S01]  /*0950*/  IMAD.WIDE.U32 R94, R95, 0x4, R64 ;  /* 0x000000045f5e7825 */ /* 0x000fe200078e0040 */
[----:B------:R-:W-:-:S05]  /*0960*/  IADD3 R85, R69, 0x2c00, RZ ;  /* 0x00002c0045557810 */ /* 0x000fca0007ffe0ff */
        /* <DEDUP_REMOVED lines=14> */
[----:B0-----:R-:W-:-:S05]  /*0a50*/  IADD3 R87, R69, 0x3600, RZ ;  /* 0x0000360045577810 */ /* 0x001fca0007ffe0ff */
[----:B------:R-:W4:Y:S01]  /*0a60*/  LDG.E R96, desc[UR6][R96.64] ;  /* 0x0000000660607981 */ /* 0x000f22000c1e1900 */
[----:B-1----:R-:W-:Y:S01]  /*0a70*/  IMAD.WIDE.U32 R70, R87, 0x4, R64 ;  /* 0x0000000457467825 */ /* 0x002fe200078e0040 */
[----:B------:R-:W-:-:S05]  /*0a80*/  IADD3 R85, R69, 0x3800, RZ ;  /* 0x0000380045557810 */ /* 0x000fca0007ffe0ff */
[----:B------:R0:W4:Y:S01]  /*0a90*/  LDG.E R70, desc[UR6][R70.64] ;  /* 0x0000000646467981 */ /* 0x000122000c1e1900 */
[----:B------:R-:W-:Y:S01]  /*0aa0*/  IMAD.WIDE.U32 R66, R85, 0x4, R64 ;  /* 0x0000000455427825 */ /* 0x000fe200078e0040 */
[----:B------:R-:W-:-:S05]  /*0ab0*/  IADD3 R83, R69, 0x3a00, RZ ;  /* 0x00003a0045537810 */ /* 0x000fca0007ffe0ff */
[----:B------:R1:W4:Y:S01]  /*0ac0*/  LDG.E R66, desc[UR6][R66.64] ;  /* 0x0000000642427981 */ /* 0x000322000c1e1900 */
[----:B------:R-:W-:-:S06]  /*0ad0*/  IMAD.WIDE.U32 R64, R83, 0x4, R64 ;  /* 0x0000000453407825 */ /* 0x000fcc00078e0040 */
[----:B------:R1:W4:Y:S01]  /*0ae0*/  LDG.E R64, desc[UR6][R64.64] ;  /* 0x0000000640407981 */ /* 0x000322000c1e1900 */
[----:B------:R-:W-:Y:S01]  /*0af0*/  LOP3.LUT P0, RZ, R88, 0xff, RZ, 0xc0, !PT ;  /* 0x000000ff58ff7812 */ /* 0x000fe2000780c0ff */
[----:B------:R-:W-:Y:S01]  /*0b00*/  UMOV UR4, 0xffffffff ;  /* 0xffffffff00047882 */ /* 0x000fe20000000000 */
[----:B0-----:R-:W-:Y:S02]  /*0b10*/  SHF.R.U32.HI R71, RZ, 0x5, R0 ;  /* 0x00000005ff477819 */ /* 0x001fe40000011600 */
[----:B------:R-:W-:Y:S01]  /*0b20*/  ISETP.NE.AND P1, PT, R4, RZ, PT ;  /* 0x000000ff0400720c */ /* 0x000fe20003f25270 */
[--C-:B--2---:R-:W-:Y:S02]  /*0b30*/  HADD2.F32 R94, -RZ, R72.reuse.H0_H0 ;  /* 0x20000048ff5e7230 */ /* 0x104fe40000004100 */
[----:B------:R-:W-:-:S03]  /*0b40*/  HADD2.F32 R92, -RZ, R72.H1_H1 ;  /* 0x30000048ff5c7230 */ /* 0x000fc60000004100 */
[----:B------:R-:W-:Y:S01]  /*0b50*/  FADD.FTZ R93, RZ, R94 ;  /* 0x0000005eff5d7221 */ /* 0x000fe20000010000 */
[--C-:B---3--:R-:W-:Y:S02]  /*0b60*/  HADD2.F32 R72, -RZ, R105.reuse.H0_H0 ;  /* 0x20000069ff487230 */ /* 0x108fe40000004100 */
[----:B------:R-:W-:Y:S02]  /*0b70*/  HADD2.F32 R105, -RZ, R105.H1_H1 ;  /* 0x30000069ff697230 */ /* 0x000fe40000004100 */
[----:B------:R-:W-:Y:S01]  /*0b80*/  FADD.FTZ R93, R92, R93 ;  /* 0x0000005d5c5d7221 */ /* 0x000fe20000010000 */
[----:B----4-:R-:W-:-:S03]  /*0b90*/  HADD2.F32 R114, -RZ, R165.H0_H0 ;  /* 0x200000a5ff727230 */ /* 0x010fc60000004100 */
[----:B------:R-:W-:Y:S01]  /*0ba0*/  FADD.FTZ R76, R72, R93 ;  /* 0x0000005d484c7221 */ /* 0x000fe20000010000 */
[----:B------:R-:W-:-:S03]  /*0bb0*/  HADD2.F32 R165, -RZ, R165.H1_H1 ;  /* 0x300000a5ffa57230 */ /* 0x000fc60000004100 */
[----:B-1----:R-:W-:Y:S01]  /*0bc0*/  FADD.FTZ R67, R105, R76 ;  /* 0x0000004c69437221 */ /* 0x002fe20000010000 */
[--C-:B------:R-:W-:Y:S02]  /*0bd0*/  HADD2.F32 R90, -RZ, R153.reuse.H0_H0 ;  /* 0x20000099ff5a7230 */ /* 0x100fe40000004100 */
[----:B------:R-:W-:Y:S02]  /*0be0*/  HADD2.F32 R153, -RZ, R153.H1_H1 ;  /* 0x30000099ff997230 */ /* 0x000fe40000004100 */
[----:B------:R-:W-:Y:S01]  /*0bf0*/  FADD.FTZ R76, R114, R67 ;  /* 0x00000043724c7221 */ /* 0x000fe20000010000 */
[----:B------:R-:W-:-:S03]  /*0c00*/  HADD2.F32 R86, -RZ, R151.H0_H0 ;  /* 0x20000097ff567230 */ /* 0x000fc60000004100 */
[----:B------:R-:W-:Y:S01]  /*0c10*/  FADD.FTZ R65, R165, R76 ;  /* 0x0000004ca5417221 */ /* 0x000fe20000010000 */
[----:B------:R-:W-:-:S03]  /*0c20*/  HADD2.F32 R151, -RZ, R151.H1_H1 ;  /* 0x30000097ff977230 */ /* 0x000fc60000004100 */
[----:B------:R-:W-:-:S04]  /*0c30*/  FADD.FTZ R76, R90, R65 ;  /* 0x000000415a4c7221 */ /* 0x000fc80000010000 */
[----:B------:R-:W-:Y:S01]  /*0c40*/  FADD.FTZ R65, R153, R76 ;  /* 0x0000004c99417221 */ /* 0x000fe20000010000 */
[--C-:B------:R-:W-:Y:S02]  /*0c50*/  HADD2.F32 R76, -RZ, R123.reuse.H0_H0 ;  /* 0x2000007bff4c7230 */ /* 0x100fe40000004100 */
[----:B------:R-:W-:Y:S02]  /*0c60*/  HADD2.F32 R123, -RZ, R123.H1_H1 ;  /* 0x3000007bff7b7230 */ /* 0x000fe40000004100 */
[----:B------:R-:W-:-:S04]  /*0c70*/  FADD.FTZ R78, R86, R65 ;  /* 0x00000041564e7221 */ /* 0x000fc80000010000 */
[----:B------:R-:W-:Y:S01]  /*0c80*/  FADD.FTZ R65, R151, R78 ;  /* 0x0000004e97417221 */ /* 0x000fe20000010000 */
[--C-:B------:R-:W-:Y:S02]  /*0c90*/  HADD2.F32 R78, -RZ, R117.reuse.H0_H0 ;  /* 0x20000075ff4e7230 */ /* 0x100fe40000004100 */
[----:B------:R-:W-:Y:S02]  /*0ca0*/  HADD2.F32 R117, -RZ, R117.H1_H1 ;  /* 0x30000075ff757230 */ /* 0x000fe40000004100 */
[----:B------:R-:W-:Y:S01]  /*0cb0*/  FADD.FTZ R80, R76, R65 ;  /* 0x000000414c507221 */ /* 0x000fe20000010000 */
[----:B------:R-:W-:-:S03]  /*0cc0*/  HADD2.F32 R84, -RZ, R68.H0_H0 ;  /* 0x20000044ff547230 */ /* 0x000fc60000004100 */
[----:B------:R-:W-:Y:S01]  /*0cd0*/  FADD.FTZ R65, R123, R80 ;  /* 0x000000507b417221 */ /* 0x000fe20000010000 */
[--C-:B------:R-:W-:Y:S02]  /*0ce0*/  HADD2.F32 R80, -RZ, R111.reuse.H0_H0 ;  /* 0x2000006fff507230 */ /* 0x100fe40000004100 */
[----:B------:R-:W-:Y:S02]  /*0cf0*/  HADD2.F32 R111, -RZ, R111.H1_H1 ;  /* 0x3000006fff6f7230 */ /* 0x000fe40000004100 */
[----:B------:R-:W-:Y:S01]  /*0d00*/  FADD.FTZ R82, R78, R65 ;  /* 0x000000414e527221 */ /* 0x000fe20000010000 */
[----:B------:R-:W-:Y:S02]  /*0d10*/  HADD2.F32 R99, -RZ, R68.H1_H1 ;  /* 0x30000044ff637230 */ /* 0x000fe40000004100 */
[----:B------:R-:W-:Y:S02]  /*0d20*/  HADD2.F32 R93, -RZ, R100.H1_H1 ;  /* 0x30000064ff5d7230 */ /* 0x000fe40000004100 */
[----:B------:R-:W-:-:S04]  /*0d30*/  FADD.FTZ R65, R117, R82 ;  /* 0x0000005275417221 */ /* 0x000fc80000010000 */
[----:B------:R-:W-:Y:S01]  /*0d40*/  FADD.FTZ R82, R80, R65 ;  /* 0x0000004150527221 */ /* 0x000fe20000010000 */
[--C-:B------:R-:W-:Y:S02]  /*0d50*/  HADD2.F32 R136, -RZ, R133.reuse.H0_H0 ;  /* 0x20000085ff887230 */ /* 0x100fe40000004100 */
[----:B------:R-:W-:Y:S02]  /*0d60*/  HADD2.F32 R133, -RZ, R133.H1_H1 ;  /* 0x30000085ff857230 */ /* 0x000fe40000004100 */
[----:B------:R-:W-:Y:S01]  /*0d70*/  FADD.FTZ R65, R111, R82 ;  /* 0x000000526f417221 */ /* 0x000fe20000010000 */
[----:B------:R-:W-:Y:S02]  /*0d80*/  HADD2.F32 R82, -RZ, R100.H0_H0 ;  /* 0x20000064ff527230 */ /* 0x000fe40000004100 */
[--C-:B------:R-:W-:Y:S02]  /*0d90*/  HADD2.F32 R148, -RZ, R109.reuse.H0_H0 ;  /* 0x2000006dff947230 */ /* 0x100fe40000004100 */
[----:B------:R-:W-:Y:S01]  /*0da0*/  FADD.FTZ R68, R84, R65 ;  /* 0x0000004154447221 */ /* 0x000fe20000010000 */
[----:B------:R-:W-:-:S03]  /*0db0*/  HADD2.F32 R109, -RZ, R109.H1_H1 ;  /* 0x3000006dff6d7230 */ /* 0x000fc60000004100 */
[----:B------:R-:W-:Y:S01]  /*0dc0*/  FADD.FTZ R65, R99, R68 ;  /* 0x0000004463417221 */ /* 0x000fe20000010000 */
[--C-:B------:R-:W-:Y:S02]  /*0dd0*/  HADD2.F32 R124, -RZ, R137.reuse.H0_H0 ;  /* 0x20000089ff7c7230 */ /* 0x100fe40000004100 */
[----:B------:R-:W-:Y:S02]  /*0de0*/  HADD2.F32 R137, -RZ, R137.H1_H1 ;  /* 0x30000089ff897230 */ /* 0x000fe40000004100 */
[----:B------:R-:W-:Y:S01]  /*0df0*/  FADD.FTZ R68, R82, R65 ;  /* 0x0000004152447221 */ /* 0x000fe20000010000 */
[----:B------:R-:W-:-:S03]  /*0e00*/  HADD2.F32 R146, -RZ, R139.H0_H0 ;  /* 0x2000008bff927230 */ /* 0x000fc60000004100 */
        /* <DEDUP_REMOVED lines=42> */
[--C-:B------:R-:W-:Y:S01]  /*10b0*/  HADD2.F32 R129, -RZ, R127.reuse.H0_H0 ;  /* 0x2000007fff817230 */ /* 0x100fe20000004100 */
[----:B------:R-:W-:Y:S01]  /*10c0*/  LOP3.LUT R65, R71, 0x7fffffc, RZ, 0xc0, !PT ;  /* 0x07fffffc47417812 */ /* 0x000fe200078ec0ff */
[----:B------:R-:W-:Y:S02]  /*10d0*/  HADD2.F32 R127, -RZ, R127.H1_H1 ;  /* 0x3000007fff7f7230 */ /* 0x000fe40000004100 */
[----:B------:R-:W-:Y:S01]  /*10e0*/  FADD.FTZ R68, R163, R68 ;  /* 0x00000044a3447221 */ /* 0x000fe20000010000 */
[----:B------:R-:W-:Y:S01]  /*10f0*/  @!P0 IADD3 R65, R65, 0x4, RZ ;  /* 0x0000000441418810 */ /* 0x000fe20007ffe0ff */
[--C-:B------:R-:W-:Y:S02]  /*1100*/  HADD2.F32 R125, -RZ, R96.reuse.H0_H0 ;  /* 0x20000060ff7d7230 */ /* 0x100fe40000004100 */
[----:B------:R-:W-:Y:S01]  /*1110*/  FADD.FTZ R68, R161, R68 ;  /* 0x00000044a1447221 */ /* 0x000fe20000010000 */
[----:B------:R-:W-:-:S03]  /*1120*/  HADD2.F32 R121, -RZ, R96.H1_H1 ;  /* 0x30000060ff797230 */ /* 0x000fc60000004100 */
        /* <DEDUP_REMOVED lines=167> */
.L_x_382:
        /* <DEDUP_REMOVED lines=82> */
.L_x_370:
[----:B------:R-:W2:Y:S04]  /*20c0*/  LDG.E.STRONG.GPU R66, desc[UR6][R64.64] ;  /* 0x0000000640427981 */ /* 0x000ea8000c1ef900 */
[----:B--2---:R-:W-:Y:S01]  /*20d0*/  CCTL.IVALL ;  /* 0x00000000ff00798f */ /* 0x004fe20002000000 */
[----:B------:R-:W-:Y:S05]  /*20e0*/  YIELD ;  /* 0x0000000000007946 */ /* 0x000fea0003800000 */
[----:B------:R-:W-:-:S13]  /*20f0*/  ISETP.NE.AND P2, PT, R66, R68, PT ;  /* 0x000000444200720c */ /* 0x000fda0003f45270 */
[----:B------:R-:W-:Y:S05]  /*2100*/  @P2 BRA `(.L_x_370) ;  /* 0xfffffffc00ec2947 */ /* 0x000fea000383ffff */
.L_x_369:
        /* <DEDUP_REMOVED lines=72> */
[----:B------:R-:W-:Y:S01]  /*2590*/  F2FP.F16.F32.PACK_AB R66, R65, R66 ;  /* 0x000000424142723e */ /* 0x000fe200000000ff */
[C---:B------:R-:W-:Y:S01]  /*25a0*/  FMUL.FTZ R67, R101.reuse, R94 ;  /* 0x0000005e65437220 */ /* 0x040fe20000410000 */
[----:B------:R-:W1:Y:S01]  /*25b0*/  @!P1 LDC.64 R64, c[0x0][0x238] ;  /* 0x00008e00ff409b82 */ /* 0x000e620000000a00 */
[C---:B------:R-:W-:Y:S01]  /*25c0*/  FMUL.FTZ R92, R101.reuse, R92 ;  /* 0x0000005c655c7220 */ /* 0x040fe20000410000 */
[----:B------:R2:W-:Y:S01]  /*25d0*/  @!P1 STG.E desc[UR6][R70.64], R68 ;  /* 0x0000004446009986 */ /* 0x0005e2000c101906 */
[C---:B------:R-:W-:Y:S01]  /*25e0*/  FMUL.FTZ R90, R101.reuse, R90 ;  /* 0x0000005a655a7220 */ /* 0x040fe20000410000 */
[C---:B------:R-:W-:Y:S01]  /*25f0*/  FMUL.FTZ R153, R101.reuse, R153 ;  /* 0x0000009965997220 */ /* 0x040fe20000410000 */
[C---:B------:R-:W-:Y:S01]  /*2600*/  FMUL.FTZ R86, R101.reuse, R86 ;  /* 0x0000005665567220 */ /* 0x040fe20000410000 */
[----:B------:R-:W-:Y:S01]  /*2610*/  F2FP.F16.F32.PACK_AB R67, R92, R67 ;  /* 0x000000435c43723e */ /* 0x000fe200000000ff */
[----:B------:R-:W-:Y:S01]  /*2620*/  FMUL.FTZ R151, R101, R151 ;  /* 0x0000009765977220 */ /* 0x000fe20000410000 */
[--C-:B------:R-:W-:Y:S01]  /*2630*/  FADD.FTZ R78, R78, -R68.reuse ;  /* 0x800000444e4e7221 */ /* 0x100fe20000010000 */
[----:B------:R-:W-:Y:S01]  /*2640*/  F2FP.F16.F32.PACK_AB R90, R153, R90 ;  /* 0x0000005a995a723e */ /* 0x000fe200000000ff */
[--C-:B------:R-:W-:Y:S01]  /*2650*/  FADD.FTZ R117, R117, -R68.reuse ;  /* 0x8000004475757221 */ /* 0x100fe20000010000 */
[--C-:B------:R-:W-:Y:S01]  /*2660*/  FADD.FTZ R80, R80, -R68.reuse ;  /* 0x8000004450507221 */ /* 0x100fe20000010000 */
[----:B-----5:R-:W-:Y:S01]  /*2670*/  HFMA2.MMA R103, R63, R67, R34 ;  /* 0x000000433f677235 */ /* 0x020fe20000000022 */
[--C-:B------:R-:W-:Y:S01]  /*2680*/  FADD.FTZ R111, R111, -R68.reuse ;  /* 0x800000446f6f7221 */ /* 0x100fe20000010000 */
[----:B--2---:R-:W-:Y:S01]  /*2690*/  F2FP.F16.F32.PACK_AB R71, R165, R97 ;  /* 0x00000061a547723e */ /* 0x004fe200000000ff */
[--C-:B------:R-:W-:Y:S01]  /*26a0*/  FADD.FTZ R84, R84, -R68.reuse ;  /* 0x8000004454547221 */ /* 0x100fe20000010000 */
[--C-:B------:R-:W-:Y:S01]  /*26b0*/  FADD.FTZ R99, R99, -R68.reuse ;  /* 0x8000004463637221 */ /* 0x100fe20000010000 */
[--C-:B------:R-:W-:Y:S01]  /*26c0*/  FADD.FTZ R82, R82, -R68.reuse ;  /* 0x8000004452527221 */ /* 0x100fe20000010000 */
[--C-:B------:R-:W-:Y:S01]  /*26d0*/  FADD.FTZ R93, R93, -R68.reuse ;  /* 0x800000445d5d7221 */ /* 0x100fe20000010000 */
[----:B------:R-:W-:Y:S01]  /*26e0*/  FADD.FTZ R136, R136, -R68 ;  /* 0x8000004488887221 */ /* 0x000fe20000010000 */
[----:B------:R-:W-:Y:S01]  /*26f0*/  HFMA2.MMA R153, R61, R71, R32 ;  /* 0x000000473d997235 */ /* 0x000fe20000000020 */
        /* <DEDUP_REMOVED lines=39> */
[----:B------:R-:W-:-:S03]  /*2970*/  F2FP.F16.F32.PACK_AB R86, R151, R86 ;  /* 0x000000569756723e */ /* 0x000fc600000000ff */
[----:B------:R-:W-:Y:S01]  /*2980*/  HFMA2 R149, R106, R66, R33 ;  /* 0x000000426a957231 */ /* 0x000fe20000000021 */
        /* <DEDUP_REMOVED lines=13> */
[----:B------:R-:W-:Y:S01]  /*2a60*/  F2FP.F16.F32.PACK_AB R78, R95, R78 ;  /* 0x0000004e5f4e723e */ /* 0x000fe200000000ff */
[----:B------:R-:W-:Y:S01]  /*2a70*/  FMUL.FTZ R111, R101, R72 ;  /* 0x00000048656f7220 */ /* 0x000fe20000410000 */
[----:B------:R-:W-:Y:S01]  /*2a80*/  F2FP.F16.F32.PACK_AB R76, R81, R76 ;  /* 0x0000004c514c723e */ /* 0x000fe200000000ff */
[----:B0-----:R-:W-:Y:S01]  /*2a90*/  IMAD.WIDE.U32 R64, R77, 0x4, R104 ;  /* 0x000000044d407825 */ /* 0x001fe200078e0068 */
[----:B------:R-:W-:-:S03]  /*2aa0*/  F2FP.F16.F32.PACK_AB R80, R97, R80 ;  /* 0x000000506150723e */ /* 0x000fc600000000ff */
[C---:B------:R-:W-:Y:S01]  /*2ab0*/  FMUL.FTZ R136, R101.reuse, R136 ;  /* 0x0000008865887220 */ /* 0x040fe20000410000 */
[----:B------:R-:W-:Y:S01]  /*2ac0*/  FMUL.FTZ R133, R101, R133 ;  /* 0x0000008565857220 */ /* 0x000fe20000410000 */
[----:B-1----:R-:W-:Y:S01]  /*2ad0*/  HFMA2.MMA R69, R59, R86, R30 ;  /* 0x000000563b457235 */ /* 0x002fe2000000001e */
[----:B------:R-:W-:Y:S02]  /*2ae0*/  IMAD R86, R108, 0x3c00, R79 ;  /* 0x00003c006c567824 */ /* 0x000fe400078e024f */
[----:B------:R-:W-:Y:S02]  /*2af0*/  HFMA2 R151, R62, R90, R31 ;  /* 0x0000005a3e977231 */ /* 0x000fe4000000001f */
[----:B------:R-:W-:Y:S01]  /*2b00*/  IMAD.WIDE.U32 R72, R73, 0x4, R104 ;  /* 0x0000000449487825 */ /* 0x000fe200078e0068 */
[----:B------:R-:W-:Y:S01]  /*2b10*/  F2FP.F16.F32.PACK_AB R84, R99, R84 ;  /* 0x000000546354723e */ /* 0x000fe200000000ff */
[----:B------:R-:W-:Y:S01]  /*2b20*/  HFMA2.MMA R97, R57, R78, R28 ;  /* 0x0000004e39617235 */ /* 0x000fe2000000001c */
[C---:B------:R-:W-:Y:S01]  /*2b30*/  IADD3 R77, R86.reuse, 0xc00, RZ ;  /* 0x00000c00564d7810 */ /* 0x040fe20007ffe0ff */
[C---:B------:R-:W-:Y:S01]  /*2b40*/  FMUL.FTZ R82, R101.reuse, R82 ;  /* 0x0000005265527220 */ /* 0x040fe20000410000 */
[----:B------:R-:W-:Y:S01]  /*2b50*/  IADD3 R79, R86, 0xe00, RZ ;  /* 0x00000e00564f7810 */ /* 0x000fe20007ffe0ff */
[C---:B------:R-:W-:Y:S01]  /*2b60*/  FMUL.FTZ R93, R101.reuse, R93 ;  /* 0x0000005d655d7220 */ /* 0x040fe20000410000 */
[C---:B------:R-:W-:Y:S01]  /*2b70*/  FMUL.FTZ R124, R101.reuse, R124 ;  /* 0x0000007c657c7220 */ /* 0x040fe20000410000 */
[----:B------:R-:W-:Y:S01]  /*2b80*/  FMUL.FTZ R137, R101, R137 ;  /* 0x0000008965897220 */ /* 0x000fe20000410000 */
[----:B------:R-:W-:-:S02]  /*2b90*/  HFMA2 R95, R60, R76, R29 ;  /* 0x0000004c3c5f7231 */ /* 0x000fc4000000001d */
[--C-:B------:R-:W-:Y:S01]  /*2ba0*/  IMAD.WIDE.U32 R74, R75, 0x4, R104.reuse ;  /* 0x000000044b4a7825 */ /* 0x100fe200078e0068 */
[----:B------:R0:W-:Y:S01]  /*2bb0*/  STG.E desc[UR6][R66.64], R149 ;  /* 0x0000009542007986 */ /* 0x0001e2000c101906 */
[----:B------:R-:W-:Y:S02]  /*2bc0*/  IADD3 R81, R86, 0x1000, RZ ;  /* 0x0000100056517810 */ /* 0x000fe40007ffe0ff */
[----:B------:R-:W-:Y:S01]  /*2bd0*/  FMUL.FTZ R148, R101, R148 ;  /* 0x0000009465947220 */ /* 0x000fe20000410000 */
[----:B------:R-:W-:-:S04]  /*2be0*/  IMAD.WIDE.U32 R76, R77, 0x4, R104 ;  /* 0x000000044d4c7825 */ /* 0x000fc800078e0068 */
[----:B------:R-:W-:Y:S01]  /*2bf0*/  FMUL.FTZ R109, R101, R109 ;  /* 0x0000006d656d7220 */ /* 0x000fe20000410000 */
[----:B------:R-:W-:Y:S01]  /*2c00*/  STG.E desc[UR6][R72.64], R153 ;  /* 0x0000009948007986 */ /* 0x000fe2000c101906 */
[----:B------:R-:W-:Y:S02]  /*2c10*/  HFMA2 R99, R58, R80, R27 ;  /* 0x000000503a637231 */ /* 0x000fe4000000001b */
        /* <DEDUP_REMOVED lines=35> */
[----:B------:R-:W-:Y:S01]  /*2e50*/  F2FP.F16.F32.PACK_AB R133, R133, R136 ;  /* 0x000000888585723e */ /* 0x000fe200000000ff */
[----:B------:R-:W-:Y:S01]  /*2e60*/  HFMA2.MMA R101, R55, R84, R26 ;  /* 0x0000005437657235 */ /* 0x000fe2000000001a */
[----:B------:R-:W-:Y:S01]  /*2e70*/  F2FP.F16.F32.PACK_AB R82, R93, R82 ;  /* 0x000000525d52723e */ /* 0x000fe200000000ff */
[----:B------:R-:W-:Y:S01]  /*2e80*/  STG.E desc[UR6][R64.64], R69 ;  /* 0x0000004540007986 */ /* 0x000fe2000c101906 */
[C---:B------:R-:W-:Y:S01]  /*2e90*/  IADD3 R103, R86.reuse, 0x1200, RZ ;  /* 0x0000120056677810 */ /* 0x040fe20007ffe0ff */
[----:B------:R-:W-:Y:S01]  /*2ea0*/  IMAD.WIDE.U32 R80, R81, 0x4, R104 ;  /* 0x0000000451507825 */ /* 0x000fe200078e0068 */
[----:B------:R-:W-:Y:S01]  /*2eb0*/  F2FP.F16.F32.PACK_AB R124, R137, R124 ;  /* 0x0000007c897c723e */ /* 0x000fe200000000ff */
[----:B------:R1:W-:Y:S01]  /*2ec0*/  STG.E desc[UR6][R74.64], R95 ;  /* 0x0000005f4a007986 */ /* 0x0003e2000c101906 */
[----:B------:R-:W-:Y:S01]  /*2ed0*/  IADD3 R93, R86, 0x1400, RZ ;  /* 0x00001400565d7810 */ /* 0x000fe20007ffe0ff */
[----:B------:R-:W-:Y:S01]  /*2ee0*/  HFMA2.MMA R133, R53, R133, R24 ;  /* 0x0000008535857235 */ /* 0x000fe20000000018 */
[----:B------:R-:W-:Y:S01]  /*2ef0*/  F2FP.F16.F32.PACK_AB R109, R109, R148 ;  /* 0x000000946d6d723e */ /* 0x000fe200000000ff */
[----:B------:R2:W-:Y:S01]  /*2f00*/  STG.E desc[UR6][R76.64], R97 ;  /* 0x000000614c007986 */ /* 0x0005e2000c101906 */
[----:B------:R-:W-:Y:S01]  /*2f10*/  F2FP.F16.F32.PACK_AB R120, R131, R120 ;  /* 0x000000788378723e */ /* 0x000fe200000000ff */
[----:B0-----:R-:W-:-:S02]  /*2f20*/  HFMA2 R149, R56, R82, R25 ;  /* 0x0000005238957231 */ /* 0x001fc40000000019 */
[--C-:B------:R-:W-:Y:S01]  /*2f30*/  IMAD.WIDE.U32 R102, R103, 0x4, R104.reuse ;  /* 0x0000000467667825 */ /* 0x100fe200078e0068 */
[----:B------:R0:W-:Y:S01]  /*2f40*/  STG.E desc[UR6][R78.64], R99 ;  /* 0x000000634e007986 */ /* 0x0001e2000c101906 */
[----:B------:R-:W-:Y:S01]  /*2f50*/  F2FP.F16.F32.PACK_AB R139, R139, R146 ;  /* 0x000000928b8b723e */ /* 0x000fe200000000ff */
[----:B------:R-:W-:Y:S01]  /*2f60*/  HFMA2.MMA R131, R51, R124, R22 ;  /* 0x0000007c33837235 */ /* 0x000fe20000000016 */
[--C-:B------:R-:W-:Y:S01]  /*2f70*/  IMAD.WIDE.U32 R92, R93, 0x4, R104.reuse ;  /* 0x000000045d5c7825 */ /* 0x100fe200078e0068 */
[----:B-1----:R-:W-:Y:S01]  /*2f80*/  IADD3 R75, R86, 0x1600, RZ ;  /* 0x00001600564b7810 */ /* 0x002fe20007ffe0ff */
[----:B------:R1:W-:Y:S01]  /*2f90*/  STG.E desc[UR6][R80.64], R101 ;  /* 0x0000006550007986 */ /* 0x0003e2000c101906 */
[----:B------:R-:W-:Y:S01]  /*2fa0*/  F2FP.F16.F32.PACK_AB R134, R134, R141 ;  /* 0x0000008d8686723e */ /* 0x000fe200000000ff */
[----:B------:R-:W-:Y:S01]  /*2fb0*/  IMAD.WIDE.U32 R66, R83, 0x4, R104 ;  /* 0x0000000453427825 */ /* 0x000fe200078e0068 */
[----:B--2---:R-:W-:-:S03]  /*2fc0*/  IADD3 R97, R86, 0x1a00, RZ ;  /* 0x00001a0056617810 */ /* 0x004fc60007ffe0ff */
[----:B------:R-:W-:Y:S01]  /*2fd0*/  HFMA2 R109, R54, R109, R23 ;  /* 0x0000006d366d7231 */ /* 0x000fe20000000017 */
[C---:B------:R-:W-:Y:S01]  /*2fe0*/  IADD3 R95, R86.reuse, 0x1c00, RZ ;  /* 0x00001c00565f7810 */ /* 0x040fe20007ffe0ff */
[--C-:B------:R-:W-:Y:S01]  /*2ff0*/  IMAD.WIDE.U32 R64, R91, 0x4, R104.reuse ;  /* 0x000000045b407825 */ /* 0x100fe200078e0068 */
[C---:B0-----:R-:W-:Y:S01]  /*3000*/  IADD3 R99, R86.reuse, 0x1800, RZ ;  /* 0x0000180056637810 */ /* 0x041fe20007ffe0ff */
[----:B------:R-:W-:Y:S01]  /*3010*/  STG.E desc[UR6][R102.64], R149 ;  /* 0x0000009566007986 */ /* 0x000fe2000c101906 */
[C---:B------:R-:W-:Y:S01]  /*3020*/  IADD3 R83, R86.reuse, 0x1e00, RZ ;  /* 0x00001e0056537810 */ /* 0x040fe20007ffe0ff */
[--C-:B------:R-:W-:Y:S01]  /*3030*/  IMAD.WIDE.U32 R72, R89, 0x4, R104.reuse ;  /* 0x0000000459487825 */ /* 0x100fe200078e0068 */
[----:B------:R-:W-:Y:S01]  /*3040*/  F2FP.F16.F32.PACK_AB R144, R147, R144 ;  /* 0x000000909390723e */ /* 0x000fe200000000ff */
[----:B------:R-:W-:Y:S01]  /*3050*/  HFMA2.MMA R137, R49, R120, R20 ;  /* 0x0000007831897235 */ /* 0x000fe20000000014 */
[----:B------:R-:W-:Y:S01]  /*3060*/  F2FP.F16.F32.PACK_AB R138, R143, R138 ;  /* 0x0000008a8f8a723e */ /* 0x000fe200000000ff */
[----:B-1----:R-:W-:Y:S01]  /*3070*/  IMAD.WIDE.U32 R100, R75, 0x4, R104 ;  /* 0x000000044b647825 */ /* 0x002fe200078e0068 */
[----:B------:R-:W-:-:S03]  /*3080*/  IADD3 R91, R86, 0x2000, RZ ;  /* 0x00002000565b7810 */ /* 0x000fc60007ffe0ff */
[----:B------:R-:W-:Y:S01]  /*3090*/  HFMA2 R139, R52, R139, R21 ;  /* 0x0000008b348b7231 */ /* 0x000fe20000000015 */
[----:B------:R-:W-:Y:S01]  /*30a0*/  IADD3 R89, R86, 0x2200, RZ ;  /* 0x0000220056597810 */ /* 0x000fe20007ffe0ff */
[--C-:B------:R-:W-:Y:S01]  /*30b0*/  IMAD.WIDE.U32 R98, R99, 0x4, R104.reuse ;  /* 0x0000000463627825 */ /* 0x100fe200078e0068 */
[----:B------:R-:W-:Y:S01]  /*30c0*/  F2FP.F16.F32.PACK_AB R140, R145, R140 ;  /* 0x0000008c918c723e */ /* 0x000fe200000000ff */
[----:B------:R0:W-:Y:S01]  /*30d0*/  STG.E desc[UR6][R92.64], R133 ;  /* 0x000000855c007986 */ /* 0x0001e2000c101906 */
[----:B------:R-:W-:Y:S01]  /*30e0*/  F2FP.F16.F32.PACK_AB R129, R132, R129 ;  /* 0x000000818481723e */ /* 0x000fe200000000ff */
[--C-:B------:R-:W-:Y:S01]  /*30f0*/  IMAD.WIDE.U32 R70, R87, 0x4, R104.reuse ;  /* 0x0000000457467825 */ /* 0x100fe200078e0068 */
[----:B------:R-:W-:Y:S01]  /*3100*/  IADD3 R87, R86, 0x2400, RZ ;  /* 0x0000240056577810 */ /* 0x000fe20007ffe0ff */
[----:B------:R1:W-:Y:S01]  /*3110*/  STG.E desc[UR6][R100.64], R109 ;  /* 0x0000006d64007986 */ /* 0x0003e2000c101906 */
[----:B------:R-:W-:Y:S01]  /*3120*/  F2FP.F16.F32.PACK_AB R135, R142, R135 ;  /* 0x000000878e87723e */ /* 0x000fe200000000ff */
[--C-:B------:R-:W-:Y:S01]  /*3130*/  IMAD.WIDE.U32 R68, R85, 0x4, R104.reuse ;  /* 0x0000000455447825 */ /* 0x100fe200078e0068 */
[----:B------:R-:W-:Y:S01]  /*3140*/  IADD3 R85, R86, 0x2600, RZ ;  /* 0x0000260056557810 */ /* 0x000fe20007ffe0ff */
[----:B------:R2:W-:Y:S01]  /*3150*/  STG.E desc[UR6][R98.64], R131 ;  /* 0x0000008362007986 */ /* 0x0005e2000c101906 */
[----:B------:R-:W-:Y:S01]  /*3160*/  F2FP.F16.F32.PACK_AB R125, R130, R125 ;  /* 0x0000007d827d723e */ /* 0x000fe200000000ff */
[----:B------:R-:W-:Y:S01]  /*3170*/  IMAD.WIDE.U32 R96, R97, 0x4, R104 ;  /* 0x0000000461607825 */ /* 0x000fe200078e0068 */
[----:B------:R-:W-:Y:S01]  /*3180*/  IADD3 R77, R86, 0x2800, RZ ;  /* 0x00002800564d7810 */ /* 0x000fe20007ffe0ff */
[----:B0-----:R-:W-:-:S02]  /*3190*/  HFMA2.MMA R93, R47, R134, R18 ;  /* 0x000000862f5d7235 */ /* 0x001fc40000000012 */
[----:B------:R-:W-:Y:S02]  /*31a0*/  HFMA2 R103, R50, R144, R19 ;  /* 0x0000009032677231 */ /* 0x000fe40000000013 */
[----:B------:R-:W-:Y:S01]  /*31b0*/  IMAD.WIDE.U32 R94, R95, 0x4, R104 ;  /* 0x000000045f5e7825 */ /* 0x000fe200078e0068 */
[----:B------:R-:W-:-:S03]  /*31c0*/  IADD3 R81, R86, 0x2a00, RZ ;  /* 0x00002a0056517810 */ /* 0x000fc60007ffe0ff */
[----:B-1----:R-:W-:Y:S01]  /*31d0*/  HFMA2 R101, R48, R140, R17 ;  /* 0x0000008c30657231 */ /* 0x002fe20000000011 */
[----:B------:R-:W-:Y:S01]  /*31e0*/  F2FP.F16.F32.PACK_AB R121, R121, R126 ;  /* 0x0000007e7979723e */ /* 0x000fe200000000ff */
[--C-:B------:R-:W-:Y:S01]  /*31f0*/  IMAD.WIDE.U32 R82, R83, 0x4, R104.reuse ;  /* 0x0000000453527825 */ /* 0x100fe200078e0068 */
[C---:B------:R-:W-:Y:S01]  /*3200*/  IADD3 R79, R86.reuse, 0x2c00, RZ ;  /* 0x00002c00564f7810 */ /* 0x040fe20007ffe0ff */
[----:B--2---:R-:W-:Y:S01]  /*3210*/  HFMA2.MMA R99, R45, R138, R16 ;  /* 0x0000008a2d637235 */ /* 0x004fe20000000010 */
[C---:B------:R-:W-:Y:S01]  /*3220*/  IADD3 R151, R86.reuse, 0x2e00, RZ ;  /* 0x00002e0056977810 */ /* 0x040fe20007ffe0ff */
[--C-:B------:R-:W-:Y:S01]  /*3230*/  IMAD.WIDE.U32 R90, R91, 0x4, R104.reuse ;  /* 0x000000045b5a7825 */ /* 0x100fe200078e0068 */
[----:B------:R-:W-:Y:S01]  /*3240*/  IADD3 R153, R86, 0x3000, RZ ;  /* 0x0000300056997810 */ /* 0x000fe20007ffe0ff */
[----:B------:R-:W-:Y:S01]  /*3250*/  STG.E desc[UR6][R96.64], R139 ;  /* 0x0000008b60007986 */ /* 0x000fe2000c101906 */
[----:B------:R-:W-:Y:S01]  /*3260*/  F2FP.F16.F32.PACK_AB R122, R127, R122 ;  /* 0x0000007a7f7a723e */ /* 0x000fe200000000ff */
[----:B------:R-:W-:Y:S01]  /*3270*/  IMAD.WIDE.U32 R88, R89, 0x4, R104 ;  /* 0x0000000459587825 */ /* 0x000fe200078e0068 */
[----:B------:R-:W-:Y:S01]  /*3280*/  HFMA2.MMA R129, R43, R129, R14 ;  /* 0x000000812b817235 */ /* 0x000fe2000000000e */
[----:B------:R-:W-:Y:S02]  /*3290*/  STG.E desc[UR6][R94.64], R137 ;  /* 0x000000895e007986 */ /* 0x000fe4000c101906 */
[----:B------:R-:W-:-:S02]  /*32a0*/  HFMA2 R135, R46, R135, R15 ;  /* 0x000000872e877231 */ /* 0x000fc4000000000f */
[--C-:B------:R-:W-:Y:S01]  /*32b0*/  IMAD.WIDE.U32 R86, R87, 0x4, R104.reuse ;  /* 0x0000000457567825 */ /* 0x100fe200078e0068 */
[----:B------:R-:W-:Y:S01]  /*32c0*/  F2FP.F16.F32.PACK_AB R123, R128, R123 ;  /* 0x0000007b807b723e */ /* 0x000fe200000000ff */
[----:B------:R0:W-:Y:S01]  /*32d0*/  STG.E desc[UR6][R82.64], R103 ;  /* 0x0000006752007986 */ /* 0x0001e2000c101906 */
[----:B------:R-:W-:Y:S01]  /*32e0*/  HFMA2.MMA R125, R41, R125, R12 ;  /* 0x0000007d297d7235 */ /* 0x000fe2000000000c */
[--C-:B------:R-:W-:Y:S01]  /*32f0*/  IMAD.WIDE.U32 R84, R85, 0x4, R104.reuse ;  /* 0x0000000455547825 */ /* 0x100fe200078e0068 */
[----:B------:R-:W-:Y:S01]  /*3300*/  F2FP.F16.F32.PACK_AB R110, R110, R115 ;  /* 0x000000736e6e723e */ /* 0x000fe200000000ff */
[----:B------:R-:W-:Y:S02]  /*3310*/  STG.E desc[UR6][R90.64], R93 ;  /* 0x0000005d5a007986 */ /* 0x000fe4000c101906 */
[----:B------:R-:W-:Y:S02]  /*3320*/  HFMA2 R121, R44, R121, R13 ;  /* 0x000000792c797231 */ /* 0x000fe4000000000d */
[--C-:B------:R-:W-:Y:S01]  /*3330*/  IMAD.WIDE.U32 R74, R77, 0x4, R104.reuse ;  /* 0x000000044d4a7825 */ /* 0x100fe200078e0068 */
[----:B------:R-:W-:Y:S01]  /*3340*/  F2FP.F16.F32.PACK_AB R118, R119, R118 ;  /* 0x000000767776723e */ /* 0x000fe200000000ff */
[----:B------:R1:W-:Y:S01]  /*3350*/  STG.E desc[UR6][R88.64], R101 ;  /* 0x0000006558007986 */ /* 0x0003e2000c101906 */
[----:B------:R-:W-:Y:S01]  /*3360*/  F2FP.F16.F32.PACK_AB R112, R117, R112 ;  /* 0x000000707570723e */ /* 0x000fe200000000ff */
[--C-:B------:R-:W-:Y:S01]  /*3370*/  IMAD.WIDE.U32 R80, R81, 0x4, R104.reuse ;  /* 0x0000000451507825 */ /* 0x100fe200078e0068 */
[----:B------:R-:W-:Y:S01]  /*3380*/  F2FP.F16.F32.PACK_AB R113, R116, R113 ;  /* 0x000000717471723e */ /* 0x000fe200000000ff */
[----:B------:R-:W-:Y:S01]  /*3390*/  STG.E desc[UR6][R86.64], R99 ;  /* 0x0000006356007986 */ /* 0x000fe2000c101906 */
[----:B0-----:R-:W-:Y:S01]  /*33a0*/  HFMA2.MMA R83, R39, R122, R10 ;  /* 0x0000007a27537235 */ /* 0x001fe2000000000a */
[----:B------:R-:W-:-:S04]  /*33b0*/  IMAD.WIDE.U32 R78, R79, 0x4, R104 ;  /* 0x000000044f4e7825 */ /* 0x000fc800078e0068 */
[----:B------:R-:W-:Y:S01]  /*33c0*/  HFMA2 R123, R42, R123, R11 ;  /* 0x0000007b2a7b7231 */ /* 0x000fe2000000000b */
[----:B------:R0:W-:Y:S01]  /*33d0*/  STG.E desc[UR6][R84.64], R135 ;  /* 0x0000008754007986 */ /* 0x0001e2000c101906 */
[----:B------:R-:W-:Y:S01]  /*33e0*/  F2FP.F16.F32.PACK_AB R111, R114, R111 ;  /* 0x0000006f726f723e */ /* 0x000fe200000000ff */
[----:B------:R-:W-:-:S04]  /*33f0*/  IMAD.WIDE.U32 R76, R151, 0x4, R104 ;  /* 0x00000004974c7825 */ /* 0x000fc800078e0068 */
[----:B------:R-:W-:Y:S01]  /*3400*/  HFMA2 R113, R38, R113, R7 ;  /* 0x0000007126717231 */ /* 0x000fe20000000007 */
[----:B------:R2:W-:Y:S01]  /*3410*/  STG.E desc[UR6][R74.64], R129 ;  /* 0x000000814a007986 */ /* 0x0005e2000c101906 */
[----:B------:R-:W-:Y:S01]  /*3420*/  IADD3 R108, R108, UR5, RZ ;  /* 0x000000056c6c7c10 */ /* 0x000fe2000fffe0ff */
[----:B------:R-:W-:-:S04]  /*3430*/  IMAD.WIDE.U32 R104, R153, 0x4, R104 ;  /* 0x0000000499687825 */ /* 0x000fc800078e0068 */
[----:B------:R-:W-:Y:S01]  /*3440*/  HFMA2 R111, R36, R111, R5 ;  /* 0x0000006f246f7231 */ /* 0x000fe20000000005 */
[----:B------:R-:W-:Y:S01]  /*3450*/  STG.E desc[UR6][R80.64], R121 ;  /* 0x0000007950007986 */ /* 0x000fe2000c101906 */
[----:B------:R-:W-:Y:S02]  /*3460*/  ISETP.GE.AND P1, PT, R108, UR4, PT ;  /* 0x000000046c007c0c */ /* 0x000fe4000bf26270 */
[----:B-1----:R-:W-:Y:S01]  /*3470*/  SEL R88, RZ, 0x1, P0 ;  /* 0x00000001ff587807 */ /* 0x002fe20000000000 */
[----:B------:R1:W-:Y:S01]  /*3480*/  STG.E desc[UR6][R78.64], R125 ;  /* 0x0000007d4e007986 */ /* 0x0003e2000c101906 */
[----:B0-----:R-:W-:Y:S01]  /*3490*/  HFMA2 R85, R40, R118, R9 ;  /* 0x0000007628557231 */ /* 0x001fe20000000009 */
[----:B--2---:R-:W-:Y:S02]  /*34a0*/  HFMA2.MMA R75, R37, R110, R8 ;  /* 0x0000006e254b7235 */ /* 0x004fe40000000008 */
[----:B------:R2:W-:Y:S04]  /*34b0*/  STG.E desc[UR6][R76.64], R123 ;  /* 0x0000007b4c007986 */ /* 0x0005e8000c101906 */
[----:B------:R2:W-:Y:S01]  /*34c0*/  STG.E desc[UR6][R104.64], R83 ;  /* 0x0000005368007986 */ /* 0x0005e2000c101906 */
[----:B-1----:R-:W-:-:S03]  /*34d0*/  HFMA2.MMA R79, R35, R112, R6 ;  /* 0x00000070234f7235 */ /* 0x002fc60000000006 */
[----:B------:R2:W-:Y:S04]  /*34e0*/  STG.E desc[UR6][R64.64], R85 ;  /* 0x0000005540007986 */ /* 0x0005e8000c101906 */
[----:B------:R2:W-:Y:S04]  /*34f0*/  STG.E desc[UR6][R72.64], R75 ;  /* 0x0000004b48007986 */ /* 0x0005e8000c101906 */
[----:B------:R2:W-:Y:S04]  /*3500*/  STG.E desc[UR6][R70.64], R113 ;  /* 0x0000007146007986 */ /* 0x0005e8000c101906 */
[----:B------:R2:W-:Y:S04]  /*3510*/  STG.E desc[UR6][R68.64], R79 ;  /* 0x0000004f44007986 */ /* 0x0005e8000c101906 */
[----:B------:R2:W-:Y:S01]  /*3520*/  STG.E desc[UR6][R66.64], R111 ;  /* 0x0000006f42007986 */ /* 0x0005e2000c101906 */
[----:B------:R-:W-:Y:S05]  /*3530*/  @!P1 BRA `(.L_x_371) ;  /* 0xffffffcc00f09947 */ /* 0x000fea000383ffff */
[----:B------:R-:W-:Y:S05]  /*3540*/  EXIT ;  /* 0x000000000000794d */ /* 0x000fea0003800000 */
.L_x_368:
[----:B------:R-:W-:Y:S01]  /*3550*/  HFMA2.MMA R102, -RZ, RZ, 0, 5.9604644775390625e-08 ;  /* 0x00000001ff667435 */ /* 0x000fe200000001ff */
[----:B------:R-:W-:Y:S02]  /*3560*/  MOV R100, R68 ;  /* 0x0000004400647202 */ /* 0x000fe40000000f00 */
[----:B------:R-:W-:Y:S02]  /*3570*/  MOV R104, 0x1f ;  /* 0x0000001f00687802 */ /* 0x000fe40000000f00 */
[----:B------:R-:W-:-:S07]  /*3580*/  MOV R96, 0xffffffff ;  /* 0xffffffff00607802 */ /* 0x000fce0000000f00 */
[----:B-----5:R-:W-:Y:S05]  /*3590*/  WARPSYNC.COLLECTIVE R96, `(.L_x_372) ;  /* 0x0000000060087348 */ /* 0x020fea0003c00000 */
[----:B------:R0:W1:Y:S02]  /*35a0*/  SHFL.BFLY P2, R98, R100, R102, R104 ;  /* 0x0c00006664627389 */ /* 0x0000640000040068 */
[----:B01---5:R-:W-:Y:S01]  /*35b0*/  ENDCOLLECTIVE ;  /* 0x000000000000791b */ /* 0x023fe20003800000 */
.L_x_372:
[----:B------:R-:W-:Y:S01]  /*35c0*/  HFMA2.MMA R102, -RZ, RZ, 0, 1.1920928955078125e-07 ;  /* 0x00000002ff667435 */ /* 0x000fe200000001ff */
[----:B------:R-:W-:-:S05]  /*35d0*/  MOV R67, R98 ;  /* 0x0000006200437202 */ /* 0x000fca0000000f00 */
[----:B------:R-:W-:-:S05]  /*35e0*/  FADD.FTZ R67, R68, R67 ;  /* 0x0000004344437221 */ /* 0x000fca0000010000 */
[----:B------:R-:W-:-:S07]  /*35f0*/  MOV R100, R67 ;  /* 0x0000004300647202 */ /* 0x000fce0000000f00 */
[----:B------:R-:W-:Y:S05]  /*3600*/  WARPSYNC.COLLECTIVE R96, `(.L_x_373) ;  /* 0x0000000060087348 */ /* 0x000fea0003c00000 */
[----:B------:R0:W1:Y:S02]  /*3610*/  SHFL.BFLY P2, R98, R100, R102, R104 ;  /* 0x0c00006664627389 */ /* 0x0000640000040068 */
[----:B01----:R-:W-:Y:S01]  /*3620*/  ENDCOLLECTIVE ;  /* 0x000000000000791b */ /* 0x003fe20003800000 */
.L_x_373:
[----:B------:R-:W-:Y:S01]  /*3630*/  HFMA2.MMA R102, -RZ, RZ, 0, 2.384185791015625e-07 ;  /* 0x00000004ff667435 */ /* 0x000fe200000001ff */
[----:B------:R-:W-:-:S05]  /*3640*/  MOV R64, R98 ;  /* 0x0000006200407202 */ /* 0x000fca0000000f00 */
[----:B------:R-:W-:-:S05]  /*3650*/  FADD.FTZ R70, R67, R64 ;  /* 0x0000004043467221 */ /* 0x000fca0000010000 */
[----:B------:R-:W-:-:S07]  /*3660*/  MOV R100, R70 ;  /* 0x0000004600647202 */ /* 0x000fce0000000f00 */
[----:B------:R-:W-:Y:S05]  /*3670*/  WARPSYNC.COLLECTIVE R96, `(.L_x_374) ;  /* 0x0000000060087348 */ /* 0x000fea0003c00000 */
[----:B------:R0:W1:Y:S02]  /*3680*/  SHFL.BFLY P2, R98, R100, R102, R104 ;  /* 0x0c00006664627389 */ /* 0x0000640000040068 */
[----:B01----:R-:W-:Y:S01]  /*3690*/  ENDCOLLECTIVE ;  /* 0x000000000000791b */ /* 0x003fe20003800000 */
.L_x_374:
[----:B------:R-:W-:Y:S01]  /*36a0*/  HFMA2.MMA R102, -RZ, RZ, 0, 4.76837158203125e-07 ;  /* 0x00000008ff667435 */ /* 0x000fe200000001ff */
[----:B------:R-:W-:-:S05]  /*36b0*/  MOV R101, R98 ;  /* 0x0000006200657202 */ /* 0x000fca0000000f00 */
[----:B------:R-:W-:-:S05]  /*36c0*/  FADD.FTZ R101, R70, R101 ;  /* 0x0000006546657221 */ /* 0x000fca0000010000 */
[----:B------:R-:W-:-:S07]  /*36d0*/  MOV R100, R101 ;  /* 0x0000006500647202 */ /* 0x000fce0000000f00 */
[----:B------:R-:W-:Y:S05]  /*36e0*/  WARPSYNC.COLLECTIVE R96, `(.L_x_375) ;  /* 0x0000000060087348 */ /* 0x000fea0003c00000 */
[----:B------:R0:W1:Y:S02]  /*36f0*/  SHFL.BFLY P2, R98, R100, R102, R104 ;  /* 0x0c00006664627389 */ /* 0x0000640000040068 */
[----:B01----:R-:W-:Y:S01]  /*3700*/  ENDCOLLECTIVE ;  /* 0x000000000000791b */ /* 0x003fe20003800000 */
.L_x_375:
[----:B------:R-:W-:Y:S01]  /*3710*/  HFMA2.MMA R102, -RZ, RZ, 0, 9.5367431640625e-07 ;  /* 0x00000010ff667435 */ /* 0x000fe200000001ff */
[----:B------:R-:W-:-:S05]  /*3720*/  MOV R64, R98 ;  /* 0x0000006200407202 */ /* 0x000fca0000000f00 */
[----:B------:R-:W-:-:S05]  /*3730*/  FADD.FTZ R88, R101, R64 ;  /* 0x0000004065587221 */ /* 0x000fca0000010000 */
[----:B------:R-:W-:-:S07]  /*3740*/  MOV R100, R88 ;  /* 0x0000005800647202 */ /* 0x000fce0000000f00 */
[----:B------:R-:W-:Y:S05]  /*3750*/  WARPSYNC.COLLECTIVE R96, `(.L_x_376) ;  /* 0x0000000060087348 */ /* 0x000fea0003c00000 */
[----:B------:R0:W1:Y:S02]  /*3760*/  SHFL.BFLY P2, R98, R100, R102, R104 ;  /* 0x0c00006664627389 */ /* 0x0000640000040068 */
[----:B01----:R-:W-:Y:S01]  /*3770*/  ENDCOLLECTIVE ;  /* 0x000000000000791b */ /* 0x003fe20003800000 */
.L_x_376:
        /* <DEDUP_REMOVED lines=128> */
.L_x_377:
[----:B------:R-:W-:Y:S01]  /*3f80*/  HFMA2.MMA R102, -RZ, RZ, 0, 1.1920928955078125e-07 ;  /* 0x00000002ff667435 */ /* 0x000fe200000001ff */
[----:B------:R-:W-:-:S05]  /*3f90*/  MOV R67, R98 ;  /* 0x0000006200437202 */ /* 0x000fca0000000f00 */
[----:B------:R-:W-:-:S05]  /*3fa0*/  FADD.FTZ R67, R64, R67 ;  /* 0x0000004340437221 */ /* 0x000fca0000010000 */
[----:B------:R-:W-:-:S07]  /*3fb0*/  MOV R100, R67 ;  /* 0x0000004300647202 */ /* 0x000fce0000000f00 */
[----:B------:R-:W-:Y:S05]  /*3fc0*/  WARPSYNC.COLLECTIVE R96, `(.L_x_378) ;  /* 0x0000000060087348 */ /* 0x000fea0003c00000 */
[----:B------:R0:W1:Y:S02]  /*3fd0*/  SHFL.BFLY P2, R98, R100, R102, R104 ;  /* 0x0c00006664627389 */ /* 0x0000640000040068 */
[----:B01----:R-:W-:Y:S01]  /*3fe0*/  ENDCOLLECTIVE ;  /* 0x000000000000791b */ /* 0x003fe20003800000 */
.L_x_378:
[----:B------:R-:W-:Y:S01]  /*3ff0*/  HFMA2.MMA R102, -RZ, RZ, 0, 2.384185791015625e-07 ;  /* 0x00000004ff667435 */ /* 0x000fe200000001ff */
[----:B------:R-:W-:-:S05]  /*4000*/  MOV R68, R98 ;  /* 0x0000006200447202 */ /* 0x000fca0000000f00 */
[----:B------:R-:W-:-:S05]  /*4010*/  FADD.FTZ R68, R67, R68 ;  /* 0x0000004443447221 */ /* 0x000fca0000010000 */
[----:B------:R-:W-:-:S07]  /*4020*/  MOV R100, R68 ;  /* 0x0000004400647202 */ /* 0x000fce0000000f00 */
[----:B------:R-:W-:Y:S05]  /*4030*/  WARPSYNC.COLLECTIVE R96, `(.L_x_379) ;  /* 0x0000000060087348 */ /* 0x000fea0003c00000 */
[----:B------:R0:W1:Y:S02]  /*4040*/  SHFL.BFLY P2, R98, R100, R102, R104 ;  /* 0x0c00006664627389 */ /* 0x0000640000040068 */
[----:B01----:R-:W-:Y:S01]  /*4050*/  ENDCOLLECTIVE ;  /* 0x000000000000791b */ /* 0x003fe20003800000 */
.L_x_379:
[----:B------:R-:W-:Y:S01]  /*4060*/  HFMA2.MMA R102, -RZ, RZ, 0, 4.76837158203125e-07 ;  /* 0x00000008ff667435 */ /* 0x000fe200000001ff */
[----:B------:R-:W-:-:S05]  /*4070*/  MOV R101, R98 ;  /* 0x0000006200657202 */ /* 0x000fca0000000f00 */
[----:B------:R-:W-:-:S05]  /*4080*/  FADD.FTZ R101, R68, R101 ;  /* 0x0000006544657221 */ /* 0x000fca0000010000 */
[----:B------:R-:W-:-:S07]  /*4090*/  MOV R100, R101 ;  /* 0x0000006500647202 */ /* 0x000fce0000000f00 */
[----:B------:R-:W-:Y:S05]  /*40a0*/  WARPSYNC.COLLECTIVE R96, `(.L_x_380) ;  /* 0x0000000060087348 */ /* 0x000fea0003c00000 */
[----:B------:R0:W1:Y:S02]  /*40b0*/  SHFL.BFLY P2, R98, R100, R102, R104 ;  /* 0x0c00006664627389 */ /* 0x0000640000040068 */
[----:B01----:R-:W-:Y:S01]  /*40c0*/  ENDCOLLECTIVE ;  /* 0x000000000000791b */ /* 0x003fe20003800000 */
.L_x_380:
[----:B------:R-:W-:Y:S01]  /*40d0*/  HFMA2.MMA R102, -RZ, RZ, 0, 9.5367431640625e-07 ;  /* 0x00000010ff667435 */ /* 0x000fe200000001ff */
[----:B------:R-:W-:-:S05]  /*40e0*/  MOV R70, R98 ;  /* 0x0000006200467202 */ /* 0x000fca0000000f00 */
[----:B------:R-:W-:-:S05]  /*40f0*/  FADD.FTZ R70, R101, R70 ;  /* 0x0000004665467221 */ /* 0x000fca0000010000 */
[----:B------:R-:W-:-:S07]  /*4100*/  MOV R100, R70 ;  /* 0x0000004600647202 */ /* 0x000fce0000000f00 */
[----:B------:R-:W-:Y:S05]  /*4110*/  WARPSYNC.COLLECTIVE R96, `(.L_x_381) ;  /* 0x0000000060087348 */ /* 0x000fea0003c00000 */
[----:B------:R0:W1:Y:S02]  /*4120*/  SHFL.BFLY P2, R98, R100, R102, R104 ;  /* 0x0c00006664627389 */ /* 0x0000640000040068 */
[----:B01----:R-:W-:Y:S01]  /*4130*/  ENDCOLLECTIVE ;  /* 0x000000000000791b */ /* 0x003fe20003800000 */
.L_x_381:
[----:B------:R-:W-:Y:S01]  /*4140*/  MOV R88, R98 ;  /* 0x0000006200587202 */ /* 0x000fe20000000f00 */
[----:B------:R-:W-:Y:S06]  /*4150*/  BRA `(.L_x_382) ;  /* 0xffffffd800907947 */ /* 0x000fec000383ffff */
.L_x_383:
        /* <DEDUP_REMOVED lines=10> */
.L_x_2010:


//--------------------- .text._ZN10layer_norm13ln_fwd_kernelINS_13Kernel_traitsIffffjLj30720ELj4ELj1ELj4ELj4ENS_18Kernel_traits_baseILj30720EffffjLj128EEEEEEEvNS_9FwdParamsE --------------------------
	.section	.text._ZN10layer_norm13ln_fwd_kernelINS_13Kernel_traitsIffffjLj30720ELj4ELj1ELj4ELj4ENS_18Kernel_traits_baseILj30720EffffjLj128EEEEEEEvNS_9FwdParamsE,"ax",@progbits
	.align	128
        .global         _ZN10layer_norm13ln_fwd_kernelINS_13Kernel_traitsIffffjLj30720ELj4ELj1ELj4ELj4ENS_18Kernel_traits_baseILj30720EffffjLj128EEEEEEEvNS_9FwdParamsE
        .type           _ZN10layer_norm13ln_fwd_kernelINS_13Kernel_traitsIffffjLj30720ELj4ELj1ELj4ELj4ENS_18Kernel_traits_baseILj30720EffffjLj128EEEEEEEvNS_9FwdParamsE,@function
        .size           _ZN10layer_norm13ln_fwd_kernelINS_13Kernel_traitsIffffjLj30720ELj4ELj1ELj4ELj4ENS_18Kernel_traits_baseILj30720EffffjLj128EEEEEEEvNS_9FwdParamsE,(.L_x_2011 - _ZN10layer_norm13ln_fwd_kernelINS_13Kernel_traitsIffffjLj30720ELj4ELj1ELj4ELj4ENS_18Kernel_traits_baseILj30720EffffjLj128EEEEEEEvNS_9FwdParamsE)
        .other          _ZN10layer_norm13ln_fwd_kernelINS_13Kernel_traitsIffffjLj30720ELj4ELj1ELj4ELj4ENS_18Kernel_traits_baseILj30720EffffjLj128EEEEEEEvNS_9FwdParamsE,@"STO_CUDA_ENTRY STV_DEFAULT"
_ZN10layer_norm13ln_fwd_kernelINS_13Kernel_traitsIffffjLj30720ELj4ELj1ELj4ELj4ENS_18Kernel_traits_baseILj30720EffffjLj128EEEEEEEvNS_9FwdParamsE:
.text._ZN10layer_norm13ln_fwd_kernelINS_13Kernel_traitsIffffjLj30720ELj4ELj1ELj4ELj4ENS_18Kernel_traits_baseILj30720EffffjLj128EEEEEEEvNS_9FwdParamsE:
        /* <DEDUP_REMOVED lines=17> */
[----:B------:R-:W5:Y:S01]  /*0110*/  LDG.E R63, desc[UR6][R120.64] ;  /* 0x00000006783f7981 */ /* 0x000f62000c1e1900 */
[----:B-1----:R-:W-:-:S03]  /*0120*/  IMAD.WIDE.U32 R2, R5, 0x4, R2 ;  /* 0x0000000405027825 */ /* 0x002fc600078e0002 */
[----:B------:R-:W5:Y:S04]  /*0130*/  LDG.E R62, desc[UR6][R120.64+0x800] ;  /* 0x00080006783e7981 */ /* 0x000f68000c1e1900 */
        /* <DEDUP_REMOVED lines=57> */
[----:B------:R-:W5:Y:S01]  /*04d0*/  LDG.E R4, desc[UR6][R120.64+0x1d800] ;  /* 0x01d8000678047981 */ /* 0x000f62000c1e1900 */
[----:B------:R-:W-:-:S03]  /*04e0*/  HFMA2.MMA R220, -RZ, RZ, 0, 5.9604644775390625e-08 ;  /* 0x00000001ffdc7435 */ /* 0x000fc600000001ff */
        /* <DEDUP_REMOVED lines=59> */
[----:B------:R0:W5:Y:S02]  /*08a0*/  LDG.E R64, desc[UR6][R2.64+0x1d800] ;  /* 0x01d8000602407981 */ /* 0x000164000c1e1900 */
[----:B0-----:R-:W-:Y:S01]  /*08b0*/  HFMA2.MMA R2, -RZ, RZ, 0, 0 ;  /* 0x00000000ff027435 */ /* 0x001fe200000001ff */
[----:B------:R-:W-:-:S10]  /*08c0*/  MOV R3, R0 ;  /* 0x0000000000037202 */ /* 0x000fd40000000f00 */
.L_x_387:
[----:B------:R-:W0:Y:S01]  /*08d0*/  S2R R166, SR_CTAID.X ;  /* 0x0000000000a67919 */ /* 0x000e220000002500 */
[----:B--2---:R-:W1:Y:S01]  /*08e0*/  LDC.64 R120, c[0x0][0x220] ;  /* 0x00008800ff787b82 */ /* 0x004e620000000a00 */
[----:B0-----:R-:W-:-:S04]  /*08f0*/  SHF.L.U32 R123, R166, 0x7, RZ ;  /* 0x00000007a67b7819 */ /* 0x001fc800000006ff */
[----:B------:R-:W-:Y:S01]  /*0900*/  LOP3.LUT R0, R123, 0x180, R136, 0xe2, !PT ;  /* 0x000001807b007812 */ /* 0x000fe200078ee288 */
[----:B------:R-:W-:-:S03]  /*0910*/  IMAD R123, R3, 0x7800, RZ ;  /* 0x00007800037b7824 */ /* 0x000fc600078e02ff */
[----:B------:R-:W-:-:S04]  /*0920*/  LOP3.LUT R0, R0, 0x60, R139, 0xf8, !PT ;  /* 0x0000006000007812 */ /* 0x000fc800078ef88b */
[----:B------:R-:W-:-:S04]  /*0930*/  LOP3.LUT R126, R123, R0, RZ, 0xfc, !PT ;  /* 0x000000007b7e7212 */ /* 0x000fc800078efcff */
[C---:B------:R-:W-:Y:S01]  /*0940*/  IADD3 R123, R126.reuse, 0x200, RZ ;  /* 0x000002007e7b7810 */ /* 0x040fe20007ffe0ff */
[C---:B-1----:R-:W-:Y:S01]  /*0950*/  IMAD.WIDE.U32 R214, R126.reuse, 0x4, R120 ;  /* 0x000000047ed67825 */ /* 0x042fe200078e0078 */
[----:B------:R-:W-:-:S03]  /*0960*/  IADD3 R125, R126, 0x400, RZ ;  /* 0x000004007e7d7810 */ /* 0x000fc60007ffe0ff */
[--C-:B------:R-:W-:Y:S02]  /*0970*/  IMAD.WIDE.U32 R122, R123, 0x4, R120.reuse ;  /* 0x000000047b7a7825 */ /* 0x100fe400078e0078 */
[----:B------:R-:W2:Y:S01]  /*0980*/  LDG.E R214, desc[UR6][R214.64] ;  /* 0x00000006d6d67981 */ /* 0x000ea2000c1e1900 */
[C---:B------:R-:W-:Y:S01]  /*0990*/  IADD3 R127, R126.reuse, 0x600, RZ ;  /* 0x000006007e7f7810 */ /* 0x040fe20007ffe0ff */
[----:B------:R-:W-:Y:S02]  /*09a0*/  IMAD.WIDE.U32 R124, R125, 0x4, R120 ;  /* 0x000000047d7c7825 */ /* 0x000fe400078e0078 */
[----:B------:R0:W3:Y:S01]  /*09b0*/  LDG.E R213, desc[UR6][R122.64] ;  /* 0x000000067ad57981 */ /* 0x0000e2000c1e1900 */
        /* <DEDUP_REMOVED lines=86> */
[C---:B------:R-:W-:Y:S01]  /*0f20*/  IADD3 R0, R126.reuse, 0x4200, RZ ;  /* 0x000042007e007810 */ /* 0x040fe20007ffe0ff */
        /* <DEDUP_REMOVED lines=291> */
.L_x_398:
        /* <DEDUP_REMOVED lines=73> */
[C---:B------:R-:W-:Y:S02]  /*25f0*/  LEA R120, P3, R122.reuse, UR8, 0x2 ;  /* 0x000000087a787c11 */ /* 0x040fe4000f8610ff */
        /* <DEDUP_REMOVED lines=8> */
.L_x_386:
[----:B------:R-:W2:Y:S04]  /*2680*/  LDG.E.STRONG.GPU R122, desc[UR6][R120.64] ;  /* 0x00000006787a7981 */ /* 0x000ea8000c1ef900 */
[----:B--2---:R-:W-:Y:S01]  /*2690*/  CCTL.IVALL ;  /* 0x00000000ff00798f */ /* 0x004fe20002000000 */
[----:B------:R-:W-:Y:S05]  /*26a0*/  YIELD ;  /* 0x0000000000007946 */ /* 0x000fea0003800000 */
[----:B------:R-:W-:-:S13]  /*26b0*/  ISETP.NE.AND P2, PT, R122, R227, PT ;  /* 0x000000e37a00720c */ /* 0x000fda0003f45270 */
[----:B------:R-:W-:Y:S05]  /*26c0*/  @P2 BRA `(.L_x_386) ;  /* 0xfffffffc00ec2947 */ /* 0x000fea000383ffff */
.L_x_385:
        /* <DEDUP_REMOVED lines=17> */
[----:B--2---:R-:W1:Y:S04]  /*27e0*/  SHFL.DOWN PT, R225, R122, 0x2, 0x1f ;  /* 0x08401f007ae17f89 */ /* 0x004e6800000e0000 */
[----:B------:R-:W2:Y:S01]  /*27f0*/  SHFL.DOWN PT, R222, R123, 0x2, 0x1f ;  /* 0x08401f007bde7f89 */ /* 0x000ea200000e0000 */
[----:B-1----:R-:W-:Y:S01]  /*2800*/  FMUL.FTZ R228, R220, R225 ;  /* 0x000000e1dce47220 */ /* 0x002fe20000410000 */
[----:B------:R-:W-:-:S03]  /*2810*/  FADD.FTZ R225, -R225, R122 ;  /* 0x0000007ae1e17221 */ /* 0x000fc60000010100 */
[----:B------:R-:W-:Y:S01]  /*2820*/  FFMA.FTZ R227, R223, R122, R228 ;  /* 0x0000007adfe37223 */ /* 0x000fe200000100e4 */
[----:B------:R-:W-:Y:S01]  /*2830*/  FMUL.FTZ R120, R225, R225 ;  /* 0x000000e1e1787220 */ /* 0x000fe20000410000 */
[----:B--2---:R-:W-:Y:S01]  /*2840*/  FADD.FTZ R121, R222, R123 ;  /* 0x0000007bde797221 */ /* 0x004fe20000010000 */
[----:B------:R-:W1:Y:S01]  /*2850*/  SHFL.DOWN PT, R225, R224, 0x1, 0x1f ;  /* 0x08201f00e0e17f89 */ /* 0x000e6200000e0000 */
[----:B0-----:R-:W-:Y:S01]  /*2860*/  FMUL.FTZ R227, R226, R227 ;  /* 0x000000e3e2e37220 */ /* 0x001fe20000410000 */
[----:B------:R-:W-:-:S04]  /*2870*/  FMUL.FTZ R223, R120, R223 ;  /* 0x000000df78df7220 */ /* 0x000fc80000410000 */
[----:B------:R-:W0:Y:S01]  /*2880*/  SHFL.DOWN PT, R122, R227, 0x1, 0x1f ;  /* 0x08201f00e37a7f89 */ /* 0x000e2200000e0000 */
[----:B------:R-:W-:-:S04]  /*2890*/  FMUL.FTZ R223, R220, R223 ;  /* 0x000000dfdcdf7220 */ /* 0x000fc80000410000 */
[----:B------:R-:W-:-:S05]  /*28a0*/  FFMA.FTZ R121, R226, R223, R121 ;  /* 0x000000dfe2797223 */ /* 0x000fca0000010079 */
[----:B------:R-:W2:Y:S01]  /*28b0*/  SHFL.DOWN PT, R220, R121, 0x1, 0x1f ;  /* 0x08201f0079dc7f89 */ /* 0x000ea200000e0000 */
[----:B-1----:R-:W-:-:S06]  /*28c0*/  FADD.FTZ R123, R224, R225 ;  /* 0x000000e1e07b7221 */ /* 0x002fcc0000010000 */
[----:B------:R-:W1:Y:S01]  /*28d0*/  MUFU.RCP R123, R123 ;  /* 0x0000007b007b7308 */ /* 0x000e620000001000 */
[----:B0-----:R-:W-:-:S04]  /*28e0*/  FADD.FTZ R120, R227, -R122 ;  /* 0x8000007ae3787221 */ /* 0x001fc80000010000 */
[----:B------:R-:W-:Y:S01]  /*28f0*/  FMUL.FTZ R223, R120, R120 ;  /* 0x0000007878df7220 */ /* 0x000fe20000410000 */
[----:B------:R-:W-:Y:S01]  /*2900*/  LOP3.LUT R120, R221, 0x3, R166, 0xc8, !PT ;  /* 0x00000003dd787812 */ /* 0x000fe200078ec8a6 */
[----:B------:R-:W-:Y:S02]  /*2910*/  FMUL.FTZ R221, R225, R122 ;  /* 0x0000007ae1dd7220 */ /* 0x000fe40000410000 */
[----:B------:R-:W-:Y:S01]  /*2920*/  FMUL.FTZ R222, R224, R223 ;  /* 0x000000dfe0de7220 */ /* 0x000fe20000410000 */
[----:B------:R-:W-:Y:S01]  /*2930*/  LOP3.LUT P1, RZ, R120, 0x1f, R139, 0xf8, !PT ;  /* 0x0000001f78ff7812 */ /* 0x000fe2000782f88b */
[----:B--2---:R-:W-:Y:S01]  /*2940*/  FADD.FTZ R220, R121, R220 ;  /* 0x000000dc79dc7221 */ /* 0x004fe20000010000 */
[----:B------:R-:W-:Y:S01]  /*2950*/  FFMA.FTZ R224, R224, R227, R221 ;  /* 0x000000e3e0e07223 */ /* 0x000fe200000100dd */
[----:B------:R-:W-:Y:S01]  /*2960*/  FMUL.FTZ R222, R225, R222 ;  /* 0x000000dee1de7220 */ /* 0x000fe20000410000 */
[----:B------:R-:W-:-:S03]  /*2970*/  SHF.L.U32 R223, R166, 0x7, RZ ;  /* 0x00000007a6df7819 */ /* 0x000fc600000006ff */
[C---:B-1----:R-:W-:Y:S01]  /*2980*/  FFMA.FTZ R222, R123.reuse, R222, R220 ;  /* 0x000000de7bde7223 */ /* 0x042fe200000100dc */
[----:B------:R-:W-:Y:S01]  /*2990*/  FMUL.FTZ R221, R123, R224 ;  /* 0x000000e07bdd7220 */ /* 0x000fe20000410000 */
[----:B------:R-:W0:Y:S01]  /*29a0*/  LDC R220, c[0x0][0x260] ;  /* 0x00009800ffdc7b82 */ /* 0x000e220000000800 */
[----:B------:R-:W-:Y:S01]  /*29b0*/  LOP3.LUT R122, R223, 0x180, R136, 0xe2, !PT ;  /* 0x00000180df7a7812 */ /* 0x000fe200078ee288 */
[----:B------:R-:W-:Y:S01]  /*29c0*/  IMAD R223, R3, 0x7800, RZ ;  /* 0x0000780003df7824 */ /* 0x000fe200078e02ff */
[----:B------:R-:W0:Y:S02]  /*29d0*/  SHFL.IDX PT, R123, R222, RZ, 0x1f ;  /* 0x00001fffde7b7589 */ /* 0x000e2400000e0000 */
[----:B------:R-:W-:Y:S02]  /*29e0*/  LOP3.LUT R122, R122, 0x60, R139, 0xf8, !PT ;  /* 0x000000607a7a7812 */ /* 0x000fe400078ef88b */
[----:B------:R-:W1:Y:S01]  /*29f0*/  SHFL.IDX PT, R221, R221, RZ, 0x1f ;  /* 0x00001fffdddd7589 */ /* 0x000e6200000e0000 */
[----:B------:R-:W2:Y:S01]  /*2a00*/  @!P1 LDC.64 R120, c[0x0][0x230] ;  /* 0x00008c00ff789b82 */ /* 0x000ea20000000a00 */
[----:B------:R-:W-:-:S04]  /*2a10*/  LOP3.LUT R166, R223, R122, RZ, 0xfc, !PT ;  /* 0x0000007adfa67212 */ /* 0x000fc800078efcff */
[C---:B------:R-:W-:Y:S02]  /*2a20*/  IADD3 R235, R166.reuse, 0xa00, RZ ;  /* 0x00000a00a6eb7810 */ /* 0x040fe40007ffe0ff */
[C---:B------:R-:W-:Y:S02]  /*2a30*/  IADD3 R237, R166.reuse, 0xc00, RZ ;  /* 0x00000c00a6ed7810 */ /* 0x040fe40007ffe0ff */
[C---:B------:R-:W-:Y:S02]  /*2a40*/  IADD3 R239, R166.reuse, 0xe00, RZ ;  /* 0x00000e00a6ef7810 */ /* 0x040fe40007ffe0ff */
[C---:B------:R-:W-:Y:S02]  /*2a50*/  IADD3 R241, R166.reuse, 0x1000, RZ ;  /* 0x00001000a6f17810 */ /* 0x040fe40007ffe0ff */
[----:B------:R-:W-:Y:S01]  /*2a60*/  IADD3 R243, R166, 0x1200, RZ ;  /* 0x00001200a6f37810 */ /* 0x000fe20007ffe0ff */
[----:B0-----:R-:W-:Y:S02]  /*2a70*/  FFMA.FTZ R220, R123, 3.2552085031056776643e-05, R220 ;  /* 0x380888897bdc7823 */ /* 0x001fe400000100dc */
[----:B------:R-:W0:Y:S01]  /*2a80*/  @!P1 LDC.64 R122, c[0x0][0x238] ;  /* 0x00008e00ff7a9b82 */ /* 0x000e220000000a00 */
[----:B-1----:R-:W-:Y:S01]  /*2a90*/  FADD.FTZ R125, R125, -R221 ;  /* 0x800000dd7d7d7221 */ /* 0x002fe20000010000 */
[----:B--2---:R-:W-:-:S02]  /*2aa0*/  @!P1 IMAD.WIDE R120, R3, 0x4, R120 ;  /* 0x0000000403789825 */ /* 0x004fc400078e0278 */
[----:B------:R-:W1:Y:S02]  /*2ab0*/  MUFU.RSQ R220, R220 ;  /* 0x000000dc00dc7308 */ /* 0x000e640000001400 */
        /* <DEDUP_REMOVED lines=15> */
[----:B--2---:R-:W2:Y:S01]  /*2bb0*/  LDC.64 R120, c[0x0][0x228] ;  /* 0x00008a00ff787b82 */ /* 0x004ea20000000a00 */
[C---:B-1----:R-:W-:Y:S01]  /*2bc0*/  FMUL.FTZ R227, R220.reuse, R125 ;  /* 0x0000007ddce37220 */ /* 0x042fe20000410000 */
[C---:B------:R-:W-:Y:S01]  /*2bd0*/  FMUL.FTZ R214, R220.reuse, R214 ;  /* 0x000000d6dcd67220 */ /* 0x040fe20000410000 */
[----:B------:R-:W-:Y:S01]  /*2be0*/  FMUL.FTZ R225, R220, R127 ;  /* 0x0000007fdce17220 */ /* 0x000fe20000410000 */
[----:B0-----:R-:W-:Y:S01]  /*2bf0*/  @!P1 IMAD.WIDE R122, R3, 0x4, R122 ;  /* 0x00000004037a9825 */ /* 0x001fe200078e027a */
[----:B------:R-:W-:-:S03]  /*2c00*/  IADD3 R125, R166, 0x200, RZ ;  /* 0x00000200a67d7810 */ /* 0x000fc60007ffe0ff */
[C---:B------:R-:W-:Y:S01]  /*2c10*/  FMUL.FTZ R213, R220.reuse, R213 ;  /* 0x000000d5dcd57220 */ /* 0x040fe20000410000 */
[----:B------:R-:W-:Y:S01]  /*2c20*/  FMUL.FTZ R223, R220, R129 ;  /* 0x00000081dcdf7220 */ /* 0x000fe20000410000 */
[----:B------:R-:W-:Y:S01]  /*2c30*/  IADD3 R127, R166, 0x400, RZ ;  /* 0x00000400a67f7810 */ /* 0x000fe20007ffe0ff */
[----:B------:R-:W-:Y:S01]  /*2c40*/  FMUL.FTZ R212, R220, R212 ;  /* 0x000000d4dcd47220 */ /* 0x000fe20000410000 */
[----:B------:R-:W-:Y:S01]  /*2c50*/  IADD3 R129, R166, 0x600, RZ ;  /* 0x00000600a6817810 */ /* 0x000fe20007ffe0ff */
        /* <DEDUP_REMOVED lines=46> */
[----:B------:R0:W-:Y:S01]  /*2f40*/  @!P1 STG.E desc[UR6][R122.64], R220 ;  /* 0x000000dc7a009986 */ /* 0x0001e2000c101906 */
[C---:B------:R-:W-:Y:S01]  /*2f50*/  FMUL.FTZ R221, R220.reuse, R131 ;  /* 0x00000083dcdd7220 */ /* 0x040fe20000410000 */
[----:B------:R-:W-:Y:S01]  /*2f60*/  FMUL.FTZ R226, R220, R124 ;  /* 0x0000007cdce27220 */ /* 0x000fe20000410000 */
[----:B-----5:R-:W-:Y:S01]  /*2f70*/  FFMA.FTZ R229, R135, R214, R63 ;  /* 0x000000d687e57223 */ /* 0x020fe2000001003f */
[----:B------:R-:W-:Y:S01]  /*2f80*/  IADD3 R131, R166, 0x800, RZ ;  /* 0x00000800a6837810 */ /* 0x000fe20007ffe0ff */
[----:B--2---:R-:W-:-:S04]  /*2f90*/  IMAD.WIDE.U32 R124, R125, 0x4, R120 ;  /* 0x000000047d7c7825 */ /* 0x004fc800078e0078 */
[----:B------:R-:W-:Y:S01]  /*2fa0*/  FFMA.FTZ R213, R134, R213, R62 ;  /* 0x000000d586d57223 */ /* 0x000fe2000001003e */
[C---:B------:R-:W-:Y:S01]  /*2fb0*/  FMUL.FTZ R210, R220.reuse, R210 ;  /* 0x000000d2dcd27220 */ /* 0x040fe20000410000 */
[----:B------:R-:W-:Y:S01]  /*2fc0*/  FMUL.FTZ R224, R220, R128 ;  /* 0x00000080dce07220 */ /* 0x000fe20000410000 */
[----:B------:R-:W-:Y:S01]  /*2fd0*/  FFMA.FTZ R231, R133, R212, R61 ;  /* 0x000000d485e77223 */ /* 0x000fe2000001003d */
[----:B------:R-:W-:-:S04]  /*2fe0*/  IMAD.WIDE.U32 R128, R129, 0x4, R120 ;  /* 0x0000000481807825 */ /* 0x000fc800078e0078 */
[----:B------:R-:W-:Y:S01]  /*2ff0*/  FFMA.FTZ R211, R132, R211, R60 ;  /* 0x000000d384d37223 */ /* 0x000fe2000001003c */
[C---:B------:R-:W-:Y:S01]  /*3000*/  FMUL.FTZ R209, R220.reuse, R209 ;  /* 0x000000d1dcd17220 */ /* 0x040fe20000410000 */
[----:B------:R-:W-:Y:S01]  /*3010*/  FMUL.FTZ R208, R220, R208 ;  /* 0x000000d0dcd07220 */ /* 0x000fe20000410000 */
[----:B0-----:R-:W-:-:S04]  /*3020*/  IMAD.WIDE.U32 R122, R126, 0x4, R120 ;  /* 0x000000047e7a7825 */ /* 0x001fc800078e0078 */
[C---:B------:R-:W-:Y:S01]  /*3030*/  FMUL.FTZ R222, R220.reuse, R130 ;  /* 0x00000082dcde7220 */ /* 0x040fe20000410000 */
[C---:B------:R-:W-:Y:S01]  /*3040*/  FMUL.FTZ R207, R220.reuse, R207 ;  /* 0x000000cfdccf7220 */ /* 0x040fe20000410000 */
[----:B------:R-:W-:Y:S01]  /*3050*/  FFMA.FTZ R233, R119, R210, R59 ;  /* 0x000000d277e97223 */ /* 0x000fe2000001003b */
[--C-:B------:R-:W-:Y:S01]  /*3060*/  IMAD.WIDE.U32 R126, R127, 0x4, R120.reuse ;  /* 0x000000047f7e7825 */ /* 0x100fe200078e0078 */
[----:B------:R0:W-:Y:S03]  /*3070*/  STG.E desc[UR6][R122.64], R229 ;  /* 0x000000e57a007986 */ /* 0x0001e6000c101906 */
[C---:B------:R-:W-:Y:S01]  /*3080*/  FMUL.FTZ R206, R220.reuse, R206 ;  /* 0x000000cedcce7220 */ /* 0x040fe20000410000 */
[----:B------:R-:W-:Y:S01]  /*3090*/  FMUL.FTZ R205, R220, R205 ;  /* 0x000000cddccd7220 */ /* 0x000fe20000410000 */
[----:B------:R-:W-:Y:S01]  /*30a0*/  IMAD.WIDE.U32 R130, R131, 0x4, R120 ;  /* 0x0000000483827825 */ /* 0x000fe200078e0078 */
[----:B------:R1:W-:Y:S03]  /*30b0*/  STG.E desc[UR6][R124.64], R213 ;  /* 0x000000d57c007986 */ /* 0x0003e6000c101906 */
[----:B------:R-:W-:Y:S01]  /*30c0*/  FFMA.FTZ R209, R118, R209, R58 ;  /* 0x000000d176d17223 */ /* 0x000fe2000001003a */
[----:B------:R-:W-:Y:S01]  /*30d0*/  FFMA.FTZ R207, R116, R207, R56 ;  /* 0x000000cf74cf7223 */ /* 0x000fe20000010038 */
[----:B------:R-:W-:Y:S01]  /*30e0*/  FFMA.FTZ R205, R114, R205, R54 ;  /* 0x000000cd72cd7223 */ /* 0x000fe20000010036 */
[----:B------:R2:W-:Y:S01]  /*30f0*/  STG.E desc[UR6][R126.64], R231 ;  /* 0x000000e77e007986 */ /* 0x0005e2000c101906 */
[C---:B------:R-:W-:Y:S01]  /*3100*/  FMUL.FTZ R204, R220.reuse, R204 ;  /* 0x000000ccdccc7220 */ /* 0x040fe20000410000 */
[C---:B------:R-:W-:Y:S01]  /*3110*/  FMUL.FTZ R203, R220.reuse, R203 ;  /* 0x000000cbdccb7220 */ /* 0x040fe20000410000 */
[----:B------:R-:W-:Y:S01]  /*3120*/  FMUL.FTZ R202, R220, R202 ;  /* 0x000000cadcca7220 */ /* 0x000fe20000410000 */
[----:B------:R3:W-:Y:S01]  /*3130*/  STG.E desc[UR6][R128.64], R211 ;  /* 0x000000d380007986 */ /* 0x0007e2000c101906 */
[----:B0-----:R-:W-:Y:S01]  /*3140*/  IMAD.WIDE.U32 R122, R235, 0x4, R120 ;  /* 0x00000004eb7a7825 */ /* 0x001fe200078e0078 */
[----:B------:R-:W-:-:S03]  /*3150*/  IADD3 R229, R166, 0x1400, RZ ;  /* 0x00001400a6e57810 */ /* 0x000fc60007ffe0ff */
[----:B------:R-:W-:Y:S01]  /*3160*/  FMUL.FTZ R201, R220, R201 ;  /* 0x000000c9dcc97220 */ /* 0x000fe20000410000 */
[----:B------:R0:W-:Y:S01]  /*3170*/  STG.E desc[UR6][R130.64], R233 ;  /* 0x000000e982007986 */ /* 0x0001e2000c101906 */
[----:B-1----:R-:W-:-:S04]  /*3180*/  IMAD.WIDE.U32 R124, R237, 0x4, R120 ;  /* 0x00000004ed7c7825 */ /* 0x002fc800078e0078 */
[----:B------:R-:W-:Y:S01]  /*3190*/  FFMA.FTZ R213, R115, R206, R55 ;  /* 0x000000ce73d57223 */ /* 0x000fe20000010037 */
[C---:B------:R-:W-:Y:S01]  /*31a0*/  IADD3 R235, R166.reuse, 0x1a00, RZ ;  /* 0x00001a00a6eb7810 */ /* 0x040fe20007ffe0ff */
[----:B------:R1:W-:Y:S01]  /*31b0*/  STG.E desc[UR6][R122.64], R209 ;  /* 0x000000d17a007986 */ /* 0x0003e2000c101906 */
[----:B--2---:R-:W-:Y:S01]  /*31c0*/  IMAD.WIDE.U32 R126, R239, 0x4, R120 ;  /* 0x00000004ef7e7825 */ /* 0x004fe200078e0078 */
[----:B------:R-:W-:-:S03]  /*31d0*/  IADD3 R231, R166, 0x1600, RZ ;  /* 0x00001600a6e77810 */ /* 0x000fc60007ffe0ff */
[----:B------:R-:W-:Y:S01]  /*31e0*/  FMUL.FTZ R200, R220, R200 ;  /* 0x000000c8dcc87220 */ /* 0x000fe20000410000 */
[----:B---3--:R-:W-:Y:S01]  /*31f0*/  FFMA.FTZ R211, R117, R208, R57 ;  /* 0x000000d075d37223 */ /* 0x008fe20000010039 */
[----:B------:R-:W-:Y:S01]  /*3200*/  IMAD.WIDE.U32 R128, R241, 0x4, R120 ;  /* 0x00000004f1807825 */ /* 0x000fe200078e0078 */
[----:B------:R-:W-:-:S03]  /*3210*/  IADD3 R237, R166, 0x1c00, RZ ;  /* 0x00001c00a6ed7810 */ /* 0x000fc60007ffe0ff */
[----:B------:R-:W-:Y:S01]  /*3220*/  FFMA.FTZ R203, R112, R203, R52 ;  /* 0x000000cb70cb7223 */ /* 0x000fe20000010034 */
[----:B0-----:R-:W-:Y:S01]  /*3230*/  IADD3 R233, R166, 0x1800, RZ ;  /* 0x00001800a6e97810 */ /* 0x001fe20007ffe0ff */
[----:B------:R-:W-:Y:S01]  /*3240*/  IMAD.WIDE.U32 R130, R243, 0x4, R120 ;  /* 0x00000004f3827825 */ /* 0x000fe200078e0078 */
[----:B------:R0:W-:Y:S03]  /*3250*/  STG.E desc[UR6][R124.64], R211 ;  /* 0x000000d37c007986 */ /* 0x0001e6000c101906 */
[----:B------:R-:W-:Y:S01]  /*3260*/  FFMA.FTZ R201, R110, R201, R50 ;  /* 0x000000c96ec97223 */ /* 0x000fe20000010032 */
[----:B-1----:R-:W-:Y:S01]  /*3270*/  FFMA.FTZ R209, R109, R200, R49 ;  /* 0x000000c86dd17223 */ /* 0x002fe20000010031 */
[--C-:B------:R-:W-:Y:S01]  /*3280*/  IMAD.WIDE.U32 R122, R229, 0x4, R120.reuse ;  /* 0x00000004e57a7825 */ /* 0x100fe200078e0078 */
[----:B------:R1:W-:Y:S03]  /*3290*/  STG.E desc[UR6][R126.64], R207 ;  /* 0x000000cf7e007986 */ /* 0x0003e6000c101906 */
[C---:B------:R-:W-:Y:S01]  /*32a0*/  FMUL.FTZ R199, R220.reuse, R199 ;  /* 0x000000c7dcc77220 */ /* 0x040fe20000410000 */
[----:B------:R-:W-:Y:S01]  /*32b0*/  FMUL.FTZ R198, R220, R198 ;  /* 0x000000c6dcc67220 */ /* 0x000fe20000410000 */
[----:B------:R-:W-:Y:S01]  /*32c0*/  IADD3 R229, R166, 0x2200, RZ ;  /* 0x00002200a6e57810 */ /* 0x000fe20007ffe0ff */
[----:B------:R2:W-:Y:S01]  /*32d0*/  STG.E desc[UR6][R128.64], R213 ;  /* 0x000000d580007986 */ /* 0x0005e2000c101906 */
[C---:B------:R-:W-:Y:S01]  /*32e0*/  FMUL.FTZ R197, R220.reuse, R197 ;  /* 0x000000c5dcc57220 */ /* 0x040fe20000410000 */
[C---:B------:R-:W-:Y:S01]  /*32f0*/  FMUL.FTZ R196, R220.reuse, R196 ;  /* 0x000000c4dcc47220 */ /* 0x040fe20000410000 */
[----:B------:R-:W-:Y:S01]  /*3300*/  FMUL.FTZ R195, R220, R195 ;  /* 0x000000c3dcc37220 */ /* 0x000fe20000410000 */
[----:B------:R3:W-:Y:S01]  /*3310*/  STG.E desc[UR6][R130.64], R205 ;  /* 0x000000cd82007986 */ /* 0x0007e2000c101906 */
[----:B0-----:R-:W-:Y:S01]  /*3320*/  IMAD.WIDE.U32 R124, R231, 0x4, R120 ;  /* 0x00000004e77c7825 */ /* 0x001fe200078e0078 */
[----:B------:R-:W-:-:S03]  /*3330*/  IADD3 R211, R166, 0x1e00, RZ ;  /* 0x00001e00a6d37810 */ /* 0x000fc60007ffe0ff */
[----:B------:R-:W-:Y:S01]  /*3340*/  FFMA.FTZ R199, R108, R199, R48 ;  /* 0x000000c76cc77223 */ /* 0x000fe20000010030 */
[----:B-1----:R-:W-:Y:S01]  /*3350*/  FFMA.FTZ R207, R111, R202, R51 ;  /* 0x000000ca6fcf7223 */ /* 0x002fe20000010033 */
[----:B------:R-:W-:Y:S01]  /*3360*/  IMAD.WIDE.U32 R126, R233, 0x4, R120 ;  /* 0x00000004e97e7825 */ /* 0x000fe200078e0078 */
[----:B------:R-:W-:-:S03]  /*3370*/  IADD3 R231, R166, 0x2400, RZ ;  /* 0x00002400a6e77810 */ /* 0x000fc60007ffe0ff */
[----:B------:R-:W-:Y:S01]  /*3380*/  FFMA.FTZ R197, R106, R197, R46 ;  /* 0x000000c56ac57223 */ /* 0x000fe2000001002e */
[C---:B--2---:R-:W-:Y:S01]  /*3390*/  IADD3 R213, R166.reuse, 0x2000, RZ ;  /* 0x00002000a6d57810 */ /* 0x044fe20007ffe0ff */
[----:B------:R-:W-:Y:S01]  /*33a0*/  IMAD.WIDE.U32 R128, R235, 0x4, R120 ;  /* 0x00000004eb807825 */ /* 0x000fe200078e0078 */
[----:B------:R-:W-:-:S03]  /*33b0*/  IADD3 R233, R166, 0x2600, RZ ;  /* 0x00002600a6e97810 */ /* 0x000fc60007ffe0ff */
[----:B------:R-:W-:Y:S01]  /*33c0*/  FFMA.FTZ R195, R104, R195, R44 ;  /* 0x000000c368c37223 */ /* 0x000fe2000001002c */
[----:B---3--:R-:W-:Y:S01]  /*33d0*/  FFMA.FTZ R205, R113, R204, R53 ;  /* 0x000000cc71cd7223 */ /* 0x008fe20000010035 */
[----:B------:R-:W-:-:S04]  /*33e0*/  IMAD.WIDE.U32 R130, R237, 0x4, R120 ;  /* 0x00000004ed827825 */ /* 0x000fc800078e0078 */
[C---:B------:R-:W-:Y:S01]  /*33f0*/  FMUL.FTZ R194, R220.reuse, R194 ;  /* 0x000000c2dcc27220 */ /* 0x040fe20000410000 */
[C---:B------:R-:W-:Y:S01]  /*3400*/  FMUL.FTZ R193, R220.reuse, R193 ;  /* 0x000000c1dcc17220 */ /* 0x040fe20000410000 */
[C---:B------:R-:W-:Y:S01]  /*3410*/  FMUL.FTZ R192, R220.reuse, R192 ;  /* 0x000000c0dcc07220 */ /* 0x040fe20000410000 */
[----:B------:R0:W-:Y:S01]  /*3420*/  STG.E desc[UR6][R122.64], R205 ;  /* 0x000000cd7a007986 */ /* 0x0001e2000c101906 */
[C---:B------:R-:W-:Y:S01]  /*3430*/  FMUL.FTZ R191, R220.reuse, R191 ;  /* 0x000000bfdcbf7220 */ /* 0x040fe20000410000 */
[----:B------:R-:W-:Y:S01]  /*3440*/  FMUL.FTZ R190, R220, R190 ;  /* 0x000000bedcbe7220 */ /* 0x000fe20000410000 */
[----:B------:R-:W-:Y:S01]  /*3450*/  FFMA.FTZ R193, R102, R193, R42 ;  /* 0x000000c166c17223 */ /* 0x000fe2000001002a */
[----:B------:R1:W-:Y:S01]  /*3460*/  STG.E desc[UR6][R124.64], R203 ;  /* 0x000000cb7c007986 */ /* 0x0003e2000c101906 */
[----:B------:R-:W-:Y:S01]  /*3470*/  FFMA.FTZ R191, R100, R191, R40 ;  /* 0x000000bf64bf7223 */ /* 0x000fe20000010028 */
[----:B------:R-:W-:Y:S01]  /*3480*/  IADD3 R235, R166, 0x3200, RZ ;  /* 0x00003200a6eb7810 */ /* 0x000fe20007ffe0ff */
[----:B------:R-:W-:Y:S01]  /*3490*/  FMUL.FTZ R189, R220, R189 ;  /* 0x000000bddcbd7220 */ /* 0x000fe20000410000 */
[----:B------:R2:W-:Y:S01]  /*34a0*/  STG.E desc[UR6][R126.64], R207 ;  /* 0x000000cf7e007986 */ /* 0x0005e2000c101906 */
[----:B------:R-:W-:Y:S01]  /*34b0*/  IADD3 R237, R166, 0x4000, RZ ;  /* 0x00004000a6ed7810 */ /* 0x000fe20007ffe0ff */
        /* <DEDUP_REMOVED lines=9> */
[----:B------:R-:W-:Y:S01]  /*3550*/  IADD3 R233, R166, 0x3400, RZ ;  /* 0x00003400a6e97810 */ /* 0x000fe20007ffe0ff */
[----:B------:R-:W-:Y:S01]  /*3560*/  FMUL.FTZ R185, R220, R185 ;  /* 0x000000b9dcb97220 */ /* 0x000fe20000410000 */
[----:B--2---:R-:W-:Y:S01]  /*3570*/  IMAD.WIDE.U32 R126, R229, 0x4, R120 ;  /* 0x00000004e57e7825 */ /* 0x004fe200078e0078 */
[----:B------:R-:W-:-:S03]  /*3580*/  IADD3 R207, R166, 0x2a00, RZ ;  /* 0x00002a00a6cf7810 */ /* 0x000fc60007ffe0ff */
[----:B------:R-:W-:Y:S01]  /*3590*/  FFMA.FTZ R189, R98, R189, R38 ;  /* 0x000000bd62bd7223 */ /* 0x000fe20000010026 */
[----:B---3--:R-:W-:Y:S01]  /*35a0*/  FFMA.FTZ R201, R107, R198, R47 ;  /* 0x000000c66bc97223 */ /* 0x008fe2000001002f */
[----:B------:R-:W-:Y:S01]  /*35b0*/  IMAD.WIDE.U32 R128, R213, 0x4, R120 ;  /* 0x00000004d5807825 */ /* 0x000fe200078e0078 */
[----:B------:R-:W-:-:S03]  /*35c0*/  IADD3 R213, R166, 0x3000, RZ ;  /* 0x00003000a6d57810 */ /* 0x000fc60007ffe0ff */
[----:B------:R-:W-:Y:S01]  /*35d0*/  FMUL.FTZ R184, R220, R184 ;  /* 0x000000b8dcb87220 */ /* 0x000fe20000410000 */
[C---:B0-----:R-:W-:Y:S01]  /*35e0*/  IADD3 R209, R166.reuse, 0x2c00, RZ ;  /* 0x00002c00a6d17810 */ /* 0x041fe20007ffe0ff */
[----:B------:R-:W-:Y:S01]  /*35f0*/  IMAD.WIDE.U32 R130, R211, 0x4, R120 ;  /* 0x00000004d3827825 */ /* 0x000fe200078e0078 */
[----:B------:R-:W-:-:S03]  /*3600*/  IADD3 R211, R166, 0x2e00, RZ ;  /* 0x00002e00a6d37810 */ /* 0x000fc60007ffe0ff */
[----:B------:R-:W-:Y:S01]  /*3610*/  FMUL.FTZ R183, R220, R183 ;  /* 0x000000b7dcb77220 */ /* 0x000fe20000410000 */
[C---:B------:R-:W-:Y:S01]  /*3620*/  IADD3 R231, R166.reuse, 0x3600, RZ ;  /* 0x00003600a6e77810 */ /* 0x040fe20007ffe0ff */
[----:B------:R-:W-:Y:S01]  /*3630*/  IMAD.WIDE.U32 R234, R235, 0x4, R120 ;  /* 0x00000004ebea7825 */ /* 0x000fe200078e0078 */
[----:B------:R0:W-:Y:S01]  /*3640*/  STG.E desc[UR6][R130.64], R199 ;  /* 0x000000c782007986 */ /* 0x0001e2000c101906 */
[----:B------:R-:W-:Y:S02]  /*3650*/  IADD3 R229, R166, 0x3800, RZ ;  /* 0x00003800a6e57810 */ /* 0x000fe40007ffe0ff */
[----:B------:R-:W-:Y:S01]  /*3660*/  FFMA.FTZ R187, R96, R187, R36 ;  /* 0x000000bb60bb7223 */ /* 0x000fe20000010024 */
[----:B------:R-:W-:Y:S01]  /*3670*/  IMAD.WIDE.U32 R232, R233, 0x4, R120 ;  /* 0x00000004e9e87825 */ /* 0x000fe200078e0078 */
[----:B------:R1:W-:Y:S03]  /*3680*/  STG.E desc[UR6][R128.64], R201 ;  /* 0x000000c980007986 */ /* 0x0003e6000c101906 */
[C---:B------:R-:W-:Y:S01]  /*3690*/  FMUL.FTZ R182, R220.reuse, R182 ;  /* 0x000000b6dcb67220 */ /* 0x040fe20000410000 */
[----:B------:R-:W-:Y:S01]  /*36a0*/  FFMA.FTZ R239, R95, R186, R35 ;  /* 0x000000ba5fef7223 */ /* 0x000fe20000010023 */
[----:B------:R-:W-:Y:S01]  /*36b0*/  IMAD.WIDE.U32 R230, R231, 0x4, R120 ;  /* 0x00000004e7e67825 */ /* 0x000fe200078e0078 */
[----:B------:R2:W-:Y:S03]  /*36c0*/  STG.E desc[UR6][R126.64], R197 ;  /* 0x000000c57e007986 */ /* 0x0005e6000c101906 */
[----:B------:R-:W-:Y:S01]  /*36d0*/  FMUL.FTZ R181, R220, R181 ;  /* 0x000000b5dcb57220 */ /* 0x000fe20000410000 */
[----:B------:R-:W-:Y:S01]  /*36e0*/  FFMA.FTZ R185, R94, R185, R34 ;  /* 0x000000b95eb97223 */ /* 0x000fe20000010022 */
[----:B------:R-:W-:Y:S01]  /*36f0*/  IMAD.WIDE.U32 R228, R229, 0x4, R120 ;  /* 0x00000004e5e47825 */ /* 0x000fe200078e0078 */
[----:B------:R3:W-:Y:S03]  /*3700*/  STG.E desc[UR6][R124.64], R203 ;  /* 0x000000cb7c007986 */ /* 0x0007e6000c101906 */
[----:B0-----:R-:W-:Y:S01]  /*3710*/  FFMA.FTZ R199, R99, R190, R39 ;  /* 0x000000be63c77223 */ /* 0x001fe20000010027 */
[C---:B------:R-:W-:Y:S01]  /*3720*/  FMUL.FTZ R180, R220.reuse, R180 ;  /* 0x000000b4dcb47220 */ /* 0x040fe20000410000 */
[----:B------:R-:W-:Y:S01]  /*3730*/  IMAD.WIDE.U32 R130, R205, 0x4, R120 ;  /* 0x00000004cd827825 */ /* 0x000fe200078e0078 */
[----:B------:R0:W-:Y:S03]  /*3740*/  STG.E desc[UR6][R122.64], R195 ;  /* 0x000000c37a007986 */ /* 0x0001e6000c101906 */
[----:B------:R-:W-:Y:S01]  /*3750*/  FFMA.FTZ R241, R93, R184, R33 ;  /* 0x000000b85df17223 */ /* 0x000fe20000010021 */
[----:B------:R-:W-:Y:S01]  /*3760*/  FMUL.FTZ R179, R220, R179 ;  /* 0x000000b3dcb37220 */ /* 0x000fe20000410000 */
[----:B-1----:R-:W-:-:S04]  /*3770*/  IMAD.WIDE.U32 R128, R207, 0x4, R120 ;  /* 0x00000004cf807825 */ /* 0x002fc800078e0078 */
[----:B--2---:R-:W-:Y:S01]  /*3780*/  FFMA.FTZ R197, R101, R192, R41 ;  /* 0x000000c065c57223 */ /* 0x004fe20000010029 */
[----:B------:R-:W-:Y:S01]  /*3790*/  FFMA.FTZ R183, R92, R183, R32 ;  /* 0x000000b75cb77223 */ /* 0x000fe20000010020 */
[----:B------:R-:W-:Y:S01]  /*37a0*/  FMUL.FTZ R178, R220, R178 ;  /* 0x000000b2dcb27220 */ /* 0x000fe20000410000 */
[----:B------:R-:W-:Y:S01]  /*37b0*/  IMAD.WIDE.U32 R126, R209, 0x4, R120 ;  /* 0x00000004d17e7825 */ /* 0x000fe200078e0078 */
[----:B------:R-:W-:-:S03]  /*37c0*/  IADD3 R209, R166, 0x3e00, RZ ;  /* 0x00003e00a6d17810 */ /* 0x000fc60007ffe0ff */
[----:B------:R-:W-:Y:S01]  /*37d0*/  FFMA.FTZ R243, R91, R182, R31 ;  /* 0x000000b65bf37223 */ /* 0x000fe2000001001f */
[----:B------:R-:W-:Y:S01]  /*37e0*/  FMUL.FTZ R177, R220, R177 ;  /* 0x000000b1dcb17220 */ /* 0x000fe20000410000 */
[----:B---3--:R-:W-:-:S04]  /*37f0*/  IMAD.WIDE.U32 R124, R211, 0x4, R120 ;  /* 0x00000004d37c7825 */ /* 0x008fc800078e0078 */
[----:B0-----:R-:W-:Y:S01]  /*3800*/  FFMA.FTZ R195, R103, R194, R43 ;  /* 0x000000c267c37223 */ /* 0x001fe2000001002b */
[----:B------:R-:W-:Y:S01]  /*3810*/  IADD3 R211, R166, 0x3c00, RZ ;  /* 0x00003c00a6d37810 */ /* 0x000fe20007ffe0ff */
[----:B------:R-:W-:Y:S01]  /*3820*/  FFMA.FTZ R181, R90, R181, R30 ;  /* 0x000000b55ab57223 */ /* 0x000fe2000001001e */
[--C-:B------:R-:W-:Y:S01]  /*3830*/  IMAD.WIDE.U32 R122, R213, 0x4, R120.reuse ;  /* 0x00000004d57a7825 */ /* 0x100fe200078e0078 */
[----:B------:R-:W-:Y:S01]  /*3840*/  IADD3 R213, R166, 0x3a00, RZ ;  /* 0x00003a00a6d57810 */ /* 0x000fe20007ffe0ff */
[----:B------:R0:W-:Y:S02]  /*3850*/  STG.E desc[UR6][R130.64], R195 ;  /* 0x000000c382007986 */ /* 0x0001e4000c101906 */
[----:B------:R-:W-:Y:S01]  /*3860*/  FMUL.FTZ R176, R220, R176 ;  /* 0x000000b0dcb07220 */ /* 0x000fe20000410000 */
[----:B------:R-:W-:-:S04]  /*3870*/  IMAD.WIDE.U32 R200, R158, 0x4, R120 ;  /* 0x000000049ec87825 */ /* 0x000fc800078e0078 */
[----:B------:R-:W-:Y:S01]  /*3880*/  FFMA.FTZ R245, R89, R180, R29 ;  /* 0x000000b459f57223 */ /* 0x000fe2000001001d */
[----:B------:R1:W-:Y:S01]  /*3890*/  STG.E desc[UR6][R128.64], R193 ;  /* 0x000000c180007986 */ /* 0x0003e2000c101906 */
[----:B------:R-:W-:Y:S01]  /*38a0*/  FMUL.FTZ R175, R220, R175 ;  /* 0x000000afdcaf7220 */ /* 0x000fe20000410000 */
[----:B------:R-:W-:-:S04]  /*38b0*/  IMAD.WIDE.U32 R202, R160, 0x4, R120 ;  /* 0x00000004a0ca7825 */ /* 0x000fc800078e0078 */
[----:B------:R-:W-:Y:S01]  /*38c0*/  FFMA.FTZ R179, R88, R179, R28 ;  /* 0x000000b358b37223 */ /* 0x000fe2000001001c */
[----:B------:R2:W-:Y:S01]  /*38d0*/  STG.E desc[UR6][R126.64], R197 ;  /* 0x000000c57e007986 */ /* 0x0005e2000c101906 */
[----:B------:R-:W-:Y:S01]  /*38e0*/  FMUL.FTZ R174, R220, R174 ;  /* 0x000000aedcae7220 */ /* 0x000fe20000410000 */
[----:B------:R-:W-:-:S04]  /*38f0*/  IMAD.WIDE.U32 R204, R162, 0x4, R120 ;  /* 0x00000004a2cc7825 */ /* 0x000fc800078e0078 */
[----:B------:R-:W-:Y:S01]  /*3900*/  FMUL.FTZ R173, R220, R173 ;  /* 0x000000addcad7220 */ /* 0x000fe20000410000 */
[----:B------:R3:W-:Y:S01]  /*3910*/  STG.E desc[UR6][R124.64], R191 ;  /* 0x000000bf7c007986 */ /* 0x0007e2000c101906 */
[----:B------:R-:W-:Y:S01]  /*3920*/  FFMA.FTZ R177, R86, R177, R26 ;  /* 0x000000b156b17223 */ /* 0x000fe2000001001a */
[----:B0-----:R-:W-:-:S04]  /*3930*/  IMAD.WIDE.U32 R130, R143, 0x4, R120 ;  /* 0x000000048f827825 */ /* 0x001fc800078e0078 */
[C---:B------:R-:W-:Y:S01]  /*3940*/  FMUL.FTZ R172, R220.reuse, R172 ;  /* 0x000000acdcac7220 */ /* 0x040fe20000410000 */
[----:B------:R0:W-:Y:S01]  /*3950*/  STG.E desc[UR6][R122.64], R199 ;  /* 0x000000c77a007986 */ /* 0x0001e2000c101906 */
[----:B------:R-:W-:Y:S01]  /*3960*/  FMUL.FTZ R171, R220, R171 ;  /* 0x000000abdcab7220 */ /* 0x000fe20000410000 */
[----:B-1----:R-:W-:-:S04]  /*3970*/  IMAD.WIDE.U32 R128, R142, 0x4, R120 ;  /* 0x000000048e807825 */ /* 0x002fc800078e0078 */
[----:B------:R-:W-:Y:S01]  /*3980*/  FFMA.FTZ R175, R84, R175, R24 ;  /* 0x000000af54af7223 */ /* 0x000fe20000010018 */
[----:B------:R-:W-:Y:S01]  /*3990*/  STG.E desc[UR6][R234.64], R189 ;  /* 0x000000bdea007986 */ /* 0x000fe2000c101906 */
[----:B------:R-:W-:Y:S01]  /*39a0*/  FMUL.FTZ R170, R220, R170 ;  /* 0x000000aadcaa7220 */ /* 0x000fe20000410000 */
[----:B--2---:R-:W-:-:S04]  /*39b0*/  IMAD.WIDE.U32 R126, R141, 0x4, R120 ;  /* 0x000000048d7e7825 */ /* 0x004fc800078e0078 */
[----:B------:R-:W-:Y:S01]  /*39c0*/  FMUL.FTZ R169, R220, R169 ;  /* 0x000000a9dca97220 */ /* 0x000fe20000410000 */
[----:B------:R-:W-:Y:S01]  /*39d0*/  FFMA.FTZ R173, R82, R173, R22 ;  /* 0x000000ad52ad7223 */ /* 0x000fe20000010016 */
[----:B------:R-:W-:Y:S01]  /*39e0*/  FMUL.FTZ R168, R220, R168 ;  /* 0x000000a8dca87220 */ /* 0x000fe20000410000 */
[----:B---3--:R-:W-:-:S04]  /*39f0*/  IMAD.WIDE.U32 R124, R140, 0x4, R120 ;  /* 0x000000048c7c7825 */ /* 0x008fc800078e0078 */
[----:B------:R-:W-:Y:S01]  /*3a00*/  FMUL.FTZ R167, R220, R167 ;  /* 0x000000a7dca77220 */ /* 0x000fe20000410000 */
[----:B------:R-:W-:Y:S01]  /*3a10*/  FFMA.FTZ R171, R80, R171, R20 ;  /* 0x000000ab50ab7223 */ /* 0x000fe20000010014 */
[----:B------:R-:W-:Y:S01]  /*3a20*/  FFMA.FTZ R169, R78, R169, R18 ;  /* 0x000000a94ea97223 */ /* 0x000fe20000010012 */
[----:B------:R-:W-:-:S04]  /*3a30*/  IMAD.WIDE.U32 R140, R144, 0x4, R120 ;  /* 0x00000004908c7825 */ /* 0x000fc800078e0078 */
[----:B------:R-:W-:Y:S01]  /*3a40*/  FFMA.FTZ R167, R76, R167, R16 ;  /* 0x000000a74ca77223 */ /* 0x000fe20000010010 */
[----:B------:R-:W-:Y:S01]  /*3a50*/  FFMA.FTZ R221, R75, R221, R15 ;  /* 0x000000dd4bdd7223 */ /* 0x000fe2000001000f */
[----:B------:R-:W-:Y:S01]  /*3a60*/  FMUL.FTZ R215, R220, R215 ;  /* 0x000000d7dcd77220 */ /* 0x000fe20000410000 */
[----:B------:R-:W-:-:S04]  /*3a70*/  IMAD.WIDE.U32 R142, R145, 0x4, R120 ;  /* 0x00000004918e7825 */ /* 0x000fc800078e0078 */
[C---:B------:R-:W-:Y:S01]  /*3a80*/  FMUL.FTZ R216, R220.reuse, R216 ;  /* 0x000000d8dcd87220 */ /* 0x040fe20000410000 */
[----:B------:R-:W-:Y:S01]  /*3a90*/  FFMA.FTZ R223, R73, R223, R13 ;  /* 0x000000df49df7223 */ /* 0x000fe2000001000d */
[----:B------:R-:W-:Y:S01]  /*3aa0*/  FMUL.FTZ R217, R220, R217 ;  /* 0x000000d9dcd97220 */ /* 0x000fe20000410000 */
[----:B------:R-:W-:-:S04]  /*3ab0*/  IMAD.WIDE.U32 R144, R146, 0x4, R120 ;  /* 0x0000000492907825 */ /* 0x000fc800078e0078 */
[C---:B------:R-:W-:Y:S01]  /*3ac0*/  FMUL.FTZ R218, R220.reuse, R218 ;  /* 0x000000dadcda7220 */ /* 0x040fe20000410000 */
[----:B------:R-:W-:Y:S01]  /*3ad0*/  FFMA.FTZ R225, R71, R225, R11 ;  /* 0x000000e147e17223 */ /* 0x000fe2000001000b */
[----:B------:R-:W-:Y:S01]  /*3ae0*/  FMUL.FTZ R219, R220, R219 ;  /* 0x000000dbdcdb7220 */ /* 0x000fe20000410000 */
[----:B------:R-:W-:-:S04]  /*3af0*/  IMAD.WIDE.U32 R190, R148, 0x4, R120 ;  /* 0x0000000494be7825 */ /* 0x000fc800078e0078 */
[----:B------:R-:W-:Y:S01]  /*3b00*/  FFMA.FTZ R215, R70, R215, R10 ;  /* 0x000000d746d77223 */ /* 0x000fe2000001000a */
[----:B------:R-:W-:Y:S01]  /*3b10*/  FFMA.FTZ R217, R68, R217, R8 ;  /* 0x000000d944d97223 */ /* 0x000fe20000010008 */
[----:B------:R-:W-:Y:S01]  /*3b20*/  FFMA.FTZ R219, R66, R219, R6 ;  /* 0x000000db42db7223 */ /* 0x000fe20000010006 */
[----:B------:R-:W-:-:S04]  /*3b30*/  IMAD.WIDE.U32 R192, R150, 0x4, R120 ;  /* 0x0000000496c07825 */ /* 0x000fc800078e0078 */
[----:B------:R-:W-:Y:S01]  /*3b40*/  FFMA.FTZ R227, R64, R227, R4 ;  /* 0x000000e340e37223 */ /* 0x000fe20000010004 */
[----:B------:R-:W-:Y:S01]  /*3b50*/  IADD3 R3, R3, UR5, RZ ;  /* 0x0000000503037c10 */ /* 0x000fe2000fffe0ff */
[--C-:B------:R-:W-:Y:S01]  /*3b60*/  IMAD.WIDE.U32 R194, R152, 0x4, R120.reuse ;  /* 0x0000000498c27825 */ /* 0x100fe200078e0078 */
[----:B------:R-:W-:Y:S02]  /*3b70*/  SEL R220, RZ, 0x1, P0 ;  /* 0x00000001ffdc7807 */ /* 0x000fe40000000000 */
[----:B------:R-:W-:Y:S01]  /*3b80*/  ISETP.GE.AND P1, PT, R3, UR4, PT ;  /* 0x0000000403007c0c */ /* 0x000fe2000bf26270 */
[----:B------:R-:W-:-:S04]  /*3b90*/  IMAD.WIDE.U32 R196, R154, 0x4, R120 ;  /* 0x000000049ac47825 */ /* 0x000fc800078e0078 */
[----:B0-----:R-:W-:-:S04]  /*3ba0*/  IMAD.WIDE.U32 R198, R156, 0x4, R120 ;  /* 0x000000049cc67825 */ /* 0x001fc800078e0078 */
        /* <DEDUP_REMOVED lines=16> */
[----:B------:R-:W-:-:S05]  /*3cb0*/  FFMA.FTZ R237, R97, R188, R37 ;  /* 0x000000bc61ed7223 */ /* 0x000fca0000010025 */
[----:B------:R-:W-:Y:S04]  /*3cc0*/  STG.E desc[UR6][R232.64], R237 ;  /* 0x000000ede8007986 */ /* 0x000fe8000c101906 */
[----:B------:R0:W-:Y:S04]  /*3cd0*/  STG.E desc[UR6][R230.64], R187 ;  /* 0x000000bbe6007986 */ /* 0x0001e8000c101906 */
[----:B------:R-:W-:Y:S04]  /*3ce0*/  STG.E desc[UR6][R228.64], R239 ;  /* 0x000000efe4007986 */ /* 0x000fe8000c101906 */
[----:B------:R1:W-:Y:S04]  /*3cf0*/  STG.E desc[UR6][R212.64], R185 ;  /* 0x000000b9d4007986 */ /* 0x0003e8000c101906 */
[----:B------:R-:W-:Y:S01]  /*3d00*/  STG.E desc[UR6][R210.64], R241 ;  /* 0x000000f1d2007986 */ /* 0x000fe2000c101906 */
[----:B0-----:R-:W-:-:S03]  /*3d10*/  FFMA.FTZ R187, R85, R176, R25 ;  /* 0x000000b055bb7223 */ /* 0x001fc60000010019 */
[----:B------:R-:W-:Y:S01]  /*3d20*/  STG.E desc[UR6][R208.64], R183 ;  /* 0x000000b7d0007986 */ /* 0x000fe2000c101906 */
[----:B-1----:R-:W-:-:S03]  /*3d30*/  FFMA.FTZ R185, R87, R178, R27 ;  /* 0x000000b257b97223 */ /* 0x002fc6000001001b */
[----:B------:R0:W-:Y:S04]  /*3d40*/  STG.E desc[UR6][R120.64], R243 ;  /* 0x000000f378007986 */ /* 0x0001e8000c101906 */
[----:B------:R1:W-:Y:S04]  /*3d50*/  STG.E desc[UR6][R122.64], R181 ;  /* 0x000000b57a007986 */ /* 0x0003e8000c101906 */
[----:B------:R2:W-:Y:S04]  /*3d60*/  STG.E desc[UR6][R124.64], R245 ;  /* 0x000000f57c007986 */ /* 0x0005e8000c101906 */
[----:B------:R3:W-:Y:S01]  /*3d70*/  STG.E desc[UR6][R126.64], R179 ;  /* 0x000000b37e007986 */ /* 0x0007e2000c101906 */
[----:B0-----:R-:W-:-:S03]  /*3d80*/  FFMA.FTZ R121, R83, R174, R23 ;  /* 0x000000ae53797223 */ /* 0x001fc60000010017 */
[----:B------:R0:W-:Y:S01]  /*3d90*/  STG.E desc[UR6][R128.64], R185 ;  /* 0x000000b980007986 */ /* 0x0001e2000c101906 */
[----:B-1----:R-:W-:-:S03]  /*3da0*/  FFMA.FTZ R123, R81, R172, R21 ;  /* 0x000000ac517b7223 */ /* 0x002fc60000010015 */
[----:B------:R-:W-:Y:S01]  /*3db0*/  STG.E desc[UR6][R130.64], R177 ;  /* 0x000000b182007986 */ /* 0x000fe2000c101906 */
[----:B--2---:R-:W-:-:S03]  /*3dc0*/  FFMA.FTZ R125, R79, R170, R19 ;  /* 0x000000aa4f7d7223 */ /* 0x004fc60000010013 */
[----:B------:R-:W-:Y:S01]  /*3dd0*/  STG.E desc[UR6][R140.64], R187 ;  /* 0x000000bb8c007986 */ /* 0x000fe2000c101906 */
[----:B---3--:R-:W-:-:S03]  /*3de0*/  FFMA.FTZ R127, R77, R168, R17 ;  /* 0x000000a84d7f7223 */ /* 0x008fc60000010011 */
[----:B------:R-:W-:Y:S01]  /*3df0*/  STG.E desc[UR6][R142.64], R175 ;  /* 0x000000af8e007986 */ /* 0x000fe2000c101906 */
[----:B0-----:R-:W-:-:S03]  /*3e00*/  FFMA.FTZ R129, R74, R222, R14 ;  /* 0x000000de4a817223 */ /* 0x001fc6000001000e */
[----:B------:R0:W-:Y:S04]  /*3e10*/  STG.E desc[UR6][R144.64], R121 ;  /* 0x0000007990007986 */ /* 0x0001e8000c101906 */
[----:B------:R-:W-:Y:S04]  /*3e20*/  STG.E desc[UR6][R146.64], R173 ;  /* 0x000000ad92007986 */ /* 0x000fe8000c101906 */
[----:B------:R1:W-:Y:S04]  /*3e30*/  STG.E desc[UR6][R190.64], R123 ;  /* 0x0000007bbe007986 */ /* 0x0003e8000c101906 */
[----:B------:R-:W-:Y:S01]  /*3e40*/  STG.E desc[UR6][R148.64], R171 ;  /* 0x000000ab94007986 */ /* 0x000fe2000c101906 */
[----:B0-----:R-:W-:-:S03]  /*3e50*/  FFMA.FTZ R121, R72, R224, R12 ;  /* 0x000000e048797223 */ /* 0x001fc6000001000c */
[----:B------:R0:W-:Y:S04]  /*3e60*/  STG.E desc[UR6][R192.64], R125 ;  /* 0x0000007dc0007986 */ /* 0x0001e8000c101906 */
[----:B------:R-:W-:Y:S01]  /*3e70*/  STG.E desc[UR6][R150.64], R169 ;  /* 0x000000a996007986 */ /* 0x000fe2000c101906 */
[----:B-1----:R-:W-:-:S03]  /*3e80*/  FFMA.FTZ R123, R69, R216, R9 ;  /* 0x000000d8457b7223 */ /* 0x002fc60000010009 */
[----:B------:R1:W-:Y:S04]  /*3e90*/  STG.E desc[UR6][R194.64], R127 ;  /* 0x0000007fc2007986 */ /* 0x0003e8000c101906 */
[----:B------:R2:W-:Y:S01]  /*3ea0*/  STG.E desc[UR6][R152.64], R167 ;  /* 0x000000a798007986 */ /* 0x0005e2000c101906 */
[----:B0-----:R-:W-:-:S03]  /*3eb0*/  FFMA.FTZ R125, R67, R218, R7 ;  /* 0x000000da437d7223 */ /* 0x001fc60000010007 */
[----:B------:R2:W-:Y:S04]  /*3ec0*/  STG.E desc[UR6][R196.64], R221 ;  /* 0x000000ddc4007986 */ /* 0x0005e8000c101906 */
[----:B------:R2:W-:Y:S01]  /*3ed0*/  STG.E desc[UR6][R154.64], R129 ;  /* 0x000000819a007986 */ /* 0x0005e2000c101906 */
[----:B-1----:R-:W-:-:S03]  /*3ee0*/  FFMA.FTZ R127, R65, R226, R5 ;  /* 0x000000e2417f7223 */ /* 0x002fc60000010005 */
[----:B------:R2:W-:Y:S04]  /*3ef0*/  STG.E desc[UR6][R198.64], R223 ;  /* 0x000000dfc6007986 */ /* 0x0005e8000c101906 */
        /* <DEDUP_REMOVED lines=8> */
[----:B------:R2:W-:Y:S01]  /*3f80*/  STG.E desc[UR6][R164.64], R227 ;  /* 0x000000e3a4007986 */ /* 0x0005e2000c101906 */
[----:B------:R-:W-:Y:S05]  /*3f90*/  @!P1 BRA `(.L_x_387) ;  /* 0xffffffc8004c9947 */ /* 0x000fea000383ffff */
[----:B------:R-:W-:Y:S05]  /*3fa0*/  EXIT ;  /* 0x000000000000794d */ /* 0x000fea0003800000 */
.L_x_384:
[----:B------:R-:W-:Y:S01]  /*3fb0*/  HFMA2.MMA R226, -RZ, RZ, 0, 5.9604644775390625e-08 ;  /* 0x00000001ffe27435 */ /* 0x000fe200000001ff */
[----:B------:R-:W-:Y:S02]  /*3fc0*/  MOV R227, R121 ;  /* 0x0000007900e37202 */ /* 0x000fe40000000f00 */
[----:B------:R-:W-:Y:S02]  /*3fd0*/  MOV R229, 0x1f ;  /* 0x0000001f00e57802 */ /* 0x000fe40000000f00 */
[----:B------:R-:W-:-:S07]  /*3fe0*/  MOV R224, 0xffffffff ;  /* 0xffffffff00e07802 */ /* 0x000fce0000000f00 */
[----:B-----5:R-:W-:Y:S05]  /*3ff0*/  WARPSYNC.COLLECTIVE R224, `(.L_x_388) ;  /* 0x00000000e0087348 */ /* 0x020fea0003c00000 */
[----:B------:R0:W1:Y:S02]  /*4000*/  SHFL.BFLY P2, R222, R227, R226, R229 ;  /* 0x0c0000e2e3de7389 */ /* 0x00006400000400e5 */
[----:B01---5:R-:W-:Y:S01]  /*4010*/  ENDCOLLECTIVE ;  /* 0x000000000000791b */ /* 0x023fe20003800000 */
.L_x_388:
[----:B------:R-:W-:Y:S01]  /*4020*/  HFMA2.MMA R226, -RZ, RZ, 0, 1.1920928955078125e-07 ;  /* 0x00000002ffe27435 */ /* 0x000fe200000001ff */
[----:B------:R-:W-:-:S05]  /*4030*/  MOV R120, R222 ;  /* 0x000000de00787202 */ /* 0x000fca0000000f00 */
[----:B------:R-:W-:-:S05]  /*4040*/  FADD.FTZ R122, R121, R120 ;  /* 0x00000078797a7221 */ /* 0x000fca0000010000 */
[----:B------:R-:W-:-:S07]  /*4050*/  MOV R227, R122 ;  /* 0x0000007a00e37202 */ /* 0x000fce0000000f00 */
[----:B------:R-:W-:Y:S05]  /*4060*/  WARPSYNC.COLLECTIVE R224, `(.L_x_389) ;  /* 0x00000000e0087348 */ /* 0x000fea0003c00000 */
[----:B------:R0:W1:Y:S02]  /*4070*/  SHFL.BFLY P2, R222, R227, R226, R229 ;  /* 0x0c0000e2e3de7389 */ /* 0x00006400000400e5 */
[----:B01----:R-:W-:Y:S01]  /*4080*/  ENDCOLLECTIVE ;  /* 0x000000000000791b */ /* 0x003fe20003800000 */
.L_x_389:
[----:B------:R-:W-:Y:S01]  /*4090*/  HFMA2.MMA R226, -RZ, RZ, 0, 2.384185791015625e-07 ;  /* 0x00000004ffe27435 */ /* 0x000fe200000001ff */
[----:B------:R-:W-:-:S05]  /*40a0*/  MOV R223, R222 ;  /* 0x000000de00df7202 */ /* 0x000fca0000000f00 */
[----:B------:R-:W-:-:S05]  /*40b0*/  FADD.FTZ R223, R122, R223 ;  /* 0x000000df7adf7221 */ /* 0x000fca0000010000 */
[----:B------:R-:W-:-:S07]  /*40c0*/  MOV R227, R223 ;  /* 0x000000df00e37202 */ /* 0x000fce0000000f00 */
[----:B------:R-:W-:Y:S05]  /*40d0*/  WARPSYNC.COLLECTIVE R224, `(.L_x_390) ;  /* 0x00000000e0087348 */ /* 0x000fea0003c00000 */
[----:B------:R0:W1:Y:S02]  /*40e0*/  SHFL.BFLY P2, R222, R227, R226, R229 ;  /* 0x0c0000e2e3de7389 */ /* 0x00006400000400e5 */
[----:B01----:R-:W-:Y:S01]  /*40f0*/  ENDCOLLECTIVE ;  /* 0x000000000000791b */ /* 0x003fe20003800000 */
.L_x_390:
[----:B------:R-:W-:Y:S01]  /*4100*/  HFMA2.MMA R226, -RZ, RZ, 0, 4.76837158203125e-07 ;  /* 0x00000008ffe27435 */ /* 0x000fe200000001ff */
[----:B------:R-:W-:-:S05]  /*4110*/  MOV R120, R222 ;  /* 0x000000de00787202 */ /* 0x000fca0000000f00 */
[----:B------:R-:W-:-:S05]  /*4120*/  FADD.FTZ R220, R223, R120 ;  /* 0x00000078dfdc7221 */ /* 0x000fca0000010000 */
[----:B------:R-:W-:-:S07]  /*4130*/  MOV R227, R220 ;  /* 0x000000dc00e37202 */ /* 0x000fce0000000f00 */
[----:B------:R-:W-:Y:S05]  /*4140*/  WARPSYNC.COLLECTIVE R224, `(.L_x_391) ;  /* 0x00000000e0087348 */ /* 0x000fea0003c00000 */
[----:B------:R0:W1:Y:S02]  /*4150*/  SHFL.BFLY P2, R222, R227, R226, R229 ;  /* 0x0c0000e2e3de7389 */ /* 0x00006400000400e5 */
[----:B01----:R-:W-:Y:S01]  /*4160*/  ENDCOLLECTIVE ;  /* 0x000000000000791b */ /* 0x003fe20003800000 */
.L_x_391:
[----:B------:R-:W-:Y:S01]  /*4170*/  HFMA2.MMA R226, -RZ, RZ, 0, 9.5367431640625e-07 ;  /* 0x00000010ffe27435 */ /* 0x000fe200000001ff */
[----:B------:R-:W-:-:S05]  /*4180*/  MOV R225, R222 ;  /* 0x000000de00e17202 */ /* 0x000fca0000000f00 */
[----:B------:R-:W-:-:S05]  /*4190*/  FADD.FTZ R225, R220, R225 ;  /* 0x000000e1dce17221 */ /* 0x000fca0000010000 */
[----:B------:R-:W-:-:S07]  /*41a0*/  MOV R227, R225 ;  /* 0x000000e100e37202 */ /* 0x000fce0000000f00 */
[----:B------:R-:W-:Y:S05]  /*41b0*/  WARPSYNC.COLLECTIVE R224, `(.L_x_392) ;  /* 0x00000000e0087348 */ /* 0x000fea0003c00000 */
[----:B------:R0:W1:Y:S02]  /*41c0*/  SHFL.BFLY P2, R222, R227, R226, R229 ;  /* 0x0c0000e2e3de7389 */ /* 0x00006400000400e5 */
[----:B01----:R-:W-:Y:S01]  /*41d0*/  ENDCOLLECTIVE ;  /* 0x000000000000791b */ /* 0x003fe20003800000 */
.L_x_392:
        /* <DEDUP_REMOVED lines=128> */
.L_x_393:
[----:B------:R-:W-:Y:S01]  /*49e0*/  HFMA2.MMA R226, -RZ, RZ, 0, 1.1920928955078125e-07 ;  /* 0x00000002ffe27435 */ /* 0x000fe200000001ff */
[----:B------:R-:W-:-:S05]  /*49f0*/  MOV R122, R222 ;  /* 0x000000de007a7202 */ /* 0x000fca0000000f00 */
[----:B------:R-:W-:-:S05]  /*4a00*/  FADD.FTZ R122, R121, R122 ;  /* 0x0000007a797a7221 */ /* 0x000fca0000010000 */
[----:B------:R-:W-:-:S07]  /*4a10*/  MOV R227, R122 ;  /* 0x0000007a00e37202 */ /* 0x000fce0000000f00 */
[----:B------:R-:W-:Y:S05]  /*4a20*/  WARPSYNC.COLLECTIVE R224, `(.L_x_394) ;  /* 0x00000000e0087348 */ /* 0x000fea0003c00000 */
[----:B------:R0:W1:Y:S02]  /*4a30*/  SHFL.BFLY P2, R222, R227, R226, R229 ;  /* 0x0c0000e2e3de7389 */ /* 0x00006400000400e5 */
[----:B01----:R-:W-:Y:S01]  /*4a40*/  ENDCOLLECTIVE ;  /* 0x000000000000791b */ /* 0x003fe20003800000 */
.L_x_394:
[----:B------:R-:W-:Y:S01]  /*4a50*/  HFMA2.MMA R226, -RZ, RZ, 0, 2.384185791015625e-07 ;  /* 0x00000004ffe27435 */ /* 0x000fe200000001ff */
[----:B------:R-:W-:-:S05]  /*4a60*/  MOV R223, R222 ;  /* 0x000000de00df7202 */ /* 0x000fca0000000f00 */
[----:B------:R-:W-:-:S05]  /*4a70*/  FADD.FTZ R223, R122, R223 ;  /* 0x000000df7adf7221 */ /* 0x000fca0000010000 */
[----:B------:R-:W-:-:S07]  /*4a80*/  MOV R227, R223 ;  /* 0x000000df00e37202 */ /* 0x000fce0000000f00 */
[----:B------:R-:W-:Y:S05]  /*4a90*/  WARPSYNC.COLLECTIVE R224, `(.L_x_395) ;  /* 0x00000000e0087348 */ /* 0x000fea0003c00000 */
[----:B------:R0:W1:Y:S02]  /*4aa0*/  SHFL.BFLY P2, R222, R227, R226, R229 ;  /* 0x0c0000e2e3de7389 */ /* 0x00006400000400e5 */
[----:B01----:R-:W-:Y:S01]  /*4ab0*/  ENDCOLLECTIVE ;  /* 0x000000000000791b */ /* 0x003fe20003800000 */
.L_x_395:
[----:B------:R-:W-:Y:S01]  /*4ac0*/  HFMA2.MMA R226, -RZ, RZ, 0, 4.76837158203125e-07 ;  /* 0x00000008ffe27435 */ /* 0x000fe200000001ff */
[----:B------:R-:W-:-:S05]  /*4ad0*/  MOV R220, R222 ;  /* 0x000000de00dc7202 */ /* 0x000fca0000000f00 */
[----:B------:R-:W-:-:S05]  /*4ae0*/  FADD.FTZ R220, R223, R220 ;  /* 0x000000dcdfdc7221 */ /* 0x000fca0000010000 */
[----:B------:R-:W-:-:S07]  /*4af0*/  MOV R227, R220 ;  /* 0x000000dc00e37202 */ /* 0x000fce0000000f00 */
[----:B------:R-:W-:Y:S05]  /*4b00*/  WARPSYNC.COLLECTIVE R224, `(.L_x_396) ;  /* 0x00000000e0087348 */ /* 0x000fea0003c00000 */
[----:B------:R0:W1:Y:S02]  /*4b10*/  SHFL.BFLY P2, R222, R227, R226, R229 ;  /* 0x0c0000e2e3de7389 */ /* 0x00006400000400e5 */
[----:B01----:R-:W-:Y:S01]  /*4b20*/  ENDCOLLECTIVE ;  /* 0x000000000000791b */ /* 0x003fe20003800000 */
.L_x_396:
[----:B------:R-:W-:Y:S01]  /*4b30*/  HFMA2.MMA R226, -RZ, RZ, 0, 9.5367431640625e-07 ;  /* 0x00000010ffe27435 */ /* 0x000fe200000001ff */
[----:B------:R-:W-:-:S05]  /*4b40*/  MOV R225, R222 ;  /* 0x000000de00e17202 */ /* 0x000fca0000000f00 */
[----:B------:R-:W-:-:S05]  /*4b50*/  FADD.FTZ R225, R220, R225 ;  /* 0x000000e1dce17221 */ /* 0x000fca0000010000 */
[----:B------:R-:W-:-:S07]  /*4b60*/  MOV R227, R225 ;  /* 0x000000e100e37202 */ /* 0x000fce0000000f00 */
[----:B------:R-:W-:Y:S05]  /*4b70*/  WARPSYNC.COLLECTIVE R224, `(.L_x_397) ;  /* 0x00000000e0087348 */ /* 0x000fea0003c00000 */
[----:B------:R0:W1:Y:S02]  /*4b80*/  SHFL.BFLY P2, R222, R227, R226, R229 ;  /* 0x0c0000e2e3de7389 */ /* 0x00006400000400e5 */
[----:B01----:R-:W-:Y:S01]  /*4b90*/  ENDCOLLECTIVE ;  /* 0x000000000000791b */ /* 0x003fe20003800000 */
.L_x_397:
[----:B------:R-:W-:Y:S05]  /*4ba0*/  BRA `(.L_x_398) ;  /* 0xffffffd4006c7947 */ /* 0x000fea000383ffff */
.L_x_399:
        /* <DEDUP_REMOVED lines=13> */
.L_x_2011:


//--------------------- .text._ZN10layer_norm13ln_fwd_kernelINS_13Kernel_traitsI13__nv_bfloat16fS2_fjLj25600ELj4ELj1ELj4ELj4ENS_18Kernel_traits_baseILj25600ES2_fS2_fjLj128EEEEEEEvNS_9FwdParamsE --------------------------
	.section	.text._ZN10layer_norm13ln_fwd_kernelINS_13Kernel_traitsI13__nv_bfloat16fS2_fjLj25600ELj4ELj1ELj4ELj4ENS_18Kernel_traits_baseILj25600ES2_fS2_fjLj128EEEEEEEvNS_9FwdParamsE,"ax",@progbits
	.align	128
        .global         _ZN10layer_norm13ln_fwd_kernelINS_13Kernel_traitsI13__nv_bfloat16fS2_fjLj25600ELj4ELj1ELj4ELj4ENS_18Kernel_traits_baseILj25600ES2_fS2_fjLj128EEEEEEEvNS_9FwdParamsE
        .type           _ZN10layer_norm13ln_fwd_kernelINS_13Kernel_traitsI13__nv_bfloat16fS2_fjLj25600ELj4ELj1ELj4ELj4ENS_18Kernel_traits_baseILj25600ES2_fS2_fjLj128EEEEEEEvNS_9FwdParamsE,@function
        .size           _ZN10layer_norm13ln_fwd_kernelINS_13Kernel_traitsI13__nv_bfloat16fS2_fjLj25600ELj4ELj1ELj4ELj4ENS_18Kernel_traits_baseILj25600ES2_fS2_fjLj128EEEEEEEvNS_9FwdParamsE,(.L_x_2012 - _ZN10layer_norm13ln_fwd_kernelINS_13Kernel_traitsI13__nv_bfloat16fS2_fjLj25600ELj4ELj1ELj4ELj4ENS_18Kernel_traits_baseILj25600ES2_fS2_fjLj128EEEEEEEvNS_9FwdParamsE)
        .other          _ZN10layer_norm13ln_fwd_kernelINS_13Kernel_traitsI13__nv_bfloat16fS2_fjLj25600ELj4ELj1ELj4ELj4ENS_18Kernel_traits_baseILj25600ES2_fS2_fjLj128EEEEEEEvNS_9FwdParamsE,@"STO_CUDA_ENTRY STV_DEFAULT"
_ZN10layer_norm13ln_fwd_kernelINS_13Kernel_traitsI13__nv_bfloat16fS2_fjLj25600ELj4ELj1ELj4ELj4ENS_18Kernel_traits_baseILj25600ES2_fS2_fjLj128EEEEEEEvNS_9FwdParamsE:
.text._ZN10layer_norm13ln_fwd_kernelINS_13Kernel_traitsI13__nv_bfloat16fS2_fjLj25600ELj4ELj1ELj4ELj4ENS_18Kernel_traits_baseILj25600ES2_fS2_fjLj128EEEEEEEvNS_9FwdParamsE:
        /* <DEDUP_REMOVED lines=18> */
[----:B------:R-:W2:Y:S01]  /*0120*/  LDG.E.U16 R0, desc[UR6][R2.64] ;  /* 0x0000000602007981 */ /* 0x000ea2000c1e1500 */
        /* <DEDUP_REMOVED lines=75> */
[----:B--2---:R1:W-:Y:S04]  /*05e0*/  STL [R1+0x4], R0 ;  /* 0x0000040001007387 */ /* 0x0043e80000100800 */
[----:B------:R0:W5:Y:S04]  /*05f0*/  LDG.E.U16 R73, desc[UR6][R4.64+0x6800] ;  /* 0x0068000604497981 */ /* 0x000168000c1e1500 */
[----:B------:R0:W5:Y:S04]  /*0600*/  LDG.E.U16 R72, desc[UR6][R4.64+0x6c00] ;  /* 0x006c000604487981 */ /* 0x000168000c1e1500 */
[----:B-1----:R-:W2:Y:S04]  /*0610*/  LDG.E.U16 R0, desc[UR6][R4.64] ;  /* 0x0000000604007981 */ /* 0x002ea8000c1e1500 */
        /* <DEDUP_REMOVED lines=23> */
[----:B------:R-:W-:-:S02]  /*0790*/  MOV R48, RZ ;  /* 0x000000ff00307202 */ /* 0x000fc40000000f00 */
[----:B--2---:R0:W-:Y:S08]  /*07a0*/  STL [R1], R0 ;  /* 0x0000000001007387 */ /* 0x0041f00000100800 */
.L_x_403:
[----:B-1----:R-:W1:Y:S01]  /*07b0*/  S2R R81, SR_CTAID.X ;  /* 0x0000000000517919 */ /* 0x002e620000002500 */
[----:B0-----:R-:W0:Y:S01]  /*07c0*/  LDC.64 R2, c[0x0][0x220] ;  /* 0x00008800ff027b82 */ /* 0x001e220000000a00 */
[----:B------:R-:W-:Y:S02]  /*07d0*/  LOP3.LUT R36, R243, 0x1f, RZ, 0xc0, !PT ;  /* 0x0000001ff3247812 */ /* 0x000fe400078ec0ff */
[----:B-1----:R-:W-:-:S04]  /*07e0*/  SHF.L.U32 R0, R81, 0x7, RZ ;  /* 0x0000000751007819 */ /* 0x002fc800000006ff */
[----:B------:R-:W-:-:S04]  /*07f0*/  LOP3.LUT R0, R0, 0x180, R36, 0xe2, !PT ;  /* 0x0000018000007812 */ /* 0x000fc800078ee224 */
[----:B------:R-:W-:-:S05]  /*0800*/  LOP3.LUT R0, R0, 0x60, R243, 0xf8, !PT ;  /* 0x0000006000007812 */ /* 0x000fca00078ef8f3 */
[----:B------:R-:W-:-:S04]  /*0810*/  IMAD R164, R49, 0x6400, R0 ;  /* 0x0000640031a47824 */ /* 0x000fc800078e0200 */
[C-C-:B0-----:R-:W-:Y:S01]  /*0820*/  IMAD.WIDE.U32 R4, R164.reuse, 0x4, R2.reuse ;  /* 0x00000004a4047825 */ /* 0x141fe200078e0002 */
[C---:B------:R-:W-:Y:S02]  /*0830*/  IADD3 R7, R164.reuse, 0x200, RZ ;  /* 0x00000200a4077810 */ /* 0x040fe40007ffe0ff */
[C---:B------:R-:W-:Y:S02]  /*0840*/  IADD3 R15, R164.reuse, 0x400, RZ ;  /* 0x00000400a40f7810 */ /* 0x040fe40007ffe0ff */
[----:B------:R0:W2:Y:S01]  /*0850*/  LDG.E R0, desc[UR6][R4.64] ;  /* 0x0000000604007981 */ /* 0x0000a2000c1e1900 */
[----:B------:R-:W-:Y:S01]  /*0860*/  IMAD.WIDE.U32 R6, R7, 0x4, R2 ;  /* 0x0000000407067825 */ /* 0x000fe200078e0002 */
[----:B------:R-:W-:-:S03]  /*0870*/  IADD3 R17, R164, 0x600, RZ ;  /* 0x00000600a4117810 */ /* 0x000fc60007ffe0ff */
[--C-:B------:R-:W-:Y:S01]  /*0880*/  IMAD.WIDE.U32 R14, R15, 0x4, R2.reuse ;  /* 0x000000040f0e7825 */ /* 0x100fe200078e0002 */
[----:B------:R1:W3:Y:S01]  /*0890*/  LDG.E R8, desc[UR6][R6.64] ;  /* 0x0000000606087981 */ /* 0x0002e2000c1e1900 */
[C---:B------:R-:W-:Y:S02]  /*08a0*/  IADD3 R19, R164.reuse, 0x800, RZ ;  /* 0x00000800a4137810 */ /* 0x040fe40007ffe0ff */
[--C-:B------:R-:W-:Y:S01]  /*08b0*/  IMAD.WIDE.U32 R16, R17, 0x4, R2.reuse ;  /* 0x0000000411107825 */ /* 0x100fe200078e0002 */
[----:B------:R-:W4:Y:S01]  /*08c0*/  LDG.E R9, desc[UR6][R14.64] ;  /* 0x000000060e097981 */ /* 0x000f22000c1e1900 */
[C---:B------:R-:W-:Y:S02]  /*08d0*/  IADD3 R11, R164.reuse, 0xa00, RZ ;  /* 0x00000a00a40b7810 */ /* 0x040fe40007ffe0ff */
[----:B------:R-:W-:Y:S01]  /*08e0*/  IMAD.WIDE.U32 R18, R19, 0x4, R2 ;  /* 0x0000000413127825 */ /* 0x000fe200078e0002 */
[----:B------:R-:W4:Y:S01]  /*08f0*/  LDG.E R10, desc[UR6][R16.64] ;  /* 0x00000006100a7981 */ /* 0x000f22000c1e1900 */
[----:B------:R-:W-:-:S02]  /*0900*/  IADD3 R13, R164, 0xc00, RZ ;  /* 0x00000c00a40d7810 */ /* 0x000fc40007ffe0ff */
[--C-:B0-----:R-:W-:Y:S02]  /*0910*/  IMAD.WIDE.U32 R4, R11, 0x4, R2.reuse ;  /* 0x000000040b047825 */ /* 0x101fe400078e0002 */
[----:B------:R0:W4:Y:S01]  /*0920*/  LDG.E R11, desc[UR6][R18.64] ;  /* 0x00000006120b7981 */ /* 0x000122000c1e1900 */
[C---:B------:R-:W-:Y:S01]  /*0930*/  IADD3 R21, R164.reuse, 0xe00, RZ ;  /* 0x00000e00a4157810 */ /* 0x040fe20007ffe0ff */
[--C-:B-1----:R-:W-:Y:S02]  /*0940*/  IMAD.WIDE.U32 R6, R13, 0x4, R2.reuse ;  /* 0x000000040d067825 */ /* 0x102fe400078e0002 */
[----:B------:R1:W4:Y:S01]  /*0950*/  LDG.E R12, desc[UR6][R4.64] ;  /* 0x00000006040c7981 */ /* 0x000322000c1e1900 */
[C---:B------:R-:W-:Y:S01]  /*0960*/  IADD3 R25, R164.reuse, 0x1000, RZ ;  /* 0x00001000a4197810 */ /* 0x040fe20007ffe0ff */
[--C-:B------:R-:W-:Y:S02]  /*0970*/  IMAD.WIDE.U32 R20, R21, 0x4, R2.reuse ;  /* 0x0000000415147825 */ /* 0x100fe400078e0002 */
[----:B------:R-:W4:Y:S01]  /*0980*/  LDG.E R13, desc[UR6][R6.64] ;  /* 0x00000006060d7981 */ /* 0x000f22000c1e1900 */
[----:B------:R-:W-:Y:S01]  /*0990*/  IADD3 R29, R164, 0x1200, RZ ;  /* 0x00001200a41d7810 */ /* 0x000fe20007ffe0ff */
[----:B------:R-:W-:-:S02]  /*09a0*/  IMAD.WIDE.U32 R24, R25, 0x4, R2 ;  /* 0x0000000419187825 */ /* 0x000fc400078e0002 */
[----:B------:R1:W4:Y:S01]  /*09b0*/  LDG.E R14, desc[UR6][R20.64] ;  /* 0x00000006140e7981 */ /* 0x000322000c1e1900 */
[C---:B------:R-:W-:Y:S01]  /*09c0*/  IADD3 R146, R164.reuse, 0x1400, RZ ;  /* 0x00001400a4927810 */ /* 0x040fe20007ffe0ff */
[--C-:B------:R-:W-:Y:S01]  /*09d0*/  IMAD.WIDE.U32 R28, R29, 0x4, R2.reuse ;  /* 0x000000041d1c7825 */ /* 0x100fe200078e0002 */
[----:B------:R-:W-:Y:S01]  /*09e0*/  IADD3 R154, R164, 0x1600, RZ ;  /* 0x00001600a49a7810 */ /* 0x000fe20007ffe0ff */
[----:B------:R-:W4:Y:S02]  /*09f0*/  LDG.E R15, desc[UR6][R24.64] ;  /* 0x00000006180f7981 */ /* 0x000f24000c1e1900 */
[--C-:B------:R-:W-:Y:S02]  /*0a00*/  IMAD.WIDE.U32 R22, R146, 0x4, R2.reuse ;  /* 0x0000000492167825 */ /* 0x100fe400078e0002 */
[----:B------:R-:W4:Y:S01]  /*0a10*/  LDG.E R16, desc[UR6][R28.64] ;  /* 0x000000061c107981 */ /* 0x000f22000c1e1900 */
[----:B------:R-:W-:Y:S01]  /*0a20*/  IADD3 R152, R164, 0x1800, RZ ;  /* 0x00001800a4987810 */ /* 0x000fe20007ffe0ff */
[--C-:B0-----:R-:W-:Y:S01]  /*0a30*/  IMAD.WIDE.U32 R18, R154, 0x4, R2.reuse ;  /* 0x000000049a127825 */ /* 0x101fe200078e0002 */
[----:B------:R-:W-:Y:S01]  /*0a40*/  IADD3 R150, R164, 0x1a00, RZ ;  /* 0x00001a00a4967810 */ /* 0x000fe20007ffe0ff */
[----:B------:R-:W4:Y:S02]  /*0a50*/  LDG.E R17, desc[UR6][R22.64] ;  /* 0x0000000616117981 */ /* 0x000f24000c1e1900 */
[----:B-1----:R-:W-:-:S02]  /*0a60*/  IMAD.WIDE.U32 R4, R152, 0x4, R2 ;  /* 0x0000000498047825 */ /* 0x002fc400078e0002 */
[----:B------:R-:W4:Y:S01]  /*0a70*/  LDG.E R18, desc[UR6][R18.64] ;  /* 0x0000000612127981 */ /* 0x000f22000c1e1900 */
[----:B------:R-:W-:Y:S01]  /*0a80*/  IADD3 R148, R164, 0x1c00, RZ ;  /* 0x00001c00a4947810 */ /* 0x000fe20007ffe0ff */
[----:B------:R-:W-:Y:S01]  /*0a90*/  IMAD.WIDE.U32 R20, R150, 0x4, R2 ;  /* 0x0000000496147825 */ /* 0x000fe200078e0002 */
[----:B------:R-:W-:-:S03]  /*0aa0*/  IADD3 R136, R164, 0x1e00, RZ ;  /* 0x00001e00a4887810 */ /* 0x000fc60007ffe0ff */
[--C-:B------:R-:W-:Y:S02]  /*0ab0*/  IMAD.WIDE.U32 R6, R148, 0x4, R2.reuse ;  /* 0x0000000494067825 */ /* 0x100fe400078e0002 */
[----:B------:R-:W4:Y:S04]  /*0ac0*/  LDG.E R20, desc[UR6][R20.64] ;  /* 0x0000000614147981 */ /* 0x000f28000c1e1900 */
[----:B------:R0:W4:Y:S01]  /*0ad0*/  LDG.E R19, desc[UR6][R4.64] ;  /* 0x0000000604137981 */ /* 0x000122000c1e1900 */
[C---:B------:R-:W-:Y:S02]  /*0ae0*/  IADD3 R144, R164.reuse, 0x2000, RZ ;  /* 0x00002000a4907810 */ /* 0x040fe40007ffe0ff */
[----:B------:R-:W-:Y:S01]  /*0af0*/  IADD3 R142, R164, 0x2200, RZ ;  /* 0x00002200a48e7810 */ /* 0x000fe20007ffe0ff */
[----:B------:R1:W4:Y:S01]  /*0b00*/  LDG.E R21, desc[UR6][R6.64] ;  /* 0x0000000606157981 */ /* 0x000322000c1e1900 */
[----:B0-----:R-:W-:Y:S01]  /*0b10*/  IMAD.WIDE.U32 R4, R136, 0x4, R2 ;  /* 0x0000000488047825 */ /* 0x001fe200078e0002 */
[----:B------:R-:W-:-:S04]  /*0b20*/  IADD3 R140, R164, 0x2400, RZ ;  /* 0x00002400a48c7810 */ /* 0x000fc80007ffe0ff */
[----:B------:R0:W4:Y:S01]  /*0b30*/  LDG.E R22, desc[UR6][R4.64] ;  /* 0x0000000604167981 */ /* 0x000122000c1e1900 */
[----:B-1----:R-:W-:Y:S01]  /*0b40*/  IMAD.WIDE.U32 R6, R144, 0x4, R2 ;  /* 0x0000000490067825 */ /* 0x002fe200078e0002 */
[----:B------:R-:W-:-:S04]  /*0b50*/  IADD3 R138, R164, 0x2600, RZ ;  /* 0x00002600a48a7810 */ /* 0x000fc80007ffe0ff */
        /* <DEDUP_REMOVED lines=91> */
[----:B0-----:R-:W-:-:S05]  /*1110*/  IMAD.WIDE.U32 R4, R82, 0x4, R2 ;  /* 0x0000000452047825 */ /* 0x001fca00078e0002 */
[----:B------:R0:W4:Y:S01]  /*1120*/  LDG.E R115, desc[UR6][R4.64] ;  /* 0x0000000604737981 */ /* 0x000122000c1e1900 */
[----:B-1----:R-:W-:-:S04]  /*1130*/  IMAD.WIDE.U32 R6, R80, 0x4, R2 ;  /* 0x0000000450067825 */ /* 0x002fc800078e0002 */
[----:B------:R-:W-:Y:S01]  /*1140*/  IMAD.WIDE.U32 R2, R78, 0x4, R2 ;  /* 0x000000044e027825 */ /* 0x000fe200078e0002 */
        /* <DEDUP_REMOVED lines=48> */
[----:B------:R-:W-:Y:S01]  /*1450*/  FADD.FTZ R2, R2, R111 ;  /* 0x0000006f02027221 */ /* 0x000fe20000010000 */
[----:B------:R-:W-:-:S03]  /*1460*/  SHF.R.U32.HI R6, RZ, 0x5, R243 ;  /* 0x00000005ff067819 */ /* 0x000fc600000116f3 */
        /* <DEDUP_REMOVED lines=19> */
[----:B------:R-:W-:-:S04]  /*15a0*/  FMUL.FTZ R2, R2, 0.00062499998603016138077 ;  /* 0x3a23d70a02027820 */ /* 0x000fc80000410000 */
        /* <DEDUP_REMOVED lines=109> */
.L_x_414:
        /* <DEDUP_REMOVED lines=52> */
[----:B------:R-:W-:Y:S02]  /*1fc0*/  LOP3.LUT R4, R48, 0x1, RZ, 0xc0, !PT ;  /* 0x0000000130047812 */ /* 0x000fe400078ec0ff */
[----:B------:R-:W-:Y:S01]  /*1fd0*/  FMUL.FTZ R30, R125, R30 ;  /* 0x0000001e7d1e7220 */ /* 0x000fe20000410000 */
[----:B------:R-:W0:Y:S01]  /*1fe0*/  @!P2 LDC.64 R2, c[0x0][0x250] ;  /* 0x00009400ff02ab82 */ /* 0x000e220000000a00 */
[----:B------:R-:W-:Y:S01]  /*1ff0*/  IADD3 R28, -R4, RZ, RZ ;  /* 0x000000ff041c7210 */ /* 0x000fe20007ffe1ff */
[C---:B-1----:R-:W-:Y:S01]  /*2000*/  FMUL.FTZ R4, R26.reuse, R121 ;  /* 0x000000791a047220 */ /* 0x042fe20000410000 */
[----:B------:R-:W-:Y:S01]  /*2010*/  FFMA.FTZ R5, R26, R30, R5 ;  /* 0x0000001e1a057223 */ /* 0x000fe20000010005 */
[----:B------:R-:W-:Y:S02]  /*2020*/  LEA.HI R30, R243, R38, RZ, 0x19 ;  /* 0x00000026f31e7211 */ /* 0x000fe400078fc8ff */
        /* <DEDUP_REMOVED lines=27> */
.L_x_402:
[----:B------:R-:W2:Y:S04]  /*21e0*/  LDG.E.STRONG.GPU R4, desc[UR6][R2.64] ;  /* 0x0000000602047981 */ /* 0x000ea8000c1ef900 */
[----:B--2---:R-:W-:Y:S01]  /*21f0*/  CCTL.IVALL ;  /* 0x00000000ff00798f */ /* 0x004fe20002000000 */
[----:B------:R-:W-:Y:S05]  /*2200*/  YIELD ;  /* 0x0000000000007946 */ /* 0x000fea0003800000 */
[----:B------:R-:W-:-:S13]  /*2210*/  ISETP.NE.AND P2, PT, R4, R7, PT ;  /* 0x000000070400720c */ /* 0x000fda0003f45270 */
[----:B------:R-:W-:Y:S05]  /*2220*/  @P2 BRA `(.L_x_402) ;  /* 0xfffffffc00ec2947 */ /* 0x000fea000383ffff */
.L_x_401:
[----:B0-----:R-:W0:Y:S01]  /*2230*/  @!P1 LDC.64 R2, c[0x0][0x250] ;  /* 0x00009400ff029b82 */ /* 0x001e220000000a00 */
[----:B------:R-:W-:Y:S05]  /*2240*/  WARPSYNC.ALL ;  /* 0x0000000000007948 */ /* 0x000fea0003800000 */
[----:B------:R-:W-:Y:S02]  /*2250*/  LOP3.LUT R129, R243, 0x1f, RZ, 0xc0, !PT ;  /* 0x0000001ff3817812 */ /* 0x000fe400078ec0ff */
[----:B------:R-:W-:Y:S01]  /*2260*/  CS2R R4, SRZ ;  /* 0x0000000000047805 */ /* 0x000fe2000001ff00 */
[----:B------:R-:W2:Y:S04]  /*2270*/  LDL R133, [R1] ;  /* 0x0000000001857983 */ /* 0x000ea80000100800 */
[----:B------:R-:W2:Y:S01]  /*2280*/  LDL R131, [R1+0x4] ;  /* 0x0000040001837983 */ /* 0x000ea20000100800 */
[----:B------:R-:W-:Y:S01]  /*2290*/  BAR.SYNC.DEFER_BLOCKING 0x0 ;  /* 0x0000000000007b1d */ /* 0x000fe20000010000 */
[----:B------:R-:W-:-:S04]  /*22a0*/  @!P1 IADD3 R7, P2, R129, R30, RZ ;  /* 0x0000001e81079210 */ /* 0x000fc80007f5e0ff */
[----:B------:R-:W-:Y:S01]  /*22b0*/  @!P1 IADD3.X R26, RZ, R32, RZ, P2, !PT ;  /* 0x00000020ff1a9210 */ /* 0x000fe200017fe4ff */
[----:B------:R-:W-:Y:S01]  /*22c0*/  ULDC UR4, c[0x0][0x214] ;  /* 0x0000850000047ab9 */ /* 0x000fe20000000800 */
[----:B0-----:R-:W-:-:S04]  /*22d0*/  @!P1 LEA R2, P2, R7, R2, 0x3 ;  /* 0x0000000207029211 */ /* 0x001fc800078418ff */
[----:B------:R-:W-:-:S05]  /*22e0*/  @!P1 LEA.HI.X R3, R7, R3, R26, 0x3, P2 ;  /* 0x0000000307039211 */ /* 0x000fca00010f1c1a */
[----:B------:R-:W3:Y:S01]  /*22f0*/  @!P1 LDG.E.64 R4, desc[UR6][R2.64] ;  /* 0x0000000602049981 */ /* 0x000ee2000c1e1b00 */
[----:B------:R-:W-:Y:S02]  /*2300*/  MOV R7, RZ ;  /* 0x000000ff00077202 */ /* 0x000fe40000000f00 */
[----:B------:R-:W-:Y:S02]  /*2310*/  @!P1 MOV R7, 0x45c80000 ;  /* 0x45c8000000079802 */ /* 0x000fe40000000f00 */
[----:B------:R-:W-:Y:S02]  /*2320*/  LOP3.LUT R6, R6, 0x3, R81, 0xc8, !PT ;  /* 0x0000000306067812 */ /* 0x000fe400078ec851 */
[----:B------:R-:W-:Y:S01]  /*2330*/  SHF.L.U32 R81, R81, 0x7, RZ ;  /* 0x0000000751517819 */ /* 0x000fe200000006ff */
[----:B------:R-:W0:Y:S01]  /*2340*/  SHFL.DOWN PT, R26, R7, 0x2, 0x1f ;  /* 0x08401f00071a7f89 */ /* 0x000e2200000e0000 */
[----:B------:R-:W-:Y:S02]  /*2350*/  LOP3.LUT P1, RZ, R6, 0x1f, R243, 0xf8, !PT ;  /* 0x0000001f06ff7812 */ /* 0x000fe4000782f8f3 */
[----:B------:R-:W-:-:S04]  /*2360*/  IADD3 R48, R48, 0x1, RZ ;  /* 0x0000000130307810 */ /* 0x000fc80007ffe0ff */
[----:B------:R-:W-:Y:S01]  /*2370*/  LOP3.LUT R48, R48, 0x3, RZ, 0xc0, !PT ;  /* 0x0000000330307812 */ /* 0x000fe200078ec0ff */
[----:B0-----:R-:W-:-:S04]  /*2380*/  FADD.FTZ R30, R26, R7 ;  /* 0x000000071a1e7221 */ /* 0x001fc80000010000 */
[----:B------:R-:W0:Y:S01]  /*2390*/  MUFU.RCP R32, R30 ;  /* 0x0000001e00207308 */ /* 0x000e220000001000 */
[----:B------:R-:W-:Y:S04]  /*23a0*/  SHFL.DOWN PT, R125, R30, 0x1, 0x1f ;  /* 0x08201f001e7d7f89 */ /* 0x000fe800000e0000 */
[----:B---3--:R-:W1:Y:S04]  /*23b0*/  SHFL.DOWN PT, R121, R4, 0x2, 0x1f ;  /* 0x08401f0004797f89 */ /* 0x008e6800000e0000 */
[----:B------:R-:W3:Y:S01]  /*23c0*/  SHFL.DOWN PT, R28, R5, 0x2, 0x1f ;  /* 0x08401f00051c7f89 */ /* 0x000ee200000e0000 */
[----:B-1----:R-:W-:Y:S01]  /*23d0*/  FMUL.FTZ R34, R26, R121 ;  /* 0x000000791a227220 */ /* 0x002fe20000410000 */
        /* <DEDUP_REMOVED lines=9> */
[----:B------:R-:W1:Y:S03]  /*2470*/  MUFU.RCP R5, R5 ;  /* 0x0000000500057308 */ /* 0x000e660000001000 */
[----:B------:R-:W-:Y:S02]  /*2480*/  FFMA.FTZ R3, R32, R7, R3 ;  /* 0x0000000720037223 */ /* 0x000fe40000010003 */
[----:B------:R-:W3:Y:S03]  /*2490*/  LDC R32, c[0x0][0x260] ;  /* 0x00009800ff207b82 */ /* 0x000ee60000000800 */
[----:B------:R-:W4:Y:S01]  /*24a0*/  SHFL.DOWN PT, R4, R3, 0x1, 0x1f ;  /* 0x08201f0003047f89 */ /* 0x000f2200000e0000 */
[----:B0-----:R-:W-:Y:S01]  /*24b0*/  FADD.FTZ R7, R123, -R2 ;  /* 0x800000027b077221 */ /* 0x001fe20000010000 */
[----:B------:R-:W-:-:S03]  /*24c0*/  FMUL.FTZ R121, R125, R2 ;  /* 0x000000027d797220 */ /* 0x000fc60000410000 */
[----:B------:R-:W-:-:S04]  /*24d0*/  FMUL.FTZ R7, R7, R7 ;  /* 0x0000000707077220 */ /* 0x000fc80000410000 */
[C---:B------:R-:W-:Y:S01]  /*24e0*/  FMUL.FTZ R2, R30.reuse, R7 ;  /* 0x000000071e027220 */ /* 0x040fe20000410000 */
[----:B------:R-:W-:Y:S01]  /*24f0*/  FFMA.FTZ R30, R30, R123, R121 ;  /* 0x0000007b1e1e7223 */ /* 0x000fe20000010079 */
[----:B----4-:R-:W-:Y:S02]  /*2500*/  FADD.FTZ R4, R3, R4 ;  /* 0x0000000403047221 */ /* 0x010fe40000010000 */
[----:B------:R-:W-:Y:S01]  /*2510*/  FMUL.FTZ R2, R125, R2 ;  /* 0x000000027d027220 */ /* 0x000fe20000410000 */
[----:B-1----:R-:W-:-:S03]  /*2520*/  FMUL.FTZ R30, R5, R30 ;  /* 0x0000001e051e7220 */ /* 0x002fc60000410000 */
[----:B------:R-:W-:Y:S02]  /*2530*/  FFMA.FTZ R5, R5, R2, R4 ;  /* 0x0000000205057223 */ /* 0x000fe40000010004 */
[----:B------:R-:W0:Y:S01]  /*2540*/  SHFL.IDX PT, R4, R30, RZ, 0x1f ;  /* 0x00001fff1e047589 */ /* 0x000e2200000e0000 */
[----:B------:R-:W1:Y:S03]  /*2550*/  @!P1 LDC.64 R2, c[0x0][0x230] ;  /* 0x00008c00ff029b82 */ /* 0x000e660000000a00 */
[----:B------:R-:W3:Y:S01]  /*2560*/  SHFL.IDX PT, R5, R5, RZ, 0x1f ;  /* 0x00001fff05057589 */ /* 0x000ee200000e0000 */
[--C-:B0-----:R-:W-:Y:S01]  /*2570*/  FADD.FTZ R76, R24, -R4.reuse ;  /* 0x80000004184c7221 */ /* 0x101fe20000010000 */
[--C-:B------:R-:W-:Y:S01]  /*2580*/  FADD.FTZ R24, R83, -R4.reuse ;  /* 0x8000000453187221 */ /* 0x100fe20000010000 */
[--C-:B------:R-:W-:Y:S01]  /*2590*/  FADD.FTZ R7, R0, -R4.reuse ;  /* 0x8000000400077221 */ /* 0x100fe20000010000 */
[----:B------:R-:W-:Y:S01]  /*25a0*/  FADD.FTZ R28, R91, -R4 ;  /* 0x800000045b1c7221 */ /* 0x000fe20000010000 */
[----:B---3--:R-:W-:Y:S01]  /*25b0*/  FFMA.FTZ R32, R5, 3.9062499126885086298e-05, R32 ;  /* 0x3823d70a05207823 */ /* 0x008fe20000010020 */
[--C-:B------:R-:W-:Y:S01]  /*25c0*/  FADD.FTZ R0, R77, -R4.reuse ;  /* 0x800000044d007221 */ /* 0x100fe20000010000 */
[--C-:B------:R-:W-:Y:S01]  /*25d0*/  FADD.FTZ R174, R105, -R4.reuse ;  /* 0x8000000469ae7221 */ /* 0x100fe20000010000 */
[----:B------:R-:W-:Y:S01]  /*25e0*/  FADD.FTZ R170, R87, -R4 ;  /* 0x8000000457aa7221 */ /* 0x000fe20000010000 */
[----:B------:R-:W0:Y:S01]  /*25f0*/  MUFU.RSQ R83, R32 ;  /* 0x0000002000537308 */ /* 0x000e220000001400 */
[----:B-1----:R-:W-:-:S04]  /*2600*/  @!P1 IMAD.WIDE R2, R49, 0x4, R2 ;  /* 0x0000000431029825 */ /* 0x002fc800078e0202 */
        /* <DEDUP_REMOVED lines=17> */
[----:B------:R-:W0:Y:S01]  /*2720*/  @!P1 LDC.64 R76, c[0x0][0x238] ;  /* 0x00008e00ff4c9b82 */ /* 0x000e220000000a00 */
[C---:B------:R-:W-:Y:S01]  /*2730*/  FMUL.FTZ R115, R83.reuse, R14 ;  /* 0x0000000e53737220 */ /* 0x040fe20000410000 */
[C---:B------:R-:W-:Y:S01]  /*2740*/  FMUL.FTZ R14, R83.reuse, R89 ;  /* 0x00000059530e7220 */ /* 0x040fe20000410000 */
[C---:B------:R-:W-:Y:S01]  /*2750*/  FMUL.FTZ R89, R83.reuse, R252 ;  /* 0x000000fc53597220 */ /* 0x040fe20000410000 */
[C---:B------:R-:W-:Y:S01]  /*2760*/  FMUL.FTZ R7, R83.reuse, R7 ;  /* 0x0000000753077220 */ /* 0x040fe20000410000 */
[C---:B------:R-:W-:Y:S01]  /*2770*/  FMUL.FTZ R9, R83.reuse, R9 ;  /* 0x0000000953097220 */ /* 0x040fe20000410000 */
[----:B------:R-:W-:Y:S01]  /*2780*/  FMUL.FTZ R125, R83, R121 ;  /* 0x00000079537d7220 */ /* 0x000fe20000410000 */
[--C-:B------:R-:W-:Y:S01]  /*2790*/  FADD.FTZ R26, R13, -R4.reuse ;  /* 0x800000040d1a7221 */ /* 0x100fe20000010000 */
[----:B------:R-:W3:Y:S01]  /*27a0*/  LDC.64 R174, c[0x0][0x228] ;  /* 0x00008a00ffae7b82 */ /* 0x000ee20000000a00 */
        /* <DEDUP_REMOVED lines=15> */
[----:B0-----:R-:W-:-:S04]  /*28a0*/  @!P1 IMAD.WIDE R76, R49, 0x4, R76 ;  /* 0x00000004314c9825 */ /* 0x001fc800078e024c */
[--C-:B------:R-:W-:Y:S01]  /*28b0*/  FADD.FTZ R44, R113, -R4.reuse ;  /* 0x80000004712c7221 */ /* 0x100fe20000010000 */
[--C-:B------:R-:W-:Y:S01]  /*28c0*/  FADD.FTZ R246, R117, -R4.reuse ;  /* 0x8000000475f67221 */ /* 0x100fe20000010000 */
[C---:B------:R-:W-:Y:S01]  /*28d0*/  FMUL.FTZ R11, R83.reuse, R123 ;  /* 0x0000007b530b7220 */ /* 0x040fe20000410000 */
[----:B------:R-:W-:Y:S01]  /*28e0*/  FMUL.FTZ R121, R83, R127 ;  /* 0x0000007f53797220 */ /* 0x000fe20000410000 */
[----:B------:R0:W-:Y:S01]  /*28f0*/  @!P1 STG.E desc[UR6][R76.64], R83 ;  /* 0x000000534c009986 */ /* 0x0001e2000c101906 */
[----:B-1----:R-:W-:Y:S01]  /*2900*/  F2FP.BF16.F32.PACK_AB R3, RZ, R7 ;  /* 0x00000007ff03723e */ /* 0x002fe200000010ff */
        /* <DEDUP_REMOVED lines=10> */
[----:B0-----:R-:W-:Y:S01]  /*29b0*/  LOP3.LUT R76, R81, 0x180, R129, 0xe2, !PT ;  /* 0x00000180514c7812 */ /* 0x001fe200078ee281 */
[----:B------:R-:W-:Y:S01]  /*29c0*/  FADD.FTZ R119, R119, -R4 ;  /* 0x8000000477777221 */ /* 0x000fe20000010000 */
[----:B------:R-:W-:Y:S01]  /*29d0*/  F2FP.BF16.F32.PACK_AB R7, RZ, R9 ;  /* 0x00000009ff07723e */ /* 0x000fe200000010ff */
[C---:B------:R-:W-:Y:S01]  /*29e0*/  FMUL.FTZ R2, R83.reuse, R12 ;  /* 0x0000000c53027220 */ /* 0x040fe20000410000 */
[----:B------:R-:W-:Y:S01]  /*29f0*/  LOP3.LUT R252, R76, 0x60, R243, 0xf8, !PT ;  /* 0x000000604cfc7812 */ /* 0x000fe200078ef8f3 */
[C---:B------:R-:W-:Y:S01]  /*2a00*/  FMUL.FTZ R95, R83.reuse, R5 ;  /* 0x00000005535f7220 */ /* 0x040fe20000410000 */
[C---:B------:R-:W-:Y:S01]  /*2a10*/  FMUL.FTZ R10, R83.reuse, R10 ;  /* 0x0000000a530a7220 */ /* 0x040fe20000410000 */
[C---:B------:R-:W-:Y:S01]  /*2a20*/  FMUL.FTZ R113, R83.reuse, R8 ;  /* 0x0000000853717220 */ /* 0x040fe20000410000 */
[----:B------:R-:W-:Y:S01]  /*2a30*/  FMUL.FTZ R23, R83, R6 ;  /* 0x0000000653177220 */ /* 0x000fe20000410000 */
[----:B------:R-:W-:Y:S01]  /*2a40*/  IMAD R252, R49, 0x6400, R252 ;  /* 0x0000640031fc7824 */ /* 0x000fe200078e02fc */
[----:B------:R-:W-:Y:S01]  /*2a50*/  F2FP.BF16.F32.PACK_AB R125, RZ, R125 ;  /* 0x0000007dff7d723e */ /* 0x000fe200000010ff */
        /* <DEDUP_REMOVED lines=8> */
[C---:B------:R-:W-:Y:S01]  /*2ae0*/  IADD3 R173, R252.reuse, 0x200, RZ ;  /* 0x00000200fcad7810 */ /* 0x040fe20007ffe0ff */
        /* <DEDUP_REMOVED lines=12> */
[----:B------:R-:W-:Y:S01]  /*2bb0*/  FMUL.FTZ R33, R83, R22 ;  /* 0x0000001653217220 */ /* 0x000fe20000410000 */
[----:B------:R-:W-:Y:S01]  /*2bc0*/  F2FP.BF16.F32.PACK_AB R11, RZ, R11 ;  /* 0x0000000bff0b723e */ /* 0x000fe200000010ff */
[----:B--2---:R-:W-:Y:S01]  /*2bd0*/  HFMA2.BF16_V2 R40, R131.H0_H0, R3.H0_H0, R133.H0_H0 ;  /* 0x2000000383287231 */ /* 0x004fe20000240885 */
[----:B------:R-:W-:Y:S01]  /*2be0*/  IADD3 R169, R252, 0x600, RZ ;  /* 0x00000600fca97810 */ /* 0x000fe20007ffe0ff */
[----:B---3--:R-:W-:Y:S01]  /*2bf0*/  IMAD.WIDE.U32 R164, R164, 0x2, R174 ;  /* 0x00000002a4a47825 */ /* 0x008fe200078e00ae */
[----:B------:R-:W-:-:S03]  /*2c00*/  F2FP.BF16.F32.PACK_AB R121, RZ, R121 ;  /* 0x00000079ff79723e */ /* 0x000fc600000010ff */
[C---:B------:R-:W-:Y:S01]  /*2c10*/  FMUL.FTZ R22, R83.reuse, R20 ;  /* 0x0000001453167220 */ /* 0x040fe20000410000 */
[C---:B------:R-:W-:Y:S01]  /*2c20*/  IADD3 R167, R252.reuse, 0x800, RZ ;  /* 0x00000800fca77810 */ /* 0x040fe20007ffe0ff */
[----:B------:R-:W-:Y:S01]  /*2c30*/  FMUL.FTZ R15, R83, R170 ;  /* 0x000000aa530f7220 */ /* 0x000fe20000410000 */
[----:B------:R-:W-:Y:S01]  /*2c40*/  F2FP.BF16.F32.PACK_AB R2, RZ, R2 ;  /* 0x00000002ff02723e */ /* 0x000fe200000010ff */
[----:B-----5:R-:W-:Y:S01]  /*2c50*/  HFMA2.BF16_V2 R39, R251.H0_H0, R125.H0_H0, R250.H0_H0 ;  /* 0x2000007dfb277231 */ /* 0x020fe200002408fa */
[----:B------:R-:W-:Y:S01]  /*2c60*/  F2FP.BF16.F32.PACK_AB R10, RZ, R10 ;  /* 0x0000000aff0a723e */ /* 0x000fe200000010ff */
[----:B------:R-:W-:Y:S01]  /*2c70*/  IMAD.WIDE.U32 R172, R173, 0x2, R174 ;  /* 0x00000002adac7825 */ /* 0x000fe200078e00ae */
[----:B------:R-:W-:-:S03]  /*2c80*/  IADD3 R156, R252, 0xa00, RZ ;  /* 0x00000a00fc9c7810 */ /* 0x000fc60007ffe0ff */
[C---:B------:R-:W-:Y:S01]  /*2c90*/  FMUL.FTZ R20, R83.reuse, R168 ;  /* 0x000000a853147220 */ /* 0x040fe20000410000 */
[----:B------:R-:W-:Y:S01]  /*2ca0*/  F2FP.BF16.F32.PACK_AB R45, RZ, R45 ;  /* 0x0000002dff2d723e */ /* 0x000fe200000010ff */
[----:B------:R-:W-:Y:S01]  /*2cb0*/  FMUL.FTZ R19, R83, R47 ;  /* 0x0000002f53137220 */ /* 0x000fe20000410000 */
[----:B------:R-:W-:Y:S01]  /*2cc0*/  F2FP.BF16.F32.PACK_AB R4, RZ, R4 ;  /* 0x00000004ff04723e */ /* 0x000fe200000010ff */
[----:B------:R-:W-:Y:S01]  /*2cd0*/  HFMA2.BF16_V2 R44, R249.H0_H0, R7.H0_H0, R248.H0_H0 ;  /* 0x20000007f92c7231 */ /* 0x000fe200002408f8 */
[----:B------:R-:W-:Y:S01]  /*2ce0*/  F2FP.BF16.F32.PACK_AB R5, RZ, R5 ;  /* 0x00000005ff05723e */ /* 0x000fe200000010ff */
[----:B------:R-:W-:Y:S01]  /*2cf0*/  IMAD.WIDE.U32 R170, R171, 0x2, R174 ;  /* 0x00000002abaa7825 */ /* 0x000fe200078e00ae */
[----:B------:R-:W-:-:S03]  /*2d00*/  F2FP.BF16.F32.PACK_AB R12, RZ, R12 ;  /* 0x0000000cff0c723e */ /* 0x000fc600000010ff */
[C---:B------:R-:W-:Y:S01]  /*2d10*/  FMUL.FTZ R25, R83.reuse, R166 ;  /* 0x000000a653197220 */ /* 0x040fe20000410000 */
[----:B------:R-:W-:Y:S01]  /*2d20*/  F2FP.BF16.F32.PACK_AB R6, RZ, R6 ;  /* 0x00000006ff06723e */ /* 0x000fe200000010ff */
[----:B------:R-:W-:Y:S01]  /*2d30*/  FMUL.FTZ R18, R83, R0 ;  /* 0x0000000053127220 */ /* 0x000fe20000410000 */
[----:B------:R-:W-:Y:S01]  /*2d40*/  F2FP.BF16.F32.PACK_AB R8, RZ, R8 ;  /* 0x00000008ff08723e */ /* 0x000fe200000010ff */
[----:B------:R-:W-:Y:S01]  /*2d50*/  HFMA2.BF16_V2 R47, R247.H0_H0, R11.H0_H0, R196.H0_H0 ;  /* 0x2000000bf72f7231 */ /* 0x000fe200002408c4 */
[----:B------:R-:W-:Y:S01]  /*2d60*/  IADD3 R162, R252, 0xc00, RZ ;  /* 0x00000c00fca27810 */ /* 0x000fe20007ffe0ff */
[----:B------:R-:W-:Y:S01]  /*2d70*/  IMAD.WIDE.U32 R168, R169, 0x2, R174 ;  /* 0x00000002a9a87825 */ /* 0x000fe200078e00ae */
[----:B------:R-:W-:-:S03]  /*2d80*/  F2FP.BF16.F32.PACK_AB R43, RZ, R43 ;  /* 0x0000002bff2b723e */ /* 0x000fc600000010ff */
        /* <DEDUP_REMOVED lines=10> */
[----:B------:R-:W-:Y:S01]  /*2e30*/  HFMA2.BF16_V2 R46, R241.H0_H0, R2.H0_H0, R194.H0_H0 ;  /* 0x20000002f12e7231 */ /* 0x000fe200002408c2 */
[----:B------:R-:W-:Y:S01]  /*2e40*/  F2FP.BF16.F32.PACK_AB R113, RZ, R113 ;  /* 0x00000071ff71723e */ /* 0x000fe200000010ff */
[----:B------:R-:W-:Y:S01]  /*2e50*/  HFMA2.BF16_V2 R38, R236.H0_H0, R10.H0_H0, R189.H0_H0 ;  /* 0x2000000aec267231 */ /* 0x000fe200002408bd */
[----:B------:R-:W-:Y:S01]  /*2e60*/  F2FP.BF16.F32.PACK_AB R111, RZ, R111 ;  /* 0x0000006fff6f723e */ /* 0x000fe200000010ff */
[--C-:B------:R-:W-:Y:S01]  /*2e70*/  IMAD.WIDE.U32 R156, R156, 0x2, R174.reuse ;  /* 0x000000029c9c7825 */ /* 0x100fe200078e00ae */
[----:B------:R-:W-:Y:S01]  /*2e80*/  F2FP.BF16.F32.PACK_AB R107, RZ, R107 ;  /* 0x0000006bff6b723e */ /* 0x000fe200000010ff */
[----:B------:R-:W-:Y:S01]  /*2e90*/  STG.E.U16 desc[UR6][R164.64], R40 ;  /* 0x00000028a4007986 */ /* 0x000fe2000c101506 */
        /* <DEDUP_REMOVED lines=18> */
[C---:B------:R-:W-:Y:S01]  /*2fc0*/  IADD3 R160, R252.reuse, 0xe00, RZ ;  /* 0x00000e00fca07810 */ /* 0x040fe20007ffe0ff */
[----:B------:R-:W-:Y:S01]  /*2fd0*/  HFMA2.BF16_V2 R10, R208.H0_H0, R8.H0_H0, R61.H0_H0 ;  /* 0x20000008d00a7231 */ /* 0x000fe2000024083d */
[----:B------:R-:W-:Y:S01]  /*2fe0*/  IADD3 R158, R252, 0x1000, RZ ;  /* 0x00001000fc9e7810 */ /* 0x000fe20007ffe0ff */
[----:B------:R-:W-:Y:S01]  /*2ff0*/  IMAD.WIDE.U32 R162, R162, 0x2, R174 ;  /* 0x00000002a2a27825 */ /* 0x000fe200078e00ae */
[----:B------:R-:W-:Y:S01]  /*3000*/  IADD3 R252, R252, 0x1200, RZ ;  /* 0x00001200fcfc7810 */ /* 0x000fe20007ffe0ff */
[----:B------:R-:W-:Y:S02]  /*3010*/  STG.E.U16 desc[UR6][R172.64], R39 ;  /* 0x00000027ac007986 */ /* 0x000fe4000c101506 */
[C---:B------:R-:W-:Y:S01]  /*3020*/  FMUL.FTZ R244, R83.reuse, R244 ;  /* 0x000000f453f47220 */ /* 0x040fe20000410000 */
[----:B------:R-:W-:Y:S01]  /*3030*/  FMUL.FTZ R246, R83, R119 ;  /* 0x0000007753f67220 */ /* 0x000fe20000410000 */
[----:B------:R-:W-:-:S02]  /*3040*/  HFMA2.BF16_V2 R43, R239.H0_H0, R43.H0_H0, R192.H0_H0 ;  /* 0x2000002bef2b7231 */ /* 0x000fc400002408c0 */
[----:B------:R-:W-:-:S04]  /*3050*/  IMAD.WIDE.U32 R76, R79, 0x2, R174 ;  /* 0x000000024f4c7825 */ /* 0x000fc800078e00ae */
[----:B------:R-:W-:Y:S01]  /*3060*/  HFMA2.BF16_V2 R41, R237.H0_H0, R95.H0_H0, R190.H0_H0 ;  /* 0x2000005fed297231 */ /* 0x000fe200002408be */
[----:B------:R-:W-:Y:S01]  /*3070*/  STG.E.U16 desc[UR6][R170.64], R44 ;  /* 0x0000002caa007986 */ /* 0x000fe2000c101506 */
[----:B------:R-:W-:Y:S02]  /*3080*/  HFMA2.BF16_V2 R36, R234.H0_H0, R117.H0_H0, R187.H0_H0 ;  /* 0x20000075ea247231 */ /* 0x000fe400002408bb */
[----:B------:R-:W-:-:S04]  /*3090*/  IMAD.WIDE.U32 R160, R160, 0x2, R174 ;  /* 0x00000002a0a07825 */ /* 0x000fc800078e00ae */
[----:B------:R-:W-:Y:S01]  /*30a0*/  HFMA2.BF16_V2 R35, R233.H0_H0, R93.H0_H0, R186.H0_H0 ;  /* 0x2000005de9237231 */ /* 0x000fe200002408ba */
[----:B------:R-:W-:Y:S01]  /*30b0*/  STG.E.U16 desc[UR6][R168.64], R47 ;  /* 0x0000002fa8007986 */ /* 0x000fe2000c101506 */
[----:B------:R-:W-:Y:S02]  /*30c0*/  HFMA2.BF16_V2 R32, R230.H0_H0, R115.H0_H0, R183.H0_H0 ;  /* 0x20000073e6207231 */ /* 0x000fe400002408b7 */
[----:B------:R-:W-:-:S04]  /*30d0*/  IMAD.WIDE.U32 R146, R146, 0x2, R174 ;  /* 0x0000000292927825 */ /* 0x000fc800078e00ae */
[----:B------:R-:W-:Y:S01]  /*30e0*/  HFMA2.BF16_V2 R31, R229.H0_H0, R91.H0_H0, R182.H0_H0 ;  /* 0x2000005be51f7231 */ /* 0x000fe200002408b6 */
[----:B------:R-:W-:Y:S01]  /*30f0*/  F2FP.BF16.F32.PACK_AB R34, RZ, R34 ;  /* 0x00000022ff22723e */ /* 0x000fe200000010ff */
        /* <DEDUP_REMOVED lines=27> */
[----:B------:R-:W-:Y:S01]  /*32b0*/  F2FP.BF16.F32.PACK_AB R27, RZ, R27 ;  /* 0x0000001bff1b723e */ /* 0x000fe200000010ff */
[----:B------:R-:W-:Y:S02]  /*32c0*/  HFMA2.BF16_V2 R29, R227.H0_H0, R29.H0_H0, R180.H0_H0 ;  /* 0x2000001de31d7231 */ /* 0x000fe400002408b4 */
[--C-:B------:R-:W-:Y:S01]  /*32d0*/  IMAD.WIDE.U32 R140, R140, 0x2, R174.reuse ;  /* 0x000000028c8c7825 */ /* 0x100fe200078e00ae */
[----:B------:R-:W-:Y:S02]  /*32e0*/  F2FP.BF16.F32.PACK_AB R26, RZ, R26 ;  /* 0x0000001aff1a723e */ /* 0x000fe400000010ff */
[----:B------:R-:W-:Y:S01]  /*32f0*/  F2FP.BF16.F32.PACK_AB R25, RZ, R25 ;  /* 0x00000019ff19723e */ /* 0x000fe200000010ff */
[----:B------:R-:W-:Y:S01]  /*3300*/  IMAD.WIDE.U32 R138, R138, 0x2, R174 ;  /* 0x000000028a8a7825 */ /* 0x000fe200078e00ae */
[----:B------:R-:W-:-:S03]  /*3310*/  F2FP.BF16.F32.PACK_AB R23, RZ, R23 ;  /* 0x00000017ff17723e */ /* 0x000fc600000010ff */
[----:B------:R-:W-:Y:S01]  /*3320*/  HFMA2.BF16_V2 R27, R225.H0_H0, R27.H0_H0, R178.H0_H0 ;  /* 0x2000001be11b7231 */ /* 0x000fe200002408b2 */
[----:B------:R-:W-:Y:S01]  /*3330*/  F2FP.BF16.F32.PACK_AB R22, RZ, R22 ;  /* 0x00000016ff16723e */ /* 0x000fe200000010ff */
        /* <DEDUP_REMOVED lines=34> */
[----:B------:R-:W-:Y:S01]  /*3560*/  IADD3 R49, R49, UR5, RZ ;  /* 0x0000000531317c10 */ /* 0x000fe2000fffe0ff */
[----:B------:R-:W-:Y:S02]  /*3570*/  HFMA2.BF16_V2 R246, R197.H0_H0, R246.H0_H0, R50.H0_H0 ;  /* 0x200000f6c5f67231 */ /* 0x000fe40000240832 */
[----:B------:R-:W-:Y:S01]  /*3580*/  IMAD.WIDE.U32 R118, R118, 0x2, R174 ;  /* 0x0000000276767825 */ /* 0x000fe200078e00ae */
[----:B------:R-:W-:-:S03]  /*3590*/  ISETP.GE.AND P1, PT, R49, UR4, PT ;  /* 0x0000000431007c0c */ /* 0x000fc6000bf26270 */
        /* <DEDUP_REMOVED lines=63> */
[----:B------:R1:W-:Y:S01]  /*3990*/  STG.E.U16 desc[UR6][R78.64], R246 ;  /* 0x000000f64e007986 */ /* 0x0003e2000c101506 */
[----:B------:R-:W-:Y:S05]  /*39a0*/  @!P1 BRA `(.L_x_403) ;  /* 0xffffffcc00809947 */ /* 0x000fea000383ffff */
[----:B------:R-:W-:Y:S05]  /*39b0*/  EXIT ;  /* 0x000000000000794d */ /* 0x000fea0003800000 */
.L_x_400:
[----:B------:R-:W-:Y:S01]  /*39c0*/  HFMA2.MMA R34, -RZ, RZ, 0, 5.9604644775390625e-08 ;  /* 0x00000001ff227435 */ /* 0x000fe200000001ff */
[----:B------:R-:W-:Y:S02]  /*39d0*/  MOV R123, R3 ;  /* 0x00000003007b7202 */ /* 0x000fe40000000f00 */
[----:B------:R-:W-:Y:S02]  /*39e0*/  MOV R125, 0x1f ;  /* 0x0000001f007d7802 */ /* 0x000fe40000000f00 */
[----:B------:R-:W-:-:S07]  /*39f0*/  MOV R32, 0xffffffff ;  /* 0xffffffff00207802 */ /* 0x000fce0000000f00 */
[----:B-----5:R-:W-:Y:S05]  /*3a00*/  WARPSYNC.COLLECTIVE R32, `(.L_x_404) ;  /* 0x0000000020087348 */ /* 0x020fea0003c00000 */
[----:B------:R0:W1:Y:S02]  /*3a10*/  SHFL.BFLY P2, R30, R123, R34, R125 ;  /* 0x0c0000227b1e7389 */ /* 0x000064000004007d */
[----:B01---5:R-:W-:Y:S01]  /*3a20*/  ENDCOLLECTIVE ;  /* 0x000000000000791b */ /* 0x023fe20003800000 */
.L_x_404:
[----:B------:R-:W-:Y:S01]  /*3a30*/  HFMA2.MMA R34, -RZ, RZ, 0, 1.1920928955078125e-07 ;  /* 0x00000002ff227435 */ /* 0x000fe200000001ff */
[----:B------:R-:W-:-:S05]  /*3a40*/  MOV R2, R30 ;  /* 0x0000001e00027202 */ /* 0x000fca0000000f00 */
[----:B------:R-:W-:-:S05]  /*3a50*/  FADD.FTZ R5, R3, R2 ;  /* 0x0000000203057221 */ /* 0x000fca0000010000 */
[----:B------:R-:W-:-:S07]  /*3a60*/  MOV R123, R5 ;  /* 0x00000005007b7202 */ /* 0x000fce0000000f00 */
[----:B------:R-:W-:Y:S05]  /*3a70*/  WARPSYNC.COLLECTIVE R32, `(.L_x_405) ;  /* 0x0000000020087348 */ /* 0x000fea0003c00000 */
[----:B------:R0:W1:Y:S02]  /*3a80*/  SHFL.BFLY P2, R30, R123, R34, R125 ;  /* 0x0c0000227b1e7389 */ /* 0x000064000004007d */
[----:B01----:R-:W-:Y:S01]  /*3a90*/  ENDCOLLECTIVE ;  /* 0x000000000000791b */ /* 0x003fe20003800000 */
.L_x_405:
[----:B------:R-:W-:Y:S01]  /*3aa0*/  HFMA2.MMA R34, -RZ, RZ, 0, 2.384185791015625e-07 ;  /* 0x00000004ff227435 */ /* 0x000fe200000001ff */
[----:B------:R-:W-:-:S05]  /*3ab0*/  MOV R2, R30 ;  /* 0x0000001e00027202 */ /* 0x000fca0000000f00 */
[----:B------:R-:W-:-:S05]  /*3ac0*/  FADD.FTZ R7, R5, R2 ;  /* 0x0000000205077221 */ /* 0x000fca0000010000 */
[----:B------:R-:W-:-:S07]  /*3ad0*/  MOV R123, R7 ;  /* 0x00000007007b7202 */ /* 0x000fce0000000f00 */
[----:B------:R-:W-:Y:S05]  /*3ae0*/  WARPSYNC.COLLECTIVE R32, `(.L_x_406) ;  /* 0x0000000020087348 */ /* 0x000fea0003c00000 */
[----:B------:R0:W1:Y:S02]  /*3af0*/  SHFL.BFLY P2, R30, R123, R34, R125 ;  /* 0x0c0000227b1e7389 */ /* 0x000064000004007d */
[----:B01----:R-:W-:Y:S01]  /*3b00*/  ENDCOLLECTIVE ;  /* 0x000000000000791b */ /* 0x003fe20003800000 */
.L_x_406:
[----:B------:R-:W-:Y:S01]  /*3b10*/  HFMA2.MMA R34, -RZ, RZ, 0, 4.76837158203125e-07 ;  /* 0x00000008ff227435 */ /* 0x000fe200000001ff */
[----:B------:R-:W-:-:S05]  /*3b20*/  MOV R2, R30 ;  /* 0x0000001e00027202 */ /* 0x000fca0000000f00 */
[----:B------:R-:W-:-:S05]  /*3b30*/  FADD.FTZ R26, R7, R2 ;  /* 0x00000002071a7221 */ /* 0x000fca0000010000 */
[----:B------:R-:W-:-:S07]  /*3b40*/  MOV R123, R26 ;  /* 0x0000001a007b7202 */ /* 0x000fce0000000f00 */
[----:B------:R-:W-:Y:S05]  /*3b50*/  WARPSYNC.COLLECTIVE R32, `(.L_x_407) ;  /* 0x0000000020087348 */ /* 0x000fea0003c00000 */
[----:B------:R0:W1:Y:S02]  /*3b60*/  SHFL.BFLY P2, R30, R123, R34, R125 ;  /* 0x0c0000227b1e7389 */ /* 0x000064000004007d */
[----:B01----:R-:W-:Y:S01]  /*3b70*/  ENDCOLLECTIVE ;  /* 0x000000000000791b */ /* 0x003fe20003800000 */
.L_x_407:
[----:B------:R-:W-:Y:S01]  /*3b80*/  HFMA2.MMA R34, -RZ, RZ, 0, 9.5367431640625e-07 ;  /* 0x00000010ff227435 */ /* 0x000fe200000001ff */
[----:B------:R-:W-:-:S05]  /*3b90*/  MOV R121, R30 ;  /* 0x0000001e00797202 */ /* 0x000fca0000000f00 */
[----:B------:R-:W-:-:S05]  /*3ba0*/  FADD.FTZ R121, R26, R121 ;  /* 0x000000791a797221 */ /* 0x000fca0000010000 */
[----:B------:R-:W-:-:S07]  /*3bb0*/  MOV R123, R121 ;  /* 0x00000079007b7202 */ /* 0x000fce0000000f00 */
[----:B------:R-:W-:Y:S05]  /*3bc0*/  WARPSYNC.COLLECTIVE R32, `(.L_x_408) ;  /* 0x0000000020087348 */ /* 0x000fea0003c00000 */
[----:B------:R0:W1:Y:S02]  /*3bd0*/  SHFL.BFLY P2, R30, R123, R34, R125 ;  /* 0x0c0000227b1e7389 */ /* 0x000064000004007d */
[----:B01----:R-:W-:Y:S01]  /*3be0*/  ENDCOLLECTIVE ;  /* 0x000000000000791b */ /* 0x003fe20003800000 */
.L_x_408:
[----:B------:R-:W-:Y:S01]  /*3bf0*/  HFMA2.MMA R34, -RZ, RZ, 0, 5.9604644775390625e-08 ;  /* 0x00000001ff227435 */ /* 0x000fe200000001ff */
[----:B------:R-:W-:-:S05]  /*3c00*/  MOV R2, R30 ;  /* 0x0000001e00027202 */ /* 0x000fca0000000f00 */
[----:B------:R-:W-:-:S04]  /*3c10*/  FADD.FTZ R2, R121, R2 ;  /* 0x0000000279027221 */ /* 0x000fc80000010000 */
[----:B------:R-:W-:-:S04]  /*3c20*/  FMUL.FTZ R2, R2, 0.00062499998603016138077 ;  /* 0x3a23d70a02027820 */ /* 0x000fc80000410000 */
        /* <DEDUP_REMOVED lines=104> */
.L_x_409:
[----:B------:R-:W-:Y:S01]  /*42b0*/  HFMA2.MMA R34, -RZ, RZ, 0, 1.1920928955078125e-07 ;  /* 0x00000002ff227435 */ /* 0x000fe200000001ff */
[----:B------:R-:W-:-:S05]  /*42c0*/  MOV R26, R30 ;  /* 0x0000001e001a7202 */ /* 0x000fca0000000f00 */
[----:B------:R-:W-:-:S05]  /*42d0*/  FADD.FTZ R26, R3, R26 ;  /* 0x0000001a031a7221 */ /* 0x000fca0000010000 */
[----:B------:R-:W-:-:S07]  /*42e0*/  MOV R123, R26 ;  /* 0x0000001a007b7202 */ /* 0x000fce0000000f00 */
[----:B------:R-:W-:Y:S05]  /*42f0*/  WARPSYNC.COLLECTIVE R32, `(.L_x_410) ;  /* 0x0000000020087348 */ /* 0x000fea0003c00000 */
[----:B------:R0:W1:Y:S02]  /*4300*/  SHFL.BFLY P2, R30, R123, R34, R125 ;  /* 0x0c0000227b1e7389 */ /* 0x000064000004007d */
[----:B01----:R-:W-:Y:S01]  /*4310*/  ENDCOLLECTIVE ;  /* 0x000000000000791b */ /* 0x003fe20003800000 */
.L_x_410:
[----:B------:R-:W-:Y:S01]  /*4320*/  HFMA2.MMA R34, -RZ, RZ, 0, 2.384185791015625e-07 ;  /* 0x00000004ff227435 */ /* 0x000fe200000001ff */
[----:B------:R-:W-:-:S05]  /*4330*/  MOV R5, R30 ;  /* 0x0000001e00057202 */ /* 0x000fca0000000f00 */
[----:B------:R-:W-:-:S05]  /*4340*/  FADD.FTZ R5, R26, R5 ;  /* 0x000000051a057221 */ /* 0x000fca0000010000 */
[----:B------:R-:W-:-:S07]  /*4350*/  MOV R123, R5 ;  /* 0x00000005007b7202 */ /* 0x000fce0000000f00 */
[----:B------:R-:W-:Y:S05]  /*4360*/  WARPSYNC.COLLECTIVE R32, `(.L_x_411) ;  /* 0x0000000020087348 */ /* 0x000fea0003c00000 */
[----:B------:R0:W1:Y:S02]  /*4370*/  SHFL.BFLY P2, R30, R123, R34, R125 ;  /* 0x0c0000227b1e7389 */ /* 0x000064000004007d */
[----:B01----:R-:W-:Y:S01]  /*4380*/  ENDCOLLECTIVE ;  /* 0x000000000000791b */ /* 0x003fe20003800000 */
.L_x_411:
[----:B------:R-:W-:Y:S01]  /*4390*/  HFMA2.MMA R34, -RZ, RZ, 0, 4.76837158203125e-07 ;  /* 0x00000008ff227435 */ /* 0x000fe200000001ff */
[----:B------:R-:W-:-:S05]  /*43a0*/  MOV R28, R30 ;  /* 0x0000001e001c7202 */ /* 0x000fca0000000f00 */
[----:B------:R-:W-:-:S05]  /*43b0*/  FADD.FTZ R28, R5, R28 ;  /* 0x0000001c051c7221 */ /* 0x000fca0000010000 */
[----:B------:R-:W-:-:S07]  /*43c0*/  MOV R123, R28 ;  /* 0x0000001c007b7202 */ /* 0x000fce0000000f00 */
[----:B------:R-:W-:Y:S05]  /*43d0*/  WARPSYNC.COLLECTIVE R32, `(.L_x_412) ;  /* 0x0000000020087348 */ /* 0x000fea0003c00000 */
[----:B------:R0:W1:Y:S02]  /*43e0*/  SHFL.BFLY P2, R30, R123, R34, R125 ;  /* 0x0c0000227b1e7389 */ /* 0x000064000004007d */
[----:B01----:R-:W-:Y:S01]  /*43f0*/  ENDCOLLECTIVE ;  /* 0x000000000000791b */ /* 0x003fe20003800000 */
.L_x_412:
[----:B------:R-:W-:Y:S01]  /*4400*/  HFMA2.MMA R34, -RZ, RZ, 0, 9.5367431640625e-07 ;  /* 0x00000010ff227435 */ /* 0x000fe200000001ff */
[----:B------:R-:W-:-:S05]  /*4410*/  MOV R7, R30 ;  /* 0x0000001e00077202 */ /* 0x000fca0000000f00 */
[----:B------:R-:W-:-:S05]  /*4420*/  FADD.FTZ R7, R28, R7 ;  /* 0x000000071c077221 */ /* 0x000fca0000010000 */
[----:B------:R-:W-:-:S07]  /*4430*/  MOV R123, R7 ;  /* 0x00000007007b7202 */ /* 0x000fce0000000f00 */
[----:B------:R-:W-:Y:S05]  /*4440*/  WARPSYNC.COLLECTIVE R32, `(.L_x_413) ;  /* 0x0000000020087348 */ /* 0x000fea0003c00000 */
[----:B------:R0:W1:Y:S02]  /*4450*/  SHFL.BFLY P2, R30, R123, R34, R125 ;  /* 0x0c0000227b1e7389 */ /* 0x000064000004007d */
[----:B01----:R-:W-:Y:S01]  /*4460*/  ENDCOLLECTIVE ;  /* 0x000000000000791b */ /* 0x003fe20003800000 */
.L_x_413:
[----:B------:R-:W-:Y:S05]  /*4470*/  BRA `(.L_x_414) ;  /* 0xffffffd800007947 */ /* 0x000fea000383ffff */
.L_x_415:
        /* <DEDUP_REMOVED lines=16> */
.L_x_2012:


//--------------------- .text._ZN10layer_norm13ln_fwd_kernelINS_13Kernel_traitsI13__nv_bfloat16S2_S2_fjLj25600ELj2ELj1ELj4ELj8ENS_18Kernel_traits_baseILj25600ES2_S2_S2_fjLj128EEEEEEEvNS_9FwdParamsE --------------------------
	.section	.text._ZN10layer_norm13ln_fwd_kernelINS_13Kernel_traitsI13__nv_bfloat16S2_S2_fjLj25600ELj2ELj1ELj4ELj8ENS_18Kernel_traits_baseILj25600ES2_S2_S2_fjLj128EEEEEEEvNS_9FwdParamsE,"ax",@progbits
	.align	128
        .global         _ZN10layer_norm13ln_fwd_kernelINS_13Kernel_traitsI13__nv_bfloat16S2_S2_fjLj25600ELj2ELj1ELj4ELj8ENS_18Kernel_traits_baseILj25600ES2_S2_S2_fjLj128EEEEEEEvNS_9FwdParamsE
        .type           _ZN10layer_norm13ln_fwd_kernelINS_13Kernel_traitsI13__nv_bfloat16S2_S2_fjLj25600ELj2ELj1ELj4ELj8ENS_18Kernel_traits_baseILj25600ES2_S2_S2_fjLj128EEEEEEEvNS_9FwdParamsE,@function
        .size           _ZN10layer_norm13ln_fwd_kernelINS_13Kernel_traitsI13__nv_bfloat16S2_S2_fjLj25600ELj2ELj1ELj4ELj8ENS_18Kernel_traits_baseILj25600ES2_S2_S2_fjLj128EEEEEEEvNS_9FwdParamsE,(.L_x_2013 - _ZN10layer_norm13ln_fwd_kernelINS_13Kernel_traitsI13__nv_bfloat16S2_S2_fjLj25600ELj2ELj1ELj4ELj8ENS_18Kernel_traits_baseILj25600ES2_S2_S2_fjLj128EEEEEEEvNS_9FwdParamsE)
        .other          _ZN10layer_norm13ln_fwd_kernelINS_13Kernel_traitsI13__nv_bfloat16S2_S2_fjLj25600ELj2ELj1ELj4ELj8ENS_18Kernel_traits_baseILj25600ES2_S2_S2_fjLj128EEEEEEEvNS_9FwdParamsE,@"STO_CUDA_ENTRY STV_DEFAULT"
_ZN10layer_norm13ln_fwd_kernelINS_13Kernel_traitsI13__nv_bfloat16S2_S2_fjLj25600ELj2ELj1ELj4ELj8ENS_18Kernel_traits_baseILj25600ES2_S2_S2_fjLj128EEEEEEEvNS_9FwdParamsE:
.text._ZN10layer_norm13ln_fwd_kernelINS_13Kernel_traitsI13__nv_bfloat16S2_S2_fjLj25600ELj2ELj1ELj4ELj8ENS_18Kernel_traits_baseILj25600ES2_S2_S2_fjLj128EEEEEEEvNS_9FwdParamsE:
        /* <DEDUP_REMOVED lines=17> */
[----:B------:R-:W2:Y:S01]  /*0110*/  LDG.E.64 R156, desc[UR6][R2.64+0xb000] ;  /* 0x00b00006029c7981 */ /* 0x000ea2000c1e1b00 */
        /* <DEDUP_REMOVED lines=51> */
[----:B------:R-:W-:-:S02]  /*0450*/  MOV R47, RZ ;  /* 0x000000ff002f7202 */ /* 0x000fc40000000f00 */
[----:B--2---:R-:W-:-:S07]  /*0460*/  SHF.R.U32.HI R54, RZ, 0x10, R157 ;  /* 0x00000010ff367819 */ /* 0x004fce000001169d */
[----:B0-----:R-:W-:-:S07]  /*0470*/  PRMT R54, R0, 0x5410, R54 ;  /* 0x0000541000367816 */ /* 0x001fce0000000036 */
.L_x_419:
[----:B0-----:R-:W0:Y:S01]  /*0480*/  LDC.64 R194, c[0x0][0x220] ;  /* 0x00008800ffc27b82 */ /* 0x001e220000000a00 */
[----:B------:R-:W-:-:S04]  /*0490*/  SHF.L.U32 R0, R50, 0x7, RZ ;  /* 0x0000000732007819 */ /* 0x000fc800000006ff */
[----:B------:R-:W-:-:S04]  /*04a0*/  LOP3.LUT R0, R0, 0x80, R49, 0xe2, !PT ;  /* 0x0000008000007812 */ /* 0x000fc800078ee231 */
[----:B------:R-:W-:-:S05]  /*04b0*/  LOP3.LUT R3, R0, 0x60, R51, 0xf8, !PT ;  /* 0x0000006000037812 */ /* 0x000fca00078ef833 */
[----:B------:R-:W-:-:S04]  /*04c0*/  IMAD R46, R48, 0x1900, R3 ;  /* 0x00001900302e7824 */ /* 0x000fc800078e0203 */
[C---:B0-----:R-:W-:Y:S01]  /*04d0*/  IMAD.WIDE.U32 R8, R46.reuse, 0x8, R194 ;  /* 0x000000082e087825 */ /* 0x041fe200078e00c2 */
[----:B------:R-:W-:-:S05]  /*04e0*/  IADD3 R45, R46, 0x100, RZ ;  /* 0x000001002e2d7810 */ /* 0x000fca0007ffe0ff */
[----:B------:R-:W2:Y:S01]  /*04f0*/  LDG.E.64 R8, desc[UR6][R8.64] ;  /* 0x0000000608087981 */ /* 0x000ea2000c1e1b00 */
[----:B------:R-:W-:Y:S01]  /*0500*/  IMAD.WIDE.U32 R6, R45, 0x8, R194 ;  /* 0x000000082d067825 */ /* 0x000fe200078e00c2 */
[----:B------:R-:W-:-:S05]  /*0510*/  IADD3 R44, R46, 0x200, RZ ;  /* 0x000002002e2c7810 */ /* 0x000fca0007ffe0ff */
[----:B------:R-:W3:Y:S01]  /*0520*/  LDG.E.64 R6, desc[UR6][R6.64] ;  /* 0x0000000606067981 */ /* 0x000ee2000c1e1b00 */
[----:B------:R-:W-:Y:S01]  /*0530*/  IMAD.WIDE.U32 R4, R44, 0x8, R194 ;  /* 0x000000082c047825 */ /* 0x000fe200078e00c2 */
[----:B------:R-:W-:-:S05]  /*0540*/  IADD3 R42, R46, 0x300, RZ ;  /* 0x000003002e2a7810 */ /* 0x000fca0007ffe0ff */
[----:B------:R-:W4:Y:S01]  /*0550*/  LDG.E.64 R4, desc[UR6][R4.64] ;  /* 0x0000000604047981 */ /* 0x000f22000c1e1b00 */
        /* <DEDUP_REMOVED lines=48> */
[----:B------:R-:W-:-:S06]  /*0860*/  IMAD.WIDE.U32 R184, R10, 0x8, R194 ;  /* 0x000000080ab87825 */ /* 0x000fcc00078e00c2 */
[----:B------:R-:W4:Y:S01]  /*0870*/  LDG.E.64 R184, desc[UR6][R184.64] ;  /* 0x00000006b8b87981 */ /* 0x000f22000c1e1b00 */
[C---:B--2---:R-:W-:Y:S02]  /*0880*/  SHF.L.U32 R43, R8.reuse, 0x10, RZ ;  /* 0x00000010082b7819 */ /* 0x044fe400000006ff */
[----:B------:R-:W-:-:S03]  /*0890*/  SHF.R.U64 R41, R8, 0x10, R9 ;  /* 0x0000001008297819 */ /* 0x000fc60000001209 */
[----:B------:R-:W-:Y:S01]  /*08a0*/  FADD.FTZ R0, RZ, R43 ;  /* 0x0000002bff007221 */ /* 0x000fe20000010000 */
[----:B------:R-:W-:Y:S02]  /*08b0*/  SHF.L.U32 R41, R41, 0x10, RZ ;  /* 0x0000001029297819 */ /* 0x000fe400000006ff */
[----:B------:R-:W-:Y:S02]  /*08c0*/  SHF.L.U32 R39, R9, 0x10, RZ ;  /* 0x0000001009277819 */ /* 0x000fe400000006ff */
[----:B------:R-:W-:Y:S01]  /*08d0*/  SHF.R.U32.HI R37, RZ, 0x10, R9 ;  /* 0x00000010ff257819 */ /* 0x000fe20000011609 */
[----:B------:R-:W-:Y:S01]  /*08e0*/  FADD.FTZ R0, R41, R0 ;  /* 0x0000000029007221 */ /* 0x000fe20000010000 */
[----:B------:R-:W-:Y:S02]  /*08f0*/  IADD3 R8, R46, 0x1400, RZ ;  /* 0x000014002e087810 */ /* 0x000fe40007ffe0ff */
[----:B------:R-:W-:Y:S01]  /*0900*/  SHF.L.U32 R37, R37, 0x10, RZ ;  /* 0x0000001025257819 */ /* 0x000fe200000006ff */
[----:B------:R-:W-:-:S02]  /*0910*/  FADD.FTZ R0, R39, R0 ;  /* 0x0000000027007221 */ /* 0x000fc40000010000 */
[----:B------:R-:W-:Y:S01]  /*0920*/  IMAD.WIDE.U32 R186, R8, 0x8, R194 ;  /* 0x0000000808ba7825 */ /* 0x000fe200078e00c2 */
[----:B---3--:R-:W-:-:S03]  /*0930*/  SHF.L.U32 R35, R6, 0x10, RZ ;  /* 0x0000001006237819 */ /* 0x008fc600000006ff */
[----:B------:R-:W-:Y:S01]  /*0940*/  FADD.FTZ R0, R37, R0 ;  /* 0x0000000025007221 */ /* 0x000fe20000010000 */
[--C-:B------:R-:W-:Y:S01]  /*0950*/  SHF.R.U64 R33, R6, 0x10, R7.reuse ;  /* 0x0000001006217819 */ /* 0x100fe20000001207 */
[----:B------:R-:W2:Y:S03]  /*0960*/  LDG.E.64 R186, desc[UR6][R186.64] ;  /* 0x00000006baba7981 */ /* 0x000ea6000c1e1b00 */
[----:B------:R-:W-:Y:S01]  /*0970*/  SHF.L.U32 R33, R33, 0x10, RZ ;  /* 0x0000001021217819 */ /* 0x000fe200000006ff */
[----:B------:R-:W-:Y:S01]  /*0980*/  FADD.FTZ R0, R35, R0 ;  /* 0x0000000023007221 */ /* 0x000fe20000010000 */
[----:B------:R-:W-:Y:S02]  /*0990*/  SHF.L.U32 R31, R7, 0x10, RZ ;  /* 0x00000010071f7819 */ /* 0x000fe400000006ff */
[----:B------:R-:W-:Y:S01]  /*09a0*/  SHF.R.U32.HI R29, RZ, 0x10, R7 ;  /* 0x00000010ff1d7819 */ /* 0x000fe20000011607 */
[----:B------:R-:W-:Y:S01]  /*09b0*/  FADD.FTZ R0, R33, R0 ;  /* 0x0000000021007221 */ /* 0x000fe20000010000 */
[----:B------:R-:W-:-:S02]  /*09c0*/  IADD3 R6, R46, 0x1500, RZ ;  /* 0x000015002e067810 */ /* 0x000fc40007ffe0ff */
[----:B------:R-:W-:Y:S01]  /*09d0*/  SHF.L.U32 R29, R29, 0x10, RZ ;  /* 0x000000101d1d7819 */ /* 0x000fe200000006ff */
[----:B------:R-:W-:Y:S02]  /*09e0*/  FADD.FTZ R0, R31, R0 ;  /* 0x000000001f007221 */ /* 0x000fe40000010000 */
[----:B------:R-:W-:Y:S01]  /*09f0*/  IMAD.WIDE.U32 R188, R6, 0x8, R194 ;  /* 0x0000000806bc7825 */ /* 0x000fe200078e00c2 */
[----:B----4-:R-:W-:-:S03]  /*0a00*/  SHF.L.U32 R27, R4, 0x10, RZ ;  /* 0x00000010041b7819 */ /* 0x010fc600000006ff */
[----:B------:R-:W-:Y:S01]  /*0a10*/  FADD.FTZ R0, R29, R0 ;  /* 0x000000001d007221 */ /* 0x000fe20000010000 */
[--C-:B------:R-:W-:Y:S01]  /*0a20*/  SHF.R.U64 R25, R4, 0x10, R5.reuse ;  /* 0x0000001004197819 */ /* 0x100fe20000001205 */
[----:B------:R-:W3:Y:S03]  /*0a30*/  LDG.E.64 R188, desc[UR6][R188.64] ;  /* 0x00000006bcbc7981 */ /* 0x000ee6000c1e1b00 */
        /* <DEDUP_REMOVED lines=9> */
[----:B------:R-:W-:-:S03]  /*0ad0*/  SHF.L.U32 R19, R2, 0x10, RZ ;  /* 0x0000001002137819 */ /* 0x000fc600000006ff */
[----:B------:R-:W-:Y:S01]  /*0ae0*/  FADD.FTZ R0, R21, R0 ;  /* 0x0000000015007221 */ /* 0x000fe20000010000 */
[--C-:B------:R-:W-:Y:S01]  /*0af0*/  SHF.R.U64 R17, R2, 0x10, R3.reuse ;  /* 0x0000001002117819 */ /* 0x100fe20000001203 */
[----:B------:R-:W4:Y:S03]  /*0b00*/  LDG.E.64 R190, desc[UR6][R190.64] ;  /* 0x00000006bebe7981 */ /* 0x000f26000c1e1b00 */
        /* <DEDUP_REMOVED lines=30> */
[----:B------:R-:W-:-:S03]  /*0cf0*/  FADD.FTZ R196, R55, R196 ;  /* 0x000000c437c47221 */ /* 0x000fc60000010000 */
[----:B------:R-:W-:Y:S01]  /*0d00*/  SHF.L.U32 R197, R197, 0x10, RZ ;  /* 0x00000010c5c57819 */ /* 0x000fe200000006ff */
[----:B------:R-:W-:Y:S01]  /*0d10*/  FADD.FTZ R196, R53, R196 ;  /* 0x000000c435c47221 */ /* 0x000fe20000010000 */
[C---:B------:R-:W-:Y:S02]  /*0d20*/  SHF.L.U32 R57, R158.reuse, 0x10, RZ ;  /* 0x000000109e397819 */ /* 0x040fe400000006ff */
[----:B------:R-:W-:Y:S01]  /*0d30*/  SHF.R.U64 R201, R158, 0x10, R159 ;  /* 0x000000109ec97819 */ /* 0x000fe2000000129f */
[----:B------:R-:W-:-:S03]  /*0d40*/  FADD.FTZ R196, R197, R196 ;  /* 0x000000c4c5c47221 */ /* 0x000fc60000010000 */
        /* <DEDUP_REMOVED lines=137> */
[C---:B--2---:R-:W-:Y:S02]  /*15e0*/  SHF.L.U32 R185, R186.reuse, 0x10, RZ ;  /* 0x00000010bab97819 */ /* 0x044fe400000006ff */
        /* <DEDUP_REMOVED lines=9> */
[C---:B---3--:R-:W-:Y:S02]  /*1680*/  SHF.L.U32 R187, R188.reuse, 0x10, RZ ;  /* 0x00000010bcbb7819 */ /* 0x048fe400000006ff */
        /* <DEDUP_REMOVED lines=9> */
[C---:B----4-:R-:W-:Y:S02]  /*1720*/  SHF.L.U32 R189, R190.reuse, 0x10, RZ ;  /* 0x00000010bebd7819 */ /* 0x050fe400000006ff */
        /* <DEDUP_REMOVED lines=21> */
[----:B------:R-:W-:Y:S01]  /*1880*/  FADD.FTZ R166, R218, R167 ;  /* 0x000000a7daa67221 */ /* 0x000fe20000010000 */
[----:B------:R-:W-:Y:S02]  /*1890*/  LOP3.LUT P0, RZ, R54, 0xff, RZ, 0xc0, !PT ;  /* 0x000000ff36ff7812 */ /* 0x000fe4000780c0ff */
[----:B------:R-:W-:Y:S01]  /*18a0*/  SHF.L.U32 R220, R220, 0x10, RZ ;  /* 0x00000010dcdc7819 */ /* 0x000fe200000006ff */
[----:B------:R-:W-:Y:S01]  /*18b0*/  FADD.FTZ R167, R193, R166 ;  /* 0x000000a6c1a77221 */ /* 0x000fe20000010000 */
[----:B------:R-:W-:-:S02]  /*18c0*/  SHF.L.U32 R194, R195, 0x10, RZ ;  /* 0x00000010c3c27819 */ /* 0x000fc400000006ff */
[----:B------:R-:W-:Y:S01]  /*18d0*/  SHF.R.U32.HI R222, RZ, 0x10, R195 ;  /* 0x00000010ffde7819 */ /* 0x000fe200000116c3 */
[----:B------:R-:W-:Y:S01]  /*18e0*/  FADD.FTZ R167, R220, R167 ;  /* 0x000000a7dca77221 */ /* 0x000fe20000010000 */
[----:B------:R-:W-:Y:S01]  /*18f0*/  SHF.R.U32.HI R195, RZ, 0x5, R51 ;  /* 0x00000005ffc37819 */ /* 0x000fe20000011633 */
[----:B------:R-:W-:Y:S01]  /*1900*/  UMOV UR4, 0xffffffff ;  /* 0xffffffff00047882 */ /* 0x000fe20000000000 */
[----:B------:R-:W-:Y:S01]  /*1910*/  SHF.L.U32 R222, R222, 0x10, RZ ;  /* 0x00000010dede7819 */ /* 0x000fe200000006ff */
[----:B------:R-:W-:Y:S01]  /*1920*/  FADD.FTZ R167, R194, R167 ;  /* 0x000000a7c2a77221 */ /* 0x000fe20000010000 */
[----:B------:R-:W-:Y:S02]  /*1930*/  LOP3.LUT R168, R195, 0x7fffffc, RZ, 0xc0, !PT ;  /* 0x07fffffcc3a87812 */ /* 0x000fe400078ec0ff */
[----:B------:R-:W-:Y:S01]  /*1940*/  ISETP.NE.AND P1, PT, R49, RZ, PT ;  /* 0x000000ff3100720c */ /* 0x000fe20003f25270 */
[----:B------:R-:W-:Y:S01]  /*1950*/  FADD.FTZ R167, R222, R167 ;  /* 0x000000a7dea77221 */ /* 0x000fe20000010000 */
[----:B------:R-:W-:-:S02]  /*1960*/  @!P0 IADD3 R168, R168, 0x4, RZ ;  /* 0x00000004a8a88810 */ /* 0x000fc40007ffe0ff */
[----:B------:R-:W-:Y:S01]  /*1970*/  SHF.R.U32.HI R224, RZ, 0x1, R52 ;  /* 0x00000001ffe07819 */ /* 0x000fe20000011634 */
[----:B------:R-:W-:Y:S08]  /*1980*/  BRA.DIV UR4, `(.L_x_416) ;  /* 0x0000004604887947 */ /* 0x000ff0000b800000 */
        /* <DEDUP_REMOVED lines=10> */
[----:B------:R-:W-:-:S04]  /*1a30*/  FMUL.FTZ R166, R166, 0.00031249999301508069038 ;  /* 0x39a3d70aa6a67820 */ /* 0x000fc80000410000 */
[--C-:B------:R-:W-:Y:S01]  /*1a40*/  FADD.FTZ R167, R43, -R166.reuse ;  /* 0x800000a62ba77221 */ /* 0x100fe20000010000 */
[--C-:B------:R-:W-:Y:S01]  /*1a50*/  FADD.FTZ R232, R41, -R166.reuse ;  /* 0x800000a629e87221 */ /* 0x100fe20000010000 */
[----:B------:R-:W-:Y:S02]  /*1a60*/  FADD.FTZ R226, R39, -R166 ;  /* 0x800000a627e27221 */ /* 0x000fe40000010000 */
[----:B------:R-:W-:-:S04]  /*1a70*/  FFMA.FTZ R167, R167, R167, RZ ;  /* 0x000000a7a7a77223 */ /* 0x000fc800000100ff */
[----:B------:R-:W-:-:S04]  /*1a80*/  FFMA.FTZ R167, R232, R232, R167 ;  /* 0x000000e8e8a77223 */ /* 0x000fc800000100a7 */
        /* <DEDUP_REMOVED lines=204> */
.L_x_430:
[----:B------:R-:W2:Y:S01]  /*2750*/  @!P1 S2R R228, SR_CgaCtaId ;  /* 0x0000000000e49919 */ /* 0x000ea20000008800 */
[----:B------:R-:W-:Y:S01]  /*2760*/  @!P1 MOV R169, 0x400 ;  /* 0x0000040000a99802 */ /* 0x000fe20000000f00 */
[----:B-1----:R-:W-:Y:S01]  /*2770*/  FADD.FTZ R167, R230, R232 ;  /* 0x000000e8e6a77221 */ /* 0x002fe20000010000 */
[----:B------:R-:W-:Y:S05]  /*2780*/  WARPSYNC.ALL ;  /* 0x0000000000007948 */ /* 0x000fea0003800000 */
[----:B--2---:R-:W-:Y:S02]  /*2790*/  @!P1 LEA R228, R228, R169, 0x18 ;  /* 0x000000a9e4e49211 */ /* 0x004fe400078ec0ff */
[----:B------:R-:W-:-:S04]  /*27a0*/  LOP3.LUT R169, R195, 0x3, RZ, 0xc0, !PT ;  /* 0x00000003c3a97812 */ /* 0x000fc800078ec0ff */
[----:B------:R-:W-:-:S04]  /*27b0*/  @!P1 IADD3 R226, R168, R169, RZ ;  /* 0x000000a9a8e29210 */ /* 0x000fc80007ffe0ff */
        /* <DEDUP_REMOVED lines=11> */
[----:B------:R-:W2:Y:S01]  /*2870*/  SHFL.DOWN PT, R232, R228, 0x2, 0x1f ;  /* 0x08401f00e4e87f89 */ /* 0x000ea200000e0000 */
[----:B-1----:R-:W-:-:S04]  /*2880*/  @!P1 LEA R167, R167, R166, 0x18 ;  /* 0x000000a6a7a79211 */ /* 0x002fc800078ec0ff */
[----:B0-----:R-:W-:Y:S02]  /*2890*/  @!P1 LEA R230, R168, R167, 0x3 ;  /* 0x000000a7a8e69211 */ /* 0x001fe400078e18ff */
[----:B------:R-:W-:Y:S01]  /*28a0*/  CS2R R166, SRZ ;  /* 0x0000000000a67805 */ /* 0x000fe2000001ff00 */
[----:B--2---:R-:W-:-:S04]  /*28b0*/  FADD.FTZ R168, R232, R228 ;  /* 0x000000e4e8a87221 */ /* 0x004fc80000010000 */
[----:B------:R-:W0:Y:S01]  /*28c0*/  MUFU.RCP R226, R168 ;  /* 0x000000a800e27308 */ /* 0x000e220000001000 */
[----:B------:R-:W1:Y:S01]  /*28d0*/  @!P1 LDS.64 R166, [R230] ;  /* 0x00000000e6a69984 */ /* 0x000e620000000a00 */
[----:B------:R-:W-:-:S03]  /*28e0*/  LOP3.LUT P1, RZ, R169, 0x1f, R51, 0xf8, !PT ;  /* 0x0000001fa9ff7812 */ /* 0x000fc6000782f833 */
[----:B-1----:R-:W1:Y:S04]  /*28f0*/  SHFL.DOWN PT, R234, R166, 0x2, 0x1f ;  /* 0x08401f00a6ea7f89 */ /* 0x002e6800000e0000 */
[----:B------:R-:W2:Y:S01]  /*2900*/  SHFL.DOWN PT, R236, R167, 0x2, 0x1f ;  /* 0x08401f00a7ec7f89 */ /* 0x000ea200000e0000 */
[----:B-1----:R-:W-:Y:S01]  /*2910*/  FADD.FTZ R238, -R234, R166 ;  /* 0x000000a6eaee7221 */ /* 0x002fe20000010100 */
[----:B------:R-:W-:-:S03]  /*2920*/  FMUL.FTZ R234, R232, R234 ;  /* 0x000000eae8ea7220 */ /* 0x000fc60000410000 */
[----:B------:R-:W-:Y:S01]  /*2930*/  FMUL.FTZ R238, R238, R238 ;  /* 0x000000eeeeee7220 */ /* 0x000fe20000410000 */
[----:B------:R-:W-:Y:S01]  /*2940*/  FFMA.FTZ R234, R228, R166, R234 ;  /* 0x000000a6e4ea7223 */ /* 0x000fe200000100ea */
[----:B--2---:R-:W-:Y:S01]  /*2950*/  FADD.FTZ R236, R236, R167 ;  /* 0x000000a7ecec7221 */ /* 0x004fe20000010000 */
[----:B------:R-:W1:Y:S01]  /*2960*/  SHFL.DOWN PT, R166, R168, 0x1, 0x1f ;  /* 0x08201f00a8a67f89 */ /* 0x000e6200000e0000 */
        /* <DEDUP_REMOVED lines=8> */
[----:B0-----:R-:W-:Y:S01]  /*29f0*/  FADD.FTZ R226, R234, -R228 ;  /* 0x800000e4eae27221 */ /* 0x001fe20000010000 */
[----:B------:R-:W-:-:S03]  /*2a00*/  FMUL.FTZ R228, R166, R228 ;  /* 0x000000e4a6e47220 */ /* 0x000fc60000410000 */
[----:B------:R-:W-:Y:S01]  /*2a10*/  FMUL.FTZ R226, R226, R226 ;  /* 0x000000e2e2e27220 */ /* 0x000fe20000410000 */
[----:B------:R-:W-:-:S03]  /*2a20*/  FFMA.FTZ R228, R168, R234, R228 ;  /* 0x000000eaa8e47223 */ /* 0x000fc600000100e4 */
[----:B------:R-:W-:-:S04]  /*2a30*/  FMUL.FTZ R226, R168, R226 ;  /* 0x000000e2a8e27220 */ /* 0x000fc80000410000 */
[----:B------:R-:W-:Y:S01]  /*2a40*/  FMUL.FTZ R226, R166, R226 ;  /* 0x000000e2a6e27220 */ /* 0x000fe20000410000 */
[----:B--2---:R-:W-:Y:S01]  /*2a50*/  FADD.FTZ R166, R236, R167 ;  /* 0x000000a7eca67221 */ /* 0x004fe20000010000 */
[----:B-1----:R-:W-:-:S03]  /*2a60*/  FMUL.FTZ R168, R169, R228 ;  /* 0x000000e4a9a87220 */ /* 0x002fc60000410000 */
[----:B------:R-:W-:Y:S01]  /*2a70*/  FFMA.FTZ R230, R169, R226, R166 ;  /* 0x000000e2a9e67223 */ /* 0x000fe200000100a6 */
[----:B------:R-:W-:Y:S01]  /*2a80*/  LOP3.LUT R169, R47, 0x1, RZ, 0xc0, !PT ;  /* 0x000000012fa97812 */ /* 0x000fe200078ec0ff */
[----:B------:R-:W0:Y:S01]  /*2a90*/  @!P1 LDC.64 R166, c[0x0][0x250] ;  /* 0x00009400ffa69b82 */ /* 0x000e220000000a00 */
[----:B------:R-:W-:Y:S02]  /*2aa0*/  LEA.HI R226, R51, R224, RZ, 0x19 ;  /* 0x000000e033e27211 */ /* 0x000fe400078fc8ff */
[----:B------:R-:W-:Y:S01]  /*2ab0*/  IADD3 R236, -R169, RZ, RZ ;  /* 0x000000ffa9ec7210 */ /* 0x000fe20007ffe1ff */
[----:B------:R-:W-:Y:S03]  /*2ac0*/  SHFL.IDX PT, R168, R168, RZ, 0x1f ;  /* 0x00001fffa8a87589 */ /* 0x000fe600000e0000 */
[----:B------:R-:W-:Y:S01]  /*2ad0*/  LOP3.LUT R228, R236, UR4, RZ, 0xc0, !PT ;  /* 0x00000004ece47c12 */ /* 0x000fe2000f8ec0ff */
[----:B------:R-:W1:Y:S03]  /*2ae0*/  SHFL.IDX PT, R169, R230, RZ, 0x1f ;  /* 0x00001fffe6a97589 */ /* 0x000e6600000e0000 */
        /* <DEDUP_REMOVED lines=11> */
[----:B------:R-:W-:Y:S02]  /*2ba0*/  MOV R169, 0x1 ;  /* 0x0000000100a97802 */ /* 0x000fe40000000f00 */
[----:B------:R-:W-:-:S04]  /*2bb0*/  IADD3 R224, P1, R224, R167, RZ ;  /* 0x000000a7e0e07210 */ /* 0x000fc80007f3e0ff */
[----:B------:R-:W-:Y:S02]  /*2bc0*/  LEA.HI.X.SX32 R167, R167, RZ, 0x1, P1 ;  /* 0x000000ffa7a77211 */ /* 0x000fe400008f0eff */
[----:B------:R-:W-:-:S04]  /*2bd0*/  LEA R166, P1, R224, UR8, 0x2 ;  /* 0x00000008e0a67c11 */ /* 0x000fc8000f8210ff */
[----:B------:R-:W-:Y:S02]  /*2be0*/  LEA.HI.X R167, R224, UR9, R167, 0x2, P1 ;  /* 0x00000009e0a77c11 */ /* 0x000fe400088f14a7 */
[----:B------:R-:W-:-:S04]  /*2bf0*/  LOP3.LUT P1, RZ, R47, 0x2, RZ, 0xc0, !PT ;  /* 0x000000022fff7812 */ /* 0x000fc8000782c0ff */
[----:B------:R-:W-:Y:S01]  /*2c00*/  SEL R169, R169, 0xffffffff, !P1 ;  /* 0xffffffffa9a97807 */ /* 0x000fe20004800000 */
[----:B------:R-:W-:Y:S06]  /*2c10*/  MEMBAR.ALL.GPU ;  /* 0x0000000000007992 */ /* 0x000fec000000a000 */
[----:B------:R-:W-:-:S00]  /*2c20*/  ERRBAR ;  /* 0x00000000000079ab */ /* 0x000fc00000000000 */
[----:B------:R-:W-:Y:S06]  /*2c30*/  CGAERRBAR ;  /* 0x00000000000075ab */ /* 0x000fec0000000000 */
[----:B------:R0:W-:Y:S01]  /*2c40*/  REDG.E.ADD.S32.STRONG.GPU desc[UR6][R166.64], R169 ;  /* 0x000000a9a600798e */ /* 0x0001e2000c10e386 */
[----:B------:R-:W-:-:S07]  /*2c50*/  LOP3.LUT R224, R47, 0x2, RZ, 0xc, !PT ;  /* 0x000000022fe07812 */ /* 0x000fce00078e0cff */
.L_x_418:
[----:B------:R-:W2:Y:S04]  /*2c60*/  LDG.E.STRONG.GPU R168, desc[UR6][R166.64] ;  /* 0x00000006a6a87981 */ /* 0x000ea8000c1ef900 */
[----:B--2---:R-:W-:Y:S01]  /*2c70*/  CCTL.IVALL ;  /* 0x00000000ff00798f */ /* 0x004fe20002000000 */
[----:B------:R-:W-:Y:S05]  /*2c80*/  YIELD ;  /* 0x0000000000007946 */ /* 0x000fea0003800000 */
[----:B------:R-:W-:-:S13]  /*2c90*/  ISETP.NE.AND P1, PT, R168, R224, PT ;  /* 0x000000e0a800720c */ /* 0x000fda0003f25270 */
[----:B------:R-:W-:Y:S05]  /*2ca0*/  @P1 BRA `(.L_x_418) ;  /* 0xfffffffc00ec1947 */ /* 0x000fea000383ffff */
.L_x_417:
[----:B------:R-:W-:Y:S01]  /*2cb0*/  ISETP.GT.U32.AND P1, PT, R49, 0x1, PT ;  /* 0x000000013100780c */ /* 0x000fe20003f24070 */
[----:B------:R-:W-:Y:S05]  /*2cc0*/  WARPSYNC.ALL ;  /* 0x0000000000007948 */ /* 0x000fea0003800000 */
[----:B------:R-:W-:Y:S01]  /*2cd0*/  BAR.SYNC.DEFER_BLOCKING 0x0 ;  /* 0x0000000000007b1d */ /* 0x000fe20000010000 */
[----:B0-----:R-:W-:Y:S02]  /*2ce0*/  CS2R R168, SRZ ;  /* 0x0000000000a87805 */ /* 0x001fe4000001ff00 */
[----:B------:R-:W-:Y:S02]  /*2cf0*/  MOV R224, RZ ;  /* 0x000000ff00e07202 */ /* 0x000fe40000000f00 */
[----:B-----5:R-:W-:-:S02]  /*2d00*/  SHF.R.U64 R236, R154, 0x10, R155 ;  /* 0x000000109aec7819 */ /* 0x020fc4000000129b */
[----:B------:R-:W-:Y:S01]  /*2d10*/  SHF.R.U32.HI R238, RZ, 0x10, R155 ;  /* 0x00000010ffee7819 */ /* 0x000fe2000001169b */
[----:B------:R-:W0:Y:S01]  /*2d20*/  @!P1 LDC.64 R166, c[0x0][0x250] ;  /* 0x00009400ffa69b82 */ /* 0x000e220000000a00 */
[----:B------:R-:W-:Y:S01]  /*2d30*/  @!P1 IADD3 R228, P2, R49, R228, RZ ;  /* 0x000000e431e49210 */ /* 0x000fe20007f5e0ff */
[----:B------:R-:W-:-:S03]  /*2d40*/  ULDC UR4, c[0x0][0x214] ;  /* 0x0000850000047ab9 */ /* 0x000fc60000000800 */
[----:B------:R-:W-:Y:S02]  /*2d50*/  @!P1 IADD3.X R226, RZ, R226, RZ, P2, !PT ;  /* 0x000000e2ffe29210 */ /* 0x000fe400017fe4ff */
[----:B0-----:R-:W-:-:S04]  /*2d60*/  @!P1 LEA R166, P2, R228, R166, 0x3 ;  /* 0x000000a6e4a69211 */ /* 0x001fc800078418ff */
[----:B------:R-:W-:-:S05]  /*2d70*/  @!P1 LEA.HI.X R167, R228, R167, R226, 0x3, P2 ;  /* 0x000000a7e4a79211 */ /* 0x000fca00010f1ce2 */
[----:B------:R0:W2:Y:S01]  /*2d80*/  @!P1 LDG.E.64 R168, desc[UR6][R166.64] ;  /* 0x00000006a6a89981 */ /* 0x0000a2000c1e1b00 */
[----:B------:R-:W-:Y:S02]  /*2d90*/  @!P1 MOV R224, 0x46480000 ;  /* 0x4648000000e09802 */ /* 0x000fe40000000f00 */
[--C-:B------:R-:W-:Y:S02]  /*2da0*/  SHF.R.U64 R240, R152, 0x10, R153.reuse ;  /* 0x0000001098f07819 */ /* 0x100fe40000001299 */
[----:B------:R-:W-:Y:S01]  /*2db0*/  SHF.R.U32.HI R242, RZ, 0x10, R153 ;  /* 0x00000010fff27819 */ /* 0x000fe20000011699 */
[----:B------:R-:W1:Y:S01]  /*2dc0*/  SHFL.DOWN PT, R226, R224, 0x1, 0x1f ;  /* 0x08201f00e0e27f89 */ /* 0x000e6200000e0000 */
[----:B------:R-:W-:Y:S02]  /*2dd0*/  SHF.R.U64 R244, R150, 0x10, R151 ;  /* 0x0000001096f47819 */ /* 0x000fe40000001297 */
[----:B------:R-:W-:Y:S01]  /*2de0*/  IADD3 R47, R47, 0x1, RZ ;  /* 0x000000012f2f7810 */ /* 0x000fe20007ffe0ff */
[----:B0-----:R-:W0:Y:S03]  /*2df0*/  LDC R166, c[0x0][0x260] ;  /* 0x00009800ffa67b82 */ /* 0x001e260000000800 */
[----:B------:R-:W-:Y:S01]  /*2e00*/  LOP3.LUT R47, R47, 0x3, RZ, 0xc0, !PT ;  /* 0x000000032f2f7812 */ /* 0x000fe200078ec0ff */
[----:B-1----:R-:W-:-:S06]  /*2e10*/  FADD.FTZ R232, R226, R224 ;  /* 0x000000e0e2e87221 */ /* 0x002fcc0000010000 */
[----:B------:R-:W1:Y:S01]  /*2e20*/  MUFU.RCP R232, R232 ;  /* 0x000000e800e87308 */ /* 0x000e620000001000 */
[----:B--2---:R-:W2:Y:S04]  /*2e30*/  SHFL.DOWN PT, R228, R168, 0x1, 0x1f ;  /* 0x08201f00a8e47f89 */ /* 0x004ea800000e0000 */
[----:B------:R-:W3:Y:S01]  /*2e40*/  SHFL.DOWN PT, R230, R169, 0x1, 0x1f ;  /* 0x08201f00a9e67f89 */ /* 0x000ee200000e0000 */
[----:B--2---:R-:W-:-:S04]  /*2e50*/  FADD.FTZ R234, -R228, R168 ;  /* 0x000000a8e4ea7221 */ /* 0x004fc80000010100 */
[----:B------:R-:W-:Y:S01]  /*2e60*/  FMUL.FTZ R234, R234, R234 ;  /* 0x000000eaeaea7220 */ /* 0x000fe20000410000 */
[----:B---3--:R-:W-:-:S03]  /*2e70*/  FADD.FTZ R167, R230, R169 ;  /* 0x000000a9e6a77221 */ /* 0x008fc60000010000 */
[----:B------:R-:W-:-:S04]  /*2e80*/  FMUL.FTZ R234, R234, R224 ;  /* 0x000000e0eaea7220 */ /* 0x000fc80000410000 */
[C---:B------:R-:W-:Y:S01]  /*2e90*/  FMUL.FTZ R234, R226.reuse, R234 ;  /* 0x000000eae2ea7220 */ /* 0x040fe20000410000 */
[----:B------:R-:W-:-:S03]  /*2ea0*/  FMUL.FTZ R226, R226, R228 ;  /* 0x000000e4e2e27220 */ /* 0x000fc60000410000 */
[----:B-1----:R-:W-:Y:S01]  /*2eb0*/  FFMA.FTZ R167, R232, R234, R167 ;  /* 0x000000eae8a77223 */ /* 0x002fe200000100a7 */
[----:B------:R-:W-:Y:S01]  /*2ec0*/  FFMA.FTZ R169, R224, R168, R226 ;  /* 0x000000a8e0a97223 */ /* 0x000fe200000100e2 */
[----:B------:R-:W-:-:S03]  /*2ed0*/  LOP3.LUT R224, R49, 0x1, R52, 0xf8, !PT ;  /* 0x0000000131e07812 */ /* 0x000fc600078ef834 */
[----:B------:R-:W-:Y:S01]  /*2ee0*/  FMUL.FTZ R168, R232, R169 ;  /* 0x000000a9e8a87220 */ /* 0x000fe20000410000 */
[----:B------:R-:W0:Y:S01]  /*2ef0*/  SHFL.IDX PT, R167, R167, RZ, 0x1f ;  /* 0x00001fffa7a77589 */ /* 0x000e2200000e0000 */
[----:B------:R-:W-:-:S04]  /*2f00*/  LOP3.LUT P1, RZ, R224, 0x3, R195, 0xf8, !PT ;  /* 0x00000003e0ff7812 */ /* 0x000fc8000782f8c3 */
[----:B------:R-:W1:Y:S01]  /*2f10*/  SHFL.IDX PT, R168, R168, RZ, 0x1f ;  /* 0x00001fffa8a87589 */ /* 0x000e6200000e0000 */
[----:B0-----:R-:W-:Y:S01]  /*2f20*/  FFMA.FTZ R166, R167, 3.9062499126885086298e-05, R166 ;  /* 0x3823d70aa7a67823 */ /* 0x001fe200000100a6 */
[----:B-1----:R-:W-:-:S05]  /*2f30*/  FADD.FTZ R41, R41, -R168 ;  /* 0x800000a829297221 */ /* 0x002fca0000010000 */
        /* <DEDUP_REMOVED lines=21> */
[--C-:B------:R-:W-:Y:S01]  /*3090*/  FADD.FTZ R167, R29, -R168.reuse ;  /* 0x800000a81da77221 */ /* 0x100fe20000010000 */
[--C-:B------:R-:W-:Y:S01]  /*30a0*/  FADD.FTZ R169, R27, -R168.reuse ;  /* 0x800000a81ba97221 */ /* 0x100fe20000010000 */
[C---:B------:R-:W-:Y:S01]  /*30b0*/  FMUL.FTZ R29, R166.reuse, R33 ;  /* 0x00000021a61d7220 */ /* 0x040fe20000410000 */
[C---:B------:R-:W-:Y:S01]  /*30c0*/  FMUL.FTZ R33, R166.reuse, R195 ;  /* 0x000000c3a6217220 */ /* 0x040fe20000410000 */
[C---:B------:R-:W-:Y:S01]  /*30d0*/  FMUL.FTZ R27, R166.reuse, R31 ;  /* 0x0000001fa61b7220 */ /* 0x040fe20000410000 */
[--C-:B------:R-:W-:Y:S01]  /*30e0*/  FADD.FTZ R195, R5, -R168.reuse ;  /* 0x800000a805c37221 */ /* 0x100fe20000010000 */
[C---:B------:R-:W-:Y:S01]  /*30f0*/  FMUL.FTZ R31, R166.reuse, R169 ;  /* 0x000000a9a61f7220 */ /* 0x040fe20000410000 */
[--C-:B------:R-:W-:Y:S01]  /*3100*/  FADD.FTZ R169, R7, -R168.reuse ;  /* 0x800000a807a97221 */ /* 0x100fe20000010000 */
[C---:B------:R-:W-:Y:S01]  /*3110*/  FMUL.FTZ R7, R166.reuse, R13 ;  /* 0x0000000da6077220 */ /* 0x040fe20000410000 */
[C---:B------:R-:W-:Y:S01]  /*3120*/  FMUL.FTZ R13, R166.reuse, R195 ;  /* 0x000000c3a60d7220 */ /* 0x040fe20000410000 */
[C---:B------:R-:W-:Y:S01]  /*3130*/  FMUL.FTZ R195, R166.reuse, R203 ;  /* 0x000000cba6c37220 */ /* 0x040fe20000410000 */
        /* <DEDUP_REMOVED lines=79> */
[--C-:B------:R-:W-:Y:S01]  /*3630*/  FADD.FTZ R167, R17, -R168.reuse ;  /* 0x800000a811a77221 */ /* 0x100fe20000010000 */
[----:B------:R-:W-:Y:S01]  /*3640*/  FMUL.FTZ R208, R166, R241 ;  /* 0x000000f1a6d07220 */ /* 0x000fe20000410000 */
[--C-:B------:R-:W-:Y:S01]  /*3650*/  FADD.FTZ R241, R192, -R168.reuse ;  /* 0x800000a8c0f17221 */ /* 0x100fe20000010000 */
[C---:B------:R-:W-:Y:S01]  /*3660*/  FMUL.FTZ R214, R166.reuse, R235 ;  /* 0x000000eba6d67220 */ /* 0x040fe20000410000 */
[C---:B------:R-:W-:Y:S01]  /*3670*/  FMUL.FTZ R216, R166.reuse, R237 ;  /* 0x000000eda6d87220 */ /* 0x040fe20000410000 */
[C---:B------:R-:W-:Y:S01]  /*3680*/  FMUL.FTZ R192, R166.reuse, R239 ;  /* 0x000000efa6c07220 */ /* 0x040fe20000410000 */
[--C-:B------:R-:W-:Y:S01]  /*3690*/  FADD.FTZ R193, R193, -R168.reuse ;  /* 0x800000a8c1c17221 */ /* 0x100fe20000010000 */
[----:B------:R-:W-:Y:S01]  /*36a0*/  FMUL.FTZ R17, R166, R19 ;  /* 0x00000013a6117220 */ /* 0x000fe20000410000 */
[--C-:B------:R-:W-:Y:S01]  /*36b0*/  FADD.FTZ R235, R218, -R168.reuse ;  /* 0x800000a8daeb7221 */ /* 0x100fe20000010000 */
[--C-:B------:R-:W-:Y:S01]  /*36c0*/  FADD.FTZ R237, R220, -R168.reuse ;  /* 0x800000a8dced7221 */ /* 0x100fe20000010000 */
[--C-:B------:R-:W-:Y:S01]  /*36d0*/  FADD.FTZ R239, R194, -R168.reuse ;  /* 0x800000a8c2ef7221 */ /* 0x100fe20000010000 */
[C---:B------:R-:W-:Y:S01]  /*36e0*/  FMUL.FTZ R19, R166.reuse, R167 ;  /* 0x000000a7a6137220 */ /* 0x040fe20000410000 */
        /* <DEDUP_REMOVED lines=14> */
[----:B------:R-:W-:Y:S01]  /*37d0*/  FMUL.FTZ R5, R166, R167 ;  /* 0x000000a7a6057220 */ /* 0x000fe20000410000 */
[--C-:B------:R-:W-:Y:S01]  /*37e0*/  SHF.R.U64 R235, R106, 0x10, R107.reuse ;  /* 0x000000106aeb7819 */ /* 0x100fe2000000126b */
[----:B------:R-:W-:Y:S01]  /*37f0*/  FMUL.FTZ R11, R166, R169 ;  /* 0x000000a9a60b7220 */ /* 0x000fe20000410000 */
[----:B------:R-:W-:Y:S01]  /*3800*/  SHF.R.U32.HI R237, RZ, 0x10, R107 ;  /* 0x00000010ffed7819 */ /* 0x000fe2000001166b */
[--C-:B------:R-:W-:Y:S01]  /*3810*/  FADD.FTZ R3, R3, -R168.reuse ;  /* 0x800000a803037221 */ /* 0x100fe20000010000 */
[----:B------:R-:W-:Y:S01]  /*3820*/  SHF.R.U64 R239, R104, 0x10, R105 ;  /* 0x0000001068ef7819 */ /* 0x000fe20000001269 */
[--C-:B------:R-:W-:Y:S01]  /*3830*/  FADD.FTZ R55, R55, -R168.reuse ;  /* 0x800000a837377221 */ /* 0x100fe20000010000 */
[--C-:B------:R-:W-:Y:S01]  /*3840*/  FADD.FTZ R167, R53, -R168.reuse ;  /* 0x800000a835a77221 */ /* 0x100fe20000010000 */
[--C-:B------:R-:W-:Y:S01]  /*3850*/  FADD.FTZ R169, R57, -R168.reuse ;  /* 0x800000a839a97221 */ /* 0x100fe20000010000 */
[--C-:B------:R-:W-:Y:S01]  /*3860*/  FADD.FTZ R197, R197, -R168.reuse ;  /* 0x800000a8c5c57221 */ /* 0x100fe20000010000 */
[--C-:B------:R-:W-:Y:S01]  /*3870*/  FADD.FTZ R201, R201, -R168.reuse ;  /* 0x800000a8c9c97221 */ /* 0x100fe20000010000 */
[C---:B------:R-:W-:Y:S01]  /*3880*/  FMUL.FTZ R53, R166.reuse, R3 ;  /* 0x00000003a6357220 */ /* 0x040fe20000410000 */
[C---:B------:R-:W-:Y:S01]  /*3890*/  FMUL.FTZ R57, R166.reuse, R55 ;  /* 0x00000037a6397220 */ /* 0x040fe20000410000 */
[----:B------:R-:W-:Y:S01]  /*38a0*/  HFMA2.BF16_V2 R39, R236.H0_H0, R39.H0_H0, R235.H0_H0 ;  /* 0x20000027ec277231 */ /* 0x000fe200002408eb */
[----:B------:R-:W-:Y:S01]  /*38b0*/  F2FP.BF16.F32.PACK_AB R21, RZ, R21 ;  /* 0x00000015ff15723e */ /* 0x000fe200000010ff */
[----:B------:R-:W-:Y:S01]  /*38c0*/  HFMA2.BF16_V2 R41, R238.H0_H0, R41.H0_H0, R237.H0_H0 ;  /* 0x20000029ee297231 */ /* 0x000fe200002408ed */
[----:B------:R-:W-:Y:S01]  /*38d0*/  F2FP.BF16.F32.PACK_AB R19, RZ, R19 ;  /* 0x00000013ff13723e */ /* 0x000fe200000010ff */
[----:B------:R-:W-:Y:S01]  /*38e0*/  HFMA2.BF16_V2 R29, R240.H0_H0, R29.H0_H0, R239.H0_H0 ;  /* 0x2000001df01d7231 */ /* 0x000fe200002408ef */
[----:B------:R-:W-:Y:S01]  /*38f0*/  F2FP.BF16.F32.PACK_AB R7, RZ, R7 ;  /* 0x00000007ff07723e */ /* 0x000fe200000010ff */
[C---:B------:R-:W-:Y:S01]  /*3900*/  FMUL.FTZ R3, R166.reuse, R167 ;  /* 0x000000a7a6037220 */ /* 0x040fe20000410000 */
[C---:B------:R-:W-:Y:S01]  /*3910*/  FMUL.FTZ R55, R166.reuse, R169 ;  /* 0x000000a9a6377220 */ /* 0x040fe20000410000 */
[C---:B------:R-:W-:Y:S01]  /*3920*/  FMUL.FTZ R220, R166.reuse, R241 ;  /* 0x000000f1a6dc7220 */ /* 0x040fe20000410000 */
[----:B------:R-:W-:Y:S01]  /*3930*/  SHF.R.U32.HI R235, RZ, 0x10, R103 ;  /* 0x00000010ffeb7819 */ /* 0x000fe20000011667 */
[C---:B------:R-:W-:Y:S01]  /*3940*/  FMUL.FTZ R167, R166.reuse, R197 ;  /* 0x000000c5a6a77220 */ /* 0x040fe20000410000 */
[----:B------:R-:W-:Y:S01]  /*3950*/  SHF.R.U32.HI R236, RZ, 0x10, R151 ;  /* 0x00000010ffec7819 */ /* 0x000fe20000011697 */
[----:B------:R-:W-:Y:S01]  /*3960*/  FMUL.FTZ R169, R166, R201 ;  /* 0x000000c9a6a97220 */ /* 0x000fe20000410000 */
[----:B------:R-:W-:Y:S01]  /*3970*/  SHF.R.U64 R237, R100, 0x10, R101 ;  /* 0x0000001064ed7819 */ /* 0x000fe20000001265 */
[--C-:B------:R-:W-:Y:S01]  /*3980*/  FADD.FTZ R209, R209, -R168.reuse ;  /* 0x800000a8d1d17221 */ /* 0x100fe20000010000 */
[----:B------:R-:W-:Y:S01]  /*3990*/  SHF.R.U64 R238, R148, 0x10, R149 ;  /* 0x0000001094ee7819 */ /* 0x000fe20000001295 */
[--C-:B------:R-:W-:Y:S01]  /*39a0*/  FADD.FTZ R215, R215, -R168.reuse ;  /* 0x800000a8d7d77221 */ /* 0x100fe20000010000 */
[----:B------:R-:W-:Y:S01]  /*39b0*/  SHF.R.U32.HI R239, RZ, 0x10, R101 ;  /* 0x00000010ffef7819 */ /* 0x000fe20000011665 */
[--C-:B------:R-:W-:Y:S01]  /*39c0*/  FADD.FTZ R207, R207, -R168.reuse ;  /* 0x800000a8cfcf7221 */ /* 0x100fe20000010000 */
[----:B------:R-:W-:Y:S01]  /*39d0*/  SHF.R.U32.HI R240, RZ, 0x10, R149 ;  /* 0x00000010fff07819 */ /* 0x000fe20000011695 */
[--C-:B------:R-:W-:Y:S01]  /*39e0*/  FADD.FTZ R211, R211, -R168.reuse ;  /* 0x800000a8d3d37221 */ /* 0x100fe20000010000 */
[----:B------:R-:W-:Y:S01]  /*39f0*/  F2FP.BF16.F32.PACK_AB R25, RZ, R25 ;  /* 0x00000019ff19723e */ /* 0x000fe200000010ff */
[----:B------:R-:W-:Y:S01]  /*3a00*/  HFMA2.BF16_V2 R21, R236.H0_H0, R21.H0_H0, R235.H0_H0 ;  /* 0x20000015ec157231 */ /* 0x000fe200002408eb */
[----:B------:R-:W-:Y:S01]  /*3a10*/  SHF.R.U32.HI R241, RZ, 0x10, R105 ;  /* 0x00000010fff17819 */ /* 0x000fe20000011669 */
[----:B------:R-:W-:Y:S01]  /*3a20*/  HFMA2.BF16_V2 R19, R238.H0_H0, R19.H0_H0, R237.H0_H0 ;  /* 0x20000013ee137231 */ /* 0x000fe200002408ed */
[----:B------:R-:W-:Y:S01]  /*3a30*/  F2FP.BF16.F32.PACK_AB R57, RZ, R57 ;  /* 0x00000039ff39723e */ /* 0x000fe200000010ff */
[----:B------:R-:W-:Y:S01]  /*3a40*/  HFMA2.BF16_V2 R7, R240.H0_H0, R7.H0_H0, R239.H0_H0 ;  /* 0x20000007f0077231 */ /* 0x000fe200002408ef */
[----:B------:R-:W-:Y:S01]  /*3a50*/  F2FP.BF16.F32.PACK_AB R167, RZ, R167 ;  /* 0x000000a7ffa7723e */ /* 0x000fe200000010ff */
[--C-:B------:R-:W-:Y:S01]  /*3a60*/  FADD.FTZ R221, R221, -R168.reuse ;  /* 0x800000a8dddd7221 */ /* 0x100fe20000010000 */
[----:B------:R-:W-:Y:S01]  /*3a70*/  F2FP.BF16.F32.PACK_AB R169, RZ, R169 ;  /* 0x000000a9ffa9723e */ /* 0x000fe200000010ff */
[----:B------:R-:W-:Y:S01]  /*3a80*/  HFMA2.BF16_V2 R25, R242.H0_H0, R25.H0_H0, R241.H0_H0 ;  /* 0x20000019f2197231 */ /* 0x000fe200002408f1 */
[----:B------:R-:W-:Y:S01]  /*3a90*/  SHF.R.U64 R235, R96, 0x10, R97 ;  /* 0x0000001060eb7819 */ /* 0x000fe20000001261 */
[----:B------:R-:W-:Y:S01]  /*3aa0*/  FMUL.FTZ R201, R166, R209 ;  /* 0x000000d1a6c97220 */ /* 0x000fe20000410000 */
[----:B------:R-:W-:Y:S01]  /*3ab0*/  SHF.R.U64 R236, R144, 0x10, R145 ;  /* 0x0000001090ec7819 */ /* 0x000fe20000001291 */
[--C-:B------:R-:W-:Y:S01]  /*3ac0*/  FADD.FTZ R163, R163, -R168.reuse ;  /* 0x800000a8a3a37221 */ /* 0x100fe20000010000 */
[----:B------:R-:W-:Y:S01]  /*3ad0*/  SHF.R.U32.HI R237, RZ, 0x10, R97 ;  /* 0x00000010ffed7819 */ /* 0x000fe20000011661 */
[----:B------:R-:W-:Y:S01]  /*3ae0*/  FMUL.FTZ R215, R166, R215 ;  /* 0x000000d7a6d77220 */ /* 0x000fe20000410000 */
[----:B------:R-:W-:Y:S01]  /*3af0*/  SHF.R.U32.HI R238, RZ, 0x10, R145 ;  /* 0x00000010ffee7819 */ /* 0x000fe20000011691 */
[--C-:B------:R-:W-:Y:S01]  /*3b00*/  FADD.FTZ R165, R165, -R168.reuse ;  /* 0x800000a8a5a57221 */ /* 0x100fe20000010000 */
[----:B------:R-:W-:Y:S01]  /*3b10*/  SHF.R.U64 R239, R94, 0x10, R95 ;  /* 0x000000105eef7819 */ /* 0x000fe2000000125f */
[----:B------:R-:W-:Y:S01]  /*3b20*/  FMUL.FTZ R197, R166, R207 ;  /* 0x000000cfa6c57220 */ /* 0x000fe20000410000 */
[----:B------:R-:W-:Y:S01]  /*3b30*/  SHF.R.U64 R240, R142, 0x10, R143 ;  /* 0x000000108ef07819 */ /* 0x000fe2000000128f */
[--C-:B------:R-:W-:Y:S01]  /*3b40*/  FADD.FTZ R217, R217, -R168.reuse ;  /* 0x800000a8d9d97221 */ /* 0x100fe20000010000 */
[----:B------:R-:W-:Y:S01]  /*3b50*/  F2FP.BF16.F32.PACK_AB R5, RZ, R5 ;  /* 0x00000005ff05723e */ /* 0x000fe200000010ff */
[--C-:B------:R-:W-:Y:S01]  /*3b60*/  FADD.FTZ R227, R227, -R168.reuse ;  /* 0x800000a8e3e37221 */ /* 0x100fe20000010000 */
[----:B------:R-:W-:Y:S01]  /*3b70*/  SHF.R.U64 R241, R98, 0x10, R99 ;  /* 0x0000001062f17819 */ /* 0x000fe20000001263 */
[----:B------:R-:W-:Y:S01]  /*3b80*/  FMUL.FTZ R207, R166, R211 ;  /* 0x000000d3a6cf7220 */ /* 0x000fe20000410000 */
[----:B------:R-:W-:Y:S01]  /*3b90*/  SHF.R.U64 R242, R146, 0x10, R147 ;  /* 0x0000001092f27819 */ /* 0x000fe20000001293 */
[--C-:B------:R-:W-:Y:S01]  /*3ba0*/  FADD.FTZ R229, R229, -R168.reuse ;  /* 0x800000a8e5e57221 */ /* 0x100fe20000010000 */
[--C-:B------:R-:W-:Y:S01]  /*3bb0*/  FADD.FTZ R233, R233, -R168.reuse ;  /* 0x800000a8e9e97221 */ /* 0x100fe20000010000 */
[C---:B------:R-:W-:Y:S01]  /*3bc0*/  FMUL.FTZ R211, R166.reuse, R221 ;  /* 0x000000dda6d37220 */ /* 0x040fe20000410000 */
[C---:B------:R-:W-:Y:S01]  /*3bd0*/  FMUL.FTZ R209, R166.reuse, R163 ;  /* 0x000000a3a6d17220 */ /* 0x040fe20000410000 */
        /* <DEDUP_REMOVED lines=9> */
[----:B------:R-:W-:Y:S01]  /*3c70*/  F2FP.BF16.F32.PACK_AB R215, RZ, R215 ;  /* 0x000000d7ffd7723e */ /* 0x000fe200000010ff */
[----:B------:R-:W-:Y:S01]  /*3c80*/  FMUL.FTZ R165, R166, R227 ;  /* 0x000000e3a6a57220 */ /* 0x000fe20000410000 */
[----:B------:R-:W-:Y:S01]  /*3c90*/  SHF.R.U64 R243, R102, 0x10, R103 ;  /* 0x0000001066f37819 */ /* 0x000fe20000001267 */
[----:B------:R-:W-:Y:S01]  /*3ca0*/  HFMA2.BF16_V2 R5, R242.H0_H0, R5.H0_H0, R241.H0_H0 ;  /* 0x20000005f2057231 */ /* 0x000fe200002408f1 */
[----:B------:R-:W-:Y:S01]  /*3cb0*/  SHF.R.U32.HI R235, RZ, 0x10, R93 ;  /* 0x00000010ffeb7819 */ /* 0x000fe2000001165d */
[C---:B------:R-:W-:Y:S01]  /*3cc0*/  FMUL.FTZ R217, R166.reuse, R229 ;  /* 0x000000e5a6d97220 */ /* 0x040fe20000410000 */
[----:B------:R-:W-:Y:S01]  /*3cd0*/  SHF.R.U32.HI R236, RZ, 0x10, R141 ;  /* 0x00000010ffec7819 */ /* 0x000fe2000001168d */
[----:B------:R-:W-:Y:S01]  /*3ce0*/  FMUL.FTZ R227, R166, R233 ;  /* 0x000000e9a6e37220 */ /* 0x000fe20000410000 */
[----:B------:R-:W-:Y:S01]  /*3cf0*/  SHF.R.U64 R237, R90, 0x10, R91 ;  /* 0x000000105aed7819 */ /* 0x000fe2000000125b */
[--C-:B------:R-:W-:Y:S01]  /*3d00*/  FADD.FTZ R247, R247, -R168.reuse ;  /* 0x800000a8f7f77221 */ /* 0x100fe20000010000 */
[----:B------:R-:W-:Y:S01]  /*3d10*/  SHF.R.U64 R238, R138, 0x10, R139 ;  /* 0x000000108aee7819 */ /* 0x000fe2000000128b */
[----:B------:R-:W-:Y:S01]  /*3d20*/  HFMA2.BF16_V2 R33, R244.H0_H0, R33.H0_H0, R243.H0_H0 ;  /* 0x20000021f4217231 */ /* 0x000fe200002408f3 */
[----:B------:R-:W-:Y:S01]  /*3d30*/  SHF.R.U32.HI R239, RZ, 0x10, R91 ;  /* 0x00000010ffef7819 */ /* 0x000fe2000001165b */
[----:B------:R-:W-:Y:S01]  /*3d40*/  HFMA2.BF16_V2 R201, R236.H0_H0, R201.H0_H0, R235.H0_H0 ;  /* 0x200000c9ecc97231 */ /* 0x000fe200002408eb */
[----:B------:R-:W-:Y:S01]  /*3d50*/  SHF.R.U32.HI R240, RZ, 0x10, R139 ;  /* 0x00000010fff07819 */ /* 0x000fe2000001168b */
[----:B------:R-:W-:Y:S01]  /*3d60*/  HFMA2.BF16_V2 R203, R238.H0_H0, R203.H0_H0, R237.H0_H0 ;  /* 0x200000cbeecb7231 */ /* 0x000fe200002408ed */
[----:B------:R-:W-:Y:S01]  /*3d70*/  F2FP.BF16.F32.PACK_AB R195, RZ, R195 ;  /* 0x000000c3ffc3723e */ /* 0x000fe200000010ff */
[----:B------:R-:W-:Y:S01]  /*3d80*/  FMUL.FTZ R230, R166, R247 ;  /* 0x000000f7a6e67220 */ /* 0x000fe20000410000 */
[----:B------:R-:W-:Y:S01]  /*3d90*/  SHF.R.U32.HI R241, RZ, 0x10, R95 ;  /* 0x00000010fff17819 */ /* 0x000fe2000001165f */
[----:B------:R-:W-:Y:S01]  /*3da0*/  HFMA2.BF16_V2 R215, R240.H0_H0, R215.H0_H0, R239.H0_H0 ;  /* 0x200000d7f0d77231 */ /* 0x000fe200002408ef */
[----:B------:R-:W-:Y:S01]  /*3db0*/  SHF.R.U32.HI R242, RZ, 0x10, R143 ;  /* 0x00000010fff27819 */ /* 0x000fe2000001168f */
[--C-:B------:R-:W-:Y:S01]  /*3dc0*/  FADD.FTZ R233, R56, -R168.reuse ;  /* 0x800000a838e97221 */ /* 0x100fe20000010000 */
[----:B------:R-:W-:Y:S01]  /*3dd0*/  F2FP.BF16.F32.PACK_AB R13, RZ, R13 ;  /* 0x0000000dff0d723e */ /* 0x000fe200000010ff */
[--C-:B------:R-:W-:Y:S01]  /*3de0*/  FADD.FTZ R249, R249, -R168.reuse ;  /* 0x800000a8f9f97221 */ /* 0x100fe20000010000 */
[----:B------:R-:W-:Y:S01]  /*3df0*/  F2FP.BF16.F32.PACK_AB R219, RZ, R219 ;  /* 0x000000dbffdb723e */ /* 0x000fe200000010ff */
[----:B------:R-:W-:Y:S01]  /*3e00*/  HFMA2.BF16_V2 R195, R242.H0_H0, R195.H0_H0, R241.H0_H0 ;  /* 0x200000c3f2c37231 */ /* 0x000fe200002408f1 */
[----:B------:R-:W-:Y:S01]  /*3e10*/  F2FP.BF16.F32.PACK_AB R217, RZ, R217 ;  /* 0x000000d9ffd9723e */ /* 0x000fe200000010ff */
[C---:B------:R-:W-:Y:S01]  /*3e20*/  FMUL.FTZ R158, R166.reuse, R233 ;  /* 0x000000e9a69e7220 */ /* 0x040fe20000410000 */
[----:B------:R-:W-:Y:S01]  /*3e30*/  F2FP.BF16.F32.PACK_AB R227, RZ, R227 ;  /* 0x000000e3ffe3723e */ /* 0x000fe200000010ff */
[----:B------:R-:W-:Y:S01]  /*3e40*/  FMUL.FTZ R56, R166, R249 ;  /* 0x000000f9a6387220 */ /* 0x000fe20000410000 */
[----:B------:R-:W-:Y:S01]  /*3e50*/  SHF.R.U32.HI R243, RZ, 0x10, R99 ;  /* 0x00000010fff37819 */ /* 0x000fe20000011663 */
[--C-:B------:R-:W-:Y:S01]  /*3e60*/  FADD.FTZ R15, R15, -R168.reuse ;  /* 0x800000a80f0f7221 */ /* 0x100fe20000010000 */
[----:B------:R-:W-:Y:S01]  /*3e70*/  SHF.R.U32.HI R244, RZ, 0x10, R147 ;  /* 0x00000010fff47819 */ /* 0x000fe20000011693 */
[--C-:B------:R-:W-:Y:S01]  /*3e80*/  FADD.FTZ R43, R43, -R168.reuse ;  /* 0x800000a82b2b7221 */ /* 0x100fe20000010000 */
[----:B------:R-:W-:Y:S01]  /*3e90*/  SHF.R.U64 R235, R86, 0x10, R87 ;  /* 0x0000001056eb7819 */ /* 0x000fe20000001257 */
[----:B------:R-:W-:Y:S01]  /*3ea0*/  FMUL.FTZ R15, R166, R15 ;  /* 0x0000000fa60f7220 */ /* 0x000fe20000410000 */
[----:B------:R-:W-:Y:S01]  /*3eb0*/  SHF.R.U64 R236, R134, 0x10, R135 ;  /* 0x0000001086ec7819 */ /* 0x000fe20000001287 */
[----:B------:R-:W-:Y:S01]  /*3ec0*/  HFMA2.BF16_V2 R13, R244.H0_H0, R13.H0_H0, R243.H0_H0 ;  /* 0x2000000df40d7231 */ /* 0x000fe200002408f3 */
[----:B------:R-:W-:Y:S01]  /*3ed0*/  SHF.R.U32.HI R237, RZ, 0x10, R87 ;  /* 0x00000010ffed7819 */ /* 0x000fe20000011657 */
[----:B------:R-:W-:Y:S01]  /*3ee0*/  FMUL.FTZ R43, R166, R43 ;  /* 0x0000002ba62b7220 */ /* 0x000fe20000410000 */
[----:B------:R-:W-:Y:S01]  /*3ef0*/  SHF.R.U32.HI R238, RZ, 0x10, R135 ;  /* 0x00000010ffee7819 */ /* 0x000fe20000011687 */
[----:B------:R-:W-:Y:S01]  /*3f00*/  HFMA2.BF16_V2 R219, R236.H0_H0, R219.H0_H0, R235.H0_H0 ;  /* 0x200000dbecdb7231 */ /* 0x000fe200002408eb */
        /* <DEDUP_REMOVED lines=14> */
[----:B------:R-:W-:Y:S01]  /*3ff0*/  F2FP.BF16.F32.PACK_AB R230, RZ, R230 ;  /* 0x000000e6ffe6723e */ /* 0x000fe200000010ff */
[----:B------:R-:W-:Y:S01]  /*4000*/  FMUL.FTZ R229, R166, R171 ;  /* 0x000000aba6e57220 */ /* 0x000fe20000410000 */
[----:B------:R-:W-:Y:S01]  /*4010*/  F2FP.BF16.F32.PACK_AB R234, RZ, R234 ;  /* 0x000000eaffea723e */ /* 0x000fe200000010ff */
[--C-:B------:R-:W-:Y:S01]  /*4020*/  FADD.FTZ R251, R251, -R168.reuse ;  /* 0x800000a8fbfb7221 */ /* 0x100fe20000010000 */
[----:B------:R-:W-:Y:S01]  /*4030*/  SHF.R.U64 R243, R92, 0x10, R93 ;  /* 0x000000105cf37819 */ /* 0x000fe2000000125d */
[----:B------:R-:W-:Y:S01]  /*4040*/  FMUL.FTZ R171, R166, R245 ;  /* 0x000000f5a6ab7220 */ /* 0x000fe20000410000 */
[----:B------:R-:W-:Y:S01]  /*4050*/  SHF.R.U64 R244, R140, 0x10, R141 ;  /* 0x000000108cf47819 */ /* 0x000fe2000000128d */
[--C-:B------:R-:W-:Y:S01]  /*4060*/  FADD.FTZ R159, R159, -R168.reuse ;  /* 0x800000a89f9f7221 */ /* 0x100fe20000010000 */
        /* <DEDUP_REMOVED lines=27> */
[----:B------:R-:W-:Y:S01]  /*4220*/  FADD.FTZ R191, R191, -R168 ;  /* 0x800000a8bfbf7221 */ /* 0x000fe20000010000 */
[----:B------:R-:W-:-:S02]  /*4230*/  SHF.R.U32.HI R244, RZ, 0x10, R137 ;  /* 0x00000010fff47819 */ /* 0x000fc40000011689 */
[----:B------:R-:W-:Y:S01]  /*4240*/  SHF.R.U64 R239, R74, 0x10, R75 ;  /* 0x000000104aef7819 */ /* 0x000fe2000000124b */
[----:B------:R-:W-:Y:S01]  /*4250*/  FMUL.FTZ R191, R166, R191 ;  /* 0x000000bfa6bf7220 */ /* 0x000fe20000410000 */
[----:B------:R-:W-:Y:S01]  /*4260*/  SHF.R.U64 R240, R122, 0x10, R123 ;  /* 0x000000107af07819 */ /* 0x000fe2000000127b */
[----:B------:R-:W-:Y:S01]  /*4270*/  HFMA2.BF16_V2 R211, R244.H0_H0, R211.H0_H0, R243.H0_H0 ;  /* 0x200000d3f4d37231 */ /* 0x000fe200002408f3 */
[----:B------:R-:W-:Y:S02]  /*4280*/  SHF.R.U32.HI R237, RZ, 0x10, R75 ;  /* 0x00000010ffed7819 */ /* 0x000fe4000001164b */
[----:B------:R-:W-:Y:S01]  /*4290*/  SHF.R.U32.HI R238, RZ, 0x10, R123 ;  /* 0x00000010ffee7819 */ /* 0x000fe2000001167b */
[----:B------:R-:W-:Y:S01]  /*42a0*/  HFMA2.BF16_V2 R174, R240.H0_H0, R174.H0_H0, R239.H0_H0 ;  /* 0x200000aef0ae7231 */ /* 0x000fe200002408ef */
[----:B------:R-:W-:Y:S02]  /*42b0*/  SHF.R.U64 R235, R72, 0x10, R73 ;  /* 0x0000001048eb7819 */ /* 0x000fe40000001249 */
[----:B------:R-:W-:Y:S01]  /*42c0*/  SHF.R.U64 R236, R120, 0x10, R121 ;  /* 0x0000001078ec7819 */ /* 0x000fe20000001279 */
[----:B------:R-:W-:Y:S01]  /*42d0*/  HFMA2.BF16_V2 R172, R238.H0_H0, R172.H0_H0, R237.H0_H0 ;  /* 0x200000aceeac7231 */ /* 0x000fe200002408ed */
[----:B------:R-:W-:-:S02]  /*42e0*/  F2FP.BF16.F32.PACK_AB R158, RZ, R158 ;  /* 0x0000009eff9e723e */ /* 0x000fc400000010ff */
[----:B------:R-:W-:Y:S01]  /*42f0*/  SHF.R.U64 R241, R78, 0x10, R79 ;  /* 0x000000104ef17819 */ /* 0x000fe2000000124f */
[----:B------:R-:W-:Y:S01]  /*4300*/  HFMA2.BF16_V2 R178, R236.H0_H0, R178.H0_H0, R235.H0_H0 ;  /* 0x200000b2ecb27231 */ /* 0x000fe200002408eb */
[----:B------:R-:W-:Y:S02]  /*4310*/  SHF.R.U64 R242, R126, 0x10, R127 ;  /* 0x000000107ef27819 */ /* 0x000fe4000000127f */
[----:B------:R-:W-:Y:S02]  /*4320*/  F2FP.BF16.F32.PACK_AB R226, RZ, R226 ;  /* 0x000000e2ffe2723e */ /* 0x000fe400000010ff */
[----:B------:R-:W-:Y:S01]  /*4330*/  F2FP.BF16.F32.PACK_AB R202, RZ, R202 ;  /* 0x000000caffca723e */ /* 0x000fe200000010ff */
[----:B------:R-:W-:Y:S01]  /*4340*/  HFMA2.BF16_V2 R158, R242.H0_H0, R158.H0_H0, R241.H0_H0 ;  /* 0x2000009ef29e7231 */ /* 0x000fe200002408f1 */
[----:B------:R-:W-:Y:S02]  /*4350*/  F2FP.BF16.F32.PACK_AB R198, RZ, R198 ;  /* 0x000000c6ffc6723e */ /* 0x000fe400000010ff */
[----:B------:R-:W-:-:S02]  /*4360*/  F2FP.BF16.F32.PACK_AB R200, RZ, R200 ;  /* 0x000000c8ffc8723e */ /* 0x000fc400000010ff */
[----:B------:R-:W-:Y:S02]  /*4370*/  SHF.R.U64 R244, R82, 0x10, R83 ;  /* 0x0000001052f47819 */ /* 0x000fe40000001253 */
[----:B------:R-:W-:Y:S02]  /*4380*/  SHF.R.U64 R243, R130, 0x10, R131 ;  /* 0x0000001082f37819 */ /* 0x000fe40000001283 */
[----:B------:R-:W-:Y:S02]  /*4390*/  SHF.R.U32.HI R239, RZ, 0x10, R71 ;  /* 0x00000010ffef7819 */ /* 0x000fe40000011647 */
[----:B------:R-:W-:Y:S01]  /*43a0*/  SHF.R.U32.HI R240, RZ, 0x10, R119 ;  /* 0x00000010fff07819 */ /* 0x000fe20000011677 */
[----:B------:R-:W-:Y:S01]  /*43b0*/  HFMA2.BF16_V2 R226, R243.H0_H0, R226.H0_H0, R244.H0_H0 ;  /* 0x200000e2f3e27231 */ /* 0x000fe200002408f4 */
[----:B------:R-:W-:Y:S02]  /*43c0*/  SHF.R.U64 R237, R68, 0x10, R69 ;  /* 0x0000001044ed7819 */ /* 0x000fe40000001245 */
[----:B------:R-:W-:Y:S01]  /*43d0*/  SHF.R.U64 R238, R116, 0x10, R117 ;  /* 0x0000001074ee7819 */ /* 0x000fe20000001275 */
[----:B------:R-:W-:Y:S01]  /*43e0*/  HFMA2.BF16_V2 R202, R240.H0_H0, R202.H0_H0, R239.H0_H0 ;  /* 0x200000caf0ca7231 */ /* 0x000fe200002408ef */
[----:B------:R-:W-:-:S02]  /*43f0*/  SHF.R.U32.HI R235, RZ, 0x10, R69 ;  /* 0x00000010ffeb7819 */ /* 0x000fc40000011645 */
[----:B------:R-:W-:Y:S01]  /*4400*/  SHF.R.U32.HI R236, RZ, 0x10, R117 ;  /* 0x00000010ffec7819 */ /* 0x000fe20000011675 */
[----:B------:R-:W-:Y:S01]  /*4410*/  HFMA2.BF16_V2 R198, R238.H0_H0, R198.H0_H0, R237.H0_H0 ;  /* 0x200000c6eec67231 */ /* 0x000fe200002408ed */
[----:B------:R-:W-:Y:S02]  /*4420*/  F2FP.BF16.F32.PACK_AB R177, RZ, R177 ;  /* 0x000000b1ffb1723e */ /* 0x000fe400000010ff */
[----:B------:R-:W-:Y:S01]  /*4430*/  SHF.R.U32.HI R242, RZ, 0x10, R77 ;  /* 0x00000010fff27819 */ /* 0x000fe2000001164d */
[----:B------:R-:W-:Y:S01]  /*4440*/  HFMA2.BF16_V2 R200, R236.H0_H0, R200.H0_H0, R235.H0_H0 ;  /* 0x200000c8ecc87231 */ /* 0x000fe200002408eb */
[----:B------:R-:W-:Y:S02]  /*4450*/  SHF.R.U32.HI R241, RZ, 0x10, R125 ;  /* 0x00000010fff17819 */ /* 0x000fe4000001167d */
[----:B------:R-:W-:Y:S02]  /*4460*/  F2FP.BF16.F32.PACK_AB R56, RZ, R56 ;  /* 0x00000038ff38723e */ /* 0x000fe400000010ff */
[----:B------:R-:W-:Y:S01]  /*4470*/  F2FP.BF16.F32.PACK_AB R212, RZ, R212 ;  /* 0x000000d4ffd4723e */ /* 0x000fe200000010ff */
[----:B------:R-:W-:Y:S01]  /*4480*/  HFMA2.BF16_V2 R177, R241.H0_H0, R177.H0_H0, R242.H0_H0 ;  /* 0x200000b1f1b17231 */ /* 0x000fe200002408f2 */
[----:B------:R-:W-:-:S02]  /*4490*/  F2FP.BF16.F32.PACK_AB R210, RZ, R210 ;  /* 0x000000d2ffd2723e */ /* 0x000fc400000010ff */
[----:B------:R-:W-:Y:S02]  /*44a0*/  SHF.R.U32.HI R243, RZ, 0x10, R81 ;  /* 0x00000010fff37819 */ /* 0x000fe40000011651 */
[----:B------:R-:W-:Y:S02]  /*44b0*/  SHF.R.U32.HI R244, RZ, 0x10, R129 ;  /* 0x00000010fff47819 */ /* 0x000fe40000011681 */
        /* <DEDUP_REMOVED lines=13> */
[----:B------:R-:W-:Y:S02]  /*4590*/  SHF.R.U64 R243, R76, 0x10, R77 ;  /* 0x000000104cf37819 */ /* 0x000fe4000000124d */
[----:B------:R-:W-:-:S02]  /*45a0*/  SHF.R.U64 R244, R124, 0x10, R125 ;  /* 0x000000107cf47819 */ /* 0x000fc4000000127d */
[----:B------:R-:W-:Y:S02]  /*45b0*/  SHF.R.U64 R236, R58, 0x10, R59 ;  /* 0x000000103aec7819 */ /* 0x000fe4000000123b */
[----:B------:R-:W-:Y:S01]  /*45c0*/  SHF.R.U64 R238, R108, 0x10, R109 ;  /* 0x000000106cee7819 */ /* 0x000fe2000000126d */
[----:B------:R-:W-:Y:S01]  /*45d0*/  HFMA2.BF16_V2 R164, R244.H0_H0, R164.H0_H0, R243.H0_H0 ;  /* 0x200000a4f4a47231 */ /* 0x000fe200002408f3 */
[----:B------:R-:W-:Y:S02]  /*45e0*/  F2FP.BF16.F32.PACK_AB R162, RZ, R162 ;  /* 0x000000a2ffa2723e */ /* 0x000fe400000010ff */
[----:B------:R-:W-:Y:S01]  /*45f0*/  F2FP.BF16.F32.PACK_AB R185, RZ, R185 ;  /* 0x000000b9ffb9723e */ /* 0x000fe200000010ff */
[----:B------:R-:W-:Y:S01]  /*4600*/  HFMA2.BF16_V2 R193, R238.H0_H0, R193.H0_H0, R236.H0_H0 ;  /* 0x200000c1eec17231 */ /* 0x000fe200002408ec */
[----:B------:R-:W-:Y:S01]  /*4610*/  SHF.R.U32.HI R242, RZ, 0x10, R67 ;  /* 0x00000010fff27819 */ /* 0x000fe20000011643 */
[----:B------:R-:W-:Y:S01]  /*4620*/  HFMA2.BF16_V2 R236, R124.H0_H0, R162.H0_H0, R76.H0_H0 ;  /* 0x200000a27cec7231 */ /* 0x000fe2000024084c */
[----:B------:R-:W-:-:S02]  /*4630*/  SHF.R.U32.HI R235, RZ, 0x10, R115 ;  /* 0x00000010ffeb7819 */ /* 0x000fc40000011673 */
[----:B------:R-:W-:Y:S02]  /*4640*/  F2FP.BF16.F32.PACK_AB R188, RZ, R188 ;  /* 0x000000bcffbc723e */ /* 0x000fe400000010ff */
[----:B------:R-:W-:Y:S01]  /*4650*/  SHF.R.U64 R241, R64, 0x10, R65 ;  /* 0x0000001040f17819 */ /* 0x000fe20000001241 */
[----:B------:R-:W-:Y:S01]  /*4660*/  HFMA2.BF16_V2 R235, R235.H0_H0, R185.H0_H0, R242.H0_H0 ;  /* 0x200000b9ebeb7231 */ /* 0x000fe200002408f2 */
[----:B------:R-:W-:Y:S02]  /*4670*/  SHF.R.U64 R240, R112, 0x10, R113 ;  /* 0x0000001070f07819 */ /* 0x000fe40000001271 */
[----:B------:R-:W-:Y:S02]  /*4680*/  F2FP.BF16.F32.PACK_AB R35, RZ, R35 ;  /* 0x00000023ff23723e */ /* 0x000fe400000010ff */
[----:B------:R-:W-:Y:S01]  /*4690*/  F2FP.BF16.F32.PACK_AB R180, RZ, R180 ;  /* 0x000000b4ffb4723e */ /* 0x000fe200000010ff */
[----:B------:R-:W-:Y:S01]  /*46a0*/  HFMA2.BF16_V2 R185, R240.H0_H0, R188.H0_H0, R241.H0_H0 ;  /* 0x200000bcf0b97231 */ /* 0x000fe200002408f1 */
[----:B------:R-:W-:Y:S01]  /*46b0*/  SHF.R.U32.HI R243, RZ, 0x10, R73 ;  /* 0x00000010fff37819 */ /* 0x000fe20000011649 */
[----:B------:R-:W-:Y:S01]  /*46c0*/  HFMA2.BF16_V2 R35, R155.H0_H0, R35.H0_H0, R107.H0_H0 ;  /* 0x200000239b237231 */ /* 0x000fe2000024086b */
[----:B------:R-:W-:-:S02]  /*46d0*/  SHF.R.U32.HI R244, RZ, 0x10, R121 ;  /* 0x00000010fff47819 */ /* 0x000fc40000011679 */
[----:B------:R-:W-:Y:S02]  /*46e0*/  PRMT R162, R39, 0x7610, R162 ;  /* 0x0000761027a27816 */ /* 0x000fe400000000a2 */
[----:B------:R-:W-:Y:S01]  /*46f0*/  F2FP.BF16.F32.PACK_AB R194, RZ, R194 ;  /* 0x000000c2ffc2723e */ /* 0x000fe200000010ff */
[----:B------:R-:W-:Y:S01]  /*4700*/  HFMA2.BF16_V2 R180, R244.H0_H0, R180.H0_H0, R243.H0_H0 ;  /* 0x200000b4f4b47231 */ /* 0x000fe200002408f3 */
[----:B------:R-:W-:Y:S02]  /*4710*/  SHF.R.U32.HI R239, RZ, 0x10, R61 ;  /* 0x00000010ffef7819 */ /* 0x000fe4000001163d */
[----:B------:R-:W-:Y:S02]  /*4720*/  SHF.R.U32.HI R240, RZ, 0x10, R111 ;  /* 0x00000010fff07819 */ /* 0x000fe4000001166f */
[----:B------:R-:W-:Y:S02]  /*4730*/  F2FP.BF16.F32.PACK_AB R184, RZ, R184 ;  /* 0x000000b8ffb8723e */ /* 0x000fe400000010ff */
        /* <DEDUP_REMOVED lines=9> */
[----:B------:R-:W-:Y:S02]  /*47d0*/  LOP3.LUT R162, R162, 0xffff, RZ, 0xc0, !PT ;  /* 0x0000ffffa2a27812 */ /* 0x000fe400078ec0ff */
[----:B------:R-:W-:Y:S01]  /*47e0*/  F2FP.BF16.F32.PACK_AB R170, RZ, R170 ;  /* 0x000000aaffaa723e */ /* 0x000fe200000010ff */
[----:B------:R-:W-:Y:S01]  /*47f0*/  HFMA2.BF16_V2 R192, R242.H0_H0, R192.H0_H0, R241.H0_H0 ;  /* 0x200000c0f2c07231 */ /* 0x000fe200002408f1 */
[----:B------:R-:W-:Y:S02]  /*4800*/  F2FP.BF16.F32.PACK_AB R182, RZ, R182 ;  /* 0x000000b6ffb6723e */ /* 0x000fe400000010ff */
        /* <DEDUP_REMOVED lines=8> */
[----:B------:R-:W-:Y:S01]  /*4890*/  LOP3.LUT R29, R29, 0xffff, RZ, 0xc0, !PT ;  /* 0x0000ffff1d1d7812 */ /* 0x000fe200078ec0ff */
[----:B------:R-:W-:Y:S01]  /*48a0*/  HFMA2.BF16_V2 R187, R243.H0_H0, R187.H0_H0, R244.H0_H0 ;  /* 0x200000bbf3bb7231 */ /* 0x000fe200002408f4 */
[----:B------:R-:W-:Y:S01]  /*48b0*/  LOP3.LUT R35, R35, 0xffff, RZ, 0xc0, !PT ;  /* 0x0000ffff23237812 */ /* 0x000fe200078ec0ff */
[----:B------:R-:W-:Y:S01]  /*48c0*/  HFMA2.BF16_V2 R15, R149.H0_H0, R15.H0_H0, R101.H0_H0 ;  /* 0x2000000f950f7231 */ /* 0x000fe20000240865 */
[----:B------:R-:W-:Y:S02]  /*48d0*/  SHF.L.U64.HI R184, R162, 0x10, RZ ;  /* 0x00000010a2b87819 */ /* 0x000fe400000102ff */
[----:B------:R-:W-:Y:S02]  /*48e0*/  F2FP.BF16.F32.PACK_AB R9, RZ, R9 ;  /* 0x00000009ff09723e */ /* 0x000fe400000010ff */
[----:B------:R-:W-:-:S02]  /*48f0*/  F2FP.BF16.F32.PACK_AB R31, RZ, R31 ;  /* 0x0000001fff1f723e */ /* 0x000fc400000010ff */
[----:B------:R-:W-:Y:S01]  /*4900*/  F2FP.BF16.F32.PACK_AB R216, RZ, R216 ;  /* 0x000000d8ffd8723e */ /* 0x000fe200000010ff */
[----:B------:R-:W-:Y:S01]  /*4910*/  HFMA2.BF16_V2 R9, R146.H0_H0, R9.H0_H0, R98.H0_H0 ;  /* 0x2000000992097231 */ /* 0x000fe20000240862 */
[----:B------:R-:W-:Y:S01]  /*4920*/  SHF.R.U32.HI R243, RZ, 0x10, R63 ;  /* 0x00000010fff37819 */ /* 0x000fe2000001163f */
[----:B------:R-:W-:Y:S01]  /*4930*/  HFMA2.BF16_V2 R31, R150.H0_H0, R31.H0_H0, R102.H0_H0 ;  /* 0x2000001f961f7231 */ /* 0x000fe20000240866 */
[C---:B------:R-:W-:Y:S02]  /*4940*/  SHF.L.U32 R170, R29.reuse, 0x10, RZ ;  /* 0x000000101daa7819 */ /* 0x040fe400000006ff */
[----:B------:R-:W-:Y:S01]  /*4950*/  SHF.L.U64.HI R182, R29, 0x10, RZ ;  /* 0x000000101db67819 */ /* 0x000fe200000102ff */
[----:B------:R-:W-:Y:S01]  /*4960*/  HFMA2.BF16_V2 R216, R54.H1_H1, R216.H0_H0, R243.H0_H0 ;  /* 0x200000d836d87231 */ /* 0x000fe20000240cf3 */
[----:B------:R-:W-:Y:S02]  /*4970*/  LOP3.LUT R186, R19, 0xffff, RZ, 0xc0, !PT ;  /* 0x0000ffff13ba7812 */ /* 0x000fe400078ec0ff */
[----:B------:R-:W-:-:S02]  /*4980*/  F2FP.BF16.F32.PACK_AB R43, RZ, R43 ;  /* 0x0000002bff2b723e */ /* 0x000fc400000010ff */
[--C-:B------:R-:W-:Y:S02]  /*4990*/  LOP3.LUT R29, R35, 0xffff0000, R184.reuse, 0xf8, !PT ;  /* 0xffff0000231d7812 */ /* 0x100fe400078ef8b8 */
[----:B------:R-:W-:Y:S01]  /*49a0*/  PRMT R184, R17, 0x7610, R184 ;  /* 0x0000761011b87816 */ /* 0x000fe200000000b8 */
[----:B------:R-:W-:Y:S01]  /*49b0*/  HFMA2.BF16_V2 R43, R154.H0_H0, R43.H0_H0, R106.H0_H0 ;  /* 0x2000002b9a2b7231 */ /* 0x000fe2000024086a */
[----:B------:R-:W-:Y:S02]  /*49c0*/  F2FP.BF16.F32.PACK_AB R3, RZ, R3 ;  /* 0x00000003ff03723e */ /* 0x000fe400000010ff */
[----:B------:R-:W-:Y:S02]  /*49d0*/  LOP3.LUT R27, R27, 0xffff, RZ, 0xc0, !PT ;  /* 0x0000ffff1b1b7812 */ /* 0x000fe400078ec0ff */
[----:B------:R-:W-:Y:S01]  /*49e0*/  LOP3.LUT R17, R5, 0xffff, RZ, 0xc0, !PT ;  /* 0x0000ffff05117812 */ /* 0x000fe200078ec0ff */
[----:B------:R-:W-:Y:S01]  /*49f0*/  HFMA2.BF16_V2 R3, R145.H0_H0, R3.H0_H0, R97.H0_H0 ;  /* 0x2000000391037231 */ /* 0x000fe20000240861 */
[----:B------:R-:W-:-:S02]  /*4a00*/  F2FP.BF16.F32.PACK_AB R220, RZ, R220 ;  /* 0x000000dcffdc723e */ /* 0x000fc400000010ff */
[----:B------:R-:W-:Y:S02]  /*4a10*/  SHF.R.U32.HI R237, RZ, 0x10, R59 ;  /* 0x00000010ffed7819 */ /* 0x000fe4000001163b */
[----:B------:R-:W-:Y:S02]  /*4a20*/  SHF.R.U32.HI R188, RZ, 0x10, R109 ;  /* 0x00000010ffbc7819 */ /* 0x000fe4000001166d */
[C---:B------:R-:W-:Y:S02]  /*4a30*/  SHF.L.U32 R5, R186.reuse, 0x10, RZ ;  /* 0x00000010ba057819 */ /* 0x040fe400000006ff */
[----:B------:R-:W-:Y:S01]  /*4a40*/  F2FP.BF16.F32.PACK_AB R163, RZ, R163 ;  /* 0x000000a3ffa3723e */ /* 0x000fe200000010ff */
[----:B------:R-:W-:Y:S01]  /*4a50*/  HFMA2.BF16_V2 R220, R188.H0_H0, R220.H0_H0, R237.H0_H0 ;  /* 0x200000dcbcdc7231 */ /* 0x000fe200002408ed */
[----:B------:R-:W-:Y:S02]  /*4a60*/  F2FP.BF16.F32.PACK_AB R160, RZ, R160 ;  /* 0x000000a0ffa0723e */ /* 0x000fe400000010ff */
[----:B------:R-:W-:Y:S01]  /*4a70*/  LOP3.LUT R19, R15, 0xffff, RZ, 0xc0, !PT ;  /* 0x0000ffff0f137812 */ /* 0x000fe200078ec0ff */
[----:B------:R-:W-:Y:S01]  /*4a80*/  HFMA2.BF16_V2 R163, R137.H0_H0, R163.H0_H0, R89.H0_H0 ;  /* 0x200000a389a37231 */ /* 0x000fe20000240859 */
[----:B------:R-:W-:Y:S01]  /*4a90*/  SHF.L.U64.HI R186, R186, 0x10, RZ ;  /* 0x00000010baba7819 */ /* 0x000fe200000102ff */
[----:B------:R-:W-:Y:S01]  /*4aa0*/  HFMA2.BF16_V2 R237, R125.H0_H0, R160.H0_H0, R77.H0_H0 ;  /* 0x200000a07ded7231 */ /* 0x000fe2000024084d */
[----:B------:R-:W-:-:S02]  /*4ab0*/  F2FP.BF16.F32.PACK_AB R23, RZ, R23 ;  /* 0x00000017ff17723e */ /* 0x000fc400000010ff */
[----:B------:R-:W-:Y:S02]  /*4ac0*/  PRMT R54, R33, 0x7610, R54 ;  /* 0x0000761021367816 */ /* 0x000fe40000000036 */
[----:B------:R-:W-:Y:S01]  /*4ad0*/  F2FP.BF16.F32.PACK_AB R190, RZ, R190 ;  /* 0x000000beffbe723e */ /* 0x000fe200000010ff */
[----:B------:R-:W-:Y:S01]  /*4ae0*/  HFMA2.BF16_V2 R23, R151.H0_H0, R23.H0_H0, R103.H0_H0 ;  /* 0x2000001797177231 */ /* 0x000fe20000240867 */
[--C-:B------:R-:W-:Y:S02]  /*4af0*/  LOP3.LUT R27, R27, 0xffff0000, R182.reuse, 0xf8, !PT ;  /* 0xffff00001b1b7812 */ /* 0x100fe400078ef8b6 */
[----:B------:R-:W-:Y:S02]  /*4b00*/  F2FP.BF16.F32.PACK_AB R161, RZ, R161 ;  /* 0x000000a1ffa1723e */ /* 0x000fe400000010ff */
[----:B------:R-:W-:Y:S02]  /*4b10*/  F2FP.BF16.F32.PACK_AB R207, RZ, R207 ;  /* 0x000000cfffcf723e */ /* 0x000fe400000010ff */
[----:B------:R-:W-:Y:S01]  /*4b20*/  PRMT R182, R9, 0x7610, R182 ;  /* 0x0000761009b67816 */ /* 0x000fe200000000b6 */
[----:B------:R-:W-:Y:S01]  /*4b30*/  HFMA2.BF16_V2 R161, R141.H0_H0, R161.H0_H0, R93.H0_H0 ;  /* 0x200000a18da17231 */ /* 0x000fe2000024085d */
[----:B------:R-:W-:Y:S01]  /*4b40*/  SHF.L.U32 R15, R17, 0x10, RZ ;  /* 0x00000010110f7819 */ /* 0x000fe200000006ff */
[----:B------:R-:W-:Y:S01]  /*4b50*/  HFMA2.BF16_V2 R207, R139.H0_H0, R207.H0_H0, R91.H0_H0 ;  /* 0x200000cf8bcf7231 */ /* 0x000fe2000024085b */
[----:B------:R-:W-:-:S02]  /*4b60*/  LOP3.LUT R184, R5, 0xffff, R184, 0xf8, !PT ;  /* 0x0000ffff05b87812 */ /* 0x000fc400078ef8b8 */
[----:B------:R-:W-:Y:S02]  /*4b70*/  F2FP.BF16.F32.PACK_AB R37, RZ, R37 ;  /* 0x00000025ff25723e */ /* 0x000fe400000010ff */
[----:B------:R-:W-:Y:S02]  /*4b80*/  PRMT R33, R31, 0x7610, R33 ;  /* 0x000076101f217816 */ /* 0x000fe40000000021 */
[----:B------:R-:W-:Y:S01]  /*4b90*/  LOP3.LUT R5, R19, 0xffff0000, R186, 0xf8, !PT ;  /* 0xffff000013057812 */ /* 0x000fe200078ef8ba */
[----:B------:R-:W-:Y:S01]  /*4ba0*/  HFMA2.BF16_V2 R37, R152.H0_H0, R37.H0_H0, R104.H0_H0 ;  /* 0x2000002598257231 */ /* 0x000fe20000240868 */
[----:B------:R-:W-:Y:S02]  /*4bb0*/  LOP3.LUT R57, R57, 0xffff, RZ, 0xc0, !PT ;  /* 0x0000ffff39397812 */ /* 0x000fe400078ec0ff */
[----:B------:R-:W-:Y:S02]  /*4bc0*/  F2FP.BF16.F32.PACK_AB R224, RZ, R224 ;  /* 0x000000e0ffe0723e */ /* 0x000fe400000010ff */
[----:B------:R-:W-:-:S02]  /*4bd0*/  LOP3.LUT R31, R54, 0xffff, RZ, 0xc0, !PT ;  /* 0x0000ffff361f7812 */ /* 0x000fc400078ec0ff */
[----:B------:R-:W-:Y:S01]  /*4be0*/  PRMT R19, R203, 0x7610, R19 ;  /* 0x00007610cb137816 */ /* 0x000fe20000000013 */
[----:B------:R-:W-:Y:S01]  /*4bf0*/  HFMA2.BF16_V2 R224, R133.H0_H0, R224.H0_H0, R85.H0_H0 ;  /* 0x200000e085e07231 */ /* 0x000fe20000240855 */
[----:B------:R-:W-:Y:S01]  /*4c00*/  PRMT R160, R43, 0x7610, R160 ;  /* 0x000076102ba07816 */ /* 0x000fe200000000a0 */
[----:B------:R-:W-:Y:S01]  /*4c10*/  HFMA2.BF16_V2 R43, R111.H0_H0, R190.H0_H0, R61.H0_H0 ;  /* 0x200000be6f2b7231 */ /* 0x000fe2000024083d */
[----:B------:R-:W-:Y:S02]  /*4c20*/  LOP3.LUT R213, R213, 0xffff, RZ, 0xc0, !PT ;  /* 0x0000ffffd5d57812 */ /* 0x000fe400078ec0ff */
[----:B------:R-:W-:Y:S02]  /*4c30*/  LOP3.LUT R182, R15, 0xffff, R182, 0xf8, !PT ;  /* 0x0000ffff0fb67812 */ /* 0x000fe400078ef8b6 */
[----:B------:R-:W-:Y:S02]  /*4c40*/  SHF.L.U32 R243, R162, 0x10, RZ ;  /* 0x00000010a2f37819 */ /* 0x000fe400000006ff */
[----:B------:R-:W-:-:S02]  /*4c50*/  PRMT R15, R169, 0x7610, R15 ;  /* 0x00007610a90f7816 */ /* 0x000fc4000000000f */
[----:B------:R-:W-:Y:S02]  /*4c60*/  LOP3.LUT R3, R3, 0xffff, RZ, 0xc0, !PT ;  /* 0x0000ffff03037812 */ /* 0x000fe400078ec0ff */
[----:B------:R-:W-:Y:S02]  /*4c70*/  SHF.L.U64.HI R190, R57, 0x10, RZ ;  /* 0x0000001039be7819 */ /* 0x000fe400000102ff */
[C---:B------:R-:W-:Y:S02]  /*4c80*/  SHF.L.U32 R162, R31.reuse, 0x10, RZ ;  /* 0x000000101fa27819 */ /* 0x040fe400000006ff */
[----:B------:R-:W-:Y:S02]  /*4c90*/  SHF.L.U64.HI R188, R31, 0x10, RZ ;  /* 0x000000101fbc7819 */ /* 0x000fe400000102ff */
[----:B------:R-:W-:Y:S02]  /*4ca0*/  LOP3.LUT R197, R197, 0xffff, RZ, 0xc0, !PT ;  /* 0x0000ffffc5c57812 */ /* 0x000fe400078ec0ff */
[----:B------:R-:W-:-:S02]  /*4cb0*/  LOP3.LUT R19, R19, 0xffff, RZ, 0xc0, !PT ;  /* 0x0000ffff13137812 */ /* 0x000fc400078ec0ff */
[----:B------:R-:W-:Y:S02]  /*4cc0*/  F2FP.BF16.F32.PACK_AB R53, RZ, R53 ;  /* 0x00000035ff35723e */ /* 0x000fe400000010ff */
[----:B------:R-:W-:Y:S02]  /*4cd0*/  F2FP.BF16.F32.PACK_AB R232, RZ, R232 ;  /* 0x000000e8ffe8723e */ /* 0x000fe400000010ff */
[----:B------:R-:W-:Y:S01]  /*4ce0*/  PRMT R31, R219, 0x7610, R31 ;  /* 0x00007610db1f7816 */ /* 0x000fe2000000001f */
[----:B------:R-:W-:Y:S01]  /*4cf0*/  HFMA2.BF16_V2 R53, R144.H0_H0, R53.H0_H0, R96.H0_H0 ;  /* 0x2000003590357231 */ /* 0x000fe20000240860 */
[----:B------:R-:W-:Y:S01]  /*4d00*/  LOP3.LUT R163, R163, 0xffff, RZ, 0xc0, !PT ;  /* 0x0000ffffa3a37812 */ /* 0x000fe200078ec0ff */
[----:B------:R-:W-:Y:S01]  /*4d10*/  HFMA2.BF16_V2 R232, R131.H0_H0, R232.H0_H0, R83.H0_H0 ;  /* 0x200000e883e87231 */ /* 0x000fe20000240853 */
[----:B------:R-:W-:Y:S02]  /*4d20*/  SHF.L.U64.HI R246, R213, 0x10, RZ ;  /* 0x00000010d5f67819 */ /* 0x000fe400000102ff */
[----:B------:R-:W-:-:S02]  /*4d30*/  LOP3.LUT R9, R23, 0xffff, RZ, 0xc0, !PT ;  /* 0x0000ffff17097812 */ /* 0x000fc400078ec0ff */
[----:B------:R-:W-:Y:S02]  /*4d40*/  LOP3.LUT R227, R227, 0xffff, RZ, 0xc0, !PT ;  /* 0x0000ffffe3e37812 */ /* 0x000fe400078ec0ff */
[----:B------:R-:W-:Y:S02]  /*4d50*/  LOP3.LUT R15, R15, 0xffff, RZ, 0xc0, !PT ;  /* 0x0000ffff0f0f7812 */ /* 0x000fe400078ec0ff */
[----:B------:R-:W-:Y:S02]  /*4d60*/  LOP3.LUT R3, R3, 0xffff0000, R190, 0xf8, !PT ;  /* 0xffff000003037812 */ /* 0x000fe400078ef8be */
[----:B------:R-:W-:Y:S02]  /*4d70*/  LOP3.LUT R161, R161, 0xffff, RZ, 0xc0, !PT ;  /* 0x0000ffffa1a17812 */ /* 0x000fe400078ec0ff */
[----:B------:R-:W-:Y:S02]  /*4d80*/  SHF.L.U64.HI R242, R197, 0x10, RZ ;  /* 0x00000010c5f27819 */ /* 0x000fe400000102ff */
[----:B------:R-:W-:-:S02]  /*4d90*/  SHF.L.U32 R190, R19, 0x10, RZ ;  /* 0x0000001013be7819 */ /* 0x000fc400000006ff */
[----:B------:R-:W-:Y:S02]  /*4da0*/  LOP3.LUT R23, R207, 0xffff, RZ, 0xc0, !PT ;  /* 0x0000ffffcf177812 */ /* 0x000fe400078ec0ff */
[----:B------:R-:W-:Y:S02]  /*4db0*/  SHF.L.U64.HI R248, R19, 0x10, RZ ;  /* 0x0000001013f87819 */ /* 0x000fe400000102ff */
[----:B------:R-:W-:Y:S02]  /*4dc0*/  F2FP.BF16.F32.PACK_AB R11, RZ, R11 ;  /* 0x0000000bff0b723e */ /* 0x000fe400000010ff */
[----:B------:R-:W-:Y:S02]  /*4dd0*/  LOP3.LUT R170, R170, 0xffff, R37, 0xf8, !PT ;  /* 0x0000ffffaaaa7812 */ /* 0x000fe400078ef825 */
[----:B------:R-:W-:Y:S01]  /*4de0*/  LOP3.LUT R31, R31, 0xffff, RZ, 0xc0, !PT ;  /* 0x0000ffff1f1f7812 */ /* 0x000fe200078ec0ff */
[----:B------:R-:W-:Y:S01]  /*4df0*/  HFMA2.BF16_V2 R11, R147.H0_H0, R11.H0_H0, R99.H0_H0 ;  /* 0x2000000b930b7231 */ /* 0x000fe20000240863 */
[----:B------:R-:W-:-:S02]  /*4e00*/  LOP3.LUT R19, R163, 0xffff0000, R246, 0xf8, !PT ;  /* 0xffff0000a3137812 */ /* 0x000fc400078ef8f6 */
[----:B------:R-:W-:Y:S02]  /*4e10*/  LOP3.LUT R9, R9, 0xffff0000, R188, 0xf8, !PT ;  /* 0xffff000009097812 */ /* 0x000fe400078ef8bc */
[----:B------:R-:W-:Y:S02]  /*4e20*/  LOP3.LUT R37, R224, 0xffff, RZ, 0xc0, !PT ;  /* 0x0000ffffe0257812 */ /* 0x000fe400078ec0ff */
[----:B------:R-:W-:Y:S02]  /*4e30*/  SHF.L.U64.HI R246, R227, 0x10, RZ ;  /* 0x00000010e3f67819 */ /* 0x000fe400000102ff */
[----:B------:R-:W-:Y:S02]  /*4e40*/  F2FP.BF16.F32.PACK_AB R171, RZ, R171 ;  /* 0x000000abffab723e */ /* 0x000fe400000010ff */
[----:B------:R-:W-:Y:S02]  /*4e50*/  SHF.L.U32 R186, R57, 0x10, RZ ;  /* 0x0000001039ba7819 */ /* 0x000fe400000006ff */
[C---:B------:R-:W-:Y:S01]  /*4e60*/  SHF.L.U32 R188, R15.reuse, 0x10, RZ ;  /* 0x000000100fbc7819 */ /* 0x040fe200000006ff */
[----:B------:R-:W-:Y:S01]  /*4e70*/  HFMA2.BF16_V2 R171, R129.H0_H0, R171.H0_H0, R81.H0_H0 ;  /* 0x200000ab81ab7231 */ /* 0x000fe20000240851 */
[----:B------:R-:W-:-:S02]  /*4e80*/  SHF.L.U64.HI R244, R15, 0x10, RZ ;  /* 0x000000100ff47819 */ /* 0x000fc400000102ff */
[----:B------:R-:W-:Y:S02]  /*4e90*/  LOP3.LUT R15, R161, 0xffff0000, R242, 0xf8, !PT ;  /* 0xffff0000a10f7812 */ /* 0x000fe400078ef8f2 */
[----:B------:R-:W-:Y:S02]  /*4ea0*/  LOP3.LUT R23, R23, 0xffff0000, R248, 0xf8, !PT ;  /* 0xffff000017177812 */ /* 0x000fe400078ef8f8 */
[----:B------:R-:W-:Y:S02]  /*4eb0*/  F2FP.BF16.F32.PACK_AB R55, RZ, R55 ;  /* 0x00000037ff37723e */ /* 0x000fe400000010ff */
[----:B------:R-:W-:Y:S02]  /*4ec0*/  F2FP.BF16.F32.PACK_AB R204, RZ, R204 ;  /* 0x000000ccffcc723e */ /* 0x000fe400000010ff */
[C---:B------:R-:W-:Y:S01]  /*4ed0*/  SHF.L.U32 R242, R31.reuse, 0x10, RZ ;  /* 0x000000101ff27819 */ /* 0x040fe200000006ff */
[----:B------:R-:W-:Y:S01]  /*4ee0*/  HFMA2.BF16_V2 R55, R142.H0_H0, R55.H0_H0, R94.H0_H0 ;  /* 0x200000378e377231 */ /* 0x000fe2000024085e */
[----:B------:R-:W-:Y:S01]  /*4ef0*/  SHF.L.U64.HI R248, R31, 0x10, RZ ;  /* 0x000000101ff87819 */ /* 0x000fe200000102ff */
[----:B------:R-:W-:Y:S01]  /*4f00*/  HFMA2.BF16_V2 R39, R112.H0_H0, R204.H0_H0, R64.H0_H0 ;  /* 0x200000cc70277231 */ /* 0x000fe20000240840 */
[----:B------:R-:W-:-:S02]  /*4f10*/  F2FP.BF16.F32.PACK_AB R233, RZ, R233 ;  /* 0x000000e9ffe9723e */ /* 0x000fc400000010ff */
[----:B------:R-:W-:Y:S02]  /*4f20*/  LOP3.LUT R31, R37, 0xffff0000, R246, 0xf8, !PT ;  /* 0xffff0000251f7812 */ /* 0x000fe400078ef8f6 */
[----:B------:R-:W-:Y:S01]  /*4f30*/  LOP3.LUT R186, R186, 0xffff, R53, 0xf8, !PT ;  /* 0x0000ffffbaba7812 */ /* 0x000fe200078ef835 */
[----:B------:R-:W-:Y:S01]  /*4f40*/  HFMA2.BF16_V2 R233, R127.H0_H0, R233.H0_H0, R79.H0_H0 ;  /* 0x200000e97fe97231 */ /* 0x000fe2000024084f */
[----:B------:R-:W-:Y:S02]  /*4f50*/  LOP3.LUT R37, R232, 0xffff, RZ, 0xc0, !PT ;  /* 0x0000ffffe8257812 */ /* 0x000fe400078ec0ff */
[----:B------:R-:W-:Y:S02]  /*4f60*/  PRMT R35, R226, 0x7610, R35 ;  /* 0x00007610e2237816 */ /* 0x000fe40000000023 */
[----:B------:R-:W-:Y:S02]  /*4f70*/  PRMT R53, R158, 0x7610, R53 ;  /* 0x000076109e357816 */ /* 0x000fe40000000035 */
[----:B------:R-:W-:-:S02]  /*4f80*/  LOP3.LUT R232, R230, 0xffff, RZ, 0xc0, !PT ;  /* 0x0000ffffe6e87812 */ /* 0x000fc400078ec0ff */
[----:B------:R-:W-:Y:S02]  /*4f90*/  F2FP.BF16.F32.PACK_AB R159, RZ, R159 ;  /* 0x0000009fff9f723e */ /* 0x000fe400000010ff */
[----:B------:R-:W-:Y:S02]  /*4fa0*/  LOP3.LUT R11, R11, 0xffff, RZ, 0xc0, !PT ;  /* 0x0000ffff0b0b7812 */ /* 0x000fe400078ec0ff */
[----:B------:R-:W-:Y:S01]  /*4fb0*/  SHF.L.U64.HI R204, R17, 0x10, RZ ;  /* 0x0000001011cc7819 */ /* 0x000fe200000102ff */
[----:B------:R-:W-:Y:S01]  /*4fc0*/  HFMA2.BF16_V2 R159, R140.H0_H0, R159.H0_H0, R92.H0_H0 ;  /* 0x2000009f8c9f7231 */ /* 0x000fe2000024085c */
[----:B------:R-:W-:Y:S02]  /*4fd0*/  LOP3.LUT R35, R35, 0xffff, RZ, 0xc0, !PT ;  /* 0x0000ffff23237812 */ /* 0x000fe400078ec0ff */
[----:B------:R-:W-:Y:S02]  /*4fe0*/  LOP3.LUT R53, R53, 0xffff, RZ, 0xc0, !PT ;  /* 0x0000ffff35357812 */ /* 0x000fe400078ec0ff */
[----:B------:R-:W-:-:S02]  /*4ff0*/  SHF.L.U32 R230, R232, 0x10, RZ ;  /* 0x00000010e8e67819 */ /* 0x000fc400000006ff */
[----:B------:R-:W-:Y:S02]  /*5000*/  F2FP.BF16.F32.PACK_AB R165, RZ, R165 ;  /* 0x000000a5ffa5723e */ /* 0x000fe400000010ff */
[----:B------:R-:W-:Y:S02]  /*5010*/  F2FP.BF16.F32.PACK_AB R176, RZ, R176 ;  /* 0x000000b0ffb0723e */ /* 0x000fe400000010ff */
[----:B------:R-:W-:Y:S01]  /*5020*/  LOP3.LUT R171, R171, 0xffff, RZ, 0xc0, !PT ;  /* 0x0000ffffabab7812 */ /* 0x000fe200078ec0ff */
[----:B------:R-:W-:Y:S01]  /*5030*/  HFMA2.BF16_V2 R165, R132.H0_H0, R165.H0_H0, R84.H0_H0 ;  /* 0x200000a584a57231 */ /* 0x000fe20000240854 */
[----:B------:R-:W-:Y:S01]  /*5040*/  SHF.L.U64.HI R232, R232, 0x10, RZ ;  /* 0x00000010e8e87819 */ /* 0x000fe200000102ff */
[----:B------:R-:W-:Y:S01]  /*5050*/  HFMA2.BF16_V2 R176, R121.H0_H0, R176.H0_H0, R73.H0_H0 ;  /* 0x200000b079b07231 */ /* 0x000fe20000240849 */
[----:B------:R-:W-:Y:S02]  /*5060*/  LOP3.LUT R164, R164, 0xffff, RZ, 0xc0, !PT ;  /* 0x0000ffffa4a47812 */ /* 0x000fe400078ec0ff */
[----:B------:R-:W-:-:S02]  /*5070*/  F2FP.BF16.F32.PACK_AB R179, RZ, R179 ;  /* 0x000000b3ffb3723e */ /* 0x000fc400000010ff */
[----:B------:R-:W-:Y:S02]  /*5080*/  LOP3.LUT R11, R11, 0xffff0000, R204, 0xf8, !PT ;  /* 0xffff00000b0b7812 */ /* 0x000fe400078ef8cc */
[----:B------:R-:W-:Y:S01]  /*5090*/  LOP3.LUT R188, R188, 0xffff, R55, 0xf8, !PT ;  /* 0x0000ffffbcbc7812 */ /* 0x000fe200078ef837 */
[----:B------:R-:W-:Y:S01]  /*50a0*/  HFMA2.BF16_V2 R179, R123.H0_H0, R179.H0_H0, R75.H0_H0 ;  /* 0x200000b37bb37231 */ /* 0x000fe2000024084b */
[----:B------:R-:W-:Y:S02]  /*50b0*/  PRMT R57, R174, 0x7610, R57 ;  /* 0x00007610ae397816 */ /* 0x000fe40000000039 */
[----:B------:R-:W-:Y:S02]  /*50c0*/  SHF.L.U32 R204, R197, 0x10, RZ ;  /* 0x00000010c5cc7819 */ /* 0x000fe400000006ff */
[C---:B------:R-:W-:Y:S02]  /*50d0*/  SHF.L.U32 R224, R35.reuse, 0x10, RZ ;  /* 0x0000001023e07819 */ /* 0x040fe400000006ff */
[----:B------:R-:W-:-:S02]  /*50e0*/  SHF.L.U64.HI R246, R35, 0x10, RZ ;  /* 0x0000001023f67819 */ /* 0x000fc400000102ff */
[----:B------:R-:W-:Y:S02]  /*50f0*/  SHF.L.U32 R158, R53, 0x10, RZ ;  /* 0x00000010359e7819 */ /* 0x000fe400000006ff */
[----:B------:R-:W-:Y:S02]  /*5100*/  LOP3.LUT R55, R233, 0xffff, RZ, 0xc0, !PT ;  /* 0x0000ffffe9377812 */ /* 0x000fe400078ec0ff */
[----:B------:R-:W-:Y:S02]  /*5110*/  SHF.L.U64.HI R174, R53, 0x10, RZ ;  /* 0x0000001035ae7819 */ /* 0x000fe400000102ff */
[----:B------:R-:W-:Y:S02]  /*5120*/  LOP3.LUT R35, R171, 0xffff0000, R232, 0xf8, !PT ;  /* 0xffff0000ab237812 */ /* 0x000fe400078ef8e8 */
[----:B------:R-:W-:Y:S02]  /*5130*/  SHF.L.U32 R53, R164, 0x10, RZ ;  /* 0x00000010a4357819 */ /* 0x000fe400000006ff */
[----:B------:R-:W-:-:S02]  /*5140*/  LOP3.LUT R237, R237, 0xffff, RZ, 0xc0, !PT ;  /* 0x0000ffffeded7812 */ /* 0x000fc400078ec0ff */
[----:B------:R-:W-:Y:S02]  /*5150*/  SHF.L.U64.HI R232, R164, 0x10, RZ ;  /* 0x00000010a4e87819 */ /* 0x000fe400000102ff */
[----:B------:R-:W-:Y:S02]  /*5160*/  SHF.L.U32 R226, R227, 0x10, RZ ;  /* 0x00000010e3e27819 */ /* 0x000fe400000006ff */
[----:B------:R-:W-:Y:S02]  /*5170*/  LOP3.LUT R178, R178, 0xffff, RZ, 0xc0, !PT ;  /* 0x0000ffffb2b27812 */ /* 0x000fe400078ec0ff */
[----:B------:R-:W-:Y:S02]  /*5180*/  LOP3.LUT R204, R204, 0xffff, R159, 0xf8, !PT ;  /* 0x0000ffffcccc7812 */ /* 0x000fe400078ef89f */
[----:B------:R-:W-:Y:S02]  /*5190*/  LOP3.LUT R57, R57, 0xffff, RZ, 0xc0, !PT ;  /* 0x0000ffff39397812 */ /* 0x000fe400078ec0ff */
[----:B------:R-:W-:-:S02]  /*51a0*/  LOP3.LUT R55, R55, 0xffff0000, R174, 0xf8, !PT ;  /* 0xffff000037377812 */ /* 0x000fc400078ef8ae */
[----:B------:R-:W-:Y:S02]  /*51b0*/  F2FP.BF16.F32.PACK_AB R183, RZ, R183 ;  /* 0x000000b7ffb7723e */ /* 0x000fe400000010ff */
[----:B------:R-:W-:Y:S02]  /*51c0*/  LOP3.LUT R174, R53, 0xffff, R236, 0xf8, !PT ;  /* 0x0000ffff35ae7812 */ /* 0x000fe400078ef8ec */
[----:B------:R-:W-:Y:S01]  /*51d0*/  PRMT R159, R181, 0x7610, R159 ;  /* 0x00007610b59f7816 */ /* 0x000fe2000000009f */
[----:B------:R-:W-:Y:S01]  /*51e0*/  HFMA2.BF16_V2 R183, R117.H0_H0, R183.H0_H0, R69.H0_H0 ;  /* 0x200000b775b77231 */ /* 0x000fe20000240845 */
[----:B------:R-:W-:Y:S02]  /*51f0*/  LOP3.LUT R53, R237, 0xffff0000, R232, 0xf8, !PT ;  /* 0xffff0000ed357812 */ /* 0x000fe400078ef8e8 */
[----:B------:R-:W-:Y:S02]  /*5200*/  LOP3.LUT R226, R226, 0xffff, R165, 0xf8, !PT ;  /* 0x0000ffffe2e27812 */ /* 0x000fe400078ef8a5 */
[----:B------:R-:W-:-:S02]  /*5210*/  LOP3.LUT R161, R176, 0xffff, RZ, 0xc0, !PT ;  /* 0x0000ffffb0a17812 */ /* 0x000fc400078ec0ff */
[----:B------:R-:W-:Y:S02]  /*5220*/  SHF.L.U64.HI R232, R178, 0x10, RZ ;  /* 0x00000010b2e87819 */ /* 0x000fe400000102ff */
[----:B------:R-:W-:Y:S02]  /*5230*/  LOP3.LUT R165, R179, 0xffff, RZ, 0xc0, !PT ;  /* 0x0000ffffb3a57812 */ /* 0x000fe400078ec0ff */
[----:B------:R-:W-:Y:S02]  /*5240*/  SHF.L.U64.HI R236, R57, 0x10, RZ ;  /* 0x0000001039ec7819 */ /* 0x000fe400000102ff */
[----:B------:R-:W-:Y:S02]  /*5250*/  F2FP.BF16.F32.PACK_AB R196, RZ, R196 ;  /* 0x000000c4ffc4723e */ /* 0x000fe400000010ff */
[----:B------:R-:W-:Y:S02]  /*5260*/  F2FP.BF16.F32.PACK_AB R208, RZ, R208 ;  /* 0x000000d0ffd0723e */ /* 0x000fe400000010ff */
[----:B------:R-:W-:Y:S01]  /*5270*/  LOP3.LUT R159, R159, 0xffff, RZ, 0xc0, !PT ;  /* 0x0000ffff9f9f7812 */ /* 0x000fe200078ec0ff */
[----:B------:R-:W-:Y:S01]  /*5280*/  HFMA2.BF16_V2 R196, R119.H0_H0, R196.H0_H0, R71.H0_H0 ;  /* 0x200000c477c47231 */ /* 0x000fe20000240847 */
[----:B------:R-:W-:Y:S01]  /*5290*/  SHF.L.U32 R164, R57, 0x10, RZ ;  /* 0x0000001039a47819 */ /* 0x000fe200000006ff */
[----:B------:R-:W-:Y:S01]  /*52a0*/  HFMA2.BF16_V2 R208, R156.H0_H0, R208.H0_H0, R62.H0_H0 ;  /* 0x200000d09cd07231 */ /* 0x000fe2000024083e */
[----:B------:R-:W-:-:S02]  /*52b0*/  F2FP.BF16.F32.PACK_AB R189, RZ, R189 ;  /* 0x000000bdffbd723e */ /* 0x000fc400000010ff */
[----:B------:R-:W-:Y:S02]  /*52c0*/  LOP3.LUT R57, R161, 0xffff0000, R232, 0xf8, !PT ;  /* 0xffff0000a1397812 */ /* 0x000fe400078ef8e8 */
[----:B------:R-:W-:Y:S01]  /*52d0*/  LOP3.LUT R198, R198, 0xffff, RZ, 0xc0, !PT ;  /* 0x0000ffffc6c67812 */ /* 0x000fe200078ec0ff */
[----:B------:R-:W-:Y:S01]  /*52e0*/  HFMA2.BF16_V2 R189, R113.H0_H0, R189.H0_H0, R65.H0_H0 ;  /* 0x200000bd71bd7231 */ /* 0x000fe20000240841 */
[----:B------:R-:W-:Y:S02]  /*52f0*/  F2FP.BF16.F32.PACK_AB R214, RZ, R214 ;  /* 0x000000d6ffd6723e */ /* 0x000fe400000010ff */
[----:B------:R-:W-:Y:S02]  /*5300*/  LOP3.LUT R165, R165, 0xffff0000, R236, 0xf8, !PT ;  /* 0xffff0000a5a57812 */ /* 0x000fe400078ef8ec */
[----:B------:R-:W-:Y:S01]  /*5310*/  PRMT R161, R187, 0x7610, R161 ;  /* 0x00007610bba17816 */ /* 0x000fe200000000a1 */
[----:B------:R-:W-:Y:S01]  /*5320*/  HFMA2.BF16_V2 R214, R157.H0_H0, R214.H0_H0, R63.H0_H0 ;  /* 0x200000d69dd67231 */ /* 0x000fe2000024083f */
[----:B------:R-:W-:-:S02]  /*5330*/  SHF.L.U32 R176, R159, 0x10, RZ ;  /* 0x000000109fb07819 */ /* 0x000fc400000006ff */
[----:B------:R-:W-:Y:S02]  /*5340*/  SHF.L.U64.HI R236, R159, 0x10, RZ ;  /* 0x000000109fec7819 */ /* 0x000fe400000102ff */
[----:B------:R-:W-:Y:S02]  /*5350*/  PRMT R159, R210, 0x7610, R159 ;  /* 0x00007610d29f7816 */ /* 0x000fe4000000009f */
[----:B------:R-:W-:Y:S02]  /*5360*/  LOP3.LUT R183, R183, 0xffff, RZ, 0xc0, !PT ;  /* 0x0000ffffb7b77812 */ /* 0x000fe400078ec0ff */
[----:B------:R-:W-:Y:S02]  /*5370*/  SHF.L.U64.HI R232, R198, 0x10, RZ ;  /* 0x00000010c6e87819 */ /* 0x000fe400000102ff */
[----:B------:R-:W-:Y:S02]  /*5380*/  F2FP.BF16.F32.PACK_AB R206, RZ, R206 ;  /* 0x000000ceffce723e */ /* 0x000fe400000010ff */
[----:B------:R-:W-:-:S02]  /*5390*/  LOP3.LUT R161, R161, 0xffff, RZ, 0xc0, !PT ;  /* 0x0000ffffa1a17812 */ /* 0x000fc400078ec0ff */
[----:B------:R-:W-:Y:S01]  /*53a0*/  LOP3.LUT R185, R185, 0xffff, RZ, 0xc0, !PT ;  /* 0x0000ffffb9b97812 */ /* 0x000fe200078ec0ff */
[----:B------:R-:W-:Y:S01]  /*53b0*/  HFMA2.BF16_V2 R206, R115.H0_H0, R206.H0_H0, R67.H0_H0 ;  /* 0x200000ce73ce7231 */ /* 0x000fe20000240843 */
[----:B------:R-:W-:Y:S02]  /*53c0*/  F2FP.BF16.F32.PACK_AB R199, RZ, R199 ;  /* 0x000000c7ffc7723e */ /* 0x000fe400000010ff */
[----:B------:R-:W-:Y:S02]  /*53d0*/  LOP3.LUT R159, R159, 0xffff, RZ, 0xc0, !PT ;  /* 0x0000ffff9f9f7812 */ /* 0x000fe400078ec0ff */
[----:B------:R-:W-:Y:S01]  /*53e0*/  LOP3.LUT R169, R196, 0xffff, RZ, 0xc0, !PT ;  /* 0x0000ffffc4a97812 */ /* 0x000fe200078ec0ff */
[----:B------:R-:W-:Y:S01]  /*53f0*/  HFMA2.BF16_V2 R199, R143.H0_H0, R199.H0_H0, R95.H0_H0 ;  /* 0x200000c78fc77231 */ /* 0x000fe2000024085f */
[----:B------:R-:W-:Y:S02]  /*5400*/  LOP3.LUT R197, R183, 0xffff0000, R232, 0xf8, !PT ;  /* 0xffff0000b7c57812 */ /* 0x000fe400078ef8e8 */
[----:B------:R-:W-:-:S02]  /*5410*/  PRMT R207, R208, 0x7610, R207 ;  /* 0x00007610d0cf7816 */ /* 0x000fc400000000cf */
[C---:B------:R-:W-:Y:S02]  /*5420*/  SHF.L.U32 R196, R161.reuse, 0x10, RZ ;  /* 0x00000010a1c47819 */ /* 0x040fe400000006ff */
[----:B------:R-:W-:Y:S02]  /*5430*/  SHF.L.U64.HI R232, R161, 0x10, RZ ;  /* 0x00000010a1e87819 */ /* 0x000fe400000102ff */
[----:B------:R-:W-:Y:S02]  /*5440*/  SHF.L.U32 R208, R185, 0x10, RZ ;  /* 0x00000010b9d07819 */ /* 0x000fe400000006ff */
[----:B------:R-:W-:Y:S02]  /*5450*/  LOP3.LUT R189, R189, 0xffff, RZ, 0xc0, !PT ;  /* 0x0000ffffbdbd7812 */ /* 0x000fe400078ec0ff */
[----:B------:R-:W-:Y:S02]  /*5460*/  SHF.L.U64.HI R210, R185, 0x10, RZ ;  /* 0x00000010b9d27819 */ /* 0x000fe400000102ff */
[----:B------:R-:W-:-:S02]  /*5470*/  LOP3.LUT R161, R193, 0xffff, RZ, 0xc0, !PT ;  /* 0x0000ffffc1a17812 */ /* 0x000fc400078ec0ff */
[----:B------:R-:W-:Y:S02]  /*5480*/  F2FP.BF16.F32.PACK_AB R218, RZ, R218 ;  /* 0x000000daffda723e */ /* 0x000fe400000010ff */
[----:B------:R-:W-:Y:S02]  /*5490*/  LOP3.LUT R214, R214, 0xffff, RZ, 0xc0, !PT ;  /* 0x0000ffffd6d67812 */ /* 0x000fe400078ec0ff */
[----:B------:R-:W-:Y:S01]  /*54a0*/  LOP3.LUT R192, R192, 0xffff, RZ, 0xc0, !PT ;  /* 0x0000ffffc0c07812 */ /* 0x000fe200078ec0ff */
[----:B------:R-:W-:Y:S01]  /*54b0*/  HFMA2.BF16_V2 R218, R108.H0_H0, R218.H0_H0, R58.H0_H0 ;  /* 0x200000da6cda7231 */ /* 0x000fe2000024083a */
[----:B------:R-:W-:Y:S02]  /*54c0*/  SHF.L.U64.HI R193, R159, 0x10, RZ ;  /* 0x000000109fc17819 */ /* 0x000fe400000102ff */
[----:B------:R-:W-:Y:S02]  /*54d0*/  F2FP.BF16.F32.PACK_AB R223, RZ, R223 ;  /* 0x000000dfffdf723e */ /* 0x000fe400000010ff */
[----:B------:R-:W-:-:S02]  /*54e0*/  LOP3.LUT R208, R208, 0xffff, R39, 0xf8, !PT ;  /* 0x0000ffffd0d07812 */ /* 0x000fc400078ef827 */
[----:B------:R-:W-:Y:S01]  /*54f0*/  LOP3.LUT R39, R189, 0xffff0000, R210, 0xf8, !PT ;  /* 0xffff0000bd277812 */ /* 0x000fe200078ef8d2 */
[----:B------:R-:W-:Y:S01]  /*5500*/  HFMA2.BF16_V2 R223, R135.H0_H0, R223.H0_H0, R87.H0_H0 ;  /* 0x200000df87df7231 */ /* 0x000fe20000240857 */
[----:B------:R-:W-:Y:S02]  /*5510*/  LOP3.LUT R203, R206, 0xffff, RZ, 0xc0, !PT ;  /* 0x0000ffffcecb7812 */ /* 0x000fe400078ec0ff */
[----:B------:R-:W-:Y:S02]  /*5520*/  SHF.L.U32 R210, R192, 0x10, RZ ;  /* 0x00000010c0d27819 */ /* 0x000fe400000006ff */
[----:B------:R-:W-:Y:S02]  /*5530*/  LOP3.LUT R193, R214, 0xffff0000, R193, 0xf8, !PT ;  /* 0xffff0000d6c17812 */ /* 0x000fe400078ef8c1 */
[----:B------:R-:W-:Y:S02]  /*5540*/  SHF.L.U32 R206, R159, 0x10, RZ ;  /* 0x000000109fce7819 */ /* 0x000fe400000006ff */
[----:B------:R-:W-:-:S02]  /*5550*/  LOP3.LUT R43, R43, 0xffff, RZ, 0xc0, !PT ;  /* 0x0000ffff2b2b7812 */ /* 0x000fc400078ec0ff */
[----:B------:R-:W-:Y:S02]  /*5560*/  SHF.L.U64.HI R192, R192, 0x10, RZ ;  /* 0x00000010c0c07819 */ /* 0x000fe400000102ff */
[----:B------:R-:W-:Y:S02]  /*5570*/  LOP3.LUT R214, R21, 0xffff, RZ, 0xc0, !PT ;  /* 0x0000ffff15d67812 */ /* 0x000fe400078ec0ff */
[----:B------:R-:W-:Y:S02]  /*5580*/  LOP3.LUT R17, R199, 0xffff, RZ, 0xc0, !PT ;  /* 0x0000ffffc7117812 */ /* 0x000fe400078ec0ff */
[----:B------:R-:W-:Y:S02]  /*5590*/  SHF.L.U32 R159, R161, 0x10, RZ ;  /* 0x00000010a19f7819 */ /* 0x000fe400000006ff */
[----:B------:R-:W-:Y:S02]  /*55a0*/  LOP3.LUT R43, R43, 0xffff0000, R192, 0xf8, !PT ;  /* 0xffff00002b2b7812 */ /* 0x000fe400078ef8c0 */
[----:B------:R-:W-:-:S02]  /*55b0*/  PRMT R163, R9, 0x5410, R214 ;  /* 0x0000541009a37816 */ /* 0x000fc400000000d6 */
[----:B------:R-:W-:Y:S02]  /*55c0*/  LOP3.LUT R162, R162, 0xffff, R33, 0xf8, !PT ;  /* 0x0000ffffa2a27812 */ /* 0x000fe400078ef821 */
[----:B------:R-:W-:Y:S02]  /*55d0*/  LOP3.LUT R17, R17, 0xffff0000, R244, 0xf8, !PT ;  /* 0xffff000011117812 */ /* 0x000fe400078ef8f4 */
[----:B------:R-:W-:Y:S02]  /*55e0*/  LOP3.LUT R192, R159, 0xffff, R218, 0xf8, !PT ;  /* 0x0000ffff9fc07812 */ /* 0x000fe400078ef8da */
[----:B------:R-:W-:Y:S02]  /*55f0*/  LOP3.LUT R214, R195, 0xffff, RZ, 0xc0, !PT ;  /* 0x0000ffffc3d67812 */ /* 0x000fe400078ec0ff */
[----:B------:R-:W-:Y:S02]  /*5600*/  F2FP.BF16.F32.PACK_AB R173, RZ, R173 ;  /* 0x000000adffad723e */ /* 0x000fe400000010ff */
[----:B------:R-:W-:-:S02]  /*5610*/  LOP3.LUT R33, R223, 0xffff, RZ, 0xc0, !PT ;  /* 0x0000ffffdf217812 */ /* 0x000fc400078ec0ff */
[----:B------:R-:W-:Y:S01]  /*5620*/  LOP3.LUT R218, R25, 0xffff, RZ, 0xc0, !PT ;  /* 0x0000ffff19da7812 */ /* 0x000fe200078ec0ff */
[----:B------:R-:W-:Y:S01]  /*5630*/  HFMA2.BF16_V2 R173, R126.H0_H0, R173.H0_H0, R78.H0_H0 ;  /* 0x200000ad7ead7231 */ /* 0x000fe2000024084e */
[----:B------:R-:W-:Y:S02]  /*5640*/  PRMT R189, R17, 0x5410, R214 ;  /* 0x0000541011bd7816 */ /* 0x000fe400000000d6 */
[----:B------:R-:W-:Y:S02]  /*5650*/  LOP3.LUT R33, R33, 0xffff0000, R248, 0xf8, !PT ;  /* 0xffff000021217812 */ /* 0x000fe400078ef8f8 */
[----:B------:R-:W-:Y:S02]  /*5660*/  PRMT R171, R27, 0x5410, R218 ;  /* 0x000054101bab7816 */ /* 0x000fe400000000da */
[----:B------:R-:W-:Y:S02]  /*5670*/  LOP3.LUT R214, R217, 0xffff, RZ, 0xc0, !PT ;  /* 0x0000ffffd9d67812 */ /* 0x000fe400078ec0ff */
[----:B------:R-:W-:-:S02]  /*5680*/  LOP3.LUT R218, R167, 0xffff, RZ, 0xc0, !PT ;  /* 0x0000ffffa7da7812 */ /* 0x000fc400078ec0ff */
[----:B------:R-:W-:Y:S02]  /*5690*/  LOP3.LUT R56, R56, 0xffff, RZ, 0xc0, !PT ;  /* 0x0000ffff38387812 */ /* 0x000fe400078ec0ff */
[----:B------:R-:W-:Y:S02]  /*56a0*/  LOP3.LUT R160, R243, 0xffff, R160, 0xf8, !PT ;  /* 0x0000fffff3a07812 */ /* 0x000fe400078ef8a0 */
[----:B------:R-:W-:Y:S02]  /*56b0*/  PRMT R243, R33, 0x5410, R214 ;  /* 0x0000541021f37816 */ /* 0x000fe400000000d6 */
[----:B------:R-:W-:Y:S02]  /*56c0*/  PRMT R187, R3, 0x5410, R218 ;  /* 0x0000541003bb7816 */ /* 0x000fe400000000da */
[----:B------:R-:W-:Y:S02]  /*56d0*/  LOP3.LUT R214, R231, 0xffff, RZ, 0xc0, !PT ;  /* 0x0000ffffe7d67812 */ /* 0x000fe400078ec0ff */
[----:B------:R-:W-:-:S02]  /*56e0*/  LOP3.LUT R158, R158, 0xffff, R173, 0xf8, !PT ;  /* 0x0000ffff9e9e7812 */ /* 0x000fc400078ef8ad */
[----:B------:R-:W-:Y:S02]  /*56f0*/  PRMT R231, R35, 0x5410, R56 ;  /* 0x0000541023e77816 */ /* 0x000fe40000000038 */
[----:B------:R-:W-:Y:S02]  /*5700*/  PRMT R3, R172, 0x7610, R3 ;  /* 0x00007610ac037816 */ /* 0x000fe40000000003 */
[----:B------:R-:W-:Y:S01]  /*5710*/  SHF.L.U32 R179, R178, 0x10, RZ ;  /* 0x00000010b2b37819 */ /* 0x000fe200000006ff */
[----:B------:R-:W0:Y:S01]  /*5720*/  @!P1 LDC.64 R172, c[0x0][0x230] ;  /* 0x00008c00ffac9b82 */ /* 0x000e220000000a00 */
[----:B------:R-:W-:Y:S02]  /*5730*/  LOP3.LUT R56, R180, 0xffff, RZ, 0xc0, !PT ;  /* 0x0000ffffb4387812 */ /* 0x000fe400078ec0ff */
[----:B------:R-:W-:Y:S02]  /*5740*/  LOP3.LUT R178, R179, 0xffff, R238, 0xf8, !PT ;  /* 0x0000ffffb3b27812 */ /* 0x000fe400078ef8ee */
[----:B------:R-:W-:-:S02]  /*5750*/  F2FP.BF16.F32.PACK_AB R225, RZ, R225 ;  /* 0x000000e1ffe1723e */ /* 0x000fc400000010ff */
[----:B------:R-:W-:Y:S01]  /*5760*/  PRMT R179, R57, 0x5410, R56 ;  /* 0x0000541039b37816 */ /* 0x000fe20000000038 */
[----:B------:R-:W1:Y:S01]  /*5770*/  @!P1 LDC.64 R180, c[0x0][0x238] ;  /* 0x00008e00ffb49b82 */ /* 0x000e620000000a00 */
[----:B------:R-:W-:Y:S01]  /*5780*/  LOP3.LUT R37, R37, 0xffff0000, R246, 0xf8, !PT ;  /* 0xffff000025257812 */ /* 0x000fe200078ef8f6 */
[----:B------:R-:W-:Y:S01]  /*5790*/  HFMA2.BF16_V2 R225, R130.H0_H0, R225.H0_H0, R82.H0_H0 ;  /* 0x200000e182e17231 */ /* 0x000fe20000240852 */
[----:B------:R-:W-:Y:S02]  /*57a0*/  F2FP.BF16.F32.PACK_AB R222, RZ, R222 ;  /* 0x000000deffde723e */ /* 0x000fe400000010ff */
[----:B------:R-:W-:Y:S02]  /*57b0*/  LOP3.LUT R203, R203, 0xffff0000, R232, 0xf8, !PT ;  /* 0xffff0000cbcb7812 */ /* 0x000fe400078ef8e8 */
[----:B------:R-:W-:Y:S01]  /*57c0*/  LOP3.LUT R224, R224, 0xffff, R225, 0xf8, !PT ;  /* 0x0000ffffe0e07812 */ /* 0x000fe200078ef8e1 */
[----:B------:R-:W2:Y:S01]  /*57d0*/  LDC.64 R56, c[0x0][0x228] ;  /* 0x00008a00ff387b82 */ /* 0x000ea20000000a00 */
[----:B------:R-:W-:Y:S01]  /*57e0*/  PRMT R225, R37, 0x5410, R214 ;  /* 0x0000541025e17816 */ /* 0x000fe200000000d6 */
[----:B------:R-:W-:Y:S01]  /*57f0*/  HFMA2.BF16_V2 R222, R109.H0_H0, R222.H0_H0, R59.H0_H0 ;  /* 0x200000de6dde7231 */ /* 0x000fe2000024083b */
[----:B------:R-:W-:-:S02]  /*5800*/  LOP3.LUT R214, R3, 0xffff, RZ, 0xc0, !PT ;  /* 0x0000ffff03d67812 */ /* 0x000fc400078ec0ff */
[----:B------:R-:W-:Y:S02]  /*5810*/  LOP3.LUT R232, R41, 0xffff, RZ, 0xc0, !PT ;  /* 0x0000ffff29e87812 */ /* 0x000fe400078ec0ff */
[----:B------:R-:W-:Y:S02]  /*5820*/  SHF.L.U64.HI R159, R161, 0x10, RZ ;  /* 0x00000010a19f7819 */ /* 0x000fe400000102ff */
[----:B------:R-:W-:Y:S02]  /*5830*/  PRMT R165, R165, 0x5410, R214 ;  /* 0x00005410a5a57816 */ /* 0x000fe400000000d6 */
[----:B------:R-:W-:Y:S01]  /*5840*/  PRMT R3, R194, 0x7610, R3 ;  /* 0x00007610c2037816 */ /* 0x000fe20000000003 */
[----:B0-----:R-:W-:Y:S01]  /*5850*/  @!P1 IMAD.WIDE R194, R48, 0x4, R172 ;  /* 0x0000000430c29825 */ /* 0x001fe200078e02ac */
[----:B------:R-:W-:Y:S02]  /*5860*/  SHF.L.U32 R199, R198, 0x10, RZ ;  /* 0x00000010c6c77819 */ /* 0x000fe400000006ff */
[----:B------:R-:W-:-:S02]  /*5870*/  PRMT R161, R29, 0x5410, R232 ;  /* 0x000054101da17816 */ /* 0x000fc400000000e8 */
[----:B------:R-:W-:Y:S01]  /*5880*/  LOP3.LUT R214, R202, 0xffff, RZ, 0xc0, !PT ;  /* 0x0000ffffcad67812 */ /* 0x000fe200078ec0ff */
[----:B------:R0:W-:Y:S01]  /*5890*/  @!P1 STG.E desc[UR6][R194.64], R168 ;  /* 0x000000a8c2009986 */ /* 0x0001e2000c101906 */
[----:B------:R-:W-:Y:S02]  /*58a0*/  F2FP.BF16.F32.PACK_AB R209, RZ, R209 ;  /* 0x000000d1ffd1723e */ /* 0x000fe400000010ff */
[----:B------:R-:W-:Y:S02]  /*58b0*/  LOP3.LUT R232, R7, 0xffff, RZ, 0xc0, !PT ;  /* 0x0000ffff07e87812 */ /* 0x000fe400078ec0ff */
[----:B------:R-:W-:Y:S01]  /*58c0*/  LOP3.LUT R202, R200, 0xffff, RZ, 0xc0, !PT ;  /* 0x0000ffffc8ca7812 */ /* 0x000fe200078ec0ff */
[----:B------:R-:W-:Y:S01]  /*58d0*/  HFMA2.BF16_V2 R209, R136.H0_H0, R209.H0_H0, R88.H0_H0 ;  /* 0x200000d188d17231 */ /* 0x000fe20000240858 */
[----:B------:R-:W-:Y:S01]  /*58e0*/  LOP3.LUT R222, R222, 0xffff, RZ, 0xc0, !PT ;  /* 0x0000ffffdede7812 */ /* 0x000fe200078ec0ff */
[----:B--2---:R-:W-:Y:S01]  /*58f0*/  IMAD.WIDE.U32 R40, R40, 0x8, R56 ;  /* 0x0000000828287825 */ /* 0x004fe200078e0038 */
[----:B------:R-:W-:-:S02]  /*5900*/  LOP3.LUT R200, R235, 0xffff, RZ, 0xc0, !PT ;  /* 0x0000ffffebc87812 */ /* 0x000fc400078ec0ff */
[----:B------:R-:W-:Y:S01]  /*5910*/  LOP3.LUT R172, R3, 0xffff, RZ, 0xc0, !PT ;  /* 0x0000ffff03ac7812 */ /* 0x000fe200078ec0ff */
[----:B------:R-:W-:Y:S01]  /*5920*/  IMAD.WIDE.U32 R36, R36, 0x8, R56 ;  /* 0x0000000824247825 */ /* 0x000fe200078e0038 */
[----:B------:R-:W-:Y:S02]  /*5930*/  F2FP.BF16.F32.PACK_AB R205, RZ, R205 ;  /* 0x000000cdffcd723e */ /* 0x000fe400000010ff */
[----:B------:R-:W-:Y:S01]  /*5940*/  LOP3.LUT R198, R199, 0xffff, R240, 0xf8, !PT ;  /* 0x0000ffffc7c67812 */ /* 0x000fe200078ef8f0 */
[----:B------:R-:W-:Y:S01]  /*5950*/  IMAD.WIDE.U32 R34, R34, 0x8, R56 ;  /* 0x0000000822227825 */ /* 0x000fe200078e0038 */
[----:B------:R-:W-:-:S03]  /*5960*/  F2FP.BF16.F32.PACK_AB R191, RZ, R191 ;  /* 0x000000bfffbf723e */ /* 0x000fc600000010ff */
[----:B------:R-:W-:Y:S01]  /*5970*/  HFMA2.BF16_V2 R205, R138.H0_H0, R205.H0_H0, R90.H0_H0 ;  /* 0x200000cd8acd7231 */ /* 0x000fe2000024085a */
[----:B------:R-:W-:Y:S01]  /*5980*/  PRMT R185, R5, 0x5410, R232 ;  /* 0x0000541005b97816 */ /* 0x000fe200000000e8 */
[----:B------:R-:W-:Y:S01]  /*5990*/  IMAD.WIDE.U32 R32, R32, 0x8, R56 ;  /* 0x0000000820207825 */ /* 0x000fe200078e0038 */
[----:B------:R-:W-:-:S03]  /*59a0*/  PRMT R199, R197, 0x5410, R202 ;  /* 0x00005410c5c77816 */ /* 0x000fc600000000ca */
[----:B------:R-:W-:Y:S01]  /*59b0*/  HFMA2.BF16_V2 R191, R110.H0_H0, R191.H0_H0, R60.H0_H0 ;  /* 0x200000bf6ebf7231 */ /* 0x000fe2000024083c */
[----:B------:R-:W-:Y:S01]  /*59c0*/  LOP3.LUT R21, R222, 0xffff0000, R159, 0xf8, !PT ;  /* 0xffff0000de157812 */ /* 0x000fe200078ef89f */
[--C-:B------:R-:W-:Y:S01]  /*59d0*/  IMAD.WIDE.U32 R28, R28, 0x8, R56.reuse ;  /* 0x000000081c1c7825 */ /* 0x100fe200078e0038 */
[----:B------:R-:W-:Y:S02]  /*59e0*/  LOP3.LUT R232, R201, 0xffff, RZ, 0xc0, !PT ;  /* 0x0000ffffc9e87812 */ /* 0x000fe400078ec0ff */
[----:B------:R-:W-:Y:S01]  /*59f0*/  LOP3.LUT R218, R211, 0xffff, RZ, 0xc0, !PT ;  /* 0x0000ffffd3da7812 */ /* 0x000fe200078ec0ff */
[----:B------:R-:W-:Y:S01]  /*5a00*/  IMAD.WIDE.U32 R26, R26, 0x8, R56 ;  /* 0x000000081a1a7825 */ /* 0x000fe200078e0038 */
[----:B------:R-:W-:Y:S02]  /*5a10*/  PRMT R197, R203, 0x5410, R200 ;  /* 0x00005410cbc57816 */ /* 0x000fe400000000c8 */
[----:B------:R-:W-:Y:S01]  /*5a20*/  SHF.L.U32 R244, R213, 0x10, RZ ;  /* 0x00000010d5f47819 */ /* 0x000fe200000006ff */
[----:B-1----:R-:W-:Y:S01]  /*5a30*/  @!P1 IMAD.WIDE R200, R48, 0x4, R180 ;  /* 0x0000000430c89825 */ /* 0x002fe200078e02b4 */
[----:B------:R-:W-:-:S02]  /*5a40*/  LOP3.LUT R222, R13, 0xffff, RZ, 0xc0, !PT ;  /* 0x0000ffff0dde7812 */ /* 0x000fc400078ec0ff */
[----:B------:R-:W-:Y:S01]  /*5a50*/  PRMT R211, R43, 0x5410, R172 ;  /* 0x000054102bd37816 */ /* 0x000fe200000000ac */
[--C-:B------:R-:W-:Y:S01]  /*5a60*/  IMAD.WIDE.U32 R172, R46, 0x8, R56.reuse ;  /* 0x000000082eac7825 */ /* 0x100fe200078e0038 */
[----:B------:R-:W-:Y:S01]  /*5a70*/  F2FP.BF16.F32.PACK_AB R221, RZ, R221 ;  /* 0x000000ddffdd723e */ /* 0x000fe200000010ff */
[----:B------:R0:W-:Y:S01]  /*5a80*/  @!P1 STG.E desc[UR6][R200.64], R166 ;  /* 0x000000a6c8009986 */ /* 0x0001e2000c101906 */
[----:B------:R-:W-:Y:S01]  /*5a90*/  LOP3.LUT R212, R212, 0xffff, RZ, 0xc0, !PT ;  /* 0x0000ffffd4d47812 */ /* 0x000fe200078ec0ff */
[----:B------:R-:W-:Y:S01]  /*5aa0*/  IMAD.WIDE.U32 R180, R45, 0x8, R56 ;  /* 0x000000082db47825 */ /* 0x000fe200078e0038 */
[----:B------:R-:W-:-:S03]  /*5ab0*/  F2FP.BF16.F32.PACK_AB R229, RZ, R229 ;  /* 0x000000e5ffe5723e */ /* 0x000fc600000010ff */
[----:B------:R-:W-:Y:S01]  /*5ac0*/  HFMA2.BF16_V2 R221, R134.H0_H0, R221.H0_H0, R86.H0_H0 ;  /* 0x200000dd86dd7231 */ /* 0x000fe20000240856 */
[----:B------:R-:W-:Y:S01]  /*5ad0*/  LOP3.LUT R244, R244, 0xffff, R209, 0xf8, !PT ;  /* 0x0000fffff4f47812 */ /* 0x000fe200078ef8d1 */
[----:B------:R-:W-:Y:S01]  /*5ae0*/  IMAD.WIDE.U32 R44, R44, 0x8, R56 ;  /* 0x000000082c2c7825 */ /* 0x000fe200078e0038 */
[----:B------:R-:W-:Y:S01]  /*5af0*/  PRMT R183, R11, 0x5410, R222 ;  /* 0x000054100bb77816 */ /* 0x000fe200000000de */
[----:B------:R0:W-:Y:S01]  /*5b00*/  STG.E.64 desc[UR6][R172.64], R160 ;  /* 0x000000a0ac007986 */ /* 0x0001e2000c101b06 */
[----:B------:R-:W-:Y:S01]  /*5b10*/  F2FP.BF16.F32.PACK_AB R175, RZ, R175 ;  /* 0x000000afffaf723e */ /* 0x000fe200000010ff */
[----:B------:R-:W-:Y:S01]  /*5b20*/  IMAD.WIDE.U32 R42, R42, 0x8, R56 ;  /* 0x000000082a2a7825 */ /* 0x000fe200078e0038 */
[----:B------:R-:W-:Y:S01]  /*5b30*/  LOP3.LUT R222, R215, 0xffff, RZ, 0xc0, !PT ;  /* 0x0000ffffd7de7812 */ /* 0x000fe200078ec0ff */
[----:B------:R0:W-:Y:S01]  /*5b40*/  STG.E.64 desc[UR6][R180.64], R170 ;  /* 0x000000aab4007986 */ /* 0x0001e2000c101b06 */
[----:B------:R-:W-:Y:S01]  /*5b50*/  LOP3.LUT R228, R228, 0xffff, RZ, 0xc0, !PT ;  /* 0x0000ffffe4e47812 */ /* 0x000fe200078ec0ff */
[----:B------:R-:W-:Y:S01]  /*5b60*/  HFMA2.BF16_V2 R229, R128.H0_H0, R229.H0_H0, R80.H0_H0 ;  /* 0x200000e580e57231 */ /* 0x000fe20000240850 */
[----:B------:R-:W-:Y:S01]  /*5b70*/  PRMT R209, R39, 0x5410, R212 ;  /* 0x0000541027d17816 */ /* 0x000fe200000000d4 */
[----:B------:R-:W-:Y:S01]  /*5b80*/  IMAD.WIDE.U32 R38, R38, 0x8, R56 ;  /* 0x0000000826267825 */ /* 0x000fe200078e0038 */
[----:B------:R-:W-:Y:S01]  /*5b90*/  LOP3.LUT R190, R190, 0xffff, R205, 0xf8, !PT ;  /* 0x0000ffffbebe7812 */ /* 0x000fe200078ef8cd */
[----:B------:R0:W-:Y:S01]  /*5ba0*/  STG.E.64 desc[UR6][R44.64], R162 ;  /* 0x000000a22c007986 */ /* 0x0001e2000c101b06 */
[----:B------:R-:W-:Y:S01]  /*5bb0*/  LOP3.LUT R210, R210, 0xffff, R191, 0xf8, !PT ;  /* 0x0000ffffd2d27812 */ /* 0x000fe200078ef8bf */
[----:B------:R-:W-:Y:S01]  /*5bc0*/  HFMA2.BF16_V2 R175, R122.H0_H0, R175.H0_H0, R74.H0_H0 ;  /* 0x200000af7aaf7231 */ /* 0x000fe2000024084a */
[----:B------:R-:W-:Y:S01]  /*5bd0*/  PRMT R205, R15, 0x5410, R232 ;  /* 0x000054100fcd7816 */ /* 0x000fe200000000e8 */
[----:B------:R0:W-:Y:S01]  /*5be0*/  STG.E.64 desc[UR6][R42.64], R184 ;  /* 0x000000b82a007986 */ /* 0x0001e2000c101b06 */
[----:B------:R-:W-:Y:S01]  /*5bf0*/  PRMT R191, R23, 0x5410, R222 ;  /* 0x0000541017bf7816 */ /* 0x000fe200000000de */
[----:B------:R-:W-:Y:S01]  /*5c00*/  IMAD.WIDE.U32 R24, R24, 0x8, R56 ;  /* 0x0000000818187825 */ /* 0x000fe200078e0038 */
[----:B------:R-:W-:Y:S01]  /*5c10*/  PRMT R227, R31, 0x5410, R228 ;  /* 0x000054101fe37816 */ /* 0x000fe200000000e4 */
[----:B------:R0:W-:Y:S01]  /*5c20*/  STG.E.64 desc[UR6][R40.64], R182 ;  /* 0x000000b628007986 */ /* 0x0001e2000c101b06 */
[----:B------:R-:W-:Y:S01]  /*5c30*/  LOP3.LUT R216, R216, 0xffff, RZ, 0xc0, !PT ;  /* 0x0000ffffd8d87812 */ /* 0x000fe200078ec0ff */
[----:B------:R-:W-:Y:S01]  /*5c40*/  IMAD.WIDE.U32 R30, R30, 0x8, R56 ;  /* 0x000000081e1e7825 */ /* 0x000fe200078e0038 */
[----:B------:R-:W-:Y:S01]  /*5c50*/  PRMT R245, R19, 0x5410, R218 ;  /* 0x0000541013f57816 */ /* 0x000fe200000000da */
[----:B------:R0:W-:Y:S01]  /*5c60*/  STG.E.64 desc[UR6][R38.64], R186 ;  /* 0x000000ba26007986 */ /* 0x0001e2000c101b06 */
[----:B------:R-:W-:Y:S01]  /*5c70*/  LOP3.LUT R220, R220, 0xffff, RZ, 0xc0, !PT ;  /* 0x0000ffffdcdc7812 */ /* 0x000fe200078ec0ff */
[----:B------:R-:W-:Y:S01]  /*5c80*/  IMAD.WIDE.U32 R22, R22, 0x8, R56 ;  /* 0x0000000816167825 */ /* 0x000fe200078e0038 */
[----:B------:R-:W-:Y:S01]  /*5c90*/  LOP3.LUT R242, R242, 0xffff, R221, 0xf8, !PT ;  /* 0x0000fffff2f27812 */ /* 0x000fe200078ef8dd */
[----:B------:R0:W-:Y:S01]  /*5ca0*/  STG.E.64 desc[UR6][R36.64], R188 ;  /* 0x000000bc24007986 */ /* 0x0001e2000c101b06 */
[----:B------:R-:W-:Y:S01]  /*5cb0*/  LOP3.LUT R234, R234, 0xffff, RZ, 0xc0, !PT ;  /* 0x0000ffffeaea7812 */ /* 0x000fe200078ec0ff */
[----:B------:R-:W-:Y:S01]  /*5cc0*/  IMAD.WIDE.U32 R18, R18, 0x8, R56 ;  /* 0x0000000812127825 */ /* 0x000fe200078e0038 */
[----:B------:R-:W-:Y:S01]  /*5cd0*/  LOP3.LUT R206, R206, 0xffff, R207, 0xf8, !PT ;  /* 0x0000ffffcece7812 */ /* 0x000fe200078ef8cf */
[----:B------:R0:W-:Y:S01]  /*5ce0*/  STG.E.64 desc[UR6][R34.64], R204 ;  /* 0x000000cc22007986 */ /* 0x0001e2000c101b06 */
[----:B------:R-:W-:Y:S01]  /*5cf0*/  LOP3.LUT R218, R177, 0xffff, RZ, 0xc0, !PT ;  /* 0x0000ffffb1da7812 */ /* 0x000fe200078ec0ff */
[----:B------:R-:W-:Y:S01]  /*5d00*/  IMAD.WIDE.U32 R16, R16, 0x8, R56 ;  /* 0x0000000810107825 */ /* 0x000fe200078e0038 */
[----:B------:R-:W-:Y:S01]  /*5d10*/  PRMT R207, R193, 0x5410, R216 ;  /* 0x00005410c1cf7816 */ /* 0x000fe200000000d8 */
[----:B------:R0:W-:Y:S01]  /*5d20*/  STG.E.64 desc[UR6][R32.64], R190 ;  /* 0x000000be20007986 */ /* 0x0001e2000c101b06 */
[----:B------:R-:W-:Y:S01]  /*5d30*/  LOP3.LUT R230, R230, 0xffff, R229, 0xf8, !PT ;  /* 0x0000ffffe6e67812 */ /* 0x000fe200078ef8e5 */
[----:B------:R-:W-:Y:S01]  /*5d40*/  IMAD.WIDE.U32 R14, R14, 0x8, R56 ;  /* 0x000000080e0e7825 */ /* 0x000fe200078e0038 */
[----:B------:R-:W-:Y:S01]  /*5d50*/  PRMT R193, R21, 0x5410, R220 ;  /* 0x0000541015c17816 */ /* 0x000fe200000000dc */
[----:B------:R0:W-:Y:S01]  /*5d60*/  STG.E.64 desc[UR6][R30.64], R244 ;  /* 0x000000f41e007986 */ /* 0x0001e2000c101b06 */
[----:B------:R-:W-:Y:S01]  /*5d70*/  LOP3.LUT R164, R164, 0xffff, R175, 0xf8, !PT ;  /* 0x0000ffffa4a47812 */ /* 0x000fe200078ef8af */
[----:B------:R-:W-:Y:S01]  /*5d80*/  IMAD.WIDE.U32 R20, R20, 0x8, R56 ;  /* 0x0000000814147825 */ /* 0x000fe200078e0038 */
[----:B------:R-:W-:Y:S01]  /*5d90*/  LOP3.LUT R169, R169, 0xffff0000, R236, 0xf8, !PT ;  /* 0xffff0000a9a97812 */ /* 0x000fe200078ef8ec */
[----:B------:R0:W-:Y:S01]  /*5da0*/  STG.E.64 desc[UR6][R28.64], R242 ;  /* 0x000000f21c007986 */ /* 0x0001e2000c101b06 */
[----:B------:R-:W-:Y:S01]  /*5db0*/  PRMT R159, R55, 0x5410, R234 ;  /* 0x00005410379f7816 */ /* 0x000fe200000000ea */
        /* <DEDUP_REMOVED lines=14> */
[----:B------:R-:W-:-:S02]  /*5ea0*/  IMAD.WIDE.U32 R4, R4, 0x8, R56 ;  /* 0x0000000804047825 */ /* 0x000fc400078e0038 */
[----:B------:R0:W-:Y:S02]  /*5eb0*/  STG.E.64 desc[UR6][R18.64], R174 ;  /* 0x000000ae12007986 */ /* 0x0001e4000c101b06 */
[--C-:B------:R-:W-:Y:S02]  /*5ec0*/  IMAD.WIDE.U32 R2, R2, 0x8, R56.reuse ;  /* 0x0000000802027825 */ /* 0x100fe400078e0038 */
[----:B------:R0:W-:Y:S02]  /*5ed0*/  STG.E.64 desc[UR6][R16.64], R164 ;  /* 0x000000a410007986 */ /* 0x0001e4000c101b06 */
[----:B------:R-:W-:Y:S01]  /*5ee0*/  IMAD.WIDE.U32 R56, R0, 0x8, R56 ;  /* 0x0000000800387825 */ /* 0x000fe200078e0038 */
[----:B------:R-:W-:Y:S01]  /*5ef0*/  SEL R0, RZ, 0x1, P0 ;  /* 0x00000001ff007807 */ /* 0x000fe20000000000 */
[----:B------:R0:W-:Y:S03]  /*5f00*/  STG.E.64 desc[UR6][R14.64], R178 ;  /* 0x000000b20e007986 */ /* 0x0001e6000c101b06 */
[----:B------:R-:W-:Y:S01]  /*5f10*/  PRMT R54, R0, 0x7610, R54 ;  /* 0x0000761000367816 */ /* 0x000fe20000000036 */
        /* <DEDUP_REMOVED lines=9> */
.L_x_416:
[----:B------:R-:W-:Y:S01]  /*5fb0*/  HFMA2.MMA R238, -RZ, RZ, 0, 5.9604644775390625e-08 ;  /* 0x00000001ffee7435 */ /* 0x000fe200000001ff */
[----:B------:R-:W-:Y:S02]  /*5fc0*/  MOV R236, R167 ;  /* 0x000000a700ec7202 */ /* 0x000fe40000000f00 */
[----:B------:R-:W-:Y:S02]  /*5fd0*/  MOV R240, 0x1f ;  /* 0x0000001f00f07802 */ /* 0x000fe40000000f00 */
[----:B------:R-:W-:-:S07]  /*5fe0*/  MOV R234, 0xffffffff ;  /* 0xffffffff00ea7802 */ /* 0x000fce0000000f00 */
[----:B-----5:R-:W-:Y:S05]  /*5ff0*/  WARPSYNC.COLLECTIVE R234, `(.L_x_420) ;  /* 0x00000000ea087348 */ /* 0x020fea0003c00000 */
[----:B------:R0:W1:Y:S02]  /*6000*/  SHFL.BFLY P2, R232, R236, R238, R240 ;  /* 0x0c0000eeece87389 */ /* 0x00006400000400f0 */
[----:B01---5:R-:W-:Y:S01]  /*6010*/  ENDCOLLECTIVE ;  /* 0x000000000000791b */ /* 0x023fe20003800000 */
.L_x_420:
[----:B------:R-:W-:Y:S01]  /*6020*/  HFMA2.MMA R238, -RZ, RZ, 0, 1.1920928955078125e-07 ;  /* 0x00000002ffee7435 */ /* 0x000fe200000001ff */
[----:B------:R-:W-:-:S05]  /*6030*/  MOV R166, R232 ;  /* 0x000000e800a67202 */ /* 0x000fca0000000f00 */
[----:B------:R-:W-:-:S05]  /*6040*/  FADD.FTZ R169, R167, R166 ;  /* 0x000000a6a7a97221 */ /* 0x000fca0000010000 */
[----:B------:R-:W-:-:S07]  /*6050*/  MOV R236, R169 ;  /* 0x000000a900ec7202 */ /* 0x000fce0000000f00 */
[----:B------:R-:W-:Y:S05]  /*6060*/  WARPSYNC.COLLECTIVE R234, `(.L_x_421) ;  /* 0x00000000ea087348 */ /* 0x000fea0003c00000 */
[----:B------:R0:W1:Y:S02]  /*6070*/  SHFL.BFLY P2, R232, R236, R238, R240 ;  /* 0x0c0000eeece87389 */ /* 0x00006400000400f0 */
[----:B01----:R-:W-:Y:S01]  /*6080*/  ENDCOLLECTIVE ;  /* 0x000000000000791b */ /* 0x003fe20003800000 */
.L_x_421:
[----:B------:R-:W-:Y:S01]  /*6090*/  HFMA2.MMA R238, -RZ, RZ, 0, 2.384185791015625e-07 ;  /* 0x00000004ffee7435 */ /* 0x000fe200000001ff */
[----:B------:R-:W-:-:S05]  /*60a0*/  MOV R166, R232 ;  /* 0x000000e800a67202 */ /* 0x000fca0000000f00 */
[----:B------:R-:W-:-:S05]  /*60b0*/  FADD.FTZ R226, R169, R166 ;  /* 0x000000a6a9e27221 */ /* 0x000fca0000010000 */
[----:B------:R-:W-:-:S07]  /*60c0*/  MOV R236, R226 ;  /* 0x000000e200ec7202 */ /* 0x000fce0000000f00 */
[----:B------:R-:W-:Y:S05]  /*60d0*/  WARPSYNC.COLLECTIVE R234, `(.L_x_422) ;  /* 0x00000000ea087348 */ /* 0x000fea0003c00000 */
[----:B------:R0:W1:Y:S02]  /*60e0*/  SHFL.BFLY P2, R232, R236, R238, R240 ;  /* 0x0c0000eeece87389 */ /* 0x00006400000400f0 */
[----:B01----:R-:W-:Y:S01]  /*60f0*/  ENDCOLLECTIVE ;  /* 0x000000000000791b */ /* 0x003fe20003800000 */
.L_x_422:
[----:B------:R-:W-:Y:S01]  /*6100*/  HFMA2.MMA R238, -RZ, RZ, 0, 4.76837158203125e-07 ;  /* 0x00000008ffee7435 */ /* 0x000fe200000001ff */
[----:B------:R-:W-:-:S05]  /*6110*/  MOV R166, R232 ;  /* 0x000000e800a67202 */ /* 0x000fca0000000f00 */
[----:B------:R-:W-:-:S05]  /*6120*/  FADD.FTZ R228, R226, R166 ;  /* 0x000000a6e2e47221 */ /* 0x000fca0000010000 */
[----:B------:R-:W-:-:S07]  /*6130*/  MOV R236, R228 ;  /* 0x000000e400ec7202 */ /* 0x000fce0000000f00 */
[----:B------:R-:W-:Y:S05]  /*6140*/  WARPSYNC.COLLECTIVE R234, `(.L_x_423) ;  /* 0x00000000ea087348 */ /* 0x000fea0003c00000 */
[----:B------:R0:W1:Y:S02]  /*6150*/  SHFL.BFLY P2, R232, R236, R238, R240 ;  /* 0x0c0000eeece87389 */ /* 0x00006400000400f0 */
[----:B01----:R-:W-:Y:S01]  /*6160*/  ENDCOLLECTIVE ;  /* 0x000000000000791b */ /* 0x003fe20003800000 */
.L_x_423:
[----:B------:R-:W-:Y:S01]  /*6170*/  HFMA2.MMA R238, -RZ, RZ, 0, 9.5367431640625e-07 ;  /* 0x00000010ffee7435 */ /* 0x000fe200000001ff */
[----:B------:R-:W-:-:S05]  /*6180*/  MOV R166, R232 ;  /* 0x000000e800a67202 */ /* 0x000fca0000000f00 */
[----:B------:R-:W-:-:S05]  /*6190*/  FADD.FTZ R230, R228, R166 ;  /* 0x000000a6e4e67221 */ /* 0x000fca0000010000 */
[----:B------:R-:W-:-:S07]  /*61a0*/  MOV R236, R230 ;  /* 0x000000e600ec7202 */ /* 0x000fce0000000f00 */
[----:B------:R-:W-:Y:S05]  /*61b0*/  WARPSYNC.COLLECTIVE R234, `(.L_x_424) ;  /* 0x00000000ea087348 */ /* 0x000fea0003c00000 */
[----:B------:R0:W1:Y:S02]  /*61c0*/  SHFL.BFLY P2, R232, R236, R238, R240 ;  /* 0x0c0000eeece87389 */ /* 0x00006400000400f0 */
[----:B01----:R-:W-:Y:S01]  /*61d0*/  ENDCOLLECTIVE ;  /* 0x000000000000791b */ /* 0x003fe20003800000 */
.L_x_424:
[----:B------:R-:W-:Y:S01]  /*61e0*/  HFMA2.MMA R238, -RZ, RZ, 0, 5.9604644775390625e-08 ;  /* 0x00000001ffee7435 */ /* 0x000fe200000001ff */
[----:B------:R-:W-:-:S05]  /*61f0*/  MOV R166, R232 ;  /* 0x000000e800a67202 */ /* 0x000fca0000000f00 */
[----:B------:R-:W-:-:S04]  /*6200*/  FADD.FTZ R166, R230, R166 ;  /* 0x000000a6e6a67221 */ /* 0x000fc80000010000 */
[----:B------:R-:W-:-:S04]  /*6210*/  FMUL.FTZ R166, R166, 0.00031249999301508069038 ;  /* 0x39a3d70aa6a67820 */ /* 0x000fc80000410000 */
        /* <DEDUP_REMOVED lines=204> */
.L_x_425:
[----:B------:R-:W-:Y:S01]  /*6ee0*/  HFMA2.MMA R238, -RZ, RZ, 0, 1.1920928955078125e-07 ;  /* 0x00000002ffee7435 */ /* 0x000fe200000001ff */
[----:B------:R-:W-:-:S05]  /*6ef0*/  MOV R226, R232 ;  /* 0x000000e800e27202 */ /* 0x000fca0000000f00 */
[----:B------:R-:W-:-:S05]  /*6f00*/  FADD.FTZ R226, R167, R226 ;  /* 0x000000e2a7e27221 */ /* 0x000fca0000010000 */
[----:B------:R-:W-:-:S07]  /*6f10*/  MOV R236, R226 ;  /* 0x000000e200ec7202 */ /* 0x000fce0000000f00 */
[----:B------:R-:W-:Y:S05]  /*6f20*/  WARPSYNC.COLLECTIVE R234, `(.L_x_426) ;  /* 0x00000000ea087348 */ /* 0x000fea0003c00000 */
[----:B------:R0:W1:Y:S02]  /*6f30*/  SHFL.BFLY P2, R232, R236, R238, R240 ;  /* 0x0c0000eeece87389 */ /* 0x00006400000400f0 */
[----:B01----:R-:W-:Y:S01]  /*6f40*/  ENDCOLLECTIVE ;  /* 0x000000000000791b */ /* 0x003fe20003800000 */
.L_x_426:
[----:B------:R-:W-:Y:S01]  /*6f50*/  HFMA2.MMA R238, -RZ, RZ, 0, 2.384185791015625e-07 ;  /* 0x00000004ffee7435 */ /* 0x000fe200000001ff */
[----:B------:R-:W-:-:S05]  /*6f60*/  MOV R169, R232 ;  /* 0x000000e800a97202 */ /* 0x000fca0000000f00 */
[----:B------:R-:W-:-:S05]  /*6f70*/  FADD.FTZ R169, R226, R169 ;  /* 0x000000a9e2a97221 */ /* 0x000fca0000010000 */
[----:B------:R-:W-:-:S07]  /*6f80*/  MOV R236, R169 ;  /* 0x000000a900ec7202 */ /* 0x000fce0000000f00 */
[----:B------:R-:W-:Y:S05]  /*6f90*/  WARPSYNC.COLLECTIVE R234, `(.L_x_427) ;  /* 0x00000000ea087348 */ /* 0x000fea0003c00000 */
[----:B------:R0:W1:Y:S02]  /*6fa0*/  SHFL.BFLY P2, R232, R236, R238, R240 ;  /* 0x0c0000eeece87389 */ /* 0x00006400000400f0 */
[----:B01----:R-:W-:Y:S01]  /*6fb0*/  ENDCOLLECTIVE ;  /* 0x000000000000791b */ /* 0x003fe20003800000 */
.L_x_427:
[----:B------:R-:W-:Y:S01]  /*6fc0*/  HFMA2.MMA R238, -RZ, RZ, 0, 4.76837158203125e-07 ;  /* 0x00000008ffee7435 */ /* 0x000fe200000001ff */
[----:B------:R-:W-:-:S05]  /*6fd0*/  MOV R228, R232 ;  /* 0x000000e800e47202 */ /* 0x000fca0000000f00 */
[----:B------:R-:W-:-:S05]  /*6fe0*/  FADD.FTZ R228, R169, R228 ;  /* 0x000000e4a9e47221 */ /* 0x000fca0000010000 */
[----:B------:R-:W-:-:S07]  /*6ff0*/  MOV R236, R228 ;  /* 0x000000e400ec7202 */ /* 0x000fce0000000f00 */
[----:B------:R-:W-:Y:S05]  /*7000*/  WARPSYNC.COLLECTIVE R234, `(.L_x_428) ;  /* 0x00000000ea087348 */ /* 0x000fea0003c00000 */
[----:B------:R0:W1:Y:S02]  /*7010*/  SHFL.BFLY P2, R232, R236, R238, R240 ;  /* 0x0c0000eeece87389 */ /* 0x00006400000400f0 */
[----:B01----:R-:W-:Y:S01]  /*7020*/  ENDCOLLECTIVE ;  /* 0x000000000000791b */ /* 0x003fe20003800000 */
.L_x_428:
[----:B------:R-:W-:Y:S01]  /*7030*/  HFMA2.MMA R238, -RZ, RZ, 0, 9.5367431640625e-07 ;  /* 0x00000010ffee7435 */ /* 0x000fe200000001ff */
[----:B------:R-:W-:-:S05]  /*7040*/  MOV R230, R232 ;  /* 0x000000e800e67202 */ /* 0x000fca0000000f00 */
[----:B------:R-:W-:-:S05]  /*7050*/  FADD.FTZ R230, R228, R230 ;  /* 0x000000e6e4e67221 */ /* 0x000fca0000010000 */
[----:B------:R-:W-:-:S07]  /*7060*/  MOV R236, R230 ;  /* 0x000000e600ec7202 */ /* 0x000fce0000000f00 */
[----:B------:R-:W-:Y:S05]  /*7070*/  WARPSYNC.COLLECTIVE R234, `(.L_x_429) ;  /* 0x00000000ea087348 */ /* 0x000fea0003c00000 */
[----:B------:R0:W1:Y:S02]  /*7080*/  SHFL.BFLY P2, R232, R236, R238, R240 ;  /* 0x0c0000eeece87389 */ /* 0x00006400000400f0 */
[----:B01----:R-:W-:Y:S01]  /*7090*/  ENDCOLLECTIVE ;  /* 0x000000000000791b */ /* 0x003fe20003800000 */
.L_x_429:
[----:B------:R-:W-:Y:S05]  /*70a0*/  BRA `(.L_x_430) ;  /* 0xffffffb400a87947 */ /* 0x000fea000383ffff */
.L_x_431:
        /* <DEDUP_REMOVED lines=13> */
.L_x_2013:


//--------------------- .text._ZN10layer_norm13ln_fwd_kernelINS_13Kernel_traitsI6__halffS2_fjLj25600ELj4ELj1ELj4ELj4ENS_18Kernel_traits_baseILj25600ES2_fS2_fjLj128EEEEEEEvNS_9FwdParamsE --------------------------
	.section	.text._ZN10layer_norm13ln_fwd_kernelINS_13Kernel_traitsI6__halffS2_fjLj25600ELj4ELj1ELj4ELj4ENS_18Kernel_traits_baseILj25600ES2_fS2_fjLj128EEEEEEEvNS_9FwdParamsE,"ax",@progbits
	.align	128
        .global         _ZN10layer_norm13ln_fwd_kernelINS_13Kernel_traitsI6__halffS2_fjLj25600ELj4ELj1ELj4ELj4ENS_18Kernel_traits_baseILj25600ES2_fS2_fjLj128EEEEEEEvNS_9FwdParamsE
        .type           _ZN10layer_norm13ln_fwd_kernelINS_13Kernel_traitsI6__halffS2_fjLj25600ELj4ELj1ELj4ELj4ENS_18Kernel_traits_baseILj25600ES2_fS2_fjLj128EEEEEEEvNS_9FwdParamsE,@function
        .size           _ZN10layer_norm13ln_fwd_kernelINS_13Kernel_traitsI6__halffS2_fjLj25600ELj4ELj1ELj4ELj4ENS_18Kernel_traits_baseILj25600ES2_fS2_fjLj128EEEEEEEvNS_9FwdParamsE,(.L_x_2014 - _ZN10layer_norm13ln_fwd_kernelINS_13Kernel_traitsI6__halffS2_fjLj25600ELj4ELj1ELj4ELj4ENS_18Kernel_traits_baseILj25600ES2_fS2_fjLj128EEEEEEEvNS_9FwdParamsE)
        .other          _ZN10layer_norm13ln_fwd_kernelINS_13Kernel_traitsI6__halffS2_fjLj25600ELj4ELj1ELj4ELj4ENS_18Kernel_traits_baseILj25600ES2_fS2_fjLj128EEEEEEEvNS_9FwdParamsE,@"STO_CUDA_ENTRY STV_DEFAULT"
_ZN10layer_norm13ln_fwd_kernelINS_13Kernel_traitsI6__halffS2_fjLj25600ELj4ELj1ELj4ELj4ENS_18Kernel_traits_baseILj25600ES2_fS2_fjLj128EEEEEEEvNS_9FwdParamsE:
.text._ZN10layer_norm13ln_fwd_kernelINS_13Kernel_traitsI6__halffS2_fjLj25600ELj4ELj1ELj4ELj4ENS_18Kernel_traits_baseILj25600ES2_fS2_fjLj128EEEEEEEvNS_9FwdParamsE:
        /* <DEDUP_REMOVED lines=123> */
.L_x_435:
        /* <DEDUP_REMOVED lines=333> */
.L_x_446:
        /* <DEDUP_REMOVED lines=86> */
.L_x_434:
[----:B------:R-:W2:Y:S04]  /*21e0*/  LDG.E.STRONG.GPU R4, desc[UR6][R2.64] ;  /* 0x0000000602047981 */ /* 0x000ea8000c1ef900 */
[----:B--2---:R-:W-:Y:S01]  /*21f0*/  CCTL.IVALL ;  /* 0x00000000ff00798f */ /* 0x004fe20002000000 */
[----:B------:R-:W-:Y:S05]  /*2200*/  YIELD ;  /* 0x0000000000007946 */ /* 0x000fea0003800000 */
[----:B------:R-:W-:-:S13]  /*2210*/  ISETP.NE.AND P2, PT, R4, R7, PT ;  /* 0x000000070400720c */ /* 0x000fda0003f45270 */
[----:B------:R-:W-:Y:S05]  /*2220*/  @P2 BRA `(.L_x_434) ;  /* 0xfffffffc00ec2947 */ /* 0x000fea000383ffff */
.L_x_433:
        /* <DEDUP_REMOVED lines=109> */
[----:B-1----:R-:W-:Y:S01]  /*2900*/  F2FP.F16.F32.PACK_AB R3, RZ, R7 ;  /* 0x00000007ff03723e */ /* 0x002fe200000000ff */
        /* <DEDUP_REMOVED lines=12> */
[----:B------:R-:W-:Y:S01]  /*29d0*/  F2FP.F16.F32.PACK_AB R7, RZ, R9 ;  /* 0x00000009ff07723e */ /* 0x000fe200000000ff */
[C---:B------:R-:W-:Y:S01]  /*29e0*/  FMUL.FTZ R2, R83.reuse, R12 ;  /* 0x0000000c53027220 */ /* 0x040fe20000410000 */
[----:B------:R-:W-:Y:S01]  /*29f0*/  LOP3.LUT R252, R76, 0x60, R243, 0xf8, !PT ;  /* 0x000000604cfc7812 */ /* 0x000fe200078ef8f3 */
[C---:B------:R-:W-:Y:S01]  /*2a00*/  FMUL.FTZ R95, R83.reuse, R5 ;  /* 0x00000005535f7220 */ /* 0x040fe20000410000 */
[C---:B------:R-:W-:Y:S01]  /*2a10*/  FMUL.FTZ R10, R83.reuse, R10 ;  /* 0x0000000a530a7220 */ /* 0x040fe20000410000 */
[C---:B------:R-:W-:Y:S01]  /*2a20*/  FMUL.FTZ R113, R83.reuse, R8 ;  /* 0x0000000853717220 */ /* 0x040fe20000410000 */
[----:B------:R-:W-:Y:S01]  /*2a30*/  FMUL.FTZ R23, R83, R6 ;  /* 0x0000000653177220 */ /* 0x000fe20000410000 */
[----:B------:R-:W-:Y:S01]  /*2a40*/  IMAD R252, R49, 0x6400, R252 ;  /* 0x0000640031fc7824 */ /* 0x000fe200078e02fc */
[----:B------:R-:W-:Y:S01]  /*2a50*/  F2FP.F16.F32.PACK_AB R125, RZ, R125 ;  /* 0x0000007dff7d723e */ /* 0x000fe200000000ff */
        /* <DEDUP_REMOVED lines=22> */
[----:B------:R-:W-:Y:S01]  /*2bc0*/  F2FP.F16.F32.PACK_AB R11, RZ, R11 ;  /* 0x0000000bff0b723e */ /* 0x000fe200000000ff */
[----:B--2---:R-:W-:Y:S01]  /*2bd0*/  HFMA2 R40, R131.H0_H0, R3.H0_H0, R133.H0_H0 ;  /* 0x2000000383287231 */ /* 0x004fe20000040885 */
[----:B------:R-:W-:Y:S01]  /*2be0*/  IADD3 R169, R252, 0x600, RZ ;  /* 0x00000600fca97810 */ /* 0x000fe20007ffe0ff */
[----:B---3--:R-:W-:Y:S01]  /*2bf0*/  IMAD.WIDE.U32 R164, R164, 0x2, R174 ;  /* 0x00000002a4a47825 */ /* 0x008fe200078e00ae */
[----:B------:R-:W-:-:S03]  /*2c00*/  F2FP.F16.F32.PACK_AB R121, RZ, R121 ;  /* 0x00000079ff79723e */ /* 0x000fc600000000ff */
[C---:B------:R-:W-:Y:S01]  /*2c10*/  FMUL.FTZ R22, R83.reuse, R20 ;  /* 0x0000001453167220 */ /* 0x040fe20000410000 */
[C---:B------:R-:W-:Y:S01]  /*2c20*/  IADD3 R167, R252.reuse, 0x800, RZ ;  /* 0x00000800fca77810 */ /* 0x040fe20007ffe0ff */
[----:B------:R-:W-:Y:S01]  /*2c30*/  FMUL.FTZ R15, R83, R170 ;  /* 0x000000aa530f7220 */ /* 0x000fe20000410000 */
[----:B------:R-:W-:Y:S01]  /*2c40*/  F2FP.F16.F32.PACK_AB R2, RZ, R2 ;  /* 0x00000002ff02723e */ /* 0x000fe200000000ff */
[----:B-----5:R-:W-:Y:S01]  /*2c50*/  HFMA2 R39, R251.H0_H0, R125.H0_H0, R250.H0_H0 ;  /* 0x2000007dfb277231 */ /* 0x020fe200000408fa */
[----:B------:R-:W-:Y:S01]  /*2c60*/  F2FP.F16.F32.PACK_AB R10, RZ, R10 ;  /* 0x0000000aff0a723e */ /* 0x000fe200000000ff */
[----:B------:R-:W-:Y:S01]  /*2c70*/  IMAD.WIDE.U32 R172, R173, 0x2, R174 ;  /* 0x00000002adac7825 */ /* 0x000fe200078e00ae */
[----:B------:R-:W-:-:S03]  /*2c80*/  IADD3 R156, R252, 0xa00, RZ ;  /* 0x00000a00fc9c7810 */ /* 0x000fc60007ffe0ff */
[C---:B------:R-:W-:Y:S01]  /*2c90*/  FMUL.FTZ R20, R83.reuse, R168 ;  /* 0x000000a853147220 */ /* 0x040fe20000410000 */
[----:B------:R-:W-:Y:S01]  /*2ca0*/  F2FP.F16.F32.PACK_AB R45, RZ, R45 ;  /* 0x0000002dff2d723e */ /* 0x000fe200000000ff */
[----:B------:R-:W-:Y:S01]  /*2cb0*/  FMUL.FTZ R19, R83, R47 ;  /* 0x0000002f53137220 */ /* 0x000fe20000410000 */
[----:B------:R-:W-:Y:S01]  /*2cc0*/  F2FP.F16.F32.PACK_AB R4, RZ, R4 ;  /* 0x00000004ff04723e */ /* 0x000fe200000000ff */
[----:B------:R-:W-:Y:S01]  /*2cd0*/  HFMA2 R44, R249.H0_H0, R7.H0_H0, R248.H0_H0 ;  /* 0x20000007f92c7231 */ /* 0x000fe200000408f8 */
[----:B------:R-:W-:Y:S01]  /*2ce0*/  F2FP.F16.F32.PACK_AB R5, RZ, R5 ;  /* 0x00000005ff05723e */ /* 0x000fe200000000ff */
[----:B------:R-:W-:Y:S01]  /*2cf0*/  IMAD.WIDE.U32 R170, R171, 0x2, R174 ;  /* 0x00000002abaa7825 */ /* 0x000fe200078e00ae */
[----:B------:R-:W-:-:S03]  /*2d00*/  F2FP.F16.F32.PACK_AB R12, RZ, R12 ;  /* 0x0000000cff0c723e */ /* 0x000fc600000000ff */
[C---:B------:R-:W-:Y:S01]  /*2d10*/  FMUL.FTZ R25, R83.reuse, R166 ;  /* 0x000000a653197220 */ /* 0x040fe20000410000 */
[----:B------:R-:W-:Y:S01]  /*2d20*/  F2FP.F16.F32.PACK_AB R6, RZ, R6 ;  /* 0x00000006ff06723e */ /* 0x000fe200000000ff */
[----:B------:R-:W-:Y:S01]  /*2d30*/  FMUL.FTZ R18, R83, R0 ;  /* 0x0000000053127220 */ /* 0x000fe20000410000 */
[----:B------:R-:W-:Y:S01]  /*2d40*/  F2FP.F16.F32.PACK_AB R8, RZ, R8 ;  /* 0x00000008ff08723e */ /* 0x000fe200000000ff */
[----:B------:R-:W-:Y:S01]  /*2d50*/  HFMA2 R47, R247.H0_H0, R11.H0_H0, R196.H0_H0 ;  /* 0x2000000bf72f7231 */ /* 0x000fe200000408c4 */
[----:B------:R-:W-:Y:S01]  /*2d60*/  IADD3 R162, R252, 0xc00, RZ ;  /* 0x00000c00fca27810 */ /* 0x000fe20007ffe0ff */
[----:B------:R-:W-:Y:S01]  /*2d70*/  IMAD.WIDE.U32 R168, R169, 0x2, R174 ;  /* 0x00000002a9a87825 */ /* 0x000fe200078e00ae */
[----:B------:R-:W-:-:S03]  /*2d80*/  F2FP.F16.F32.PACK_AB R43, RZ, R43 ;  /* 0x0000002bff2b723e */ /* 0x000fc600000000ff */
        /* <DEDUP_REMOVED lines=10> */
[----:B------:R-:W-:Y:S01]  /*2e30*/  HFMA2 R46, R241.H0_H0, R2.H0_H0, R194.H0_H0 ;  /* 0x20000002f12e7231 */ /* 0x000fe200000408c2 */
[----:B------:R-:W-:Y:S01]  /*2e40*/  F2FP.F16.F32.PACK_AB R113, RZ, R113 ;  /* 0x00000071ff71723e */ /* 0x000fe200000000ff */
[----:B------:R-:W-:Y:S01]  /*2e50*/  HFMA2 R38, R236.H0_H0, R10.H0_H0, R189.H0_H0 ;  /* 0x2000000aec267231 */ /* 0x000fe200000408bd */
[----:B------:R-:W-:Y:S01]  /*2e60*/  F2FP.F16.F32.PACK_AB R111, RZ, R111 ;  /* 0x0000006fff6f723e */ /* 0x000fe200000000ff */
[--C-:B------:R-:W-:Y:S01]  /*2e70*/  IMAD.WIDE.U32 R156, R156, 0x2, R174.reuse ;  /* 0x000000029c9c7825 */ /* 0x100fe200078e00ae */
[----:B------:R-:W-:Y:S01]  /*2e80*/  F2FP.F16.F32.PACK_AB R107, RZ, R107 ;  /* 0x0000006bff6b723e */ /* 0x000fe200000000ff */
[----:B------:R-:W-:Y:S01]  /*2e90*/  STG.E.U16 desc[UR6][R164.64], R40 ;  /* 0x00000028a4007986 */ /* 0x000fe2000c101506 */
        /* <DEDUP_REMOVED lines=18> */
[C---:B------:R-:W-:Y:S01]  /*2fc0*/  IADD3 R160, R252.reuse, 0xe00, RZ ;  /* 0x00000e00fca07810 */ /* 0x040fe20007ffe0ff */
[----:B------:R-:W-:Y:S01]  /*2fd0*/  HFMA2 R10, R208.H0_H0, R8.H0_H0, R61.H0_H0 ;  /* 0x20000008d00a7231 */ /* 0x000fe2000004083d */
[----:B------:R-:W-:Y:S01]  /*2fe0*/  IADD3 R158, R252, 0x1000, RZ ;  /* 0x00001000fc9e7810 */ /* 0x000fe20007ffe0ff */
[----:B------:R-:W-:Y:S01]  /*2ff0*/  IMAD.WIDE.U32 R162, R162, 0x2, R174 ;  /* 0x00000002a2a27825 */ /* 0x000fe200078e00ae */
[----:B------:R-:W-:Y:S01]  /*3000*/  IADD3 R252, R252, 0x1200, RZ ;  /* 0x00001200fcfc7810 */ /* 0x000fe20007ffe0ff */
[----:B------:R-:W-:Y:S02]  /*3010*/  STG.E.U16 desc[UR6][R172.64], R39 ;  /* 0x00000027ac007986 */ /* 0x000fe4000c101506 */
[C---:B------:R-:W-:Y:S01]  /*3020*/  FMUL.FTZ R244, R83.reuse, R244 ;  /* 0x000000f453f47220 */ /* 0x040fe20000410000 */
[----:B------:R-:W-:Y:S01]  /*3030*/  FMUL.FTZ R246, R83, R119 ;  /* 0x0000007753f67220 */ /* 0x000fe20000410000 */
[----:B------:R-:W-:-:S02]  /*3040*/  HFMA2 R43, R239.H0_H0, R43.H0_H0, R192.H0_H0 ;  /* 0x2000002bef2b7231 */ /* 0x000fc400000408c0 */
[----:B------:R-:W-:-:S04]  /*3050*/  IMAD.WIDE.U32 R76, R79, 0x2, R174 ;  /* 0x000000024f4c7825 */ /* 0x000fc800078e00ae */
[----:B------:R-:W-:Y:S01]  /*3060*/  HFMA2 R41, R237.H0_H0, R95.H0_H0, R190.H0_H0 ;  /* 0x2000005fed297231 */ /* 0x000fe200000408be */
[----:B------:R-:W-:Y:S01]  /*3070*/  STG.E.U16 desc[UR6][R170.64], R44 ;  /* 0x0000002caa007986 */ /* 0x000fe2000c101506 */
[----:B------:R-:W-:Y:S02]  /*3080*/  HFMA2 R36, R234.H0_H0, R117.H0_H0, R187.H0_H0 ;  /* 0x20000075ea247231 */ /* 0x000fe400000408bb */
[----:B------:R-:W-:-:S04]  /*3090*/  IMAD.WIDE.U32 R160, R160, 0x2, R174 ;  /* 0x00000002a0a07825 */ /* 0x000fc800078e00ae */
[----:B------:R-:W-:Y:S01]  /*30a0*/  HFMA2 R35, R233.H0_H0, R93.H0_H0, R186.H0_H0 ;  /* 0x2000005de9237231 */ /* 0x000fe200000408ba */
[----:B------:R-:W-:Y:S01]  /*30b0*/  STG.E.U16 desc[UR6][R168.64], R47 ;  /* 0x0000002fa8007986 */ /* 0x000fe2000c101506 */
[----:B------:R-:W-:Y:S02]  /*30c0*/  HFMA2 R32, R230.H0_H0, R115.H0_H0, R183.H0_H0 ;  /* 0x20000073e6207231 */ /* 0x000fe400000408b7 */
[----:B------:R-:W-:-:S04]  /*30d0*/  IMAD.WIDE.U32 R146, R146, 0x2, R174 ;  /* 0x0000000292927825 */ /* 0x000fc800078e00ae */
[----:B------:R-:W-:Y:S01]  /*30e0*/  HFMA2 R31, R229.H0_H0, R91.H0_H0, R182.H0_H0 ;  /* 0x2000005be51f7231 */ /* 0x000fe200000408b6 */
[----:B------:R-:W-:Y:S01]  /*30f0*/  F2FP.F16.F32.PACK_AB R34, RZ, R34 ;  /* 0x00000022ff22723e */ /* 0x000fe200000000ff */
        /* <DEDUP_REMOVED lines=27> */
[----:B------:R-:W-:Y:S01]  /*32b0*/  F2FP.F16.F32.PACK_AB R27, RZ, R27 ;  /* 0x0000001bff1b723e */ /* 0x000fe200000000ff */
[----:B------:R-:W-:Y:S02]  /*32c0*/  HFMA2 R29, R227.H0_H0, R29.H0_H0, R180.H0_H0 ;  /* 0x2000001de31d7231 */ /* 0x000fe400000408b4 */
[--C-:B------:R-:W-:Y:S01]  /*32d0*/  IMAD.WIDE.U32 R140, R140, 0x2, R174.reuse ;  /* 0x000000028c8c7825 */ /* 0x100fe200078e00ae */
[----:B------:R-:W-:Y:S02]  /*32e0*/  F2FP.F16.F32.PACK_AB R26, RZ, R26 ;  /* 0x0000001aff1a723e */ /* 0x000fe400000000ff */
[----:B------:R-:W-:Y:S01]  /*32f0*/  F2FP.F16.F32.PACK_AB R25, RZ, R25 ;  /* 0x00000019ff19723e */ /* 0x000fe200000000ff */
[----:B------:R-:W-:Y:S01]  /*3300*/  IMAD.WIDE.U32 R138, R138, 0x2, R174 ;  /* 0x000000028a8a7825 */ /* 0x000fe200078e00ae */
[----:B------:R-:W-:-:S03]  /*3310*/  F2FP.F16.F32.PACK_AB R23, RZ, R23 ;  /* 0x00000017ff17723e */ /* 0x000fc600000000ff */
[----:B------:R-:W-:Y:S01]  /*3320*/  HFMA2 R27, R225.H0_H0, R27.H0_H0, R178.H0_H0 ;  /* 0x2000001be11b7231 */ /* 0x000fe200000408b2 */
[----:B------:R-:W-:Y:S01]  /*3330*/  F2FP.F16.F32.PACK_AB R22, RZ, R22 ;  /* 0x00000016ff16723e */ /* 0x000fe200000000ff */
        /* <DEDUP_REMOVED lines=34> */
[----:B------:R-:W-:Y:S01]  /*3560*/  IADD3 R49, R49, UR5, RZ ;  /* 0x0000000531317c10 */ /* 0x000fe2000fffe0ff */
[----:B------:R-:W-:Y:S02]  /*3570*/  HFMA2 R246, R197.H0_H0, R246.H0_H0, R50.H0_H0 ;  /* 0x200000f6c5f67231 */ /* 0x000fe40000040832 */
        /* <DEDUP_REMOVED lines=68> */
.L_x_432:
[----:B------:R-:W-:Y:S01]  /*39c0*/  HFMA2.MMA R34, -RZ, RZ, 0, 5.9604644775390625e-08 ;  /* 0x00000001ff227435 */ /* 0x000fe200000001ff */
[----:B------:R-:W-:Y:S02]  /*39d0*/  MOV R123, R3 ;  /* 0x00000003007b7202 */ /* 0x000fe40000000f00 */
[----:B------:R-:W-:Y:S02]  /*39e0*/  MOV R125, 0x1f ;  /* 0x0000001f007d7802 */ /* 0x000fe40000000f00 */
[----:B------:R-:W-:-:S07]  /*39f0*/  MOV R32, 0xffffffff ;  /* 0xffffffff00207802 */ /* 0x000fce0000000f00 */
[----:B-----5:R-:W-:Y:S05]  /*3a00*/  WARPSYNC.COLLECTIVE R32, `(.L_x_436) ;  /* 0x0000000020087348 */ /* 0x020fea0003c00000 */
[----:B------:R0:W1:Y:S02]  /*3a10*/  SHFL.BFLY P2, R30, R123, R34, R125 ;  /* 0x0c0000227b1e7389 */ /* 0x000064000004007d */
[----:B01---5:R-:W-:Y:S01]  /*3a20*/  ENDCOLLECTIVE ;  /* 0x000000000000791b */ /* 0x023fe20003800000 */
.L_x_436:
[----:B------:R-:W-:Y:S01]  /*3a30*/  HFMA2.MMA R34, -RZ, RZ, 0, 1.1920928955078125e-07 ;  /* 0x00000002ff227435 */ /* 0x000fe200000001ff */
[----:B------:R-:W-:-:S05]  /*3a40*/  MOV R2, R30 ;  /* 0x0000001e00027202 */ /* 0x000fca0000000f00 */
[----:B------:R-:W-:-:S05]  /*3a50*/  FADD.FTZ R5, R3, R2 ;  /* 0x0000000203057221 */ /* 0x000fca0000010000 */
[----:B------:R-:W-:-:S07]  /*3a60*/  MOV R123, R5 ;  /* 0x00000005007b7202 */ /* 0x000fce0000000f00 */
[----:B------:R-:W-:Y:S05]  /*3a70*/  WARPSYNC.COLLECTIVE R32, `(.L_x_437) ;  /* 0x0000000020087348 */ /* 0x000fea0003c00000 */
[----:B------:R0:W1:Y:S02]  /*3a80*/  SHFL.BFLY P2, R30, R123, R34, R125 ;  /* 0x0c0000227b1e7389 */ /* 0x000064000004007d */
[----:B01----:R-:W-:Y:S01]  /*3a90*/  ENDCOLLECTIVE ;  /* 0x000000000000791b */ /* 0x003fe20003800000 */
.L_x_437:
[----:B------:R-:W-:Y:S01]  /*3aa0*/  HFMA2.MMA R34, -RZ, RZ, 0, 2.384185791015625e-07 ;  /* 0x00000004ff227435 */ /* 0x000fe200000001ff */
[----:B------:R-:W-:-:S05]  /*3ab0*/  MOV R2, R30 ;  /* 0x0000001e00027202 */ /* 0x000fca0000000f00 */
[----:B------:R-:W-:-:S05]  /*3ac0*/  FADD.FTZ R7, R5, R2 ;  /* 0x0000000205077221 */ /* 0x000fca0000010000 */
[----:B------:R-:W-:-:S07]  /*3ad0*/  MOV R123, R7 ;  /* 0x00000007007b7202 */ /* 0x000fce0000000f00 */
[----:B------:R-:W-:Y:S05]  /*3ae0*/  WARPSYNC.COLLECTIVE R32, `(.L_x_438) ;  /* 0x0000000020087348 */ /* 0x000fea0003c00000 */
[----:B------:R0:W1:Y:S02]  /*3af0*/  SHFL.BFLY P2, R30, R123, R34, R125 ;  /* 0x0c0000227b1e7389 */ /* 0x000064000004007d */
[----:B01----:R-:W-:Y:S01]  /*3b00*/  ENDCOLLECTIVE ;  /* 0x000000000000791b */ /* 0x003fe20003800000 */
.L_x_438:
[----:B------:R-:W-:Y:S01]  /*3b10*/  HFMA2.MMA R34, -RZ, RZ, 0, 4.76837158203125e-07 ;  /* 0x00000008ff227435 */ /* 0x000fe200000001ff */
[----:B------:R-:W-:-:S05]  /*3b20*/  MOV R2, R30 ;  /* 0x0000001e00027202 */ /* 0x000fca0000000f00 */
[----:B------:R-:W-:-:S05]  /*3b30*/  FADD.FTZ R26, R7, R2 ;  /* 0x00000002071a7221 */ /* 0x000fca0000010000 */
[----:B------:R-:W-:-:S07]  /*3b40*/  MOV R123, R26 ;  /* 0x0000001a007b7202 */ /* 0x000fce0000000f00 */
[----:B------:R-:W-:Y:S05]  /*3b50*/  WARPSYNC.COLLECTIVE R32, `(.L_x_439) ;  /* 0x0000000020087348 */ /* 0x000fea0003c00000 */
[----:B------:R0:W1:Y:S02]  /*3b60*/  SHFL.BFLY P2, R30, R123, R34, R125 ;  /* 0x0c0000227b1e7389 */ /* 0x000064000004007d */
[----:B01----:R-:W-:Y:S01]  /*3b70*/  ENDCOLLECTIVE ;  /* 0x000000000000791b */ /* 0x003fe20003800000 */
.L_x_439:
[----:B------:R-:W-:Y:S01]  /*3b80*/  HFMA2.MMA R34, -RZ, RZ, 0, 9.5367431640625e-07 ;  /* 0x00000010ff227435 */ /* 0x000fe200000001ff */
[----:B------:R-:W-:-:S05]  /*3b90*/  MOV R121, R30 ;  /* 0x0000001e00797202 */ /* 0x000fca0000000f00 */
[----:B------:R-:W-:-:S05]  /*3ba0*/  FADD.FTZ R121, R26, R121 ;  /* 0x000000791a797221 */ /* 0x000fca0000010000 */
[----:B------:R-:W-:-:S07]  /*3bb0*/  MOV R123, R121 ;  /* 0x00000079007b7202 */ /* 0x000fce0000000f00 */
[----:B------:R-:W-:Y:S05]  /*3bc0*/  WARPSYNC.COLLECTIVE R32, `(.L_x_440) ;  /* 0x0000000020087348 */ /* 0x000fea0003c00000 */
[----:B------:R0:W1:Y:S02]  /*3bd0*/  SHFL.BFLY P2, R30, R123, R34, R125 ;  /* 0x0c0000227b1e7389 */ /* 0x000064000004007d */
[----:B01----:R-:W-:Y:S01]  /*3be0*/  ENDCOLLECTIVE ;  /* 0x000000000000791b */ /* 0x003fe20003800000 */
.L_x_440:
        /* <DEDUP_REMOVED lines=108> */
.L_x_441:
[----:B------:R-:W-:Y:S01]  /*42b0*/  HFMA2.MMA R34, -RZ, RZ, 0, 1.1920928955078125e-07 ;  /* 0x00000002ff227435 */ /* 0x000fe200000001ff */
[----:B------:R-:W-:-:S05]  /*42c0*/  MOV R26, R30 ;  /* 0x0000001e001a7202 */ /* 0x000fca0000000f00 */
[----:B------:R-:W-:-:S05]  /*42d0*/  FADD.FTZ R26, R3, R26 ;  /* 0x0000001a031a7221 */ /* 0x000fca0000010000 */
[----:B------:R-:W-:-:S07]  /*42e0*/  MOV R123, R26 ;  /* 0x0000001a007b7202 */ /* 0x000fce0000000f00 */
[----:B------:R-:W-:Y:S05]  /*42f0*/  WARPSYNC.COLLECTIVE R32, `(.L_x_442) ;  /* 0x0000000020087348 */ /* 0x000fea0003c00000 */
[----:B------:R0:W1:Y:S02]  /*4300*/  SHFL.BFLY P2, R30, R123, R34, R125 ;  /* 0x0c0000227b1e7389 */ /* 0x000064000004007d */
[----:B01----:R-:W-:Y:S01]  /*4310*/  ENDCOLLECTIVE ;  /* 0x000000000000791b */ /* 0x003fe20003800000 */
.L_x_442:
[----:B------:R-:W-:Y:S01]  /*4320*/  HFMA2.MMA R34, -RZ, RZ, 0, 2.384185791015625e-07 ;  /* 0x00000004ff227435 */ /* 0x000fe200000001ff */
[----:B------:R-:W-:-:S05]  /*4330*/  MOV R5, R30 ;  /* 0x0000001e00057202 */ /* 0x000fca0000000f00 */
[----:B------:R-:W-:-:S05]  /*4340*/  FADD.FTZ R5, R26, R5 ;  /* 0x000000051a057221 */ /* 0x000fca0000010000 */
[----:B------:R-:W-:-:S07]  /*4350*/  MOV R123, R5 ;  /* 0x00000005007b7202 */ /* 0x000fce0000000f00 */
[----:B------:R-:W-:Y:S05]  /*4360*/  WARPSYNC.COLLECTIVE R32, `(.L_x_443) ;  /* 0x0000000020087348 */ /* 0x000fea0003c00000 */
[----:B------:R0:W1:Y:S02]  /*4370*/  SHFL.BFLY P2, R30, R123, R34, R125 ;  /* 0x0c0000227b1e7389 */ /* 0x000064000004007d */
[----:B01----:R-:W-:Y:S01]  /*4380*/  ENDCOLLECTIVE ;  /* 0x000000000000791b */ /* 0x003fe20003800000 */
.L_x_443:
[----:B------:R-:W-:Y:S01]  /*4390*/  HFMA2.MMA R34, -RZ, RZ, 0, 4.76837158203125e-07 ;  /* 0x00000008ff227435 */ /* 0x000fe200000001ff */
[----:B------:R-:W-:-:S05]  /*43a0*/  MOV R28, R30 ;  /* 0x0000001e001c7202 */ /* 0x000fca0000000f00 */
[----:B------:R-:W-:-:S05]  /*43b0*/  FADD.FTZ R28, R5, R28 ;  /* 0x0000001c051c7221 */ /* 0x000fca0000010000 */
[----:B------:R-:W-:-:S07]  /*43c0*/  MOV R123, R28 ;  /* 0x0000001c007b7202 */ /* 0x000fce0000000f00 */
[----:B------:R-:W-:Y:S05]  /*43d0*/  WARPSYNC.COLLECTIVE R32, `(.L_x_444) ;  /* 0x0000000020087348 */ /* 0x000fea0003c00000 */
[----:B------:R0:W1:Y:S02]  /*43e0*/  SHFL.BFLY P2, R30, R123, R34, R125 ;  /* 0x0c0000227b1e7389 */ /* 0x000064000004007d */
[----:B01----:R-:W-:Y:S01]  /*43f0*/  ENDCOLLECTIVE ;  /* 0x000000000000791b */ /* 0x003fe20003800000 */
.L_x_444:
[----:B------:R-:W-:Y:S01]  /*4400*/  HFMA2.MMA R34, -RZ, RZ, 0, 9.5367431640625e-07 ;  /* 0x00000010ff227435 */ /* 0x000fe200000001ff */
[----:B------:R-:W-:-:S05]  /*4410*/  MOV R7, R30 ;  /* 0x0000001e00077202 */ /* 0x000fca0000000f00 */
[----:B------:R-:W-:-:S05]  /*4420*/  FADD.FTZ R7, R28, R7 ;  /* 0x000000071c077221 */ /* 0x000fca0000010000 */
[----:B------:R-:W-:-:S07]  /*4430*/  MOV R123, R7 ;  /* 0x00000007007b7202 */ /* 0x000fce0000000f00 */
[----:B------:R-:W-:Y:S05]  /*4440*/  WARPSYNC.COLLECTIVE R32, `(.L_x_445) ;  /* 0x0000000020087348 */ /* 0x000fea0003c00000 */
[----:B------:R0:W1:Y:S02]  /*4450*/  SHFL.BFLY P2, R30, R123, R34, R125 ;  /* 0x0c0000227b1e7389 */ /* 0x000064000004007d */
[----:B01----:R-:W-:Y:S01]  /*4460*/  ENDCOLLECTIVE ;  /* 0x000000000000791b */ /* 0x003fe20003800000 */
.L_x_445:
[----:B------:R-:W-:Y:S05]  /*4470*/  BRA `(.L_x_446) ;  /* 0xffffffd800007947 */ /* 0x000fea000383ffff */
.L_x_447:
        /* <DEDUP_REMOVED lines=16> */
.L_x_2014:


//--------------------- .text._ZN10layer_norm13ln_fwd_kernelINS_13Kernel_traitsI6__halfS2_S2_fjLj25600ELj2ELj1ELj4ELj8ENS_18Kernel_traits_baseILj25600ES2_S2_S2_fjLj128EEEEEEEvNS_9FwdParamsE --------------------------
	.section	.text._ZN10layer_norm13ln_fwd_kernelINS_13Kernel_traitsI6__halfS2_S2_fjLj25600ELj2ELj1ELj4ELj8ENS_18Kernel_traits_baseILj25600ES2_S2_S2_fjLj128EEEEEEEvNS_9FwdParamsE,"ax",@progbits
	.align	128
        .global         _ZN10layer_norm13ln_fwd_kernelINS_13Kernel_traitsI6__halfS2_S2_fjLj25600ELj2ELj1ELj4ELj8ENS_18Kernel_traits_baseILj25600ES2_S2_S2_fjLj128EEEEEEEvNS_9FwdParamsE
        .type           _ZN10layer_norm13ln_fwd_kernelINS_13Kernel_traitsI6__halfS2_S2_fjLj25600ELj2ELj1ELj4ELj8ENS_18Kernel_traits_baseILj25600ES2_S2_S2_fjLj128EEEEEEEvNS_9FwdParamsE,@function
        .size           _ZN10layer_norm13ln_fwd_kernelINS_13Kernel_traitsI6__halfS2_S2_fjLj25600ELj2ELj1ELj4ELj8ENS_18Kernel_traits_baseILj25600ES2_S2_S2_fjLj128EEEEEEEvNS_9FwdParamsE,(.L_x_2015 - _ZN10layer_norm13ln_fwd_kernelINS_13Kernel_traitsI6__halfS2_S2_fjLj25600ELj2ELj1ELj4ELj8ENS_18Kernel_traits_baseILj25600ES2_S2_S2_fjLj128EEEEEEEvNS_9FwdParamsE)
        .other          _ZN10layer_norm13ln_fwd_kernelINS_13Kernel_traitsI6__halfS2_S2_fjLj25600ELj2ELj1ELj4ELj8ENS_18Kernel_traits_baseILj25600ES2_S2_S2_fjLj128EEEEEEEvNS_9FwdParamsE,@"STO_CUDA_ENTRY STV_DEFAULT"
_ZN10layer_norm13ln_fwd_kernelINS_13Kernel_traitsI6__halfS2_S2_fjLj25600ELj2ELj1ELj4ELj8ENS_18Kernel_traits_baseILj25600ES2_S2_S2_fjLj128EEEEEEEvNS_9FwdParamsE:
.text._ZN10layer_norm13ln_fwd_kernelINS_13Kernel_traitsI6__halfS2_S2_fjLj25600ELj2ELj1ELj4ELj8ENS_18Kernel_traits_baseILj25600ES2_S2_S2_fjLj128EEEEEEEvNS_9FwdParamsE:
        /* <DEDUP_REMOVED lines=72> */
.L_x_451:
        /* <DEDUP_REMOVED lines=64> */
[--C-:B--2---:R-:W-:Y:S01]  /*0880*/  SHF.R.U64 R47, R8, 0x10, R9.reuse ;  /* 0x00000010082f7819 */ /* 0x104fe20000001209 */
[----:B------:R-:W-:Y:S01]  /*0890*/  HADD2.F32 R49, -RZ, R8.H0_H0 ;  /* 0x20000008ff317230 */ /* 0x000fe20000004100 */
[----:B------:R-:W-:-:S03]  /*08a0*/  SHF.R.U32.HI R43, RZ, 0x10, R9 ;  /* 0x00000010ff2b7819 */ /* 0x000fc60000011609 */
[----:B------:R-:W-:Y:S02]  /*08b0*/  HADD2.F32 R47, -RZ, R47.H0_H0 ;  /* 0x2000002fff2f7230 */ /* 0x000fe40000004100 */
[----:B------:R-:W-:Y:S01]  /*08c0*/  FADD.FTZ R0, RZ, R49 ;  /* 0x00000031ff007221 */ /* 0x000fe20000010000 */
[----:B------:R-:W-:Y:S01]  /*08d0*/  HADD2.F32 R45, -RZ, R9.H0_H0 ;  /* 0x20000009ff2d7230 */ /* 0x000fe20000004100 */
[----:B------:R-:W-:Y:S02]  /*08e0*/  IADD3 R8, R48, 0x1400, RZ ;  /* 0x0000140030087810 */ /* 0x000fe40007ffe0ff */
[----:B------:R-:W-:Y:S01]  /*08f0*/  FADD.FTZ R0, R47, R0 ;  /* 0x000000002f007221 */ /* 0x000fe20000010000 */
[----:B------:R-:W-:Y:S02]  /*0900*/  HADD2.F32 R43, -RZ, R43.H0_H0 ;  /* 0x2000002bff2b7230 */ /* 0x000fe40000004100 */
[----:B------:R-:W-:-:S04]  /*0910*/  IMAD.WIDE.U32 R186, R8, 0x8, R194 ;  /* 0x0000000808ba7825 */ /* 0x000fc800078e00c2 */
[----:B------:R-:W-:Y:S01]  /*0920*/  FADD.FTZ R0, R45, R0 ;  /* 0x000000002d007221 */ /* 0x000fe20000010000 */
[--C-:B---3--:R-:W-:Y:S01]  /*0930*/  SHF.R.U64 R39, R6, 0x10, R7.reuse ;  /* 0x0000001006277819 */ /* 0x108fe20000001207 */
[----:B------:R-:W-:Y:S02]  /*0940*/  HADD2.F32 R41, -RZ, R6.H0_H0 ;  /* 0x20000006ff297230 */ /* 0x000fe40000004100 */
[----:B------:R-:W-:Y:S01]  /*0950*/  FADD.FTZ R0, R43, R0 ;  /* 0x000000002b007221 */ /* 0x000fe20000010000 */
[----:B------:R-:W2:Y:S01]  /*0960*/  LDG.E.64 R186, desc[UR6][R186.64] ;  /* 0x00000006baba7981 */ /* 0x000ea2000c1e1b00 */
[----:B------:R-:W-:Y:S02]  /*0970*/  HADD2.F32 R39, -RZ, R39.H0_H0 ;  /* 0x20000027ff277230 */ /* 0x000fe40000004100 */
[----:B------:R-:W-:Y:S01]  /*0980*/  FADD.FTZ R0, R41, R0 ;  /* 0x0000000029007221 */ /* 0x000fe20000010000 */
[----:B------:R-:W-:Y:S01]  /*0990*/  SHF.R.U32.HI R35, RZ, 0x10, R7 ;  /* 0x00000010ff237819 */ /* 0x000fe20000011607 */
[----:B------:R-:W-:Y:S01]  /*09a0*/  HADD2.F32 R37, -RZ, R7.H0_H0 ;  /* 0x20000007ff257230 */ /* 0x000fe20000004100 */
[----:B------:R-:W-:Y:S01]  /*09b0*/  IADD3 R6, R48, 0x1500, RZ ;  /* 0x0000150030067810 */ /* 0x000fe20007ffe0ff */
[----:B------:R-:W-:-:S02]  /*09c0*/  FADD.FTZ R0, R39, R0 ;  /* 0x0000000027007221 */ /* 0x000fc40000010000 */
[----:B------:R-:W-:Y:S02]  /*09d0*/  HADD2.F32 R35, -RZ, R35.H0_H0 ;  /* 0x20000023ff237230 */ /* 0x000fe40000004100 */
[----:B------:R-:W-:Y:S01]  /*09e0*/  FADD.FTZ R0, R37, R0 ;  /* 0x0000000025007221 */ /* 0x000fe20000010000 */
[----:B------:R-:W-:Y:S01]  /*09f0*/  IMAD.WIDE.U32 R188, R6, 0x8, R194 ;  /* 0x0000000806bc7825 */ /* 0x000fe200078e00c2 */
[----:B----4-:R-:W-:-:S03]  /*0a00*/  SHF.R.U64 R31, R4, 0x10, R5 ;  /* 0x00000010041f7819 */ /* 0x010fc60000001205 */
[----:B------:R-:W-:Y:S01]  /*0a10*/  FADD.FTZ R0, R35, R0 ;  /* 0x0000000023007221 */ /* 0x000fe20000010000 */
[----:B------:R-:W-:Y:S01]  /*0a20*/  HADD2.F32 R33, -RZ, R4.H0_H0 ;  /* 0x20000004ff217230 */ /* 0x000fe20000004100 */
[----:B------:R-:W3:Y:S01]  /*0a30*/  LDG.E.64 R188, desc[UR6][R188.64] ;  /* 0x00000006bcbc7981 */ /* 0x000ee2000c1e1b00 */
[----:B------:R-:W-:-:S03]  /*0a40*/  HADD2.F32 R31, -RZ, R31.H0_H0 ;  /* 0x2000001fff1f7230 */ /* 0x000fc60000004100 */
[----:B------:R-:W-:Y:S01]  /*0a50*/  FADD.FTZ R0, R33, R0 ;  /* 0x0000000021007221 */ /* 0x000fe20000010000 */
[----:B------:R-:W-:Y:S01]  /*0a60*/  SHF.R.U32.HI R27, RZ, 0x10, R5 ;  /* 0x00000010ff1b7819 */ /* 0x000fe20000011605 */
[----:B------:R-:W-:Y:S01]  /*0a70*/  HADD2.F32 R29, -RZ, R5.H0_H0 ;  /* 0x20000005ff1d7230 */ /* 0x000fe20000004100 */
[----:B------:R-:W-:Y:S01]  /*0a80*/  IADD3 R4, R48, 0x1600, RZ ;  /* 0x0000160030047810 */ /* 0x000fe20007ffe0ff */
[----:B------:R-:W-:Y:S02]  /*0a90*/  FADD.FTZ R0, R31, R0 ;  /* 0x000000001f007221 */ /* 0x000fe40000010000 */
[----:B------:R-:W-:Y:S02]  /*0aa0*/  HADD2.F32 R27, -RZ, R27.H0_H0 ;  /* 0x2000001bff1b7230 */ /* 0x000fe40000004100 */
[----:B------:R-:W-:Y:S01]  /*0ab0*/  FADD.FTZ R0, R29, R0 ;  /* 0x000000001d007221 */ /* 0x000fe20000010000 */
[----:B------:R-:W-:Y:S01]  /*0ac0*/  IMAD.WIDE.U32 R190, R4, 0x8, R194 ;  /* 0x0000000804be7825 */ /* 0x000fe200078e00c2 */
[----:B------:R-:W-:-:S03]  /*0ad0*/  SHF.R.U64 R23, R2, 0x10, R3 ;  /* 0x0000001002177819 */ /* 0x000fc60000001203 */
[----:B------:R-:W-:Y:S01]  /*0ae0*/  FADD.FTZ R0, R27, R0 ;  /* 0x000000001b007221 */ /* 0x000fe20000010000 */
[----:B------:R-:W-:Y:S01]  /*0af0*/  HADD2.F32 R25, -RZ, R2.H0_H0 ;  /* 0x20000002ff197230 */ /* 0x000fe20000004100 */
[----:B------:R-:W4:Y:S01]  /*0b00*/  LDG.E.64 R190, desc[UR6][R190.64] ;  /* 0x00000006bebe7981 */ /* 0x000f22000c1e1b00 */
        /* <DEDUP_REMOVED lines=29> */
[----:B------:R-:W-:Y:S02]  /*0ce0*/  HADD2.F32 R5, -RZ, R197.H0_H0 ;  /* 0x200000c5ff057230 */ /* 0x000fe40000004100 */
[----:B------:R-:W-:Y:S02]  /*0cf0*/  FADD.FTZ R198, R7, R198 ;  /* 0x000000c607c67221 */ /* 0x000fe40000010000 */
[----:B------:R-:W-:Y:S02]  /*0d00*/  HADD2.F32 R3, -RZ, R3.H0_H0 ;  /* 0x20000003ff037230 */ /* 0x000fe40000004100 */
[----:B------:R-:W-:Y:S01]  /*0d10*/  FADD.FTZ R198, R5, R198 ;  /* 0x000000c605c67221 */ /* 0x000fe20000010000 */
[----:B------:R-:W-:Y:S01]  /*0d20*/  SHF.R.U64 R57, R158, 0x10, R159 ;  /* 0x000000109e397819 */ /* 0x000fe2000000129f */
[----:B------:R-:W-:-:S02]  /*0d30*/  HADD2.F32 R197, -RZ, R158.H0_H0 ;  /* 0x2000009effc57230 */ /* 0x000fc40000004100 */
[----:B------:R-:W-:Y:S02]  /*0d40*/  FADD.FTZ R198, R3, R198 ;  /* 0x000000c603c67221 */ /* 0x000fe40000010000 */
[----:B------:R-:W-:Y:S02]  /*0d50*/  HADD2.F32 R57, -RZ, R57.H0_H0 ;  /* 0x20000039ff397230 */ /* 0x000fe40000004100 */
[----:B------:R-:W-:Y:S01]  /*0d60*/  FADD.FTZ R198, R197, R198 ;  /* 0x000000c6c5c67221 */ /* 0x000fe20000010000 */
[----:B------:R-:W-:Y:S01]  /*0d70*/  SHF.R.U32.HI R158, RZ, 0x10, R159 ;  /* 0x00000010ff9e7819 */ /* 0x000fe2000001169f */
[----:B------:R-:W-:Y:S02]  /*0d80*/  HADD2.F32 R199, -RZ, R159.H0_H0 ;  /* 0x2000009fffc77230 */ /* 0x000fe40000004100 */
[----:B------:R-:W-:Y:S02]  /*0d90*/  FADD.FTZ R198, R57, R198 ;  /* 0x000000c639c67221 */ /* 0x000fe40000010000 */
[----:B------:R-:W-:-:S02]  /*0da0*/  HADD2.F32 R159, -RZ, R158.H0_H0 ;  /* 0x2000009eff9f7230 */ /* 0x000fc40000004100 */
[----:B------:R-:W-:Y:S01]  /*0db0*/  FADD.FTZ R198, R199, R198 ;  /* 0x000000c6c7c67221 */ /* 0x000fe20000010000 */
[--C-:B------:R-:W-:Y:S01]  /*0dc0*/  SHF.R.U64 R201, R160, 0x10, R161.reuse ;  /* 0x00000010a0c97819 */ /* 0x100fe200000012a1 */
[----:B------:R-:W-:Y:S02]  /*0dd0*/  HADD2.F32 R203, -RZ, R160.H0_H0 ;  /* 0x200000a0ffcb7230 */ /* 0x000fe40000004100 */
[----:B------:R-:W-:Y:S02]  /*0de0*/  FADD.FTZ R198, R159, R198 ;  /* 0x000000c69fc67221 */ /* 0x000fe40000010000 */
[----:B------:R-:W-:Y:S02]  /*0df0*/  HADD2.F32 R201, -RZ, R201.H0_H0 ;  /* 0x200000c9ffc97230 */ /* 0x000fe40000004100 */
[----:B------:R-:W-:Y:S01]  /*0e00*/  FADD.FTZ R198, R203, R198 ;  /* 0x000000c6cbc67221 */ /* 0x000fe20000010000 */
[----:B------:R-:W-:Y:S01]  /*0e10*/  SHF.R.U32.HI R158, RZ, 0x10, R161 ;  /* 0x00000010ff9e7819 */ /* 0x000fe200000116a1 */
[----:B------:R-:W-:-:S02]  /*0e20*/  HADD2.F32 R205, -RZ, R161.H0_H0 ;  /* 0x200000a1ffcd7230 */ /* 0x000fc40000004100 */
[----:B------:R-:W-:Y:S02]  /*0e30*/  FADD.FTZ R198, R201, R198 ;  /* 0x000000c6c9c67221 */ /* 0x000fe40000010000 */
[----:B------:R-:W-:Y:S02]  /*0e40*/  HADD2.F32 R161, -RZ, R158.H0_H0 ;  /* 0x2000009effa17230 */ /* 0x000fe40000004100 */
[----:B------:R-:W-:Y:S01]  /*0e50*/  FADD.FTZ R198, R205, R198 ;  /* 0x000000c6cdc67221 */ /* 0x000fe20000010000 */
[----:B------:R-:W-:Y:S01]  /*0e60*/  SHF.R.U64 R207, R162, 0x10, R163 ;  /* 0x00000010a2cf7819 */ /* 0x000fe200000012a3 */
[----:B------:R-:W-:Y:S02]  /*0e70*/  HADD2.F32 R209, -RZ, R162.H0_H0 ;  /* 0x200000a2ffd17230 */ /* 0x000fe40000004100 */
[----:B------:R-:W-:Y:S02]  /*0e80*/  FADD.FTZ R198, R161, R198 ;  /* 0x000000c6a1c67221 */ /* 0x000fe40000010000 */
[----:B------:R-:W-:-:S02]  /*0e90*/  HADD2.F32 R207, -RZ, R207.H0_H0 ;  /* 0x200000cfffcf7230 */ /* 0x000fc40000004100 */
        /* <DEDUP_REMOVED lines=76> */
[----:B------:R-:W-:Y:S01]  /*1360*/  SHF.R.U64 R164, R178, 0x10, R179 ;  /* 0x00000010b2a47819 */ /* 0x000fe200000012b3 */
        /* <DEDUP_REMOVED lines=39> */
[----:B--2---:R-:W-:Y:S01]  /*15e0*/  SHF.R.U64 R168, R186, 0x10, R187 ;  /* 0x00000010baa87819 */ /* 0x004fe200000012bb */
        /* <DEDUP_REMOVED lines=9> */
[----:B---3--:R-:W-:Y:S01]  /*1680*/  SHF.R.U64 R168, R188, 0x10, R189 ;  /* 0x00000010bca87819 */ /* 0x008fe200000012bd */
        /* <DEDUP_REMOVED lines=9> */
[----:B----4-:R-:W-:Y:S01]  /*1720*/  SHF.R.U64 R168, R190, 0x10, R191 ;  /* 0x00000010bea87819 */ /* 0x010fe200000012bf */
        /* <DEDUP_REMOVED lines=21> */
[----:B------:R-:W-:Y:S01]  /*1880*/  FADD.FTZ R167, R193, R166 ;  /* 0x000000a6c1a77221 */ /* 0x000fe20000010000 */
[----:B------:R-:W-:Y:S01]  /*1890*/  LOP3.LUT P0, RZ, R56, 0xff, RZ, 0xc0, !PT ;  /* 0x000000ff38ff7812 */ /* 0x000fe2000780c0ff */
[----:B------:R-:W-:Y:S02]  /*18a0*/  HADD2.F32 R218, -RZ, R218.H0_H0 ;  /* 0x200000daffda7230 */ /* 0x000fe40000004100 */
[----:B------:R-:W-:Y:S01]  /*18b0*/  FADD.FTZ R167, R194, R167 ;  /* 0x000000a7c2a77221 */ /* 0x000fe20000010000 */
[----:B------:R-:W-:Y:S01]  /*18c0*/  SHF.R.U32.HI R222, RZ, 0x10, R195 ;  /* 0x00000010ffde7819 */ /* 0x000fe200000116c3 */
[----:B------:R-:W-:Y:S01]  /*18d0*/  HADD2.F32 R220, -RZ, R195.H0_H0 ;  /* 0x200000c3ffdc7230 */ /* 0x000fe20000004100 */
[----:B------:R-:W-:Y:S01]  /*18e0*/  SHF.R.U32.HI R195, RZ, 0x5, R54 ;  /* 0x00000005ffc37819 */ /* 0x000fe20000011636 */
[----:B------:R-:W-:Y:S01]  /*18f0*/  FADD.FTZ R167, R218, R167 ;  /* 0x000000a7daa77221 */ /* 0x000fe20000010000 */
[----:B------:R-:W-:Y:S01]  /*1900*/  UMOV UR4, 0xffffffff ;  /* 0xffffffff00047882 */ /* 0x000fe20000000000 */
[----:B------:R-:W-:Y:S01]  /*1910*/  HADD2.F32 R222, -RZ, R222.H0_H0 ;  /* 0x200000deffde7230 */ /* 0x000fe20000004100 */
[----:B------:R-:W-:Y:S01]  /*1920*/  LOP3.LUT R169, R195, 0x7fffffc, RZ, 0xc0, !PT ;  /* 0x07fffffcc3a97812 */ /* 0x000fe200078ec0ff */
[----:B------:R-:W-:Y:S01]  /*1930*/  FADD.FTZ R167, R220, R167 ;  /* 0x000000a7dca77221 */ /* 0x000fe20000010000 */
[----:B------:R-:W-:-:S02]  /*1940*/  ISETP.NE.AND P1, PT, R52, RZ, PT ;  /* 0x000000ff3400720c */ /* 0x000fc40003f25270 */
[----:B------:R-:W-:Y:S01]  /*1950*/  @!P0 IADD3 R169, R169, 0x4, RZ ;  /* 0x00000004a9a98810 */ /* 0x000fe20007ffe0ff */
[----:B------:R-:W-:Y:S01]  /*1960*/  FADD.FTZ R167, R222, R167 ;  /* 0x000000a7dea77221 */ /* 0x000fe20000010000 */
        /* <DEDUP_REMOVED lines=222> */
.L_x_462:
        /* <DEDUP_REMOVED lines=45> */
[C---:B------:R-:W-:Y:S01]  /*2a20*/  FFMA.FTZ R228, R169.reuse, R234, R228 ;  /* 0x000000eaa9e47223 */ /* 0x040fe200000100e4 */
[----:B--2---:R-:W-:Y:S02]  /*2a30*/  FADD.FTZ R167, R236, R167 ;  /* 0x000000a7eca77221 */ /* 0x004fe40000010000 */
[----:B------:R-:W-:-:S04]  /*2a40*/  FMUL.FTZ R226, R169, R226 ;  /* 0x000000e2a9e27220 */ /* 0x000fc80000410000 */
[----:B------:R-:W-:-:S04]  /*2a50*/  FMUL.FTZ R226, R166, R226 ;  /* 0x000000e2a6e27220 */ /* 0x000fc80000410000 */
[C---:B-1----:R-:W-:Y:S01]  /*2a60*/  FFMA.FTZ R169, R168.reuse, R226, R167 ;  /* 0x000000e2a8a97223 */ /* 0x042fe200000100a7 */
[----:B------:R-:W-:Y:S01]  /*2a70*/  FMUL.FTZ R230, R168, R228 ;  /* 0x000000e4a8e67220 */ /* 0x000fe20000410000 */
[----:B------:R-:W0:Y:S01]  /*2a80*/  @!P1 LDC.64 R166, c[0x0][0x250] ;  /* 0x00009400ffa69b82 */ /* 0x000e220000000a00 */
[----:B------:R-:W-:Y:S02]  /*2a90*/  LOP3.LUT R168, R50, 0x1, RZ, 0xc0, !PT ;  /* 0x0000000132a87812 */ /* 0x000fe400078ec0ff */
[----:B------:R-:W-:Y:S01]  /*2aa0*/  LEA.HI R226, R54, R224, RZ, 0x19 ;  /* 0x000000e036e27211 */ /* 0x000fe200078fc8ff */
[----:B------:R-:W-:Y:S01]  /*2ab0*/  SHFL.IDX PT, R169, R169, RZ, 0x1f ;  /* 0x00001fffa9a97589 */ /* 0x000fe200000e0000 */
[----:B------:R-:W-:-:S03]  /*2ac0*/  IADD3 R236, -R168, RZ, RZ ;  /* 0x000000ffa8ec7210 */ /* 0x000fc60007ffe1ff */
[----:B------:R-:W1:Y:S01]  /*2ad0*/  SHFL.IDX PT, R168, R230, RZ, 0x1f ;  /* 0x00001fffe6a87589 */ /* 0x000e6200000e0000 */
[----:B------:R-:W-:-:S04]  /*2ae0*/  LOP3.LUT R228, R236, UR4, RZ, 0xc0, !PT ;  /* 0x00000004ece47c12 */ /* 0x000fc8000f8ec0ff */
        /* <DEDUP_REMOVED lines=23> */
.L_x_450:
[----:B------:R-:W2:Y:S04]  /*2c60*/  LDG.E.STRONG.GPU R168, desc[UR6][R166.64] ;  /* 0x00000006a6a87981 */ /* 0x000ea8000c1ef900 */
[----:B--2---:R-:W-:Y:S01]  /*2c70*/  CCTL.IVALL ;  /* 0x00000000ff00798f */ /* 0x004fe20002000000 */
[----:B------:R-:W-:Y:S05]  /*2c80*/  YIELD ;  /* 0x0000000000007946 */ /* 0x000fea0003800000 */
[----:B------:R-:W-:-:S13]  /*2c90*/  ISETP.NE.AND P1, PT, R168, R224, PT ;  /* 0x000000e0a800720c */ /* 0x000fda0003f25270 */
[----:B------:R-:W-:Y:S05]  /*2ca0*/  @P1 BRA `(.L_x_450) ;  /* 0xfffffffc00ec1947 */ /* 0x000fea000383ffff */
.L_x_449:
[----:B------:R-:W-:Y:S01]  /*2cb0*/  ISETP.GT.U32.AND P1, PT, R52, 0x1, PT ;  /* 0x000000013400780c */ /* 0x000fe20003f24070 */
[----:B------:R-:W-:Y:S05]  /*2cc0*/  WARPSYNC.ALL ;  /* 0x0000000000007948 */ /* 0x000fea0003800000 */
[----:B------:R-:W-:Y:S01]  /*2cd0*/  BAR.SYNC.DEFER_BLOCKING 0x0 ;  /* 0x0000000000007b1d */ /* 0x000fe20000010000 */
[----:B0-----:R-:W-:Y:S02]  /*2ce0*/  CS2R R168, SRZ ;  /* 0x0000000000a87805 */ /* 0x001fe4000001ff00 */
[----:B------:R-:W-:Y:S02]  /*2cf0*/  MOV R224, RZ ;  /* 0x000000ff00e07202 */ /* 0x000fe40000000f00 */
[----:B-----5:R-:W-:-:S02]  /*2d00*/  SHF.R.U64 R240, R152, 0x10, R153 ;  /* 0x0000001098f07819 */ /* 0x020fc40000001299 */
[----:B------:R-:W-:Y:S01]  /*2d10*/  SHF.R.U64 R236, R154, 0x10, R155 ;  /* 0x000000109aec7819 */ /* 0x000fe2000000129b */
        /* <DEDUP_REMOVED lines=8> */
[----:B------:R-:W-:Y:S02]  /*2da0*/  SHF.R.U32.HI R238, RZ, 0x10, R155 ;  /* 0x00000010ffee7819 */ /* 0x000fe4000001169b */
        /* <DEDUP_REMOVED lines=43> */
[--C-:B------:R-:W-:Y:S01]  /*3060*/  FADD.FTZ R167, R35, -R168.reuse ;  /* 0x800000a823a77221 */ /* 0x100fe20000010000 */
[C---:B------:R-:W-:Y:S01]  /*3070*/  FMUL.FTZ R45, R166.reuse, R47 ;  /* 0x0000002fa62d7220 */ /* 0x040fe20000410000 */
        /* <DEDUP_REMOVED lines=8> */
[C---:B------:R-:W-:Y:S01]  /*3100*/  FMUL.FTZ R37, R166.reuse, R169 ;  /* 0x000000a9a6257220 */ /* 0x040fe20000410000 */
[--C-:B------:R-:W-:Y:S01]  /*3110*/  FADD.FTZ R167, R15, -R168.reuse ;  /* 0x800000a80fa77221 */ /* 0x100fe20000010000 */
        /* <DEDUP_REMOVED lines=8> */
[--C-:B------:R-:W-:Y:S01]  /*31a0*/  FADD.FTZ R169, R3, -R168.reuse ;  /* 0x800000a803a97221 */ /* 0x100fe20000010000 */
[C---:B------:R-:W-:Y:S01]  /*31b0*/  FMUL.FTZ R5, R166.reuse, R9 ;  /* 0x00000009a6057220 */ /* 0x040fe20000410000 */
[--C-:B------:R-:W-:Y:S01]  /*31c0*/  FADD.FTZ R221, R221, -R168.reuse ;  /* 0x800000a8dddd7221 */ /* 0x100fe20000010000 */
[C---:B------:R-:W-:Y:S01]  /*31d0*/  FMUL.FTZ R3, R166.reuse, R167 ;  /* 0x000000a7a6037220 */ /* 0x040fe20000410000 */
[C---:B------:R-:W-:Y:S01]  /*31e0*/  FMUL.FTZ R167, R166.reuse, R169 ;  /* 0x000000a9a6a77220 */ /* 0x040fe20000410000 */
        /* <DEDUP_REMOVED lines=10> */
[--C-:B------:R-:W-:Y:S01]  /*3290*/  FADD.FTZ R227, R227, -R168.reuse ;  /* 0x800000a8e3e37221 */ /* 0x100fe20000010000 */
[--C-:B------:R-:W-:Y:S01]  /*32a0*/  FADD.FTZ R235, R235, -R168.reuse ;  /* 0x800000a8ebeb7221 */ /* 0x100fe20000010000 */
[C---:B------:R-:W-:Y:S01]  /*32b0*/  FMUL.FTZ R197, R166.reuse, R199 ;  /* 0x000000c7a6c57220 */ /* 0x040fe20000410000 */
[--C-:B------:R-:W-:Y:S01]  /*32c0*/  FADD.FTZ R163, R163, -R168.reuse ;  /* 0x800000a8a3a37221 */ /* 0x100fe20000010000 */
[--C-:B------:R-:W-:Y:S01]  /*32d0*/  FADD.FTZ R213, R219, -R168.reuse ;  /* 0x800000a8dbd57221 */ /* 0x100fe20000010000 */
[--C-:B------:R-:W-:Y:S01]  /*32e0*/  FADD.FTZ R231, R231, -R168.reuse ;  /* 0x800000a8e7e77221 */ /* 0x100fe20000010000 */
[--C-:B------:R-:W-:Y:S01]  /*32f0*/  FADD.FTZ R199, R161, -R168.reuse ;  /* 0x800000a8a1c77221 */ /* 0x100fe20000010000 */
        /* <DEDUP_REMOVED lines=13> */
[--C-:B------:R-:W-:Y:S01]  /*33d0*/  FADD.FTZ R235, R175, -R168.reuse ;  /* 0x800000a8afeb7221 */ /* 0x100fe20000010000 */
[C---:B------:R-:W-:Y:S01]  /*33e0*/  FMUL.FTZ R163, R166.reuse, R217 ;  /* 0x000000d9a6a37220 */ /* 0x040fe20000410000 */
[C---:B------:R-:W-:Y:S01]  /*33f0*/  FMUL.FTZ R231, R166.reuse, R239 ;  /* 0x000000efa6e77220 */ /* 0x040fe20000410000 */
        /* <DEDUP_REMOVED lines=29> */
[----:B------:R-:W-:Y:S01]  /*35d0*/  FMUL.FTZ R174, R166, R181 ;  /* 0x000000b5a6ae7220 */ /* 0x000fe20000410000 */
[--C-:B------:R-:W-:Y:S01]  /*35e0*/  FADD.FTZ R237, R182, -R168.reuse ;  /* 0x800000a8b6ed7221 */ /* 0x100fe20000010000 */
[----:B------:R-:W-:Y:S01]  /*35f0*/  FMUL.FTZ R181, R166, R239 ;  /* 0x000000efa6b57220 */ /* 0x000fe20000410000 */
[--C-:B------:R-:W-:Y:S01]  /*3600*/  FADD.FTZ R183, R183, -R168.reuse ;  /* 0x800000a8b7b77221 */ /* 0x100fe20000010000 */
[--C-:B------:R-:W-:Y:S01]  /*3610*/  FADD.FTZ R239, R200, -R168.reuse ;  /* 0x800000a8c8ef7221 */ /* 0x100fe20000010000 */
[C---:B------:R-:W-:Y:S01]  /*3620*/  FMUL.FTZ R172, R166.reuse, R235 ;  /* 0x000000eba6ac7220 */ /* 0x040fe20000410000 */
[C---:B------:R-:W-:Y:S01]  /*3630*/  FMUL.FTZ R196, R166.reuse, R241 ;  /* 0x000000f1a6c47220 */ /* 0x040fe20000410000 */
[--C-:B------:R-:W-:Y:S01]  /*3640*/  FADD.FTZ R243, R243, -R168.reuse ;  /* 0x800000a8f3f37221 */ /* 0x100fe20000010000 */
[----:B------:R-:W-:Y:S01]  /*3650*/  FMUL.FTZ R182, R166, R237 ;  /* 0x000000eda6b67220 */ /* 0x000fe20000410000 */
[--C-:B------:R-:W-:Y:S01]  /*3660*/  FADD.FTZ R235, R198, -R168.reuse ;  /* 0x800000a8c6eb7221 */ /* 0x100fe20000010000 */
[--C-:B------:R-:W-:Y:S01]  /*3670*/  FADD.FTZ R241, R185, -R168.reuse ;  /* 0x800000a8b9f17221 */ /* 0x100fe20000010000 */
[----:B------:R-:W-:Y:S01]  /*3680*/  FMUL.FTZ R200, R166, R183 ;  /* 0x000000b7a6c87220 */ /* 0x000fe20000410000 */
        /* <DEDUP_REMOVED lines=42> */
[----:B------:R-:W-:Y:S01]  /*3930*/  F2FP.F16.F32.PACK_AB R35, RZ, R35 ;  /* 0x00000023ff23723e */ /* 0x000fe200000000ff */
[--C-:B------:R-:W-:Y:S01]  /*3940*/  FADD.FTZ R27, R27, -R168.reuse ;  /* 0x800000a81b1b7221 */ /* 0x100fe20000010000 */
[----:B------:R-:W-:Y:S01]  /*3950*/  SHF.R.U64 R239, R104, 0x10, R105 ;  /* 0x0000001068ef7819 */ /* 0x000fe20000001269 */
[C---:B------:R-:W-:Y:S01]  /*3960*/  FMUL.FTZ R13, R166.reuse, R19 ;  /* 0x00000013a60d7220 */ /* 0x040fe20000410000 */
[C---:B------:R-:W-:Y:S01]  /*3970*/  FMUL.FTZ R194, R166.reuse, R193 ;  /* 0x000000c1a6c27220 */ /* 0x040fe20000410000 */
[C---:B------:R-:W-:Y:S01]  /*3980*/  FMUL.FTZ R218, R166.reuse, R235 ;  /* 0x000000eba6da7220 */ /* 0x040fe20000410000 */
[C---:B------:R-:W-:Y:S01]  /*3990*/  FMUL.FTZ R193, R166.reuse, R237 ;  /* 0x000000eda6c17220 */ /* 0x040fe20000410000 */
[C---:B------:R-:W-:Y:S01]  /*39a0*/  FMUL.FTZ R220, R166.reuse, R241 ;  /* 0x000000f1a6dc7220 */ /* 0x040fe20000410000 */
[----:B------:R-:W-:Y:S01]  /*39b0*/  F2FP.F16.F32.PACK_AB R45, RZ, R45 ;  /* 0x0000002dff2d723e */ /* 0x000fe200000000ff */
[C---:B------:R-:W-:Y:S01]  /*39c0*/  FMUL.FTZ R27, R166.reuse, R27 ;  /* 0x0000001ba61b7220 */ /* 0x040fe20000410000 */
[----:B------:R-:W-:Y:S01]  /*39d0*/  F2FP.F16.F32.PACK_AB R47, RZ, R47 ;  /* 0x0000002fff2f723e */ /* 0x000fe200000000ff */
[----:B------:R-:W-:Y:S01]  /*39e0*/  HFMA2 R35, R240.H0_H0, R35.H0_H0, R239.H0_H0 ;  /* 0x20000023f0237231 */ /* 0x000fe200000408ef */
[----:B------:R-:W-:Y:S01]  /*39f0*/  F2FP.F16.F32.PACK_AB R31, RZ, R31 ;  /* 0x0000001fff1f723e */ /* 0x000fe200000000ff */
[----:B------:R-:W-:Y:S01]  /*3a00*/  FMUL.FTZ R169, R166, R169 ;  /* 0x000000a9a6a97220 */ /* 0x000fe20000410000 */
[--C-:B------:R-:W-:Y:S01]  /*3a10*/  SHF.R.U64 R235, R106, 0x10, R107.reuse ;  /* 0x000000106aeb7819 */ /* 0x100fe2000000126b */
[--C-:B------:R-:W-:Y:S01]  /*3a20*/  FADD.FTZ R201, R201, -R168.reuse ;  /* 0x800000a8c9c97221 */ /* 0x100fe20000010000 */
[----:B------:R-:W-:Y:S01]  /*3a30*/  SHF.R.U32.HI R237, RZ, 0x10, R107 ;  /* 0x00000010ffed7819 */ /* 0x000fe2000001166b */
[--C-:B------:R-:W-:Y:S01]  /*3a40*/  FADD.FTZ R207, R207, -R168.reuse ;  /* 0x800000a8cfcf7221 */ /* 0x100fe20000010000 */
[----:B------:R-:W-:Y:S01]  /*3a50*/  SHF.R.U32.HI R241, RZ, 0x10, R105 ;  /* 0x00000010fff17819 */ /* 0x000fe20000011669 */
[----:B------:R-:W-:Y:S01]  /*3a60*/  HFMA2 R45, R236.H0_H0, R45.H0_H0, R235.H0_H0 ;  /* 0x2000002dec2d7231 */ /* 0x000fe200000408eb */
[----:B------:R-:W-:Y:S01]  /*3a70*/  F2FP.F16.F32.PACK_AB R13, RZ, R13 ;  /* 0x0000000dff0d723e */ /* 0x000fe200000000ff */
[----:B------:R-:W-:Y:S01]  /*3a80*/  HFMA2 R47, R238.H0_H0, R47.H0_H0, R237.H0_H0 ;  /* 0x2000002fee2f7231 */ /* 0x000fe200000408ed */
        /* <DEDUP_REMOVED lines=8> */
[----:B------:R-:W-:Y:S01]  /*3b10*/  F2FP.F16.F32.PACK_AB R11, RZ, R11 ;  /* 0x0000000bff0b723e */ /* 0x000fe200000000ff */
[C---:B------:R-:W-:Y:S01]  /*3b20*/  FMUL.FTZ R199, R166.reuse, R199 ;  /* 0x000000c7a6c77220 */ /* 0x040fe20000410000 */
[----:B------:R-:W-:Y:S01]  /*3b30*/  SHF.R.U32.HI R235, RZ, 0x10, R103 ;  /* 0x00000010ffeb7819 */ /* 0x000fe20000011667 */
[----:B------:R-:W-:Y:S01]  /*3b40*/  FMUL.FTZ R201, R166, R207 ;  /* 0x000000cfa6c97220 */ /* 0x000fe20000410000 */
[----:B------:R-:W-:Y:S01]  /*3b50*/  SHF.R.U32.HI R236, RZ, 0x10, R151 ;  /* 0x00000010ffec7819 */ /* 0x000fe20000011697 */
[--C-:B------:R-:W-:Y:S01]  /*3b60*/  FADD.FTZ R215, R215, -R168.reuse ;  /* 0x800000a8d7d77221 */ /* 0x100fe20000010000 */
[----:B------:R-:W-:Y:S01]  /*3b70*/  SHF.R.U64 R237, R100, 0x10, R101 ;  /* 0x0000001064ed7819 */ /* 0x000fe20000001265 */
[--C-:B------:R-:W-:Y:S01]  /*3b80*/  FADD.FTZ R223, R223, -R168.reuse ;  /* 0x800000a8dfdf7221 */ /* 0x100fe20000010000 */
[----:B------:R-:W-:Y:S01]  /*3b90*/  SHF.R.U64 R238, R148, 0x10, R149 ;  /* 0x0000001094ee7819 */ /* 0x000fe20000001295 */
[----:B------:R-:W-:Y:S01]  /*3ba0*/  HFMA2 R27, R236.H0_H0, R27.H0_H0, R235.H0_H0 ;  /* 0x2000001bec1b7231 */ /* 0x000fe200000408eb */
        /* <DEDUP_REMOVED lines=9> */
[----:B------:R-:W-:Y:S01]  /*3c40*/  FMUL.FTZ R215, R166, R223 ;  /* 0x000000dfa6d77220 */ /* 0x000fe20000410000 */
[----:B------:R-:W-:Y:S01]  /*3c50*/  F2FP.F16.F32.PACK_AB R9, RZ, R9 ;  /* 0x00000009ff09723e */ /* 0x000fe200000000ff */
[--C-:B------:R-:W-:Y:S01]  /*3c60*/  FADD.FTZ R171, R171, -R168.reuse ;  /* 0x800000a8abab7221 */ /* 0x100fe20000010000 */
[----:B------:R-:W-:Y:S01]  /*3c70*/  F2FP.F16.F32.PACK_AB R167, RZ, R167 ;  /* 0x000000a7ffa7723e */ /* 0x000fe200000000ff */
[----:B------:R-:W-:Y:S01]  /*3c80*/  HFMA2 R159, R240.H0_H0, R159.H0_H0, R239.H0_H0 ;  /* 0x2000009ff09f7231 */ /* 0x000fe200000408ef */
[----:B------:R-:W-:Y:S01]  /*3c90*/  F2FP.F16.F32.PACK_AB R169, RZ, R169 ;  /* 0x000000a9ffa9723e */ /* 0x000fe200000000ff */
[--C-:B------:R-:W-:Y:S01]  /*3ca0*/  FADD.FTZ R247, R247, -R168.reuse ;  /* 0x800000a8f7f77221 */ /* 0x100fe20000010000 */
        /* <DEDUP_REMOVED lines=8> */
[----:B------:R-:W-:Y:S01]  /*3d30*/  SHF.R.U32.HI R241, RZ, 0x10, R95 ;  /* 0x00000010fff17819 */ /* 0x000fe2000001165f */
[--C-:B------:R-:W-:Y:S01]  /*3d40*/  FADD.FTZ R29, R29, -R168.reuse ;  /* 0x800000a81d1d7221 */ /* 0x100fe20000010000 */
[----:B------:R-:W-:Y:S01]  /*3d50*/  SHF.R.U32.HI R242, RZ, 0x10, R143 ;  /* 0x00000010fff27819 */ /* 0x000fe2000001168f */
[----:B------:R-:W-:Y:S01]  /*3d60*/  HFMA2 R167, R238.H0_H0, R167.H0_H0, R237.H0_H0 ;  /* 0x200000a7eea77231 */ /* 0x000fe200000408ed */
[----:B------:R-:W-:Y:S01]  /*3d70*/  F2FP.F16.F32.PACK_AB R211, RZ, R211 ;  /* 0x000000d3ffd3723e */ /* 0x000fe200000000ff */
[--C-:B------:R-:W-:Y:S01]  /*3d80*/  FADD.FTZ R21, R21, -R168.reuse ;  /* 0x800000a815157221 */ /* 0x100fe20000010000 */
        /* <DEDUP_REMOVED lines=17> */
[----:B------:R-:W-:Y:S01]  /*3ea0*/  HFMA2 R199, R236.H0_H0, R199.H0_H0, R235.H0_H0 ;  /* 0x200000c7ecc77231 */ /* 0x000fe200000408eb */
[----:B------:R-:W-:Y:S01]  /*3eb0*/  SHF.R.U64 R241, R88, 0x10, R89 ;  /* 0x0000001058f17819 */ /* 0x000fe20000001259 */
[----:B------:R-:W-:Y:S01]  /*3ec0*/  FMUL.FTZ R173, R166, R173 ;  /* 0x000000ada6ad7220 */ /* 0x000fe20000410000 */
[----:B------:R-:W-:Y:S01]  /*3ed0*/  SHF.R.U64 R242, R136, 0x10, R137 ;  /* 0x0000001088f27819 */ /* 0x000fe20000001289 */
[----:B------:R-:W-:Y:S01]  /*3ee0*/  HFMA2 R201, R238.H0_H0, R201.H0_H0, R237.H0_H0 ;  /* 0x200000c9eec97231 */ /* 0x000fe200000408ed */
[----:B------:R-:W-:Y:S01]  /*3ef0*/  F2FP.F16.F32.PACK_AB R226, RZ, R226 ;  /* 0x000000e2ffe2723e */ /* 0x000fe200000000ff */
[--C-:B------:R-:W-:Y:S01]  /*3f00*/  FADD.FTZ R233, R233, -R168.reuse ;  /* 0x800000a8e9e97221 */ /* 0x100fe20000010000 */
[----:B------:R-:W-:Y:S01]  /*3f10*/  SHF.R.U64 R240, R84, 0x10, R85 ;  /* 0x0000001054f07819 */ /* 0x000fe20000001255 */
[----:B------:R-:W-:Y:S01]  /*3f20*/  HFMA2 R209, R242.H0_H0, R209.H0_H0, R241.H0_H0 ;  /* 0x200000d1f2d17231 */ /* 0x000fe200000408f1 */
[----:B------:R-:W-:Y:S01]  /*3f30*/  SHF.R.U64 R239, R132, 0x10, R133 ;  /* 0x0000001084ef7819 */ /* 0x000fe20000001285 */
[--C-:B------:R-:W-:Y:S01]  /*3f40*/  FADD.FTZ R249, R249, -R168.reuse ;  /* 0x800000a8f9f97221 */ /* 0x100fe20000010000 */
        /* <DEDUP_REMOVED lines=9> */
[----:B------:R-:W-:Y:S01]  /*3fe0*/  FADD.FTZ R245, R245, -R168 ;  /* 0x800000a8f5f57221 */ /* 0x000fe20000010000 */
[----:B------:R-:W-:Y:S01]  /*3ff0*/  SHF.R.U32.HI R237, RZ, 0x10, R87 ;  /* 0x00000010ffed7819 */ /* 0x000fe20000011657 */
[C---:B------:R-:W-:Y:S01]  /*4000*/  FMUL.FTZ R233, R166.reuse, R251 ;  /* 0x000000fba6e97220 */ /* 0x040fe20000410000 */
[----:B------:R-:W-:Y:S01]  /*4010*/  SHF.R.U32.HI R238, RZ, 0x10, R135 ;  /* 0x00000010ffee7819 */ /* 0x000fe20000011687 */
[----:B------:R-:W-:Y:S01]  /*4020*/  HFMA2 R217, R236.H0_H0, R217.H0_H0, R235.H0_H0 ;  /* 0x200000d9ecd97231 */ /* 0x000fe200000408eb */
[----:B------:R-:W-:Y:S01]  /*4030*/  SHF.R.U32.HI R241, RZ, 0x10, R85 ;  /* 0x00000010fff17819 */ /* 0x000fe20000011655 */
[----:B------:R-:W-:Y:S01]  /*4040*/  FMUL.FTZ R171, R166, R245 ;  /* 0x000000f5a6ab7220 */ /* 0x000fe20000410000 */
[----:B------:R-:W-:Y:S01]  /*4050*/  SHF.R.U32.HI R242, RZ, 0x10, R133 ;  /* 0x00000010fff27819 */ /* 0x000fe20000011685 */
[----:B------:R-:W-:Y:S01]  /*4060*/  HFMA2 R215, R238.H0_H0, R215.H0_H0, R237.H0_H0 ;  /* 0x200000d7eed77231 */ /* 0x000fe200000408ed */
[----:B------:R-:W-:-:S02]  /*4070*/  F2FP.F16.F32.PACK_AB R234, RZ, R234 ;  /* 0x000000eaffea723e */ /* 0x000fc400000000ff */
[----:B------:R-:W-:Y:S01]  /*4080*/  SHF.R.U32.HI R239, RZ, 0x10, R79 ;  /* 0x00000010ffef7819 */ /* 0x000fe2000001164f */
[----:B------:R-:W-:Y:S01]  /*4090*/  HFMA2 R227, R242.H0_H0, R227.H0_H0, R241.H0_H0 ;  /* 0x200000e3f2e37231 */ /* 0x000fe200000408f1 */
[----:B------:R-:W-:Y:S02]  /*40a0*/  SHF.R.U32.HI R240, RZ, 0x10, R127 ;  /* 0x00000010fff07819 */ /* 0x000fe4000001167f */
[----:B------:R-:W-:Y:S02]  /*40b0*/  F2FP.F16.F32.PACK_AB R230, RZ, R230 ;  /* 0x000000e6ffe6723e */ /* 0x000fe400000000ff */
[----:B------:R-:W-:Y:S01]  /*40c0*/  F2FP.F16.F32.PACK_AB R229, RZ, R229 ;  /* 0x000000e5ffe5723e */ /* 0x000fe200000000ff */
[----:B------:R-:W-:Y:S01]  /*40d0*/  HFMA2 R234, R240.H0_H0, R234.H0_H0, R239.H0_H0 ;  /* 0x200000eaf0ea7231 */ /* 0x000fe200000408ef */
[----:B------:R-:W-:Y:S02]  /*40e0*/  F2FP.F16.F32.PACK_AB R175, RZ, R175 ;  /* 0x000000afffaf723e */ /* 0x000fe400000000ff */
[----:B------:R-:W-:-:S02]  /*40f0*/  SHF.R.U32.HI R236, RZ, 0x10, R83 ;  /* 0x00000010ffec7819 */ /* 0x000fc40000011653 */
[----:B------:R-:W-:Y:S02]  /*4100*/  SHF.R.U32.HI R235, RZ, 0x10, R131 ;  /* 0x00000010ffeb7819 */ /* 0x000fe40000011683 */
[----:B------:R-:W-:Y:S02]  /*4110*/  SHF.R.U64 R237, R80, 0x10, R81 ;  /* 0x0000001050ed7819 */ /* 0x000fe40000001251 */
[----:B------:R-:W-:Y:S01]  /*4120*/  SHF.R.U64 R238, R128, 0x10, R129 ;  /* 0x0000001080ee7819 */ /* 0x000fe20000001281 */
[----:B------:R-:W-:Y:S01]  /*4130*/  HFMA2 R230, R235.H0_H0, R230.H0_H0, R236.H0_H0 ;  /* 0x200000e6ebe67231 */ /* 0x000fe200000408ec */
[----:B------:R-:W-:Y:S02]  /*4140*/  SHF.R.U64 R242, R78, 0x10, R79 ;  /* 0x000000104ef27819 */ /* 0x000fe4000000124f */
[----:B------:R-:W-:Y:S01]  /*4150*/  SHF.R.U64 R241, R126, 0x10, R127 ;  /* 0x000000107ef17819 */ /* 0x000fe2000000127f */
[----:B------:R-:W-:Y:S01]  /*4160*/  HFMA2 R229, R238.H0_H0, R229.H0_H0, R237.H0_H0 ;  /* 0x200000e5eee57231 */ /* 0x000fe200000408ed */
[----:B------:R-:W-:-:S02]  /*4170*/  F2FP.F16.F32.PACK_AB R170, RZ, R170 ;  /* 0x000000aaffaa723e */ /* 0x000fc400000000ff */
[----:B------:R-:W-:Y:S01]  /*4180*/  SHF.R.U64 R239, R74, 0x10, R75 ;  /* 0x000000104aef7819 */ /* 0x000fe2000000124b */
[----:B------:R-:W-:Y:S01]  /*4190*/  HFMA2 R175, R241.H0_H0, R175.H0_H0, R242.H0_H0 ;  /* 0x200000aff1af7231 */ /* 0x000fe200000408f2 */
[----:B------:R-:W-:Y:S02]  /*41a0*/  SHF.R.U64 R240, R122, 0x10, R123 ;  /* 0x000000107af07819 */ /* 0x000fe4000000127b */
[----:B------:R-:W-:Y:S02]  /*41b0*/  F2FP.F16.F32.PACK_AB R39, RZ, R39 ;  /* 0x00000027ff27723e */ /* 0x000fe400000000ff */
[----:B------:R-:W-:Y:S01]  /*41c0*/  SHF.R.U64 R243, R102, 0x10, R103 ;  /* 0x0000001066f37819 */ /* 0x000fe20000001267 */
[----:B------:R-:W-:Y:S01]  /*41d0*/  HFMA2 R170, R240.H0_H0, R170.H0_H0, R239.H0_H0 ;  /* 0x200000aaf0aa7231 */ /* 0x000fe200000408ef */
[----:B------:R-:W-:Y:S02]  /*41e0*/  F2FP.F16.F32.PACK_AB R178, RZ, R178 ;  /* 0x000000b2ffb2723e */ /* 0x000fe400000000ff */
[----:B------:R-:W-:Y:S01]  /*41f0*/  F2FP.F16.F32.PACK_AB R164, RZ, R164 ;  /* 0x000000a4ffa4723e */ /* 0x000fe200000000ff */
[----:B------:R-:W-:Y:S01]  /*4200*/  HFMA2 R39, R244.H0_H0, R39.H0_H0, R243.H0_H0 ;  /* 0x20000027f4277231 */ /* 0x000fe200000408f3 */
[----:B------:R-:W-:-:S02]  /*4210*/  F2FP.F16.F32.PACK_AB R179, RZ, R179 ;  /* 0x000000b3ffb3723e */ /* 0x000fc400000000ff */
[----:B------:R-:W-:Y:S02]  /*4220*/  SHF.R.U32.HI R241, RZ, 0x10, R77 ;  /* 0x00000010fff17819 */ /* 0x000fe4000001164d */
[----:B------:R-:W-:Y:S02]  /*4230*/  SHF.R.U32.HI R242, RZ, 0x10, R125 ;  /* 0x00000010fff27819 */ /* 0x000fe4000001167d */
[----:B------:R-:W-:Y:S02]  /*4240*/  SHF.R.U32.HI R237, RZ, 0x10, R75 ;  /* 0x00000010ffed7819 */ /* 0x000fe4000001164b */
[----:B------:R-:W-:Y:S01]  /*4250*/  SHF.R.U32.HI R238, RZ, 0x10, R123 ;  /* 0x00000010ffee7819 */ /* 0x000fe2000001167b */
[----:B------:R-:W-:Y:S01]  /*4260*/  HFMA2 R178, R242.H0_H0, R178.H0_H0, R241.H0_H0 ;  /* 0x200000b2f2b27231 */ /* 0x000fe200000408f1 */
[----:B------:R-:W-:Y:S02]  /*4270*/  SHF.R.U64 R236, R72, 0x10, R73 ;  /* 0x0000001048ec7819 */ /* 0x000fe40000001249 */
[----:B------:R-:W-:Y:S01]  /*4280*/  SHF.R.U64 R235, R120, 0x10, R121 ;  /* 0x0000001078eb7819 */ /* 0x000fe20000001279 */
[----:B------:R-:W-:Y:S01]  /*4290*/  HFMA2 R164, R238.H0_H0, R164.H0_H0, R237.H0_H0 ;  /* 0x200000a4eea47231 */ /* 0x000fe200000408ed */
[----:B------:R-:W-:-:S02]  /*42a0*/  F2FP.F16.F32.PACK_AB R200, RZ, R200 ;  /* 0x000000c8ffc8723e */ /* 0x000fc400000000ff */
[----:B------:R-:W-:Y:S01]  /*42b0*/  SHF.R.U32.HI R239, RZ, 0x10, R71 ;  /* 0x00000010ffef7819 */ /* 0x000fe20000011647 */
[----:B------:R-:W-:Y:S01]  /*42c0*/  HFMA2 R179, R235.H0_H0, R179.H0_H0, R236.H0_H0 ;  /* 0x200000b3ebb37231 */ /* 0x000fe200000408ec */
[----:B------:R-:W-:Y:S02]  /*42d0*/  SHF.R.U32.HI R240, RZ, 0x10, R119 ;  /* 0x00000010fff07819 */ /* 0x000fe40000011677 */
[----:B------:R-:W-:Y:S02]  /*42e0*/  F2FP.F16.F32.PACK_AB R19, RZ, R19 ;  /* 0x00000013ff13723e */ /* 0x000fe400000000ff */
[----:B------:R-:W-:Y:S01]  /*42f0*/  SHF.R.U32.HI R243, RZ, 0x10, R99 ;  /* 0x00000010fff37819 */ /* 0x000fe20000011663 */
[----:B------:R-:W-:Y:S01]  /*4300*/  HFMA2 R200, R240.H0_H0, R200.H0_H0, R239.H0_H0 ;  /* 0x200000c8f0c87231 */ /* 0x000fe200000408ef */
[----:B------:R-:W-:Y:S02]  /*4310*/  SHF.R.U32.HI R244, RZ, 0x10, R147 ;  /* 0x00000010fff47819 */ /* 0x000fe40000011693 */
[----:B------:R-:W-:-:S02]  /*4320*/  F2FP.F16.F32.PACK_AB R181, RZ, R181 ;  /* 0x000000b5ffb5723e */ /* 0x000fc400000000ff */
[----:B------:R-:W-:Y:S01]  /*4330*/  F2FP.F16.F32.PACK_AB R185, RZ, R185 ;  /* 0x000000b9ffb9723e */ /* 0x000fe200000000ff */
[----:B------:R-:W-:Y:S01]  /*4340*/  HFMA2 R19, R244.H0_H0, R19.H0_H0, R243.H0_H0 ;  /* 0x20000013f4137231 */ /* 0x000fe200000408f3 */
[----:B------:R-:W-:Y:S02]  /*4350*/  F2FP.F16.F32.PACK_AB R198, RZ, R198 ;  /* 0x000000c6ffc6723e */ /* 0x000fe400000000ff */
[----:B------:R-:W-:Y:S02]  /*4360*/  SHF.R.U64 R242, R70, 0x10, R71 ;  /* 0x0000001046f27819 */ /* 0x000fe40000001247 */
[----:B------:R-:W-:Y:S02]  /*4370*/  SHF.R.U64 R241, R118, 0x10, R119 ;  /* 0x0000001076f17819 */ /* 0x000fe40000001277 */
[----:B------:R-:W-:Y:S02]  /*4380*/  SHF.R.U64 R238, R68, 0x10, R69 ;  /* 0x0000001044ee7819 */ /* 0x000fe40000001245 */
[----:B------:R-:W-:Y:S01]  /*4390*/  SHF.R.U64 R237, R116, 0x10, R117 ;  /* 0x0000001074ed7819 */ /* 0x000fe20000001275 */
[----:B------:R-:W-:Y:S01]  /*43a0*/  HFMA2 R181, R241.H0_H0, R181.H0_H0, R242.H0_H0 ;  /* 0x200000b5f1b57231 */ /* 0x000fe200000408f2 */
[----:B------:R-:W-:-:S02]  /*43b0*/  SHF.R.U32.HI R235, RZ, 0x10, R69 ;  /* 0x00000010ffeb7819 */ /* 0x000fc40000011645 */
[----:B------:R-:W-:Y:S01]  /*43c0*/  SHF.R.U32.HI R236, RZ, 0x10, R117 ;  /* 0x00000010ffec7819 */ /* 0x000fe20000011675 */
[----:B------:R-:W-:Y:S01]  /*43d0*/  HFMA2 R185, R237.H0_H0, R185.H0_H0, R238.H0_H0 ;  /* 0x200000b9edb97231 */ /* 0x000fe200000408ee */
[----:B------:R-:W-:Y:S02]  /*43e0*/  F2FP.F16.F32.PACK_AB R210, RZ, R210 ;  /* 0x000000d2ffd2723e */ /* 0x000fe400000000ff */
[----:B------:R-:W-:Y:S01]  /*43f0*/  SHF.R.U32.HI R239, RZ, 0x10, R65 ;  /* 0x00000010ffef7819 */ /* 0x000fe20000011641 */
[----:B------:R-:W-:Y:S01]  /*4400*/  HFMA2 R198, R236.H0_H0, R198.H0_H0, R235.H0_H0 ;  /* 0x200000c6ecc67231 */ /* 0x000fe200000408eb */
[----:B------:R-:W-:Y:S02]  /*4410*/  SHF.R.U32.HI R240, RZ, 0x10, R113 ;  /* 0x00000010fff07819 */ /* 0x000fe40000011671 */
[----:B------:R-:W-:Y:S02]  /*4420*/  F2FP.F16.F32.PACK_AB R33, RZ, R33 ;  /* 0x00000021ff21723e */ /* 0x000fe400000000ff */
        /* <DEDUP_REMOVED lines=8> */
[----:B------:R-:W-:Y:S02]  /*44b0*/  SHF.R.U32.HI R235, RZ, 0x10, R67 ;  /* 0x00000010ffeb7819 */ /* 0x000fe40000011643 */
[----:B------:R-:W-:Y:S02]  /*44c0*/  SHF.R.U32.HI R242, RZ, 0x10, R115 ;  /* 0x00000010fff27819 */ /* 0x000fe40000011673 */
        /* <DEDUP_REMOVED lines=18> */
[----:B------:R-:W-:Y:S01]  /*45f0*/  SHF.R.U32.HI R243, RZ, 0x10, R89 ;  /* 0x00000010fff37819 */ /* 0x000fe20000011659 */
[----:B------:R-:W-:Y:S01]  /*4600*/  HFMA2 R29, R151.H0_H0, R29.H0_H0, R103.H0_H0 ;  /* 0x2000001d971d7231 */ /* 0x000fe20000040867 */
[----:B------:R-:W-:Y:S02]  /*4610*/  SHF.R.U32.HI R244, RZ, 0x10, R137 ;  /* 0x00000010fff47819 */ /* 0x000fe40000011689 */
[----:B------:R-:W-:-:S02]  /*4620*/  LOP3.LUT R35, R35, 0xffff, RZ, 0xc0, !PT ;  /* 0x0000ffff23237812 */ /* 0x000fc400078ec0ff */
[----:B------:R-:W-:Y:S01]  /*4630*/  F2FP.F16.F32.PACK_AB R21, RZ, R21 ;  /* 0x00000015ff15723e */ /* 0x000fe200000000ff */
        /* <DEDUP_REMOVED lines=11> */
[----:B------:R-:W-:Y:S02]  /*46f0*/  LOP3.LUT R33, R33, 0xffff, RZ, 0xc0, !PT ;  /* 0x0000ffff21217812 */ /* 0x000fe400078ec0ff */
[----:B------:R-:W-:Y:S01]  /*4700*/  SHF.L.U64.HI R180, R35, 0x10, RZ ;  /* 0x0000001023b47819 */ /* 0x000fe200000102ff */
[----:B------:R-:W-:Y:S01]  /*4710*/  HFMA2 R212, R242.H0_H0, R212.H0_H0, R241.H0_H0 ;  /* 0x200000d4f2d47231 */ /* 0x000fe200000408f1 */
[----:B------:R-:W-:Y:S02]  /*4720*/  F2FP.F16.F32.PACK_AB R184, RZ, R184 ;  /* 0x000000b8ffb8723e */ /* 0x000fe400000000ff */
[----:B------:R-:W-:Y:S02]  /*4730*/  F2FP.F16.F32.PACK_AB R5, RZ, R5 ;  /* 0x00000005ff05723e */ /* 0x000fe400000000ff */
[----:B------:R-:W-:Y:S01]  /*4740*/  F2FP.F16.F32.PACK_AB R225, RZ, R225 ;  /* 0x000000e1ffe1723e */ /* 0x000fe200000000ff */
[----:B------:R-:W-:Y:S01]  /*4750*/  HFMA2 R242, R116.H0_H0, R184.H0_H0, R68.H0_H0 ;  /* 0x200000b874f27231 */ /* 0x000fe20000040844 */
[----:B------:R-:W-:Y:S01]  /*4760*/  SHF.R.U64 R243, R82, 0x10, R83 ;  /* 0x0000001052f37819 */ /* 0x000fe20000001253 */
[----:B------:R-:W-:Y:S01]  /*4770*/  HFMA2 R5, R144.H0_H0, R5.H0_H0, R96.H0_H0 ;  /* 0x2000000590057231 */ /* 0x000fe20000040860 */
[----:B------:R-:W-:-:S02]  /*4780*/  SHF.R.U64 R244, R130, 0x10, R131 ;  /* 0x0000001082f47819 */ /* 0x000fc40000001283 */
[----:B------:R-:W-:Y:S02]  /*4790*/  F2FP.F16.F32.PACK_AB R17, RZ, R17 ;  /* 0x00000011ff11723e */ /* 0x000fe400000000ff */
[----:B------:R-:W-:Y:S01]  /*47a0*/  LOP3.LUT R25, R25, 0xffff, RZ, 0xc0, !PT ;  /* 0x0000ffff19197812 */ /* 0x000fe200078ec0ff */
[----:B------:R-:W-:Y:S01]  /*47b0*/  HFMA2 R225, R244.H0_H0, R225.H0_H0, R243.H0_H0 ;  /* 0x200000e1f4e17231 */ /* 0x000fe200000408f3 */
[----:B------:R-:W-:Y:S01]  /*47c0*/  PRMT R160, R45, 0x7610, R160 ;  /* 0x000076102da07816 */ /* 0x000fe200000000a0 */
[----:B------:R-:W-:Y:S01]  /*47d0*/  HFMA2 R17, R147.H0_H0, R17.H0_H0, R99.H0_H0 ;  /* 0x2000001193117231 */ /* 0x000fe20000040863 */
[----:B------:R-:W-:Y:S02]  /*47e0*/  LOP3.LUT R33, R33, 0xffff0000, R180, 0xf8, !PT ;  /* 0xffff000021217812 */ /* 0x000fe400078ef8b4 */
[----:B------:R-:W-:Y:S02]  /*47f0*/  F2FP.F16.F32.PACK_AB R193, RZ, R193 ;  /* 0x000000c1ffc1723e */ /* 0x000fe400000000ff */
[----:B------:R-:W-:-:S02]  /*4800*/  SHF.R.U64 R188, R58, 0x10, R59 ;  /* 0x000000103abc7819 */ /* 0x000fc4000000123b */
[----:B------:R-:W-:Y:S02]  /*4810*/  SHF.R.U64 R238, R108, 0x10, R109 ;  /* 0x000000106cee7819 */ /* 0x000fe4000000126d */
[----:B------:R-:W-:Y:S02]  /*4820*/  PRMT R180, R15, 0x7610, R180 ;  /* 0x000076100fb47816 */ /* 0x000fe400000000b4 */
[----:B------:R-:W-:Y:S01]  /*4830*/  F2FP.F16.F32.PACK_AB R49, RZ, R49 ;  /* 0x00000031ff31723e */ /* 0x000fe200000000ff */
[----:B------:R-:W-:Y:S01]  /*4840*/  HFMA2 R193, R238.H0_H0, R193.H0_H0, R188.H0_H0 ;  /* 0x200000c1eec17231 */ /* 0x000fe200000408bc */
[----:B------:R-:W-:Y:S02]  /*4850*/  F2FP.F16.F32.PACK_AB R158, RZ, R158 ;  /* 0x0000009eff9e723e */ /* 0x000fe400000000ff */
[----:B------:R-:W-:Y:S01]  /*4860*/  LOP3.LUT R15, R29, 0xffff, RZ, 0xc0, !PT ;  /* 0x0000ffff1d0f7812 */ /* 0x000fe200078ec0ff */
[----:B------:R-:W-:Y:S01]  /*4870*/  HFMA2 R49, R154.H0_H0, R49.H0_H0, R106.H0_H0 ;  /* 0x200000319a317231 */ /* 0x000fe2000004086a */
[----:B------:R-:W-:Y:S01]  /*4880*/  LOP3.LUT R29, R21, 0xffff, RZ, 0xc0, !PT ;  /* 0x0000ffff151d7812 */ /* 0x000fe200078ec0ff */
[----:B------:R-:W-:Y:S01]  /*4890*/  HFMA2 R238, R125.H0_H0, R158.H0_H0, R77.H0_H0 ;  /* 0x2000009e7dee7231 */ /* 0x000fe2000004084d */
[----:B------:R-:W-:-:S02]  /*48a0*/  SHF.L.U64.HI R184, R25, 0x10, RZ ;  /* 0x0000001019b87819 */ /* 0x000fc400000102ff */
[----:B------:R-:W-:Y:S02]  /*48b0*/  F2FP.F16.F32.PACK_AB R173, RZ, R173 ;  /* 0x000000adffad723e */ /* 0x000fe400000000ff */
[----:B------:R-:W-:Y:S02]  /*48c0*/  SHF.R.U32.HI R244, RZ, 0x10, R81 ;  /* 0x00000010fff47819 */ /* 0x000fe40000011651 */
[----:B------:R-:W-:Y:S02]  /*48d0*/  SHF.R.U32.HI R243, RZ, 0x10, R129 ;  /* 0x00000010fff37819 */ /* 0x000fe40000011681 */
[----:B------:R-:W-:Y:S02]  /*48e0*/  LOP3.LUT R160, R160, 0xffff, RZ, 0xc0, !PT ;  /* 0x0000ffffa0a07812 */ /* 0x000fe400078ec0ff */
[----:B------:R-:W-:Y:S01]  /*48f0*/  F2FP.F16.F32.PACK_AB R41, RZ, R41 ;  /* 0x00000029ff29723e */ /* 0x000fe200000000ff */
[----:B------:R-:W-:Y:S01]  /*4900*/  HFMA2 R173, R243.H0_H0, R173.H0_H0, R244.H0_H0 ;  /* 0x200000adf3ad7231 */ /* 0x000fe200000408f4 */
[----:B------:R-:W-:-:S02]  /*4910*/  F2FP.F16.F32.PACK_AB R37, RZ, R37 ;  /* 0x00000025ff25723e */ /* 0x000fc400000000ff */
[----:B------:R-:W-:Y:S01]  /*4920*/  LOP3.LUT R21, R11, 0xffff, RZ, 0xc0, !PT ;  /* 0x0000ffff0b157812 */ /* 0x000fe200078ec0ff */
[----:B------:R-:W-:Y:S01]  /*4930*/  HFMA2 R41, R155.H0_H0, R41.H0_H0, R107.H0_H0 ;  /* 0x200000299b297231 */ /* 0x000fe2000004086b */
[----:B------:R-:W-:Y:S01]  /*4940*/  LOP3.LUT R9, R9, 0xffff, RZ, 0xc0, !PT ;  /* 0x0000ffff09097812 */ /* 0x000fe200078ec0ff */
[----:B------:R-:W-:Y:S01]  /*4950*/  HFMA2 R37, R150.H0_H0, R37.H0_H0, R102.H0_H0 ;  /* 0x2000002596257231 */ /* 0x000fe20000040866 */
[--C-:B------:R-:W-:Y:S02]  /*4960*/  LOP3.LUT R11, R29, 0xffff0000, R184.reuse, 0xf8, !PT ;  /* 0xffff00001d0b7812 */ /* 0x100fe400078ef8b8 */
[----:B------:R-:W-:Y:S02]  /*4970*/  F2FP.F16.F32.PACK_AB R3, RZ, R3 ;  /* 0x00000003ff03723e */ /* 0x000fe400000000ff */
[----:B------:R-:W-:Y:S02]  /*4980*/  SHF.L.U32 R158, R160, 0x10, RZ ;  /* 0x00000010a09e7819 */ /* 0x000fe400000006ff */
[----:B------:R-:W-:Y:S01]  /*4990*/  PRMT R184, R5, 0x7610, R184 ;  /* 0x0000761005b87816 */ /* 0x000fe200000000b8 */
[----:B------:R-:W-:Y:S01]  /*49a0*/  HFMA2 R3, R145.H0_H0, R3.H0_H0, R97.H0_H0 ;  /* 0x2000000391037231 */ /* 0x000fe20000040861 */
[----:B------:R-:W-:-:S02]  /*49b0*/  F2FP.F16.F32.PACK_AB R182, RZ, R182 ;  /* 0x000000b6ffb6723e */ /* 0x000fc400000000ff */
[----:B------:R-:W-:Y:S02]  /*49c0*/  LOP3.LUT R5, R17, 0xffff, RZ, 0xc0, !PT ;  /* 0x0000ffff11057812 */ /* 0x000fe400078ec0ff */
[----:B------:R-:W-:Y:S01]  /*49d0*/  F2FP.F16.F32.PACK_AB R163, RZ, R163 ;  /* 0x000000a3ffa3723e */ /* 0x000fe200000000ff */
[----:B------:R-:W-:Y:S01]  /*49e0*/  HFMA2 R241, R118.H0_H0, R182.H0_H0, R70.H0_H0 ;  /* 0x200000b676f17231 */ /* 0x000fe20000040846 */
[----:B------:R-:W-:Y:S02]  /*49f0*/  F2FP.F16.F32.PACK_AB R176, RZ, R176 ;  /* 0x000000b0ffb0723e */ /* 0x000fe400000000ff */
[----:B------:R-:W-:Y:S01]  /*4a00*/  SHF.R.U64 R243, R76, 0x10, R77 ;  /* 0x000000104cf37819 */ /* 0x000fe2000000124d */
[----:B------:R-:W-:Y:S01]  /*4a10*/  HFMA2 R163, R137.H0_H0, R163.H0_H0, R89.H0_H0 ;  /* 0x200000a389a37231 */ /* 0x000fe20000040859 */
[----:B------:R-:W-:Y:S02]  /*4a20*/  SHF.R.U64 R244, R124, 0x10, R125 ;  /* 0x000000107cf47819 */ /* 0x000fe4000000127d */
[----:B------:R-:W-:-:S02]  /*4a30*/  SHF.L.U32 R17, R9, 0x10, RZ ;  /* 0x0000001009117819 */ /* 0x000fc400000006ff */
[----:B------:R-:W-:Y:S01]  /*4a40*/  F2FP.F16.F32.PACK_AB R162, RZ, R162 ;  /* 0x000000a2ffa2723e */ /* 0x000fe200000000ff */
[----:B------:R-:W-:Y:S01]  /*4a50*/  HFMA2 R176, R244.H0_H0, R176.H0_H0, R243.H0_H0 ;  /* 0x200000b0f4b07231 */ /* 0x000fe200000408f3 */
[--C-:B------:R-:W-:Y:S02]  /*4a60*/  LOP3.LUT R158, R158, 0xffff, R49.reuse, 0xf8, !PT ;  /* 0x0000ffff9e9e7812 */ /* 0x100fe400078ef831 */
[----:B------:R-:W-:Y:S01]  /*4a70*/  PRMT R49, R39, 0x7610, R49 ;  /* 0x0000761027317816 */ /* 0x000fe20000000031 */
[----:B------:R-:W-:Y:S01]  /*4a80*/  HFMA2 R240, R120.H0_H0, R162.H0_H0, R72.H0_H0 ;  /* 0x200000a278f07231 */ /* 0x000fe20000040848 */
[----:B------:R-:W-:Y:S02]  /*4a90*/  F2FP.F16.F32.PACK_AB R23, RZ, R23 ;  /* 0x00000017ff17723e */ /* 0x000fe400000000ff */
[----:B------:R-:W-:Y:S02]  /*4aa0*/  LOP3.LUT R184, R17, 0xffff, R184, 0xf8, !PT ;  /* 0x0000ffff11b87812 */ /* 0x000fe400078ef8b8 */
[----:B------:R-:W-:Y:S01]  /*4ab0*/  LOP3.LUT R41, R41, 0xffff, RZ, 0xc0, !PT ;  /* 0x0000ffff29297812 */ /* 0x000fe200078ec0ff */
[----:B------:R-:W-:Y:S01]  /*4ac0*/  HFMA2 R23, R148.H0_H0, R23.H0_H0, R100.H0_H0 ;  /* 0x2000001794177231 */ /* 0x000fe20000040864 */
[----:B------:R-:W-:-:S02]  /*4ad0*/  SHF.L.U64.HI R182, R160, 0x10, RZ ;  /* 0x00000010a0b67819 */ /* 0x000fc400000102ff */
[----:B------:R-:W-:Y:S02]  /*4ae0*/  PRMT R17, R201, 0x7610, R17 ;  /* 0x00007610c9117816 */ /* 0x000fe40000000011 */
[----:B------:R-:W-:Y:S02]  /*4af0*/  F2FP.F16.F32.PACK_AB R7, RZ, R7 ;  /* 0x00000007ff07723e */ /* 0x000fe400000000ff */
[----:B------:R-:W-:Y:S02]  /*4b00*/  F2FP.F16.F32.PACK_AB R174, RZ, R174 ;  /* 0x000000aeffae723e */ /* 0x000fe400000000ff */
[----:B------:R-:W-:Y:S01]  /*4b10*/  SHF.R.U32.HI R243, RZ, 0x10, R73 ;  /* 0x00000010fff37819 */ /* 0x000fe20000011649 */
[----:B------:R-:W-:Y:S01]  /*4b20*/  HFMA2 R7, R142.H0_H0, R7.H0_H0, R94.H0_H0 ;  /* 0x200000078e077231 */ /* 0x000fe2000004085e */
[----:B------:R-:W-:Y:S02]  /*4b30*/  SHF.R.U32.HI R244, RZ, 0x10, R121 ;  /* 0x00000010fff47819 */ /* 0x000fe40000011679 */
[----:B------:R-:W-:-:S02]  /*4b40*/  PRMT R39, R37, 0x7610, R39 ;  /* 0x0000761025277816 */ /* 0x000fc40000000027 */
[----:B------:R-:W-:Y:S01]  /*4b50*/  LOP3.LUT R209, R209, 0xffff, RZ, 0xc0, !PT ;  /* 0x0000ffffd1d17812 */ /* 0x000fe200078ec0ff */
[----:B------:R-:W-:Y:S01]  /*4b60*/  HFMA2 R174, R244.H0_H0, R174.H0_H0, R243.H0_H0 ;  /* 0x200000aef4ae7231 */ /* 0x000fe200000408f3 */
[----:B------:R-:W-:Y:S02]  /*4b70*/  LOP3.LUT R37, R49, 0xffff, RZ, 0xc0, !PT ;  /* 0x0000ffff31257812 */ /* 0x000fe400078ec0ff */
[----:B------:R-:W-:Y:S02]  /*4b80*/  F2FP.F16.F32.PACK_AB R161, RZ, R161 ;  /* 0x000000a1ffa1723e */ /* 0x000fe400000000ff */
[----:B------:R-:W-:Y:S02]  /*4b90*/  F2FP.F16.F32.PACK_AB R205, RZ, R205 ;  /* 0x000000cdffcd723e */ /* 0x000fe400000000ff */
[----:B------:R-:W-:Y:S01]  /*4ba0*/  SHF.L.U32 R162, R35, 0x10, RZ ;  /* 0x0000001023a27819 */ /* 0x000fe200000006ff */
[----:B------:R-:W-:Y:S01]  /*4bb0*/  HFMA2 R161, R141.H0_H0, R161.H0_H0, R93.H0_H0 ;  /* 0x200000a18da17231 */ /* 0x000fe2000004085d */
[----:B------:R-:W-:Y:S01]  /*4bc0*/  LOP3.LUT R3, R3, 0xffff, RZ, 0xc0, !PT ;  /* 0x0000ffff03037812 */ /* 0x000fe200078ec0ff */
[----:B------:R-:W-:Y:S01]  /*4bd0*/  HFMA2 R205, R139.H0_H0, R205.H0_H0, R91.H0_H0 ;  /* 0x200000cd8bcd7231 */ /* 0x000fe2000004085b */
[----:B------:R-:W-:-:S02]  /*4be0*/  SHF.L.U64.HI R188, R9, 0x10, RZ ;  /* 0x0000001009bc7819 */ /* 0x000fc400000102ff */
[----:B------:R-:W-:Y:S02]  /*4bf0*/  LOP3.LUT R35, R41, 0xffff0000, R182, 0xf8, !PT ;  /* 0xffff000029237812 */ /* 0x000fe400078ef8b6 */
[----:B------:R-:W-:Y:S02]  /*4c00*/  LOP3.LUT R17, R17, 0xffff, RZ, 0xc0, !PT ;  /* 0x0000ffff11117812 */ /* 0x000fe400078ec0ff */
[----:B------:R-:W-:Y:S02]  /*4c10*/  F2FP.F16.F32.PACK_AB R223, RZ, R223 ;  /* 0x000000dfffdf723e */ /* 0x000fe400000000ff */
[----:B------:R-:W-:Y:S02]  /*4c20*/  SHF.L.U32 R182, R25, 0x10, RZ ;  /* 0x0000001019b67819 */ /* 0x000fe400000006ff */
[----:B------:R-:W-:Y:S01]  /*4c30*/  LOP3.LUT R163, R163, 0xffff, RZ, 0xc0, !PT ;  /* 0x0000ffffa3a37812 */ /* 0x000fe200078ec0ff */
[----:B------:R-:W-:Y:S01]  /*4c40*/  HFMA2 R223, R133.H0_H0, R223.H0_H0, R85.H0_H0 ;  /* 0x200000df85df7231 */ /* 0x000fe20000040855 */
[----:B------:R-:W-:-:S02]  /*4c50*/  SHF.L.U64.HI R248, R209, 0x10, RZ ;  /* 0x00000010d1f87819 */ /* 0x000fc400000102ff */
[----:B------:R-:W-:Y:S02]  /*4c60*/  F2FP.F16.F32.PACK_AB R190, RZ, R190 ;  /* 0x000000beffbe723e */ /* 0x000fe400000000ff */
[----:B------:R-:W-:Y:S02]  /*4c70*/  SHF.L.U64.HI R186, R37, 0x10, RZ ;  /* 0x0000001025ba7819 */ /* 0x000fe400000102ff */
[----:B------:R-:W-:Y:S01]  /*4c80*/  F2FP.F16.F32.PACK_AB R232, RZ, R232 ;  /* 0x000000e8ffe8723e */ /* 0x000fe200000000ff */
[----:B------:R-:W-:Y:S01]  /*4c90*/  HFMA2 R45, R156.H0_H0, R190.H0_H0, R62.H0_H0 ;  /* 0x200000be9c2d7231 */ /* 0x000fe2000004083e */
[----:B------:R-:W-:Y:S02]  /*4ca0*/  F2FP.F16.F32.PACK_AB R202, RZ, R202 ;  /* 0x000000caffca723e */ /* 0x000fe400000000ff */
[----:B------:R-:W-:Y:S01]  /*4cb0*/  SHF.R.U64 R243, R66, 0x10, R67 ;  /* 0x0000001042f37819 */ /* 0x000fe20000001243 */
[----:B------:R-:W-:Y:S01]  /*4cc0*/  HFMA2 R232, R126.H0_H0, R232.H0_H0, R78.H0_H0 ;  /* 0x200000e87ee87231 */ /* 0x000fe2000004084e */
[----:B------:R-:W-:-:S02]  /*4cd0*/  SHF.R.U64 R244, R114, 0x10, R115 ;  /* 0x0000001072f47819 */ /* 0x000fc40000001273 */
[----:B------:R-:W-:Y:S02]  /*4ce0*/  SHF.L.U32 R160, R37, 0x10, RZ ;  /* 0x0000001025a07819 */ /* 0x000fe400000006ff */
[----:B------:R-:W-:Y:S01]  /*4cf0*/  LOP3.LUT R3, R3, 0xffff0000, R188, 0xf8, !PT ;  /* 0xffff000003037812 */ /* 0x000fe200078ef8bc */
[----:B------:R-:W-:Y:S01]  /*4d00*/  HFMA2 R202, R244.H0_H0, R202.H0_H0, R243.H0_H0 ;  /* 0x200000caf4ca7231 */ /* 0x000fe200000408f3 */
[----:B------:R-:W-:Y:S02]  /*4d10*/  F2FP.F16.F32.PACK_AB R231, RZ, R231 ;  /* 0x000000e7ffe7723e */ /* 0x000fe400000000ff */
[C---:B------:R-:W-:Y:S02]  /*4d20*/  SHF.L.U32 R188, R17.reuse, 0x10, RZ ;  /* 0x0000001011bc7819 */ /* 0x040fe400000006ff */
[----:B------:R-:W-:Y:S01]  /*4d30*/  SHF.L.U64.HI R250, R17, 0x10, RZ ;  /* 0x0000001011fa7819 */ /* 0x000fe200000102ff */
[----:B------:R-:W-:Y:S01]  /*4d40*/  HFMA2 R231, R131.H0_H0, R231.H0_H0, R83.H0_H0 ;  /* 0x200000e783e77231 */ /* 0x000fe20000040853 */
[----:B------:R-:W-:-:S02]  /*4d50*/  LOP3.LUT R182, R182, 0xffff, R23, 0xf8, !PT ;  /* 0x0000ffffb6b67812 */ /* 0x000fc400078ef817 */
[----:B------:R-:W-:Y:S02]  /*4d60*/  LOP3.LUT R195, R195, 0xffff, RZ, 0xc0, !PT ;  /* 0x0000ffffc3c37812 */ /* 0x000fe400078ec0ff */
[----:B------:R-:W-:Y:S02]  /*4d70*/  LOP3.LUT R17, R163, 0xffff0000, R248, 0xf8, !PT ;  /* 0xffff0000a3117812 */ /* 0x000fe400078ef8f8 */
[----:B------:R-:W-:Y:S02]  /*4d80*/  LOP3.LUT R15, R15, 0xffff0000, R186, 0xf8, !PT ;  /* 0xffff00000f0f7812 */ /* 0x000fe400078ef8ba */
[----:B------:R-:W-:Y:S02]  /*4d90*/  PRMT R23, R217, 0x7610, R23 ;  /* 0x00007610d9177816 */ /* 0x000fe40000000017 */
[----:B------:R-:W-:Y:S02]  /*4da0*/  PRMT R29, R225, 0x7610, R29 ;  /* 0x00007610e11d7816 */ /* 0x000fe4000000001d */
[----:B------:R-:W-:-:S02]  /*4db0*/  LOP3.LUT R248, R226, 0xffff, RZ, 0xc0, !PT ;  /* 0x0000ffffe2f87812 */ /* 0x000fc400078ec0ff */
[--C-:B------:R-:W-:Y:S02]  /*4dc0*/  LOP3.LUT R160, R160, 0xffff, R39.reuse, 0xf8, !PT ;  /* 0x0000ffffa0a07812 */ /* 0x100fe400078ef827 */
[----:B------:R-:W-:Y:S02]  /*4dd0*/  PRMT R186, R7, 0x7610, R186 ;  /* 0x0000761007ba7816 */ /* 0x000fe400000000ba */
[----:B------:R-:W-:Y:S02]  /*4de0*/  SHF.L.U32 R25, R21, 0x10, RZ ;  /* 0x0000001015197819 */ /* 0x000fe400000006ff */
[----:B------:R-:W-:Y:S02]  /*4df0*/  LOP3.LUT R7, R159, 0xffff, RZ, 0xc0, !PT ;  /* 0x0000ffff9f077812 */ /* 0x000fe400078ec0ff */
[----:B------:R-:W-:Y:S02]  /*4e00*/  SHF.L.U64.HI R190, R21, 0x10, RZ ;  /* 0x0000001015be7819 */ /* 0x000fe400000102ff */
[----:B------:R-:W-:-:S02]  /*4e10*/  PRMT R39, R175, 0x7610, R39 ;  /* 0x00007610af277816 */ /* 0x000fc40000000027 */
[----:B------:R-:W-:Y:S02]  /*4e20*/  F2FP.F16.F32.PACK_AB R228, RZ, R228 ;  /* 0x000000e4ffe4723e */ /* 0x000fe400000000ff */
[----:B------:R-:W-:Y:S02]  /*4e30*/  LOP3.LUT R161, R161, 0xffff, RZ, 0xc0, !PT ;  /* 0x0000ffffa1a17812 */ /* 0x000fe400078ec0ff */
[----:B------:R-:W-:Y:S01]  /*4e40*/  SHF.L.U64.HI R244, R195, 0x10, RZ ;  /* 0x00000010c3f47819 */ /* 0x000fe200000102ff */
[----:B------:R-:W-:Y:S01]  /*4e50*/  HFMA2 R228, R128.H0_H0, R228.H0_H0, R80.H0_H0 ;  /* 0x200000e480e47231 */ /* 0x000fe20000040850 */
[----:B------:R-:W-:Y:S02]  /*4e60*/  LOP3.LUT R21, R205, 0xffff, RZ, 0xc0, !PT ;  /* 0x0000ffffcd157812 */ /* 0x000fe400078ec0ff */
[----:B------:R-:W-:Y:S02]  /*4e70*/  LOP3.LUT R23, R23, 0xffff, RZ, 0xc0, !PT ;  /* 0x0000ffff17177812 */ /* 0x000fe400078ec0ff */
[----:B------:R-:W-:-:S02]  /*4e80*/  LOP3.LUT R29, R29, 0xffff, RZ, 0xc0, !PT ;  /* 0x0000ffff1d1d7812 */ /* 0x000fc400078ec0ff */
[C---:B------:R-:W-:Y:S02]  /*4e90*/  SHF.L.U32 R226, R248.reuse, 0x10, RZ ;  /* 0x00000010f8e27819 */ /* 0x040fe400000006ff */
[----:B------:R-:W-:Y:S02]  /*4ea0*/  F2FP.F16.F32.PACK_AB R43, RZ, R43 ;  /* 0x0000002bff2b723e */ /* 0x000fe400000000ff */
[----:B------:R-:W-:Y:S02]  /*4eb0*/  LOP3.LUT R223, R223, 0xffff, RZ, 0xc0, !PT ;  /* 0x0000ffffdfdf7812 */ /* 0x000fe400078ec0ff */
[----:B------:R-:W-:Y:S01]  /*4ec0*/  SHF.L.U64.HI R248, R248, 0x10, RZ ;  /* 0x00000010f8f87819 */ /* 0x000fe200000102ff */
[----:B------:R-:W-:Y:S01]  /*4ed0*/  HFMA2 R43, R152.H0_H0, R43.H0_H0, R104.H0_H0 ;  /* 0x2000002b982b7231 */ /* 0x000fe20000040868 */
[----:B------:R-:W-:Y:S02]  /*4ee0*/  LOP3.LUT R229, R229, 0xffff, RZ, 0xc0, !PT ;  /* 0x0000ffffe5e57812 */ /* 0x000fe400078ec0ff */
[----:B------:R-:W-:-:S02]  /*4ef0*/  F2FP.F16.F32.PACK_AB R233, RZ, R233 ;  /* 0x000000e9ffe9723e */ /* 0x000fc400000000ff */
[C---:B------:R-:W-:Y:S02]  /*4f00*/  SHF.L.U32 R9, R7.reuse, 0x10, RZ ;  /* 0x0000001007097819 */ /* 0x040fe400000006ff */
[----:B------:R-:W-:Y:S01]  /*4f10*/  SHF.L.U64.HI R246, R7, 0x10, RZ ;  /* 0x0000001007f67819 */ /* 0x000fe200000102ff */
[----:B------:R-:W-:Y:S01]  /*4f20*/  HFMA2 R233, R127.H0_H0, R233.H0_H0, R79.H0_H0 ;  /* 0x200000e97fe97231 */ /* 0x000fe2000004084f */
[----:B------:R-:W-:Y:S02]  /*4f30*/  LOP3.LUT R39, R39, 0xffff, RZ, 0xc0, !PT ;  /* 0x0000ffff27277812 */ /* 0x000fe400078ec0ff */
[----:B------:R-:W-:Y:S02]  /*4f40*/  F2FP.F16.F32.PACK_AB R57, RZ, R57 ;  /* 0x00000039ff39723e */ /* 0x000fe400000000ff */
[----:B------:R-:W-:Y:S02]  /*4f50*/  LOP3.LUT R7, R161, 0xffff0000, R244, 0xf8, !PT ;  /* 0xffff0000a1077812 */ /* 0x000fe400078ef8f4 */
[----:B------:R-:W-:Y:S01]  /*4f60*/  LOP3.LUT R21, R21, 0xffff0000, R250, 0xf8, !PT ;  /* 0xffff000015157812 */ /* 0x000fe200078ef8fa */
[----:B------:R-:W-:Y:S01]  /*4f70*/  HFMA2 R57, R140.H0_H0, R57.H0_H0, R92.H0_H0 ;  /* 0x200000398c397231 */ /* 0x000fe2000004085c */
[----:B------:R-:W-:-:S02]  /*4f80*/  PRMT R41, R232, 0x7610, R41 ;  /* 0x00007610e8297816 */ /* 0x000fc40000000029 */
[C---:B------:R-:W-:Y:S02]  /*4f90*/  SHF.L.U32 R244, R23.reuse, 0x10, RZ ;  /* 0x0000001017f47819 */ /* 0x040fe400000006ff */
[----:B------:R-:W-:Y:S02]  /*4fa0*/  SHF.L.U64.HI R250, R23, 0x10, RZ ;  /* 0x0000001017fa7819 */ /* 0x000fe400000102ff */
[----:B------:R-:W-:Y:S02]  /*4fb0*/  SHF.L.U32 R225, R29, 0x10, RZ ;  /* 0x000000101de17819 */ /* 0x000fe400000006ff */
[----:B------:R-:W-:Y:S02]  /*4fc0*/  LOP3.LUT R37, R231, 0xffff, RZ, 0xc0, !PT ;  /* 0x0000ffffe7257812 */ /* 0x000fe400078ec0ff */
[----:B------:R-:W-:Y:S02]  /*4fd0*/  SHF.L.U64.HI R232, R29, 0x10, RZ ;  /* 0x000000101de87819 */ /* 0x000fe400000102ff */
[----:B------:R-:W-:-:S02]  /*4fe0*/  LOP3.LUT R23, R223, 0xffff0000, R248, 0xf8, !PT ;  /* 0xffff0000df177812 */ /* 0x000fc400078ef8f8 */
[----:B------:R-:W-:Y:S02]  /*4ff0*/  SHF.L.U32 R29, R229, 0x10, RZ ;  /* 0x00000010e51d7819 */ /* 0x000fe400000006ff */
[----:B------:R-:W-:Y:S02]  /*5000*/  SHF.L.U32 R248, R39, 0x10, RZ ;  /* 0x0000001027f87819 */ /* 0x000fe400000006ff */
[----:B------:R-:W-:Y:S02]  /*5010*/  F2FP.F16.F32.PACK_AB R172, RZ, R172 ;  /* 0x000000acffac723e */ /* 0x000fe400000000ff */
[----:B------:R-:W-:Y:S02]  /*5020*/  LOP3.LUT R5, R5, 0xffff0000, R190, 0xf8, !PT ;  /* 0xffff000005057812 */ /* 0x000fe400078ef8be */
[----:B------:R-:W-:Y:S01]  /*5030*/  LOP3.LUT R37, R37, 0xffff0000, R232, 0xf8, !PT ;  /* 0xffff000025257812 */ /* 0x000fe200078ef8e8 */
[----:B------:R-:W-:Y:S01]  /*5040*/  HFMA2 R172, R121.H0_H0, R172.H0_H0, R73.H0_H0 ;  /* 0x200000ac79ac7231 */ /* 0x000fe20000040849 */
[----:B------:R-:W-:-:S02]  /*5050*/  SHF.L.U32 R190, R195, 0x10, RZ ;  /* 0x00000010c3be7819 */ /* 0x000fc400000006ff */
[----:B------:R-:W-:Y:S02]  /*5060*/  LOP3.LUT R232, R29, 0xffff, R228, 0xf8, !PT ;  /* 0x0000ffff1de87812 */ /* 0x000fe400078ef8e4 */
[----:B------:R-:W-:Y:S02]  /*5070*/  LOP3.LUT R228, R248, 0xffff, R41, 0xf8, !PT ;  /* 0x0000fffff8e47812 */ /* 0x000fe400078ef829 */
[--C-:B------:R-:W-:Y:S02]  /*5080*/  LOP3.LUT R162, R162, 0xffff, R43.reuse, 0xf8, !PT ;  /* 0x0000ffffa2a27812 */ /* 0x100fe400078ef82b */
[----:B------:R-:W-:Y:S02]  /*5090*/  LOP3.LUT R41, R176, 0xffff, RZ, 0xc0, !PT ;  /* 0x0000ffffb0297812 */ /* 0x000fe400078ec0ff */
[----:B------:R-:W-:Y:S02]  /*50a0*/  F2FP.F16.F32.PACK_AB R196, RZ, R196 ;  /* 0x000000c4ffc4723e */ /* 0x000fe400000000ff */
[----:B------:R-:W-:-:S02]  /*50b0*/  PRMT R43, R170, 0x7610, R43 ;  /* 0x00007610aa2b7816 */ /* 0x000fc4000000002b */
[----:B------:R-:W-:Y:S01]  /*50c0*/  LOP3.LUT R233, R233, 0xffff, RZ, 0xc0, !PT ;  /* 0x0000ffffe9e97812 */ /* 0x000fe200078ec0ff */
[----:B------:R-:W-:Y:S01]  /*50d0*/  HFMA2 R196, R119.H0_H0, R196.H0_H0, R71.H0_H0 ;  /* 0x200000c477c47231 */ /* 0x000fe20000040847 */
[----:B------:R-:W-:Y:S02]  /*50e0*/  SHF.L.U64.HI R248, R39, 0x10, RZ ;  /* 0x0000001027f87819 */ /* 0x000fe400000102ff */
[--C-:B------:R-:W-:Y:S02]  /*50f0*/  LOP3.LUT R190, R190, 0xffff, R57.reuse, 0xf8, !PT ;  /* 0x0000ffffbebe7812 */ /* 0x100fe400078ef839 */
[----:B------:R-:W-:Y:S02]  /*5100*/  LOP3.LUT R179, R179, 0xffff, RZ, 0xc0, !PT ;  /* 0x0000ffffb3b37812 */ /* 0x000fe400078ec0ff */
[----:B------:R-:W-:Y:S02]  /*5110*/  PRMT R57, R181, 0x7610, R57 ;  /* 0x00007610b5397816 */ /* 0x000fe40000000039 */
[----:B------:R-:W-:-:S02]  /*5120*/  LOP3.LUT R238, R238, 0xffff, RZ, 0xc0, !PT ;  /* 0x0000ffffeeee7812 */ /* 0x000fc400078ec0ff */
[C---:B------:R-:W-:Y:S02]  /*5130*/  SHF.L.U32 R176, R41.reuse, 0x10, RZ ;  /* 0x0000001029b07819 */ /* 0x040fe400000006ff */
[----:B------:R-:W-:Y:S02]  /*5140*/  SHF.L.U64.HI R39, R41, 0x10, RZ ;  /* 0x0000001029277819 */ /* 0x000fe400000102ff */
[----:B------:R-:W-:Y:S02]  /*5150*/  LOP3.LUT R43, R43, 0xffff, RZ, 0xc0, !PT ;  /* 0x0000ffff2b2b7812 */ /* 0x000fe400078ec0ff */
[----:B------:R-:W-:Y:S02]  /*5160*/  LOP3.LUT R41, R233, 0xffff0000, R248, 0xf8, !PT ;  /* 0xffff0000e9297812 */ /* 0x000fe400078ef8f8 */
[----:B------:R-:W-:Y:S02]  /*5170*/  LOP3.LUT R159, R172, 0xffff, RZ, 0xc0, !PT ;  /* 0x0000ffffac9f7812 */ /* 0x000fe400078ec0ff */
[----:B------:R-:W-:-:S02]  /*5180*/  SHF.L.U64.HI R248, R179, 0x10, RZ ;  /* 0x00000010b3f87819 */ /* 0x000fc400000102ff */
[----:B------:R-:W-:Y:S02]  /*5190*/  LOP3.LUT R57, R57, 0xffff, RZ, 0xc0, !PT ;  /* 0x0000ffff39397812 */ /* 0x000fe400078ec0ff */
[----:B------:R-:W-:Y:S02]  /*51a0*/  LOP3.LUT R39, R238, 0xffff0000, R39, 0xf8, !PT ;  /* 0xffff0000ee277812 */ /* 0x000fe400078ef827 */
[----:B------:R-:W-:Y:S02]  /*51b0*/  F2FP.F16.F32.PACK_AB R197, RZ, R197 ;  /* 0x000000c5ffc5723e */ /* 0x000fe400000000ff */
[C---:B------:R-:W-:Y:S02]  /*51c0*/  SHF.L.U32 R170, R43.reuse, 0x10, RZ ;  /* 0x000000102baa7819 */ /* 0x040fe400000006ff */
[----:B------:R-:W-:Y:S01]  /*51d0*/  SHF.L.U64.HI R238, R43, 0x10, RZ ;  /* 0x000000102bee7819 */ /* 0x000fe200000102ff */
[----:B------:R-:W-:Y:S01]  /*51e0*/  HFMA2 R197, R143.H0_H0, R197.H0_H0, R95.H0_H0 ;  /* 0x200000c58fc57231 */ /* 0x000fe2000004085f */
[----:B------:R-:W-:-:S02]  /*51f0*/  F2FP.F16.F32.PACK_AB R206, RZ, R206 ;  /* 0x000000ceffce723e */ /* 0x000fc400000000ff */
[----:B------:R-:W-:Y:S02]  /*5200*/  LOP3.LUT R43, R159, 0xffff0000, R248, 0xf8, !PT ;  /* 0xffff00009f2b7812 */ /* 0x000fe400078ef8f8 */
[----:B------:R-:W-:Y:S01]  /*5210*/  PRMT R161, R202, 0x7610, R161 ;  /* 0x00007610caa17816 */ /* 0x000fe200000000a1 */
[----:B------:R-:W-:Y:S01]  /*5220*/  HFMA2 R206, R115.H0_H0, R206.H0_H0, R67.H0_H0 ;  /* 0x200000ce73ce7231 */ /* 0x000fe20000040843 */
[----:B------:R-:W-:Y:S02]  /*5230*/  LOP3.LUT R159, R196, 0xffff, RZ, 0xc0, !PT ;  /* 0x0000ffffc49f7812 */ /* 0x000fe400078ec0ff */
[C---:B------:R-:W-:Y:S02]  /*5240*/  SHF.L.U64.HI R202, R57.reuse, 0x10, RZ ;  /* 0x0000001039ca7819 */ /* 0x040fe400000102ff */
[----:B------:R-:W-:Y:S02]  /*5250*/  SHF.L.U32 R172, R57, 0x10, RZ ;  /* 0x0000001039ac7819 */ /* 0x000fe400000006ff */
[----:B------:R-:W-:-:S02]  /*5260*/  LOP3.LUT R57, R159, 0xffff0000, R202, 0xf8, !PT ;  /* 0xffff00009f397812 */ /* 0x000fc400078ef8ca */
[----:B------:R-:W-:Y:S02]  /*5270*/  F2FP.F16.F32.PACK_AB R204, RZ, R204 ;  /* 0x000000ccffcc723e */ /* 0x000fe400000000ff */
[----:B------:R-:W-:Y:S02]  /*5280*/  PRMT R159, R208, 0x7610, R159 ;  /* 0x00007610d09f7816 */ /* 0x000fe4000000009f */
[----:B------:R-:W-:Y:S01]  /*5290*/  LOP3.LUT R161, R161, 0xffff, RZ, 0xc0, !PT ;  /* 0x0000ffffa1a17812 */ /* 0x000fe200078ec0ff */
[----:B------:R-:W-:Y:S01]  /*52a0*/  HFMA2 R204, R112.H0_H0, R204.H0_H0, R64.H0_H0 ;  /* 0x200000cc70cc7231 */ /* 0x000fe20000040840 */
[----:B------:R-:W-:Y:S02]  /*52b0*/  F2FP.F16.F32.PACK_AB R191, RZ, R191 ;  /* 0x000000bfffbf723e */ /* 0x000fe400000000ff */
[----:B------:R-:W-:Y:S02]  /*52c0*/  LOP3.LUT R186, R9, 0xffff, R186, 0xf8, !PT ;  /* 0x0000ffff09ba7812 */ /* 0x000fe400078ef8ba */
[----:B------:R-:W-:Y:S01]  /*52d0*/  LOP3.LUT R236, R236, 0xffff, RZ, 0xc0, !PT ;  /* 0x0000ffffecec7812 */ /* 0x000fe200078ec0ff */
[----:B------:R-:W-:Y:S01]  /*52e0*/  HFMA2 R191, R111.H0_H0, R191.H0_H0, R61.H0_H0 ;  /* 0x200000bf6fbf7231 */ /* 0x000fe2000004083d */
[----:B------:R-:W-:-:S02]  /*52f0*/  F2FP.F16.F32.PACK_AB R214, RZ, R214 ;  /* 0x000000d6ffd6723e */ /* 0x000fc400000000ff */
[----:B------:R-:W-:Y:S02]  /*5300*/  LOP3.LUT R9, R197, 0xffff, RZ, 0xc0, !PT ;  /* 0x0000ffffc5097812 */ /* 0x000fe400078ec0ff */
[----:B------:R-:W-:Y:S01]  /*5310*/  LOP3.LUT R197, R206, 0xffff, RZ, 0xc0, !PT ;  /* 0x0000ffffcec57812 */ /* 0x000fe200078ec0ff */
[----:B------:R-:W-:Y:S01]  /*5320*/  HFMA2 R214, R157.H0_H0, R214.H0_H0, R63.H0_H0 ;  /* 0x200000d69dd67231 */ /* 0x000fe2000004083f */
[----:B------:R-:W-:Y:S02]  /*5330*/  LOP3.LUT R159, R159, 0xffff, RZ, 0xc0, !PT ;  /* 0x0000ffff9f9f7812 */ /* 0x000fe400078ec0ff */
[C---:B------:R-:W-:Y:S02]  /*5340*/  SHF.L.U32 R196, R161.reuse, 0x10, RZ ;  /* 0x00000010a1c47819 */ /* 0x040fe400000006ff */
[----:B------:R-:W-:Y:S02]  /*5350*/  SHF.L.U64.HI R206, R161, 0x10, RZ ;  /* 0x00000010a1ce7819 */ /* 0x000fe400000102ff */
[----:B------:R-:W-:-:S02]  /*5360*/  SHF.L.U32 R161, R236, 0x10, RZ ;  /* 0x00000010eca17819 */ /* 0x000fc400000006ff */
[----:B------:R-:W-:Y:S02]  /*5370*/  LOP3.LUT R212, R212, 0xffff, RZ, 0xc0, !PT ;  /* 0x0000ffffd4d47812 */ /* 0x000fe400078ec0ff */
[----:B------:R-:W-:Y:S02]  /*5380*/  F2FP.F16.F32.PACK_AB R192, RZ, R192 ;  /* 0x000000c0ffc0723e */ /* 0x000fe400000000ff */
[----:B------:R-:W-:Y:S02]  /*5390*/  PRMT R205, R45, 0x7610, R205 ;  /* 0x000076102dcd7816 */ /* 0x000fe400000000cd */
[----:B------:R-:W-:Y:S01]  /*53a0*/  SHF.L.U32 R208, R159, 0x10, RZ ;  /* 0x000000109fd07819 */ /* 0x000fe200000006ff */
[----:B------:R-:W-:Y:S01]  /*53b0*/  HFMA2 R192, R110.H0_H0, R192.H0_H0, R60.H0_H0 ;  /* 0x200000c06ec07231 */ /* 0x000fe2000004083c */
[----:B------:R-:W-:Y:S02]  /*53c0*/  F2FP.F16.F32.PACK_AB R218, RZ, R218 ;  /* 0x000000daffda723e */ /* 0x000fe400000000ff */
[----:B------:R-:W-:-:S02]  /*53d0*/  LOP3.LUT R9, R9, 0xffff0000, R246, 0xf8, !PT ;  /* 0xffff000009097812 */ /* 0x000fc400078ef8f6 */
[----:B------:R-:W-:Y:S01]  /*53e0*/  LOP3.LUT R197, R197, 0xffff0000, R206, 0xf8, !PT ;  /* 0xffff0000c5c57812 */ /* 0x000fe200078ef8ce */
[----:B------:R-:W-:Y:S01]  /*53f0*/  HFMA2 R218, R108.H0_H0, R218.H0_H0, R58.H0_H0 ;  /* 0x200000da6cda7231 */ /* 0x000fe2000004083a */
[----:B------:R-:W-:Y:S02]  /*5400*/  SHF.L.U32 R246, R209, 0x10, RZ ;  /* 0x00000010d1f67819 */ /* 0x000fe400000006ff */
[----:B------:R-:W-:Y:S02]  /*5410*/  LOP3.LUT R206, R161, 0xffff, R204, 0xf8, !PT ;  /* 0x0000ffffa1ce7812 */ /* 0x000fe400078ef8cc */
[----:B------:R-:W-:Y:S02]  /*5420*/  LOP3.LUT R161, R193, 0xffff, RZ, 0xc0, !PT ;  /* 0x0000ffffc1a17812 */ /* 0x000fe400078ec0ff */
[----:B------:R-:W-:Y:S02]  /*5430*/  SHF.L.U32 R209, R212, 0x10, RZ ;  /* 0x00000010d4d17819 */ /* 0x000fe400000006ff */
[----:B------:R-:W-:-:S02]  /*5440*/  LOP3.LUT R204, R208, 0xffff, R205, 0xf8, !PT ;  /* 0x0000ffffd0cc7812 */ /* 0x000fc400078ef8cd */
[----:B------:R-:W-:Y:S02]  /*5450*/  LOP3.LUT R191, R191, 0xffff, RZ, 0xc0, !PT ;  /* 0x0000ffffbfbf7812 */ /* 0x000fe400078ec0ff */
[----:B------:R-:W-:Y:S02]  /*5460*/  SHF.L.U64.HI R212, R212, 0x10, RZ ;  /* 0x00000010d4d47819 */ /* 0x000fe400000102ff */
[----:B------:R-:W-:Y:S02]  /*5470*/  F2FP.F16.F32.PACK_AB R221, RZ, R221 ;  /* 0x000000ddffdd723e */ /* 0x000fe400000000ff */
[----:B------:R-:W-:Y:S02]  /*5480*/  LOP3.LUT R201, R214, 0xffff, RZ, 0xc0, !PT ;  /* 0x0000ffffd6c97812 */ /* 0x000fe400078ec0ff */
[----:B------:R-:W-:Y:S01]  /*5490*/  SHF.L.U64.HI R208, R159, 0x10, RZ ;  /* 0x000000109fd07819 */ /* 0x000fe200000102ff */
[----:B------:R-:W-:Y:S01]  /*54a0*/  HFMA2 R221, R135.H0_H0, R221.H0_H0, R87.H0_H0 ;  /* 0x200000dd87dd7231 */ /* 0x000fe20000040857 */
[----:B------:R-:W-:-:S02]  /*54b0*/  F2FP.F16.F32.PACK_AB R187, RZ, R187 ;  /* 0x000000bbffbb723e */ /* 0x000fc400000000ff */
[----:B------:R-:W-:Y:S02]  /*54c0*/  SHF.L.U32 R159, R161, 0x10, RZ ;  /* 0x00000010a19f7819 */ /* 0x000fe400000006ff */
[----:B------:R-:W-:Y:S01]  /*54d0*/  LOP3.LUT R193, R191, 0xffff0000, R212, 0xf8, !PT ;  /* 0xffff0000bfc17812 */ /* 0x000fe200078ef8d4 */
[----:B------:R-:W-:Y:S01]  /*54e0*/  HFMA2 R187, R114.H0_H0, R187.H0_H0, R66.H0_H0 ;  /* 0x200000bb72bb7231 */ /* 0x000fe20000040842 */
[----:B------:R-:W-:Y:S02]  /*54f0*/  LOP3.LUT R201, R201, 0xffff0000, R208, 0xf8, !PT ;  /* 0xffff0000c9c97812 */ /* 0x000fe400078ef8d0 */
[----:B------:R-:W-:Y:S02]  /*5500*/  LOP3.LUT R212, R27, 0xffff, RZ, 0xc0, !PT ;  /* 0x0000ffff1bd47812 */ /* 0x000fe400078ec0ff */
[----:B------:R-:W-:Y:S02]  /*5510*/  F2FP.F16.F32.PACK_AB R171, RZ, R171 ;  /* 0x000000abffab723e */ /* 0x000fe400000000ff */
[----:B------:R-:W-:-:S02]  /*5520*/  LOP3.LUT R208, R209, 0xffff, R192, 0xf8, !PT ;  /* 0x0000ffffd1d07812 */ /* 0x000fc400078ef8c0 */
[----:B------:R-:W-:Y:S01]  /*5530*/  F2FP.F16.F32.PACK_AB R203, RZ, R203 ;  /* 0x000000cbffcb723e */ /* 0x000fe200000000ff */
[----:B------:R-:W-:Y:S01]  /*5540*/  HFMA2 R171, R129.H0_H0, R171.H0_H0, R81.H0_H0 ;  /* 0x200000ab81ab7231 */ /* 0x000fe20000040851 */
[----:B------:R-:W-:Y:S02]  /*5550*/  LOP3.LUT R192, R159, 0xffff, R218, 0xf8, !PT ;  /* 0x0000ffff9fc07812 */ /* 0x000fe400078ef8da */
[----:B------:R-:W-:Y:S01]  /*5560*/  SHF.L.U64.HI R159, R161, 0x10, RZ ;  /* 0x00000010a19f7819 */ /* 0x000fe200000102ff */
[----:B------:R-:W-:Y:S01]  /*5570*/  HFMA2 R203, R138.H0_H0, R203.H0_H0, R90.H0_H0 ;  /* 0x200000cb8acb7231 */ /* 0x000fe2000004085a */
[----:B------:R-:W-:Y:S02]  /*5580*/  PRMT R161, R15, 0x5410, R212 ;  /* 0x000054100fa17816 */ /* 0x000fe400000000d4 */
[----:B------:R-:W-:Y:S02]  /*5590*/  LOP3.LUT R180, R25, 0xffff, R180, 0xf8, !PT ;  /* 0x0000ffff19b47812 */ /* 0x000fe400078ef8b4 */
[----:B------:R-:W-:-:S02]  /*55a0*/  LOP3.LUT R214, R31, 0xffff, RZ, 0xc0, !PT ;  /* 0x0000ffff1fd67812 */ /* 0x000fc400078ec0ff */
[----:B------:R-:W-:Y:S02]  /*55b0*/  LOP3.LUT R212, R169, 0xffff, RZ, 0xc0, !PT ;  /* 0x0000ffffa9d47812 */ /* 0x000fe400078ec0ff */
[----:B------:R-:W-:Y:S02]  /*55c0*/  LOP3.LUT R25, R221, 0xffff, RZ, 0xc0, !PT ;  /* 0x0000ffffdd197812 */ /* 0x000fe400078ec0ff */
[----:B------:R-:W-:Y:S02]  /*55d0*/  LOP3.LUT R49, R239, 0xffff, RZ, 0xc0, !PT ;  /* 0x0000ffffef317812 */ /* 0x000fe400078ec0ff */
[----:B------:R-:W-:Y:S02]  /*55e0*/  SHF.L.U32 R239, R179, 0x10, RZ ;  /* 0x00000010b3ef7819 */ /* 0x000fe400000006ff */
[----:B------:R-:W-:Y:S02]  /*55f0*/  LOP3.LUT R196, R196, 0xffff, R187, 0xf8, !PT ;  /* 0x0000ffffc4c47812 */ /* 0x000fe400078ef8bb */
[----:B------:R-:W-:-:S02]  /*5600*/  LOP3.LUT R185, R185, 0xffff, RZ, 0xc0, !PT ;  /* 0x0000ffffb9b97812 */ /* 0x000fc400078ec0ff */
[----:B------:R-:W-:Y:S02]  /*5610*/  PRMT R163, R33, 0x5410, R214 ;  /* 0x0000541021a37816 */ /* 0x000fe400000000d6 */
[----:B------:R-:W-:Y:S02]  /*5620*/  PRMT R187, R9, 0x5410, R212 ;  /* 0x0000541009bb7816 */ /* 0x000fe400000000d4 */
[----:B------:R-:W-:Y:S02]  /*5630*/  LOP3.LUT R25, R25, 0xffff0000, R250, 0xf8, !PT ;  /* 0xffff000019197812 */ /* 0x000fe400078ef8fa */
[----:B------:R-:W-:Y:S02]  /*5640*/  LOP3.LUT R214, R167, 0xffff, RZ, 0xc0, !PT ;  /* 0x0000ffffa7d67812 */ /* 0x000fe400078ec0ff */
[----:B------:R-:W-:Y:S02]  /*5650*/  LOP3.LUT R212, R215, 0xffff, RZ, 0xc0, !PT ;  /* 0x0000ffffd7d47812 */ /* 0x000fe400078ec0ff */
[----:B------:R-:W-:-:S02]  /*5660*/  LOP3.LUT R171, R171, 0xffff, RZ, 0xc0, !PT ;  /* 0x0000ffffabab7812 */ /* 0x000fc400078ec0ff */
[----:B------:R-:W-:Y:S02]  /*5670*/  SHF.L.U64.HI R250, R229, 0x10, RZ ;  /* 0x00000010e5fa7819 */ /* 0x000fe400000102ff */
[----:B------:R-:W-:Y:S02]  /*5680*/  LOP3.LUT R49, R49, 0xffff0000, R238, 0xf8, !PT ;  /* 0xffff000031317812 */ /* 0x000fe400078ef8ee */
[----:B------:R-:W-:Y:S02]  /*5690*/  LOP3.LUT R188, R188, 0xffff, R203, 0xf8, !PT ;  /* 0x0000ffffbcbc7812 */ /* 0x000fe400078ef8cb */
[----:B------:R-:W-:Y:S02]  /*56a0*/  LOP3.LUT R238, R239, 0xffff, R240, 0xf8, !PT ;  /* 0x0000ffffefee7812 */ /* 0x000fe400078ef8f0 */
[C---:B------:R-:W-:Y:S02]  /*56b0*/  SHF.L.U32 R203, R185.reuse, 0x10, RZ ;  /* 0x00000010b9cb7819 */ /* 0x040fe400000006ff */
[----:B------:R-:W-:-:S02]  /*56c0*/  SHF.L.U64.HI R240, R185, 0x10, RZ ;  /* 0x00000010b9f07819 */ /* 0x000fc400000102ff */
[----:B------:R-:W-:Y:S02]  /*56d0*/  PRMT R185, R3, 0x5410, R214 ;  /* 0x0000541003b97816 */ /* 0x000fe400000000d6 */
[----:B------:R-:W-:Y:S02]  /*56e0*/  PRMT R245, R25, 0x5410, R212 ;  /* 0x0000541019f57816 */ /* 0x000fe400000000d4 */
[----:B------:R-:W-:Y:S02]  /*56f0*/  LOP3.LUT R29, R171, 0xffff0000, R250, 0xf8, !PT ;  /* 0xffff0000ab1d7812 */ /* 0x000fe400078ef8fa */
[----:B------:R-:W-:Y:S02]  /*5700*/  LOP3.LUT R214, R207, 0xffff, RZ, 0xc0, !PT ;  /* 0x0000ffffcfd67812 */ /* 0x000fe400078ec0ff */
[----:B------:R-:W-:Y:S02]  /*5710*/  LOP3.LUT R212, R173, 0xffff, RZ, 0xc0, !PT ;  /* 0x0000ffffadd47812 */ /* 0x000fe400078ec0ff */
[----:B------:R-:W-:-:S02]  /*5720*/  F2FP.F16.F32.PACK_AB R165, RZ, R165 ;  /* 0x000000a5ffa5723e */ /* 0x000fc400000000ff */
[----:B------:R-:W-:Y:S02]  /*5730*/  PRMT R3, R174, 0x7610, R3 ;  /* 0x00007610ae037816 */ /* 0x000fe40000000003 */
[----:B------:R-:W-:Y:S01]  /*5740*/  PRMT R247, R17, 0x5410, R214 ;  /* 0x0000541011f77816 */ /* 0x000fe200000000d6 */
[----:B------:R-:W-:Y:S01]  /*5750*/  HFMA2 R165, R136.H0_H0, R165.H0_H0, R88.H0_H0 ;  /* 0x200000a588a57231 */ /* 0x000fe20000040858 */
[----:B------:R-:W-:Y:S01]  /*5760*/  PRMT R233, R29, 0x5410, R212 ;  /* 0x000054101de97816 */ /* 0x000fe200000000d4 */
[----:B------:R-:W0:Y:S01]  /*5770*/  @!P1 LDC.64 R174, c[0x0][0x230] ;  /* 0x00008c00ffae9b82 */ /* 0x000e220000000a00 */
[----:B------:R-:W-:Y:S02]  /*5780*/  LOP3.LUT R214, R227, 0xffff, RZ, 0xc0, !PT ;  /* 0x0000ffffe3d67812 */ /* 0x000fe400078ec0ff */
[----:B------:R-:W-:Y:S02]  /*5790*/  LOP3.LUT R212, R164, 0xffff, RZ, 0xc0, !PT ;  /* 0x0000ffffa4d47812 */ /* 0x000fe400078ec0ff */
[----:B------:R-:W-:-:S02]  /*57a0*/  LOP3.LUT R164, R3, 0xffff, RZ, 0xc0, !PT ;  /* 0x0000ffff03a47812 */ /* 0x000fc400078ec0ff */
[----:B------:R-:W-:Y:S02]  /*57b0*/  PRMT R227, R23, 0x5410, R214 ;  /* 0x0000541017e37816 */ /* 0x000fe400000000d6 */
[----:B------:R-:W-:Y:S02]  /*57c0*/  LOP3.LUT R214, R178, 0xffff, RZ, 0xc0, !PT ;  /* 0x0000ffffb2d67812 */ /* 0x000fe400078ec0ff */
[----:B------:R-:W-:Y:S01]  /*57d0*/  LOP3.LUT R246, R246, 0xffff, R165, 0xf8, !PT ;  /* 0x0000fffff6f67812 */ /* 0x000fe200078ef8a5 */
[----:B------:R-:W1:Y:S01]  /*57e0*/  @!P1 LDC.64 R178, c[0x0][0x238] ;  /* 0x00008e00ffb29b82 */ /* 0x000e620000000a00 */
[----:B------:R-:W-:Y:S02]  /*57f0*/  PRMT R239, R43, 0x5410, R164 ;  /* 0x000054102bef7816 */ /* 0x000fe400000000a4 */
[----:B------:R-:W-:Y:S02]  /*5800*/  F2FP.F16.F32.PACK_AB R189, RZ, R189 ;  /* 0x000000bdffbd723e */ /* 0x000fe400000000ff */
[----:B------:R-:W-:-:S02]  /*5810*/  F2FP.F16.F32.PACK_AB R222, RZ, R222 ;  /* 0x000000deffde723e */ /* 0x000fc400000000ff */
[----:B------:R-:W-:Y:S01]  /*5820*/  F2FP.F16.F32.PACK_AB R183, RZ, R183 ;  /* 0x000000b7ffb7723e */ /* 0x000fe200000000ff */
[----:B------:R-:W2:Y:S01]  /*5830*/  LDC.64 R164, c[0x0][0x228] ;  /* 0x00008a00ffa47b82 */ /* 0x000ea20000000a00 */
[----:B------:R-:W-:Y:S01]  /*5840*/  HFMA2 R189, R113.H0_H0, R189.H0_H0, R65.H0_H0 ;  /* 0x200000bd71bd7231 */ /* 0x000fe20000040841 */
[----:B------:R-:W-:Y:S01]  /*5850*/  F2FP.F16.F32.PACK_AB R177, RZ, R177 ;  /* 0x000000b1ffb1723e */ /* 0x000fe200000000ff */
[----:B------:R-:W-:Y:S01]  /*5860*/  HFMA2 R222, R109.H0_H0, R222.H0_H0, R59.H0_H0 ;  /* 0x200000de6dde7231 */ /* 0x000fe2000004083b */
[----:B------:R-:W-:Y:S01]  /*5870*/  SHF.L.U64.HI R236, R236, 0x10, RZ ;  /* 0x00000010ecec7819 */ /* 0x000fe200000102ff */
[----:B------:R-:W-:Y:S01]  /*5880*/  HFMA2 R183, R117.H0_H0, R183.H0_H0, R69.H0_H0 ;  /* 0x200000b775b77231 */ /* 0x000fe20000040845 */
[----:B------:R-:W-:Y:S01]  /*5890*/  LOP3.LUT R45, R189, 0xffff, RZ, 0xc0, !PT ;  /* 0x0000ffffbd2d7812 */ /* 0x000fe200078ec0ff */
[----:B------:R-:W-:Y:S01]  /*58a0*/  HFMA2 R177, R122.H0_H0, R177.H0_H0, R74.H0_H0 ;  /* 0x200000b17ab17231 */ /* 0x000fe2000004084a */
[----:B------:R-:W-:Y:S01]  /*58b0*/  LOP3.LUT R222, R222, 0xffff, RZ, 0xc0, !PT ;  /* 0x0000ffffdede7812 */ /* 0x000fe200078ec0ff */
[----:B0-----:R-:W-:Y:S01]  /*58c0*/  @!P1 IMAD.WIDE R174, R51, 0x4, R174 ;  /* 0x0000000433ae9825 */ /* 0x001fe200078e02ae */
[----:B------:R-:W-:-:S02]  /*58d0*/  F2FP.F16.F32.PACK_AB R224, RZ, R224 ;  /* 0x000000e0ffe0723e */ /* 0x000fc400000000ff */
[----:B------:R-:W-:Y:S02]  /*58e0*/  LOP3.LUT R218, R47, 0xffff, RZ, 0xc0, !PT ;  /* 0x0000ffff2fda7812 */ /* 0x000fe400078ec0ff */
[----:B------:R-:W-:Y:S01]  /*58f0*/  LOP3.LUT R183, R183, 0xffff, RZ, 0xc0, !PT ;  /* 0x0000ffffb7b77812 */ /* 0x000fe200078ec0ff */
[----:B------:R-:W-:Y:S01]  /*5900*/  HFMA2 R224, R130.H0_H0, R224.H0_H0, R82.H0_H0 ;  /* 0x200000e082e07231 */ /* 0x000fe20000040852 */
[----:B------:R-:W-:Y:S01]  /*5910*/  LOP3.LUT R45, R45, 0xffff0000, R236, 0xf8, !PT ;  /* 0xffff00002d2d7812 */ /* 0x000fe200078ef8ec */
[----:B-1----:R-:W-:Y:S01]  /*5920*/  @!P1 IMAD.WIDE R178, R51, 0x4, R178 ;  /* 0x0000000433b29825 */ /* 0x002fe200078e02b2 */
[----:B------:R-:W-:Y:S01]  /*5930*/  LOP3.LUT R27, R222, 0xffff0000, R159, 0xf8, !PT ;  /* 0xffff0000de1b7812 */ /* 0x000fe200078ef89f */
[----:B------:R0:W-:Y:S01]  /*5940*/  @!P1 STG.E desc[UR6][R174.64], R168 ;  /* 0x000000a8ae009986 */ /* 0x0001e2000c101906 */
[----:B------:R-:W-:Y:S02]  /*5950*/  LOP3.LUT R210, R210, 0xffff, RZ, 0xc0, !PT ;  /* 0x0000ffffd2d27812 */ /* 0x000fe400078ec0ff */
[----:B------:R-:W-:Y:S01]  /*5960*/  PRMT R159, R35, 0x5410, R218 ;  /* 0x00005410239f7816 */ /* 0x000fe200000000da */
[----:B------:R0:W-:Y:S01]  /*5970*/  @!P1 STG.E desc[UR6][R178.64], R166 ;  /* 0x000000a6b2009986 */ /* 0x0001e2000c101906 */
[----:B------:R-:W-:Y:S01]  /*5980*/  LOP3.LUT R222, R13, 0xffff, RZ, 0xc0, !PT ;  /* 0x0000ffff0dde7812 */ /* 0x000fe200078ec0ff */
[----:B--2---:R-:W-:Y:S01]  /*5990*/  IMAD.WIDE.U32 R46, R46, 0x8, R164 ;  /* 0x000000082e2e7825 */ /* 0x004fe200078e00a4 */
[----:B------:R-:W-:-:S02]  /*59a0*/  LOP3.LUT R218, R19, 0xffff, RZ, 0xc0, !PT ;  /* 0x0000ffff13da7812 */ /* 0x000fc400078ec0ff */
[----:B------:R-:W-:Y:S01]  /*59b0*/  LOP3.LUT R234, R234, 0xffff, RZ, 0xc0, !PT ;  /* 0x0000ffffeaea7812 */ /* 0x000fe200078ec0ff */
[----:B------:R-:W-:Y:S01]  /*59c0*/  IMAD.WIDE.U32 R42, R42, 0x8, R164 ;  /* 0x000000082a2a7825 */ /* 0x000fe200078e00a4 */
[----:B------:R-:W-:Y:S02]  /*59d0*/  PRMT R171, R49, 0x5410, R212 ;  /* 0x0000541031ab7816 */ /* 0x000fe400000000d4 */
[----:B------:R-:W-:Y:S01]  /*59e0*/  F2FP.F16.F32.PACK_AB R219, RZ, R219 ;  /* 0x000000dbffdb723e */ /* 0x000fe200000000ff */
[----:B------:R-:W-:Y:S01]  /*59f0*/  IMAD.WIDE.U32 R48, R48, 0x8, R164 ;  /* 0x0000000830307825 */ /* 0x000fe200078e00a4 */
[----:B------:R-:W-:Y:S02]  /*5a00*/  F2FP.F16.F32.PACK_AB R213, RZ, R213 ;  /* 0x000000d5ffd5723e */ /* 0x000fe400000000ff */
[----:B------:R-:W-:Y:S01]  /*5a10*/  LOP3.LUT R195, R183, 0xffff0000, R240, 0xf8, !PT ;  /* 0xffff0000b7c37812 */ /* 0x000fe200078ef8f0 */
[----:B------:R-:W-:Y:S01]  /*5a20*/  HFMA2 R219, R134.H0_H0, R219.H0_H0, R86.H0_H0 ;  /* 0x200000db86db7231 */ /* 0x000fe20000040856 */
[----:B------:R-:W-:Y:S01]  /*5a30*/  LOP3.LUT R230, R230, 0xffff, RZ, 0xc0, !PT ;  /* 0x0000ffffe6e67812 */ /* 0x000fe200078ec0ff */
[----:B------:R0:W-:Y:S01]  /*5a40*/  STG.E.64 desc[UR6][R48.64], R158 ;  /* 0x0000009e30007986 */ /* 0x0001e2000c101b06 */
[----:B------:R-:W-:Y:S01]  /*5a50*/  PRMT R207, R45, 0x5410, R210 ;  /* 0x000054102dcf7816 */ /* 0x000fe200000000d2 */
[----:B------:R-:W-:Y:S01]  /*5a60*/  IMAD.WIDE.U32 R44, R44, 0x8, R164 ;  /* 0x000000082c2c7825 */ /* 0x000fe200078e00a4 */
[----:B------:R-:W-:-:S03]  /*5a70*/  PRMT R183, R11, 0x5410, R222 ;  /* 0x000054100bb77816 */ /* 0x000fc600000000de */
[----:B------:R-:W-:Y:S01]  /*5a80*/  HFMA2 R213, R132.H0_H0, R213.H0_H0, R84.H0_H0 ;  /* 0x200000d584d57231 */ /* 0x000fe20000040854 */
        /* <DEDUP_REMOVED lines=8> */
[----:B------:R-:W-:Y:S01]  /*5b10*/  LOP3.LUT R224, R225, 0xffff, R224, 0xf8, !PT ;  /* 0x0000ffffe1e07812 */ /* 0x000fe200078ef8e0 */
[----:B------:R0:W-:Y:S01]  /*5b20*/  STG.E.64 desc[UR6][R42.64], R182 ;  /* 0x000000b62a007986 */ /* 0x0001e2000c101b06 */
[----:B------:R-:W-:Y:S01]  /*5b30*/  LOP3.LUT R218, R211, 0xffff, RZ, 0xc0, !PT ;  /* 0x0000ffffd3da7812 */ /* 0x000fe200078ec0ff */
[----:B------:R-:W-:Y:S01]  /*5b40*/  IMAD.WIDE.U32 R32, R32, 0x8, R164 ;  /* 0x0000000820207825 */ /* 0x000fe200078e00a4 */
[----:B------:R-:W-:Y:S01]  /*5b50*/  PRMT R177, R39, 0x5410, R214 ;  /* 0x0000541027b17816 */ /* 0x000fe200000000d6 */
[----:B------:R0:W-:Y:S01]  /*5b60*/  STG.E.64 desc[UR6][R40.64], R180 ;  /* 0x000000b428007986 */ /* 0x0001e2000c101b06 */
[----:B------:R-:W-:Y:S01]  /*5b70*/  PRMT R225, R37, 0x5410, R230 ;  /* 0x0000541025e17816 */ /* 0x000fe200000000e6 */
[----:B------:R-:W-:Y:S01]  /*5b80*/  IMAD.WIDE.U32 R38, R38, 0x8, R164 ;  /* 0x0000000826267825 */ /* 0x000fe200078e00a4 */
[----:B------:R-:W-:-:S02]  /*5b90*/  LOP3.LUT R194, R194, 0xffff, RZ, 0xc0, !PT ;  /* 0x0000ffffc2c27812 */ /* 0x000fc400078ec0ff */
[----:B------:R-:W-:Y:S01]  /*5ba0*/  LOP3.LUT R220, R220, 0xffff, RZ, 0xc0, !PT ;  /* 0x0000ffffdcdc7812 */ /* 0x000fe200078ec0ff */
[----:B------:R-:W-:Y:S01]  /*5bb0*/  IMAD.WIDE.U32 R36, R36, 0x8, R164 ;  /* 0x0000000824247825 */ /* 0x000fe200078e00a4 */
[----:B------:R-:W-:Y:S01]  /*5bc0*/  PRMT R191, R7, 0x5410, R222 ;  /* 0x0000541007bf7816 */ /* 0x000fe200000000de */
[----:B------:R0:W-:Y:S01]  /*5bd0*/  STG.E.64 desc[UR6][R38.64], R184 ;  /* 0x000000b826007986 */ /* 0x0001e2000c101b06 */
[----:B------:R-:W-:Y:S01]  /*5be0*/  F2FP.F16.F32.PACK_AB R216, RZ, R216 ;  /* 0x000000d8ffd8723e */ /* 0x000fe200000000ff */
[----:B------:R-:W-:Y:S01]  /*5bf0*/  IMAD.WIDE.U32 R30, R30, 0x8, R164 ;  /* 0x000000081e1e7825 */ /* 0x000fe200078e00a4 */
[----:B------:R-:W-:Y:S01]  /*5c00*/  SHF.R.U32.HI R243, RZ, 0x10, R63 ;  /* 0x00000010fff37819 */ /* 0x000fe2000001163f */
[----:B------:R0:W-:Y:S01]  /*5c10*/  STG.E.64 desc[UR6][R36.64], R186 ;  /* 0x000000ba24007986 */ /* 0x0001e2000c101b06 */
[----:B------:R-:W-:Y:S01]  /*5c20*/  PRMT R189, R21, 0x5410, R218 ;  /* 0x0000541015bd7816 */ /* 0x000fe200000000da */
[----:B------:R-:W-:Y:S01]  /*5c30*/  IMAD.WIDE.U32 R28, R28, 0x8, R164 ;  /* 0x000000081c1c7825 */ /* 0x000fe200078e00a4 */
[----:B------:R-:W-:Y:S01]  /*5c40*/  PRMT R209, R193, 0x5410, R194 ;  /* 0x00005410c1d17816 */ /* 0x000fe200000000c2 */
[----:B------:R0:W-:Y:S01]  /*5c50*/  STG.E.64 desc[UR6][R34.64], R190 ;  /* 0x000000be22007986 */ /* 0x0001e2000c101b06 */
[----:B------:R-:W-:Y:S01]  /*5c60*/  LOP3.LUT R244, R244, 0xffff, R219, 0xf8, !PT ;  /* 0x0000fffff4f47812 */ /* 0x000fe200078ef8db */
[----:B------:R-:W-:Y:S01]  /*5c70*/  IMAD.WIDE.U32 R24, R24, 0x8, R164 ;  /* 0x0000000818187825 */ /* 0x000fe200078e00a4 */
[----:B------:R-:W-:-:S03]  /*5c80*/  PRMT R193, R27, 0x5410, R220 ;  /* 0x000054101bc17816 */ /* 0x000fc600000000dc */
[----:B------:R-:W-:Y:S01]  /*5c90*/  HFMA2 R216, R56.H1_H1, R216.H0_H0, R243.H0_H0 ;  /* 0x200000d838d87231 */ /* 0x000fe20000040cf3 */
[----:B------:R-:W-:Y:S01]  /*5ca0*/  LOP3.LUT R226, R226, 0xffff, R213, 0xf8, !PT ;  /* 0x0000ffffe2e27812 */ /* 0x000fe200078ef8d5 */
[--C-:B------:R-:W-:Y:S01]  /*5cb0*/  IMAD.WIDE.U32 R26, R26, 0x8, R164.reuse ;  /* 0x000000081a1a7825 */ /* 0x100fe200078e00a4 */
[----:B------:R0:W-:Y:S01]  /*5cc0*/  STG.E.64 desc[UR6][R32.64], R188 ;  /* 0x000000bc20007986 */ /* 0x0001e2000c101b06 */
[----:B------:R-:W-:Y:S02]  /*5cd0*/  LOP3.LUT R212, R200, 0xffff, RZ, 0xc0, !PT ;  /* 0x0000ffffc8d47812 */ /* 0x000fe400078ec0ff */
[----:B------:R-:W-:Y:S01]  /*5ce0*/  IMAD.WIDE.U32 R22, R22, 0x8, R164 ;  /* 0x0000000816167825 */ /* 0x000fe200078e00a4 */
[----:B------:R0:W-:Y:S01]  /*5cf0*/  STG.E.64 desc[UR6][R30.64], R246 ;  /* 0x000000f61e007986 */ /* 0x0001e2000c101b06 */
[----:B------:R-:W-:Y:S02]  /*5d00*/  LOP3.LUT R176, R176, 0xffff, R237, 0xf8, !PT ;  /* 0x0000ffffb0b07812 */ /* 0x000fe400078ef8ed */
[--C-:B------:R-:W-:Y:S01]  /*5d10*/  IMAD.WIDE.U32 R20, R20, 0x8, R164.reuse ;  /* 0x0000000814147825 */ /* 0x100fe200078e00a4 */
[----:B------:R-:W-:Y:S01]  /*5d20*/  LOP3.LUT R200, R198, 0xffff, RZ, 0xc0, !PT ;  /* 0x0000ffffc6c87812 */ /* 0x000fe200078ec0ff */
[----:B------:R0:W-:Y:S01]  /*5d30*/  STG.E.64 desc[UR6][R28.64], R244 ;  /* 0x000000f41c007986 */ /* 0x0001e2000c101b06 */
[----:B------:R-:W-:Y:S01]  /*5d40*/  LOP3.LUT R198, R235, 0xffff, RZ, 0xc0, !PT ;  /* 0x0000ffffebc67812 */ /* 0x000fe200078ec0ff */
[----:B------:R-:W-:Y:S01]  /*5d50*/  IMAD.WIDE.U32 R18, R18, 0x8, R164 ;  /* 0x0000000812127825 */ /* 0x000fe200078e00a4 */
[----:B------:R-:W-:Y:S01]  /*5d60*/  LOP3.LUT R172, R172, 0xffff, R241, 0xf8, !PT ;  /* 0x0000ffffacac7812 */ /* 0x000fe200078ef8f1 */
[----:B------:R0:W-:Y:S01]  /*5d70*/  STG.E.64 desc[UR6][R26.64], R226 ;  /* 0x000000e21a007986 */ /* 0x0001e2000c101b06 */
[----:B------:R-:W-:Y:S01]  /*5d80*/  LOP3.LUT R202, R203, 0xffff, R242, 0xf8, !PT ;  /* 0x0000ffffcbca7812 */ /* 0x000fe200078ef8f2 */
[----:B------:R-:W-:Y:S01]  /*5d90*/  IMAD.WIDE.U32 R16, R16, 0x8, R164 ;  /* 0x0000000810107825 */ /* 0x000fe200078e00a4 */
[----:B------:R-:W-:Y:S01]  /*5da0*/  PRMT R173, R57, 0x5410, R212 ;  /* 0x0000541039ad7816 */ /* 0x000fe200000000d4 */
[----:B------:R0:W-:Y:S01]  /*5db0*/  STG.E.64 desc[UR6][R24.64], R224 ;  /* 0x000000e018007986 */ /* 0x0001e2000c101b06 */
[----:B------:R-:W-:Y:S01]  /*5dc0*/  LOP3.LUT R216, R216, 0xffff, RZ, 0xc0, !PT ;  /* 0x0000ffffd8d87812 */ /* 0x000fe200078ec0ff */
[----:B------:R-:W-:Y:S01]  /*5dd0*/  IMAD.WIDE.U32 R14, R14, 0x8, R164 ;  /* 0x000000080e0e7825 */ /* 0x000fe200078e00a4 */
[----:B------:R-:W-:Y:S01]  /*5de0*/  PRMT R203, R195, 0x5410, R200 ;  /* 0x00005410c3cb7816 */ /* 0x000fe200000000c8 */
[----:B------:R0:W-:Y:S01]  /*5df0*/  STG.E.64 desc[UR6][R22.64], R232 ;  /* 0x000000e816007986 */ /* 0x0001e2000c101b06 */
[----:B------:R-:W-:Y:S01]  /*5e00*/  PRMT R197, R197, 0x5410, R198 ;  /* 0x00005410c5c57816 */ /* 0x000fe200000000c6 */
[----:B------:R-:W-:Y:S01]  /*5e10*/  IMAD.WIDE.U32 R12, R12, 0x8, R164 ;  /* 0x000000080c0c7825 */ /* 0x000fe200078e00a4 */
[----:B------:R-:W-:Y:S01]  /*5e20*/  PRMT R205, R201, 0x5410, R216 ;  /* 0x00005410c9cd7816 */ /* 0x000fe200000000d8 */
[----:B------:R0:W-:Y:S01]  /*5e30*/  STG.E.64 desc[UR6][R20.64], R228 ;  /* 0x000000e414007986 */ /* 0x0001e2000c101b06 */
[----:B------:R-:W-:Y:S01]  /*5e40*/  IADD3 R51, R51, UR5, RZ ;  /* 0x0000000533337c10 */ /* 0x000fe2000fffe0ff */
[----:B------:R-:W-:-:S02]  /*5e50*/  IMAD.WIDE.U32 R10, R10, 0x8, R164 ;  /* 0x000000080a0a7825 */ /* 0x000fc400078e00a4 */
[----:B------:R0:W-:Y:S01]  /*5e60*/  STG.E.64 desc[UR6][R18.64], R176 ;  /* 0x000000b012007986 */ /* 0x0001e2000c101b06 */
[----:B------:R-:W-:Y:S01]  /*5e70*/  ISETP.GE.AND P1, PT, R51, UR4, PT ;  /* 0x0000000433007c0c */ /* 0x000fe2000bf26270 */
        /* <DEDUP_REMOVED lines=15> */
[----:B------:R0:W-:Y:S01]  /*5f70*/  STG.E.64 desc[UR6][R164.64], R192 ;  /* 0x000000c0a4007986 */ /* 0x0001e2000c101b06 */
[----:B------:R-:W-:Y:S05]  /*5f80*/  @!P1 BRA `(.L_x_451) ;  /* 0xffffffa4003c9947 */ /* 0x000fea000383ffff */
[----:B------:R-:W-:Y:S05]  /*5f90*/  EXIT ;  /* 0x000000000000794d */ /* 0x000fea0003800000 */
.L_x_448:
[----:B------:R-:W-:Y:S01]  /*5fa0*/  HFMA2.MMA R238, -RZ, RZ, 0, 5.9604644775390625e-08 ;  /* 0x00000001ffee7435 */ /* 0x000fe200000001ff */
[----:B------:R-:W-:Y:S02]  /*5fb0*/  MOV R236, R167 ;  /* 0x000000a700ec7202 */ /* 0x000fe40000000f00 */
[----:B------:R-:W-:Y:S02]  /*5fc0*/  MOV R240, 0x1f ;  /* 0x0000001f00f07802 */ /* 0x000fe40000000f00 */
[----:B------:R-:W-:-:S07]  /*5fd0*/  MOV R234, 0xffffffff ;  /* 0xffffffff00ea7802 */ /* 0x000fce0000000f00 */
[----:B-----5:R-:W-:Y:S05]  /*5fe0*/  WARPSYNC.COLLECTIVE R234, `(.L_x_452) ;  /* 0x00000000ea087348 */ /* 0x020fea0003c00000 */
[----:B------:R0:W1:Y:S02]  /*5ff0*/  SHFL.BFLY P2, R232, R236, R238, R240 ;  /* 0x0c0000eeece87389 */ /* 0x00006400000400f0 */
[----:B01---5:R-:W-:Y:S01]  /*6000*/  ENDCOLLECTIVE ;  /* 0x000000000000791b */ /* 0x023fe20003800000 */
.L_x_452:
[----:B------:R-:W-:Y:S01]  /*6010*/  HFMA2.MMA R238, -RZ, RZ, 0, 1.1920928955078125e-07 ;  /* 0x00000002ffee7435 */ /* 0x000fe200000001ff */
[----:B------:R-:W-:-:S05]  /*6020*/  MOV R166, R232 ;  /* 0x000000e800a67202 */ /* 0x000fca0000000f00 */
[----:B------:R-:W-:-:S05]  /*6030*/  FADD.FTZ R168, R167, R166 ;  /* 0x000000a6a7a87221 */ /* 0x000fca0000010000 */
[----:B------:R-:W-:-:S07]  /*6040*/  MOV R236, R168 ;  /* 0x000000a800ec7202 */ /* 0x000fce0000000f00 */
[----:B------:R-:W-:Y:S05]  /*6050*/  WARPSYNC.COLLECTIVE R234, `(.L_x_453) ;  /* 0x00000000ea087348 */ /* 0x000fea0003c00000 */
[----:B------:R0:W1:Y:S02]  /*6060*/  SHFL.BFLY P2, R232, R236, R238, R240 ;  /* 0x0c0000eeece87389 */ /* 0x00006400000400f0 */
[----:B01----:R-:W-:Y:S01]  /*6070*/  ENDCOLLECTIVE ;  /* 0x000000000000791b */ /* 0x003fe20003800000 */
.L_x_453:
[----:B------:R-:W-:Y:S01]  /*6080*/  HFMA2.MMA R238, -RZ, RZ, 0, 2.384185791015625e-07 ;  /* 0x00000004ffee7435 */ /* 0x000fe200000001ff */
[----:B------:R-:W-:-:S05]  /*6090*/  MOV R166, R232 ;  /* 0x000000e800a67202 */ /* 0x000fca0000000f00 */
[----:B------:R-:W-:-:S05]  /*60a0*/  FADD.FTZ R226, R168, R166 ;  /* 0x000000a6a8e27221 */ /* 0x000fca0000010000 */
[----:B------:R-:W-:-:S07]  /*60b0*/  MOV R236, R226 ;  /* 0x000000e200ec7202 */ /* 0x000fce0000000f00 */
[----:B------:R-:W-:Y:S05]  /*60c0*/  WARPSYNC.COLLECTIVE R234, `(.L_x_454) ;  /* 0x00000000ea087348 */ /* 0x000fea0003c00000 */
[----:B------:R0:W1:Y:S02]  /*60d0*/  SHFL.BFLY P2, R232, R236, R238, R240 ;  /* 0x0c0000eeece87389 */ /* 0x00006400000400f0 */
[----:B01----:R-:W-:Y:S01]  /*60e0*/  ENDCOLLECTIVE ;  /* 0x000000000000791b */ /* 0x003fe20003800000 */
.L_x_454:
[----:B------:R-:W-:Y:S01]  /*60f0*/  HFMA2.MMA R238, -RZ, RZ, 0, 4.76837158203125e-07 ;  /* 0x00000008ffee7435 */ /* 0x000fe200000001ff */
[----:B------:R-:W-:-:S05]  /*6100*/  MOV R166, R232 ;  /* 0x000000e800a67202 */ /* 0x000fca0000000f00 */
[----:B------:R-:W-:-:S05]  /*6110*/  FADD.FTZ R228, R226, R166 ;  /* 0x000000a6e2e47221 */ /* 0x000fca0000010000 */
[----:B------:R-:W-:-:S07]  /*6120*/  MOV R236, R228 ;  /* 0x000000e400ec7202 */ /* 0x000fce0000000f00 */
[----:B------:R-:W-:Y:S05]  /*6130*/  WARPSYNC.COLLECTIVE R234, `(.L_x_455) ;  /* 0x00000000ea087348 */ /* 0x000fea0003c00000 */
[----:B------:R0:W1:Y:S02]  /*6140*/  SHFL.BFLY P2, R232, R236, R238, R240 ;  /* 0x0c0000eeece87389 */ /* 0x00006400000400f0 */
[----:B01----:R-:W-:Y:S01]  /*6150*/  ENDCOLLECTIVE ;  /* 0x000000000000791b */ /* 0x003fe20003800000 */
.L_x_455:
[----:B------:R-:W-:Y:S01]  /*6160*/  HFMA2.MMA R238, -RZ, RZ, 0, 9.5367431640625e-07 ;  /* 0x00000010ffee7435 */ /* 0x000fe200000001ff */
[----:B------:R-:W-:-:S05]  /*6170*/  MOV R166, R232 ;  /* 0x000000e800a67202 */ /* 0x000fca0000000f00 */
[----:B------:R-:W-:-:S05]  /*6180*/  FADD.FTZ R230, R228, R166 ;  /* 0x000000a6e4e67221 */ /* 0x000fca0000010000 */
[----:B------:R-:W-:-:S07]  /*6190*/  MOV R236, R230 ;  /* 0x000000e600ec7202 */ /* 0x000fce0000000f00 */
[----:B------:R-:W-:Y:S05]  /*61a0*/  WARPSYNC.COLLECTIVE R234, `(.L_x_456) ;  /* 0x00000000ea087348 */ /* 0x000fea0003c00000 */
[----:B------:R0:W1:Y:S02]  /*61b0*/  SHFL.BFLY P2, R232, R236, R238, R240 ;  /* 0x0c0000eeece87389 */ /* 0x00006400000400f0 */
[----:B01----:R-:W-:Y:S01]  /*61c0*/  ENDCOLLECTIVE ;  /* 0x000000000000791b */ /* 0x003fe20003800000 */
.L_x_456:
        /* <DEDUP_REMOVED lines=208> */
.L_x_457:
[----:B------:R-:W-:Y:S01]  /*6ed0*/  HFMA2.MMA R238, -RZ, RZ, 0, 1.1920928955078125e-07 ;  /* 0x00000002ffee7435 */ /* 0x000fe200000001ff */
[----:B------:R-:W-:-:S05]  /*6ee0*/  MOV R168, R232 ;  /* 0x000000e800a87202 */ /* 0x000fca0000000f00 */
[----:B------:R-:W-:-:S05]  /*6ef0*/  FADD.FTZ R168, R167, R168 ;  /* 0x000000a8a7a87221 */ /* 0x000fca0000010000 */
[----:B------:R-:W-:-:S07]  /*6f00*/  MOV R236, R168 ;  /* 0x000000a800ec7202 */ /* 0x000fce0000000f00 */
[----:B------:R-:W-:Y:S05]  /*6f10*/  WARPSYNC.COLLECTIVE R234, `(.L_x_458) ;  /* 0x00000000ea087348 */ /* 0x000fea0003c00000 */
[----:B------:R0:W1:Y:S02]  /*6f20*/  SHFL.BFLY P2, R232, R236, R238, R240 ;  /* 0x0c0000eeece87389 */ /* 0x00006400000400f0 */
[----:B01----:R-:W-:Y:S01]  /*6f30*/  ENDCOLLECTIVE ;  /* 0x000000000000791b */ /* 0x003fe20003800000 */
.L_x_458:
[----:B------:R-:W-:Y:S01]  /*6f40*/  HFMA2.MMA R238, -RZ, RZ, 0, 2.384185791015625e-07 ;  /* 0x00000004ffee7435 */ /* 0x000fe200000001ff */
[----:B------:R-:W-:-:S05]  /*6f50*/  MOV R226, R232 ;  /* 0x000000e800e27202 */ /* 0x000fca0000000f00 */
[----:B------:R-:W-:-:S05]  /*6f60*/  FADD.FTZ R226, R168, R226 ;  /* 0x000000e2a8e27221 */ /* 0x000fca0000010000 */
[----:B------:R-:W-:-:S07]  /*6f70*/  MOV R236, R226 ;  /* 0x000000e200ec7202 */ /* 0x000fce0000000f00 */
[----:B------:R-:W-:Y:S05]  /*6f80*/  WARPSYNC.COLLECTIVE R234, `(.L_x_459) ;  /* 0x00000000ea087348 */ /* 0x000fea0003c00000 */
[----:B------:R0:W1:Y:S02]  /*6f90*/  SHFL.BFLY P2, R232, R236, R238, R240 ;  /* 0x0c0000eeece87389 */ /* 0x00006400000400f0 */
[----:B01----:R-:W-:Y:S01]  /*6fa0*/  ENDCOLLECTIVE ;  /* 0x000000000000791b */ /* 0x003fe20003800000 */
.L_x_459:
[----:B------:R-:W-:Y:S01]  /*6fb0*/  HFMA2.MMA R238, -RZ, RZ, 0, 4.76837158203125e-07 ;  /* 0x00000008ffee7435 */ /* 0x000fe200000001ff */
[----:B------:R-:W-:-:S05]  /*6fc0*/  MOV R228, R232 ;  /* 0x000000e800e47202 */ /* 0x000fca0000000f00 */
[----:B------:R-:W-:-:S05]  /*6fd0*/  FADD.FTZ R228, R226, R228 ;  /* 0x000000e4e2e47221 */ /* 0x000fca0000010000 */
[----:B------:R-:W-:-:S07]  /*6fe0*/  MOV R236, R228 ;  /* 0x000000e400ec7202 */ /* 0x000fce0000000f00 */
[----:B------:R-:W-:Y:S05]  /*6ff0*/  WARPSYNC.COLLECTIVE R234, `(.L_x_460) ;  /* 0x00000000ea087348 */ /* 0x000fea0003c00000 */
[----:B------:R0:W1:Y:S02]  /*7000*/  SHFL.BFLY P2, R232, R236, R238, R240 ;  /* 0x0c0000eeece87389 */ /* 0x00006400000400f0 */
[----:B01----:R-:W-:Y:S01]  /*7010*/  ENDCOLLECTIVE ;  /* 0x000000000000791b */ /* 0x003fe20003800000 */
.L_x_460:
[----:B------:R-:W-:Y:S01]  /*7020*/  HFMA2.MMA R238, -RZ, RZ, 0, 9.5367431640625e-07 ;  /* 0x00000010ffee7435 */ /* 0x000fe200000001ff */
[----:B------:R-:W-:-:S05]  /*7030*/  MOV R230, R232 ;  /* 0x000000e800e67202 */ /* 0x000fca0000000f00 */
[----:B------:R-:W-:-:S05]  /*7040*/  FADD.FTZ R230, R228, R230 ;  /* 0x000000e6e4e67221 */ /* 0x000fca0000010000 */
[----:B------:R-:W-:-:S07]  /*7050*/  MOV R236, R230 ;  /* 0x000000e600ec7202 */ /* 0x000fce0000000f00 */
[----:B------:R-:W-:Y:S05]  /*7060*/  WARPSYNC.COLLECTIVE R234, `(.L_x_461) ;  /* 0x00000000ea087348 */ /* 0x000fea0003c00000 */
[----:B------:R0:W1:Y:S02]  /*7070*/  SHFL.BFLY P2, R232, R236, R238, R240 ;  /* 0x0c0000eeece87389 */ /* 0x00006400000400f0 */
[----:B01----:R-:W-:Y:S01]  /*7080*/  ENDCOLLECTIVE ;  /* 0x000000000000791b */ /* 0x003fe20003800000 */
.L_x_461:
[----:B------:R-:W-:Y:S05]  /*7090*/  BRA `(.L_x_462) ;  /* 0xffffffb400ac7947 */ /* 0x000fea000383ffff */
.L_x_463:
        /* <DEDUP_REMOVED lines=14> */
.L_x_2015:


//--------------------- .text._ZN10layer_norm13ln_fwd_kernelINS_13Kernel_traitsIffffjLj25600ELj4ELj1ELj4ELj4ENS_18Kernel_traits_baseILj25600EffffjLj128EEEEEEEvNS_9FwdParamsE --------------------------
	.section	.text._ZN10layer_norm13ln_fwd_kernelINS_13Kernel_traitsIffffjLj25600ELj4ELj1ELj4ELj4ENS_18Kernel_traits_baseILj25600EffffjLj128EEEEEEEvNS_9FwdParamsE,"ax",@progbits
	.align	128
        .global         _ZN10layer_norm13ln_fwd_kernelINS_13Kernel_traitsIffffjLj25600ELj4ELj1ELj4ELj4ENS_18Kernel_traits_baseILj25600EffffjLj128EEEEEEEvNS_9FwdParamsE
        .type           _ZN10layer_norm13ln_fwd_kernelINS_13Kernel_traitsIffffjLj25600ELj4ELj1ELj4ELj4ENS_18Kernel_traits_baseILj25600EffffjLj128EEEEEEEvNS_9FwdParamsE,@function
        .size           _ZN10layer_norm13ln_fwd_kernelINS_13Kernel_traitsIffffjLj25600ELj4ELj1ELj4ELj4ENS_18Kernel_traits_baseILj25600EffffjLj128EEEEEEEvNS_9FwdParamsE,(.L_x_2016 - _ZN10layer_norm13ln_fwd_kernelINS_13Kernel_traitsIffffjLj25600ELj4ELj1ELj4ELj4ENS_18Kernel_traits_baseILj25600EffffjLj128EEEEEEEvNS_9FwdParamsE)
        .other          _ZN10layer_norm13ln_fwd_kernelINS_13Kernel_traitsIffffjLj25600ELj4ELj1ELj4ELj4ENS_18Kernel_traits_baseILj25600EffffjLj128EEEEEEEvNS_9FwdParamsE,@"STO_CUDA_ENTRY STV_DEFAULT"
_ZN10layer_norm13ln_fwd_kernelINS_13Kernel_traitsIffffjLj25600ELj4ELj1ELj4ELj4ENS_18Kernel_traits_baseILj25600EffffjLj128EEEEEEEvNS_9FwdParamsE:
.text._ZN10layer_norm13ln_fwd_kernelINS_13Kernel_traitsIffffjLj25600ELj4ELj1ELj4ELj4ENS_18Kernel_traits_baseILj25600EffffjLj128EEEEEEEvNS_9FwdParamsE:
        /* <DEDUP_REMOVED lines=118> */
[----:B0-----:R-:W-:Y:S01]  /*0760*/  MOV R2, R0 ;  /* 0x0000000000027202 */ /* 0x001fe20000000f00 */
[----:B------:R-:W-:-:S02]  /*0770*/  HFMA2.MMA R114, -RZ, RZ, 0, 5.9604644775390625e-08 ;  /* 0x00000001ff727435 */ /* 0x000fc400000001ff */
[----:B------:R-:W-:-:S11]  /*0780*/  HFMA2.MMA R0, -RZ, RZ, 0, 0 ;  /* 0x00000000ff007435 */ /* 0x000fd600000001ff */
.L_x_467:
[----:B------:R-:W0:Y:S01]  /*0790*/  S2R R108, SR_CTAID.X ;  /* 0x00000000006c7919 */ /* 0x000e220000002500 */
[----:B-12---:R-:W1:Y:S01]  /*07a0*/  LDC.64 R86, c[0x0][0x220] ;  /* 0x00008800ff567b82 */ /* 0x006e620000000a00 */
[----:B0-----:R-:W-:-:S04]  /*07b0*/  SHF.L.U32 R88, R108, 0x7, RZ ;  /* 0x000000076c587819 */ /* 0x001fc800000006ff */
[----:B------:R-:W-:-:S04]  /*07c0*/  LOP3.LUT R89, R88, 0x180, R187, 0xe2, !PT ;  /* 0x0000018058597812 */ /* 0x000fc800078ee2bb */
[----:B------:R-:W-:-:S05]  /*07d0*/  LOP3.LUT R89, R89, 0x60, R190, 0xf8, !PT ;  /* 0x0000006059597812 */ /* 0x000fca00078ef8be */
[----:B------:R-:W-:-:S04]  /*07e0*/  IMAD R191, R2, 0x6400, R89 ;  /* 0x0000640002bf7824 */ /* 0x000fc800078e0259 */
[C---:B-1----:R-:W-:Y:S01]  /*07f0*/  IMAD.WIDE.U32 R150, R191.reuse, 0x4, R86 ;  /* 0x00000004bf967825 */ /* 0x042fe200078e0056 */
[C---:B------:R-:W-:Y:S02]  /*0800*/  IADD3 R111, R191.reuse, 0x200, RZ ;  /* 0x00000200bf6f7810 */ /* 0x040fe40007ffe0ff */
[----:B------:R-:W-:-:S03]  /*0810*/  IADD3 R113, R191, 0x400, RZ ;  /* 0x00000400bf717810 */ /* 0x000fc60007ffe0ff */
[--C-:B------:R-:W-:Y:S01]  /*0820*/  IMAD.WIDE.U32 R110, R111, 0x4, R86.reuse ;  /* 0x000000046f6e7825 */ /* 0x100fe200078e0056 */
[----:B------:R0:W2:Y:S01]  /*0830*/  LDG.E R150, desc[UR6][R150.64] ;  /* 0x0000000696967981 */ /* 0x0000a2000c1e1900 */
[----:B------:R-:W-:Y:S02]  /*0840*/  IADD3 R99, R191, 0x600, RZ ;  /* 0x00000600bf637810 */ /* 0x000fe40007ffe0ff */
[--C-:B------:R-:W-:Y:S01]  /*0850*/  IMAD.WIDE.U32 R112, R113, 0x4, R86.reuse ;  /* 0x0000000471707825 */ /* 0x100fe200078e0056 */
[----:B------:R-:W-:Y:S01]  /*0860*/  IADD3 R101, R191, 0x800, RZ ;  /* 0x00000800bf657810 */ /* 0x000fe20007ffe0ff */
[----:B------:R-:W3:Y:S02]  /*0870*/  LDG.E R110, desc[UR6][R110.64] ;  /* 0x000000066e6e7981 */ /* 0x000ee4000c1e1900 */
[--C-:B------:R-:W-:Y:S01]  /*0880*/  IMAD.WIDE.U32 R98, R99, 0x4, R86.reuse ;  /* 0x0000000463627825 */ /* 0x100fe200078e0056 */
[----:B------:R-:W-:Y:S01]  /*0890*/  IADD3 R103, R191, 0xa00, RZ ;  /* 0x00000a00bf677810 */ /* 0x000fe20007ffe0ff */
[----:B------:R-:W4:Y:S02]  /*08a0*/  LDG.E R112, desc[UR6][R112.64] ;  /* 0x0000000670707981 */ /* 0x000f24000c1e1900 */
        /* <DEDUP_REMOVED lines=23> */
[----:B------:R1:W4:Y:S02]  /*0a20*/  LDG.E R148, desc[UR6][R148.64] ;  /* 0x0000000694947981 */ /* 0x000324000c1e1900 */
[----:B------:R-:W-:-:S02]  /*0a30*/  IMAD.WIDE.U32 R146, R161, 0x4, R86 ;  /* 0x00000004a1927825 */ /* 0x000fc400078e0056 */
[----:B------:R-:W4:Y:S01]  /*0a40*/  LDG.E R192, desc[UR6][R192.64] ;  /* 0x00000006c0c07981 */ /* 0x000f22000c1e1900 */
[----:B------:R-:W-:Y:S01]  /*0a50*/  IADD3 R157, R191, 0x1c00, RZ ;  /* 0x00001c00bf9d7810 */ /* 0x000fe20007ffe0ff */
[--C-:B------:R-:W-:Y:S01]  /*0a60*/  IMAD.WIDE.U32 R194, R159, 0x4, R86.reuse ;  /* 0x000000049fc27825 */ /* 0x100fe200078e0056 */
[----:B------:R-:W-:Y:S01]  /*0a70*/  IADD3 R145, R191, 0x1e00, RZ ;  /* 0x00001e00bf917810 */ /* 0x000fe20007ffe0ff */
[----:B------:R1:W4:Y:S02]  /*0a80*/  LDG.E R146, desc[UR6][R146.64] ;  /* 0x0000000692927981 */ /* 0x000324000c1e1900 */
[--C-:B------:R-:W-:Y:S02]  /*0a90*/  IMAD.WIDE.U32 R92, R157, 0x4, R86.reuse ;  /* 0x000000049d5c7825 */ /* 0x100fe400078e0056 */
[----:B------:R-:W4:Y:S01]  /*0aa0*/  LDG.E R194, desc[UR6][R194.64] ;  /* 0x00000006c2c27981 */ /* 0x000f22000c1e1900 */
[----:B------:R-:W-:Y:S01]  /*0ab0*/  IADD3 R153, R191, 0x2000, RZ ;  /* 0x00002000bf997810 */ /* 0x000fe20007ffe0ff */
[--C-:B------:R-:W-:Y:S01]  /*0ac0*/  IMAD.WIDE.U32 R196, R145, 0x4, R86.reuse ;  /* 0x0000000491c47825 */ /* 0x100fe200078e0056 */
[----:B0-----:R-:W-:Y:S01]  /*0ad0*/  IADD3 R151, R191, 0x2200, RZ ;  /* 0x00002200bf977810 */ /* 0x001fe20007ffe0ff */
[----:B------:R0:W4:Y:S02]  /*0ae0*/  LDG.E R144, desc[UR6][R92.64] ;  /* 0x000000065c907981 */ /* 0x000124000c1e1900 */
[----:B------:R-:W-:-:S02]  /*0af0*/  IMAD.WIDE.U32 R90, R153, 0x4, R86 ;  /* 0x00000004995a7825 */ /* 0x000fc400078e0056 */
[----:B------:R-:W4:Y:S01]  /*0b00*/  LDG.E R196, desc[UR6][R196.64] ;  /* 0x00000006c4c47981 */ /* 0x000f22000c1e1900 */
[----:B-1----:R-:W-:Y:S01]  /*0b10*/  IADD3 R149, R191, 0x2400, RZ ;  /* 0x00002400bf957810 */ /* 0x002fe20007ffe0ff */
[--C-:B------:R-:W-:Y:S01]  /*0b20*/  IMAD.WIDE.U32 R198, R151, 0x4, R86.reuse ;  /* 0x0000000497c67825 */ /* 0x100fe200078e0056 */
[----:B------:R-:W-:Y:S01]  /*0b30*/  IADD3 R147, R191, 0x2600, RZ ;  /* 0x00002600bf937810 */ /* 0x000fe20007ffe0ff */
[----:B------:R1:W4:Y:S02]  /*0b40*/  LDG.E R142, desc[UR6][R90.64] ;  /* 0x000000065a8e7981 */ /* 0x000324000c1e1900 */
[--C-:B------:R-:W-:Y:S02]  /*0b50*/  IMAD.WIDE.U32 R88, R149, 0x4, R86.reuse ;  /* 0x0000000495587825 */ /* 0x100fe400078e0056 */
[----:B------:R-:W4:Y:S01]  /*0b60*/  LDG.E R198, desc[UR6][R198.64] ;  /* 0x00000006c6c67981 */ /* 0x000f22000c1e1900 */
[----:B------:R-:W-:Y:S01]  /*0b70*/  IADD3 R135, R191, 0x2800, RZ ;  /* 0x00002800bf877810 */ /* 0x000fe20007ffe0ff */
[--C-:B------:R-:W-:Y:S01]  /*0b80*/  IMAD.WIDE.U32 R200, R147, 0x4, R86.reuse ;  /* 0x0000000493c87825 */ /* 0x100fe200078e0056 */
[----:B------:R-:W-:Y:S01]  /*0b90*/  IADD3 R143, R191, 0x2a00, RZ ;  /* 0x00002a00bf8f7810 */ /* 0x000fe20007ffe0ff */
[----:B------:R1:W4:Y:S02]  /*0ba0*/  LDG.E R140, desc[UR6][R88.64] ;  /* 0x00000006588c7981 */ /* 0x000324000c1e1900 */
[----:B0-----:R-:W-:-:S02]  /*0bb0*/  IMAD.WIDE.U32 R92, R135, 0x4, R86 ;  /* 0x00000004875c7825 */ /* 0x001fc400078e0056 */
[----:B------:R-:W4:Y:S01]  /*0bc0*/  LDG.E R200, desc[UR6][R200.64] ;  /* 0x00000006c8c87981 */ /* 0x000f22000c1e1900 */
[----:B------:R-:W-:Y:S01]  /*0bd0*/  IADD3 R141, R191, 0x2c00, RZ ;  /* 0x00002c00bf8d7810 */ /* 0x000fe20007ffe0ff */
[--C-:B------:R-:W-:Y:S02]  /*0be0*/  IMAD.WIDE.U32 R202, R143, 0x4, R86.reuse ;  /* 0x000000048fca7825 */ /* 0x100fe400078e0056 */
[----:B------:R0:W4:Y:S01]  /*0bf0*/  LDG.E R138, desc[UR6][R92.64] ;  /* 0x000000065c8a7981 */ /* 0x000122000c1e1900 */
[----:B------:R-:W-:Y:S01]  /*0c00*/  IADD3 R139, R191, 0x2e00, RZ ;  /* 0x00002e00bf8b7810 */ /* 0x000fe20007ffe0ff */
[--C-:B-1----:R-:W-:Y:S02]  /*0c10*/  IMAD.WIDE.U32 R90, R141, 0x4, R86.reuse ;  /* 0x000000048d5a7825 */ /* 0x102fe400078e0056 */
[----:B------:R-:W4:Y:S01]  /*0c20*/  LDG.E R202, desc[UR6][R202.64] ;  /* 0x00000006caca7981 */ /* 0x000f22000c1e1900 */
[----:B------:R-:W-:Y:S01]  /*0c30*/  IADD3 R137, R191, 0x3000, RZ ;  /* 0x00003000bf897810 */ /* 0x000fe20007ffe0ff */
[----:B------:R-:W-:-:S02]  /*0c40*/  IMAD.WIDE.U32 R88, R139, 0x4, R86 ;  /* 0x000000048b587825 */ /* 0x000fc400078e0056 */
[----:B------:R1:W4:Y:S01]  /*0c50*/  LDG.E R251, desc[UR6][R90.64] ;  /* 0x000000065afb7981 */ /* 0x000322000c1e1900 */
[----:B------:R-:W-:Y:S01]  /*0c60*/  IADD3 R125, R191, 0x3200, RZ ;  /* 0x00003200bf7d7810 */ /* 0x000fe20007ffe0ff */
[--C-:B------:R-:W-:Y:S02]  /*0c70*/  IMAD.WIDE.U32 R96, R137, 0x4, R86.reuse ;  /* 0x0000000489607825 */ /* 0x100fe400078e0056 */
[----:B------:R1:W4:Y:S01]  /*0c80*/  LDG.E R249, desc[UR6][R88.64] ;  /* 0x0000000658f97981 */ /* 0x000322000c1e1900 */
[----:B------:R-:W-:Y:S01]  /*0c90*/  IADD3 R133, R191, 0x3400, RZ ;  /* 0x00003400bf857810 */ /* 0x000fe20007ffe0ff */
[--C-:B------:R-:W-:Y:S02]  /*0ca0*/  IMAD.WIDE.U32 R94, R125, 0x4, R86.reuse ;  /* 0x000000047d5e7825 */ /* 0x100fe400078e0056 */
[----:B------:R1:W4:Y:S01]  /*0cb0*/  LDG.E R247, desc[UR6][R96.64] ;  /* 0x0000000660f77981 */ /* 0x000322000c1e1900 */
[----:B------:R-:W-:Y:S01]  /*0cc0*/  IADD3 R131, R191, 0x3600, RZ ;  /* 0x00003600bf837810 */ /* 0x000fe20007ffe0ff */
[----:B0-----:R-:W-:-:S02]  /*0cd0*/  IMAD.WIDE.U32 R92, R133, 0x4, R86 ;  /* 0x00000004855c7825 */ /* 0x001fc400078e0056 */
[----:B------:R0:W4:Y:S01]  /*0ce0*/  LDG.E R245, desc[UR6][R94.64] ;  /* 0x000000065ef57981 */ /* 0x000122000c1e1900 */
[----:B------:R-:W-:Y:S01]  /*0cf0*/  IADD3 R129, R191, 0x3800, RZ ;  /* 0x00003800bf817810 */ /* 0x000fe20007ffe0ff */
[--C-:B-1----:R-:W-:Y:S02]  /*0d00*/  IMAD.WIDE.U32 R90, R131, 0x4, R86.reuse ;  /* 0x00000004835a7825 */ /* 0x102fe400078e0056 */
[----:B------:R1:W4:Y:S01]  /*0d10*/  LDG.E R241, desc[UR6][R92.64] ;  /* 0x000000065cf17981 */ /* 0x000322000c1e1900 */
[----:B------:R-:W-:Y:S01]  /*0d20*/  IADD3 R127, R191, 0x3a00, RZ ;  /* 0x00003a00bf7f7810 */ /* 0x000fe20007ffe0ff */
[--C-:B------:R-:W-:Y:S02]  /*0d30*/  IMAD.WIDE.U32 R88, R129, 0x4, R86.reuse ;  /* 0x0000000481587825 */ /* 0x100fe400078e0056 */
[----:B------:R1:W4:Y:S01]  /*0d40*/  LDG.E R227, desc[UR6][R90.64] ;  /* 0x000000065ae37981 */ /* 0x000322000c1e1900 */
[----:B------:R-:W-:Y:S01]  /*0d50*/  IADD3 R115, R191, 0x3c00, RZ ;  /* 0x00003c00bf737810 */ /* 0x000fe20007ffe0ff */
[----:B------:R-:W-:-:S02]  /*0d60*/  IMAD.WIDE.U32 R96, R127, 0x4, R86 ;  /* 0x000000047f607825 */ /* 0x000fc400078e0056 */
[----:B------:R1:W4:Y:S01]  /*0d70*/  LDG.E R225, desc[UR6][R88.64] ;  /* 0x0000000658e17981 */ /* 0x000322000c1e1900 */
[----:B------:R-:W-:Y:S01]  /*0d80*/  IADD3 R123, R191, 0x3e00, RZ ;  /* 0x00003e00bf7b7810 */ /* 0x000fe20007ffe0ff */
[--C-:B0-----:R-:W-:Y:S02]  /*0d90*/  IMAD.WIDE.U32 R94, R115, 0x4, R86.reuse ;  /* 0x00000004735e7825 */ /* 0x101fe400078e0056 */
[----:B------:R0:W4:Y:S01]  /*0da0*/  LDG.E R223, desc[UR6][R96.64] ;  /* 0x0000000660df7981 */ /* 0x000122000c1e1900 */
[----:B------:R-:W-:Y:S01]  /*0db0*/  IADD3 R121, R191, 0x4000, RZ ;  /* 0x00004000bf797810 */ /* 0x000fe20007ffe0ff */
[--C-:B-1----:R-:W-:Y:S02]  /*0dc0*/  IMAD.WIDE.U32 R92, R123, 0x4, R86.reuse ;  /* 0x000000047b5c7825 */ /* 0x102fe400078e0056 */
[----:B------:R1:W4:Y:S01]  /*0dd0*/  LDG.E R221, desc[UR6][R94.64] ;  /* 0x000000065edd7981 */ /* 0x000322000c1e1900 */
[----:B------:R-:W-:Y:S01]  /*0de0*/  IADD3 R119, R191, 0x4200, RZ ;  /* 0x00004200bf777810 */ /* 0x000fe20007ffe0ff */
[----:B------:R-:W-:-:S02]  /*0df0*/  IMAD.WIDE.U32 R90, R121, 0x4, R86 ;  /* 0x00000004795a7825 */ /* 0x000fc400078e0056 */
[----:B------:R1:W4:Y:S01]  /*0e00*/  LDG.E R217, desc[UR6][R92.64] ;  /* 0x000000065cd97981 */ /* 0x000322000c1e1900 */
[----:B------:R-:W-:Y:S01]  /*0e10*/  IADD3 R117, R191, 0x4400, RZ ;  /* 0x00004400bf757810 */ /* 0x000fe20007ffe0ff */
[--C-:B------:R-:W-:Y:S02]  /*0e20*/  IMAD.WIDE.U32 R88, R119, 0x4, R86.reuse ;  /* 0x0000000477587825 */ /* 0x100fe400078e0056 */
[----:B------:R1:W4:Y:S01]  /*0e30*/  LDG.E R215, desc[UR6][R90.64] ;  /* 0x000000065ad77981 */ /* 0x000322000c1e1900 */
[----:B------:R-:W-:Y:S01]  /*0e40*/  IADD3 R105, R191, 0x4600, RZ ;  /* 0x00004600bf697810 */ /* 0x000fe20007ffe0ff */
[--C-:B0-----:R-:W-:Y:S02]  /*0e50*/  IMAD.WIDE.U32 R96, R117, 0x4, R86.reuse ;  /* 0x0000000475607825 */ /* 0x101fe400078e0056 */
[----:B------:R0:W4:Y:S01]  /*0e60*/  LDG.E R213, desc[UR6][R88.64] ;  /* 0x0000000658d57981 */ /* 0x000122000c1e1900 */
[----:B------:R-:W-:Y:S01]  /*0e70*/  IADD3 R113, R191, 0x4800, RZ ;  /* 0x00004800bf717810 */ /* 0x000fe20007ffe0ff */
[----:B-1----:R-:W-:-:S02]  /*0e80*/  IMAD.WIDE.U32 R94, R105, 0x4, R86 ;  /* 0x00000004695e7825 */ /* 0x002fc400078e0056 */
        /* <DEDUP_REMOVED lines=20> */
[--C-:B0-----:R-:W-:Y:S01]  /*0fd0*/  IMAD.WIDE.U32 R90, R101, 0x4, R86.reuse ;  /* 0x00000004655a7825 */ /* 0x101fe200078e0056 */
[----:B------:R-:W-:Y:S01]  /*0fe0*/  IADD3 R237, R191, 0x5800, RZ ;  /* 0x00005800bfed7810 */ /* 0x000fe20007ffe0ff */
[----:B------:R0:W4:Y:S02]  /*0ff0*/  LDG.E R201, desc[UR6][R92.64] ;  /* 0x000000065cc97981 */ /* 0x000124000c1e1900 */
[--C-:B-1----:R-:W-:Y:S01]  /*1000*/  IMAD.WIDE.U32 R88, R99, 0x4, R86.reuse ;  /* 0x0000000463587825 */ /* 0x102fe200078e0056 */
[----:B------:R-:W-:Y:S01]  /*1010*/  IADD3 R167, R191, 0x5a00, RZ ;  /* 0x00005a00bfa77810 */ /* 0x000fe20007ffe0ff */
[----:B------:R1:W4:Y:S02]  /*1020*/  LDG.E R207, desc[UR6][R90.64] ;  /* 0x000000065acf7981 */ /* 0x000324000c1e1900 */
[--C-:B------:R-:W-:Y:S01]  /*1030*/  IMAD.WIDE.U32 R96, R237, 0x4, R86.reuse ;  /* 0x00000004ed607825 */ /* 0x100fe200078e0056 */
[----:B------:R-:W-:Y:S01]  /*1040*/  IADD3 R165, R191, 0x5c00, RZ ;  /* 0x00005c00bfa57810 */ /* 0x000fe20007ffe0ff */
[----:B------:R1:W4:Y:S02]  /*1050*/  LDG.E R209, desc[UR6][R88.64] ;  /* 0x0000000658d17981 */ /* 0x000324000c1e1900 */
[----:B------:R-:W-:-:S02]  /*1060*/  IMAD.WIDE.U32 R94, R167, 0x4, R86 ;  /* 0x00000004a75e7825 */ /* 0x000fc400078e0056 */
[----:B------:R-:W4:Y:S01]  /*1070*/  LDG.E R97, desc[UR6][R96.64] ;  /* 0x0000000660617981 */ /* 0x000f22000c1e1900 */
[----:B------:R-:W-:Y:S01]  /*1080*/  IADD3 R235, R191, 0x5e00, RZ ;  /* 0x00005e00bfeb7810 */ /* 0x000fe20007ffe0ff */
[--C-:B0-----:R-:W-:Y:S02]  /*1090*/  IMAD.WIDE.U32 R92, R165, 0x4, R86.reuse ;  /* 0x00000004a55c7825 */ /* 0x101fe400078e0056 */
[----:B------:R-:W4:Y:S01]  /*10a0*/  LDG.E R95, desc[UR6][R94.64] ;  /* 0x000000065e5f7981 */ /* 0x000f22000c1e1900 */
[----:B------:R-:W-:Y:S01]  /*10b0*/  IADD3 R233, R191, 0x6000, RZ ;  /* 0x00006000bfe97810 */ /* 0x000fe20007ffe0ff */
[--C-:B-1----:R-:W-:Y:S02]  /*10c0*/  IMAD.WIDE.U32 R90, R235, 0x4, R86.reuse ;  /* 0x00000004eb5a7825 */ /* 0x102fe400078e0056 */
[----:B------:R-:W4:Y:S01]  /*10d0*/  LDG.E R93, desc[UR6][R92.64] ;  /* 0x000000065c5d7981 */ /* 0x000f22000c1e1900 */
[----:B------:R-:W-:Y:S01]  /*10e0*/  IADD3 R231, R191, 0x6200, RZ ;  /* 0x00006200bfe77810 */ /* 0x000fe20007ffe0ff */
[----:B------:R-:W-:-:S02]  /*10f0*/  IMAD.WIDE.U32 R88, R233, 0x4, R86 ;  /* 0x00000004e9587825 */ /* 0x000fc400078e0056 */
[----:B------:R0:W4:Y:S02]  /*1100*/  LDG.E R219, desc[UR6][R90.64] ;  /* 0x000000065adb7981 */ /* 0x000124000c1e1900 */
[----:B------:R-:W-:Y:S02]  /*1110*/  IMAD.WIDE.U32 R86, R231, 0x4, R86 ;  /* 0x00000004e7567825 */ /* 0x000fe400078e0056 */
[----:B------:R1:W4:Y:S04]  /*1120*/  LDG.E R229, desc[UR6][R88.64] ;  /* 0x0000000658e57981 */ /* 0x000328000c1e1900 */
[----:B------:R4:W4:Y:S01]  /*1130*/  LDG.E R243, desc[UR6][R86.64] ;  /* 0x0000000656f37981 */ /* 0x000922000c1e1900 */
[----:B------:R-:W-:Y:S01]  /*1140*/  LOP3.LUT P0, RZ, R114, 0xff, RZ, 0xc0, !PT ;  /* 0x000000ff72ff7812 */ /* 0x000fe2000780c0ff */
[----:B------:R-:W-:Y:S01]  /*1150*/  UMOV UR4, 0xffffffff ;  /* 0xffffffff00047882 */ /* 0x000fe20000000000 */
[----:B0-----:R-:W-:-:S02]  /*1160*/  SHF.R.U32.HI R91, RZ, 0x5, R190 ;  /* 0x00000005ff5b7819 */ /* 0x001fc400000116be */
[----:B------:R-:W-:Y:S02]  /*1170*/  ISETP.NE.AND P1, PT, R187, RZ, PT ;  /* 0x000000ffbb00720c */ /* 0x000fe40003f25270 */
[----:B-1----:R-:W-:-:S07]  /*1180*/  LOP3.LUT R88, R91, 0x7fffffc, RZ, 0xc0, !PT ;  /* 0x07fffffc5b587812 */ /* 0x002fce00078ec0ff */
[----:B------:R-:W-:Y:S01]  /*1190*/  @!P0 IADD3 R88, R88, 0x4, RZ ;  /* 0x0000000458588810 */ /* 0x000fe20007ffe0ff */
[----:B--2---:R-:W-:-:S04]  /*11a0*/  FADD.FTZ R169, RZ, R150 ;  /* 0x00000096ffa97221 */ /* 0x004fc80000010000 */
[----:B---3--:R-:W-:-:S04]  /*11b0*/  FADD.FTZ R169, R169, R110 ;  /* 0x0000006ea9a97221 */ /* 0x008fc80000010000 */
        /* <DEDUP_REMOVED lines=169> */
.L_x_478:
        /* <DEDUP_REMOVED lines=26> */
[----:B------:R-:W-:Y:S04]  /*1df0*/  SHFL.DOWN PT, R88, R96, 0x1, 0x1f ;  /* 0x08201f0060587f89 */ /* 0x000fe800000e0000 */
        /* <DEDUP_REMOVED lines=25> */
[----:B-1----:R-:W-:-:S03]  /*1f90*/  FMUL.FTZ R88, R90, R94 ;  /* 0x0000005e5a587220 */ /* 0x002fc60000410000 */
[----:B------:R-:W-:Y:S01]  /*1fa0*/  FFMA.FTZ R89, R90, R89, R169 ;  /* 0x000000595a597223 */ /* 0x000fe200000100a9 */
[----:B------:R-:W-:Y:S02]  /*1fb0*/  LEA.HI R169, R190, R189, RZ, 0x19 ;  /* 0x000000bdbea97211 */ /* 0x000fe400078fc8ff */
        /* <DEDUP_REMOVED lines=27> */
.L_x_466:
[----:B------:R-:W2:Y:S04]  /*2170*/  LDG.E.STRONG.GPU R88, desc[UR6][R86.64] ;  /* 0x0000000656587981 */ /* 0x000ea8000c1ef900 */
[----:B--2---:R-:W-:Y:S01]  /*2180*/  CCTL.IVALL ;  /* 0x00000000ff00798f */ /* 0x004fe20002000000 */
[----:B------:R-:W-:Y:S05]  /*2190*/  YIELD ;  /* 0x0000000000007946 */ /* 0x000fea0003800000 */
[----:B------:R-:W-:-:S13]  /*21a0*/  ISETP.NE.AND P2, PT, R88, R169, PT ;  /* 0x000000a95800720c */ /* 0x000fda0003f45270 */
[----:B------:R-:W-:Y:S05]  /*21b0*/  @P2 BRA `(.L_x_466) ;  /* 0xfffffffc00ec2947 */ /* 0x000fea000383ffff */
.L_x_465:
        /* <DEDUP_REMOVED lines=13> */
[----:B------:R-:W-:Y:S01]  /*2290*/  SHF.L.U32 R108, R108, 0x7, RZ ;  /* 0x000000076c6c7819 */ /* 0x000fe200000006ff */
[----:B------:R-:W1:Y:S01]  /*22a0*/  SHFL.DOWN PT, R90, R169, 0x2, 0x1f ;  /* 0x08401f00a95a7f89 */ /* 0x000e6200000e0000 */
[----:B------:R-:W-:Y:S02]  /*22b0*/  LOP3.LUT P1, RZ, R91, 0x1f, R190, 0xf8, !PT ;  /* 0x0000001f5bff7812 */ /* 0x000fe4000782f8be */
[----:B------:R-:W-:-:S04]  /*22c0*/  IADD3 R0, R0, 0x1, RZ ;  /* 0x0000000100007810 */ /* 0x000fc80007ffe0ff */
        /* <DEDUP_REMOVED lines=10> */
[----:B--2---:R-:W-:Y:S01]  /*2370*/  FADD.FTZ R87, R94, R89 ;  /* 0x000000595e577221 */ /* 0x004fe20000010000 */
[----:B------:R-:W-:Y:S01]  /*2380*/  FADD.FTZ R89, R96, R86 ;  /* 0x0000005660597221 */ /* 0x000fe20000010000 */
[----:B-1----:R-:W-:Y:S01]  /*2390*/  FMUL.FTZ R116, R114, R116 ;  /* 0x0000007472747220 */ /* 0x002fe20000410000 */
[----:B------:R-:W-:-:S04]  /*23a0*/  FMUL.FTZ R169, R92, R169 ;  /* 0x000000a95ca97220 */ /* 0x000fc80000410000 */
[----:B------:R-:W0:Y:S01]  /*23b0*/  SHFL.DOWN PT, R88, R116, 0x1, 0x1f ;  /* 0x08201f0074587f89 */ /* 0x000e2200000e0000 */
[----:B------:R-:W-:Y:S01]  /*23c0*/  FMUL.FTZ R169, R90, R169 ;  /* 0x000000a95aa97220 */ /* 0x000fe20000410000 */
[----:B------:R-:W1:Y:S03]  /*23d0*/  MUFU.RCP R89, R89 ;  /* 0x0000005900597308 */ /* 0x000e660000001000 */
[----:B------:R-:W-:-:S05]  /*23e0*/  FFMA.FTZ R87, R114, R169, R87 ;  /* 0x000000a972577223 */ /* 0x000fca0000010057 */
[----:B------:R-:W2:Y:S01]  /*23f0*/  SHFL.DOWN PT, R90, R87, 0x1, 0x1f ;  /* 0x08201f00575a7f89 */ /* 0x000ea200000e0000 */
[----:B0-----:R-:W-:Y:S01]  /*2400*/  FADD.FTZ R92, R116, -R88 ;  /* 0x80000058745c7221 */ /* 0x001fe20000010000 */
[----:B------:R-:W-:-:S03]  /*2410*/  FMUL.FTZ R91, R86, R88 ;  /* 0x00000058565b7220 */ /* 0x000fc60000410000 */
[----:B------:R-:W-:Y:S02]  /*2420*/  FMUL.FTZ R169, R92, R92 ;  /* 0x0000005c5ca97220 */ /* 0x000fe40000410000 */
[----:B------:R-:W0:Y:S02]  /*2430*/  LDC R92, c[0x0][0x260] ;  /* 0x00009800ff5c7b82 */ /* 0x000e240000000800 */
[C---:B------:R-:W-:Y:S01]  /*2440*/  FMUL.FTZ R169, R96.reuse, R169 ;  /* 0x000000a960a97220 */ /* 0x040fe20000410000 */
[----:B------:R-:W-:Y:S01]  /*2450*/  FFMA.FTZ R96, R96, R116, R91 ;  /* 0x0000007460607223 */ /* 0x000fe2000001005b */
[----:B--2---:R-:W-:Y:S02]  /*2460*/  FADD.FTZ R90, R87, R90 ;  /* 0x0000005a575a7221 */ /* 0x004fe40000010000 */
[----:B------:R-:W-:Y:S01]  /*2470*/  FMUL.FTZ R169, R86, R169 ;  /* 0x000000a956a97220 */ /* 0x000fe20000410000 */
[C---:B-1----:R-:W-:Y:S01]  /*2480*/  FMUL.FTZ R96, R89.reuse, R96 ;  /* 0x0000006059607220 */ /* 0x042fe20000410000 */
[----:B------:R-:W1:Y:S02]  /*2490*/  @!P1 LDC.64 R86, c[0x0][0x230] ;  /* 0x00008c00ff569b82 */ /* 0x000e640000000a00 */
[----:B------:R-:W-:Y:S01]  /*24a0*/  FFMA.FTZ R88, R89, R169, R90 ;  /* 0x000000a959587223 */ /* 0x000fe2000001005a */
[----:B------:R-:W-:Y:S01]  /*24b0*/  LOP3.LUT R89, R108, 0x180, R187, 0xe2, !PT ;  /* 0x000001806c597812 */ /* 0x000fe200078ee2bb */
[----:B------:R-:W2:Y:S03]  /*24c0*/  SHFL.IDX PT, R152, R96, RZ, 0x1f ;  /* 0x00001fff60987589 */ /* 0x000ea600000e0000 */
[----:B------:R-:W-:Y:S01]  /*24d0*/  LOP3.LUT R89, R89, 0x60, R190, 0xf8, !PT ;  /* 0x0000006059597812 */ /* 0x000fe200078ef8be */
[----:B------:R-:W0:Y:S01]  /*24e0*/  SHFL.IDX PT, R91, R88, RZ, 0x1f ;  /* 0x00001fff585b7589 */ /* 0x000e2200000e0000 */
[----:B------:R-:W3:Y:S03]  /*24f0*/  LDC.64 R168, c[0x0][0x228] ;  /* 0x00008a00ffa87b82 */ /* 0x000ee60000000a00 */
[----:B------:R-:W-:-:S05]  /*2500*/  IMAD R164, R2, 0x6400, R89 ;  /* 0x0000640002a47824 */ /* 0x000fca00078e0259 */
[C---:B------:R-:W-:Y:S02]  /*2510*/  IADD3 R89, R164.reuse, 0x400, RZ ;  /* 0x00000400a4597810 */ /* 0x040fe40007ffe0ff */
[----:B------:R-:W-:Y:S01]  /*2520*/  IADD3 R94, R164, 0x200, RZ ;  /* 0x00000200a45e7810 */ /* 0x000fe20007ffe0ff */
[----:B-1----:R-:W-:-:S04]  /*2530*/  @!P1 IMAD.WIDE R86, R2, 0x4, R86 ;  /* 0x0000000402569825 */ /* 0x002fc800078e0256 */
[--C-:B--2---:R-:W-:Y:S01]  /*2540*/  FADD.FTZ R132, R241, -R152.reuse ;  /* 0x80000098f1847221 */ /* 0x104fe20000010000 */
[--C-:B------:R-:W-:Y:S01]  /*2550*/  FADD.FTZ R150, R150, -R152.reuse ;  /* 0x8000009896967221 */ /* 0x100fe20000010000 */
[--C-:B------:R-:W-:Y:S01]  /*2560*/  FADD.FTZ R110, R110, -R152.reuse ;  /* 0x800000986e6e7221 */ /* 0x100fe20000010000 */
[----:B------:R-:W-:Y:S01]  /*2570*/  FADD.FTZ R112, R112, -R152 ;  /* 0x8000009870707221 */ /* 0x000fe20000010000 */
[----:B0-----:R-:W-:Y:S01]  /*2580*/  FFMA.FTZ R92, R91, 3.9062499126885086298e-05, R92 ;  /* 0x3823d70a5b5c7823 */ /* 0x001fe2000001005c */
[----:B------:R-:W-:Y:S01]  /*2590*/  FADD.FTZ R114, R97, -R152 ;  /* 0x8000009861727221 */ /* 0x000fe20000010000 */
[----:B------:R-:W0:Y:S01]  /*25a0*/  @!P1 LDC.64 R90, c[0x0][0x238] ;  /* 0x00008e00ff5a9b82 */ /* 0x000e220000000a00 */
[----:B---3--:R-:W-:Y:S01]  /*25b0*/  IMAD.WIDE.U32 R96, R89, 0x4, R168 ;  /* 0x0000000459607825 */ /* 0x008fe200078e00a8 */
[----:B------:R1:W2:Y:S03]  /*25c0*/  MUFU.RSQ R241, R92 ;  /* 0x0000005c00f17308 */ /* 0x0002a60000001400 */
[--C-:B------:R-:W-:Y:S01]  /*25d0*/  FADD.FTZ R108, R93, -R152.reuse ;  /* 0x800000985d6c7221 */ /* 0x100fe20000010000 */
[--C-:B------:R-:W-:Y:S01]  /*25e0*/  FADD.FTZ R230, R243, -R152.reuse ;  /* 0x80000098f3e67221 */ /* 0x100fe20000010000 */
[--C-:B------:R-:W-:Y:S01]  /*25f0*/  FADD.FTZ R98, R98, -R152.reuse ;  /* 0x8000009862627221 */ /* 0x100fe20000010000 */
[--C-:B------:R-:W-:Y:S01]  /*2600*/  FADD.FTZ R206, R245, -R152.reuse ;  /* 0x80000098f5ce7221 */ /* 0x100fe20000010000 */
[--C-:B------:R-:W-:Y:S01]  /*2610*/  FADD.FTZ R226, R95, -R152.reuse ;  /* 0x800000985fe27221 */ /* 0x100fe20000010000 */
[--C-:B------:R-:W-:Y:S01]  /*2620*/  FADD.FTZ R100, R100, -R152.reuse ;  /* 0x8000009864647221 */ /* 0x100fe20000010000 */
[----:B------:R-:W-:Y:S01]  /*2630*/  FADD.FTZ R134, R247, -R152 ;  /* 0x80000098f7867221 */ /* 0x000fe20000010000 */
[----:B------:R-:W-:-:S04]  /*2640*/  IMAD.WIDE.U32 R94, R94, 0x4, R168 ;  /* 0x000000045e5e7825 */ /* 0x000fc800078e00a8 */
[--C-:B------:R-:W-:Y:S01]  /*2650*/  FADD.FTZ R102, R102, -R152.reuse ;  /* 0x8000009866667221 */ /* 0x100fe20000010000 */
[----:B------:R3:W-:Y:S01]  /*2660*/  @!P1 STG.E desc[UR6][R86.64], R152 ;  /* 0x0000009856009986 */ /* 0x0007e2000c101906 */
[----:B------:R-:W-:Y:S01]  /*2670*/  FADD.FTZ R104, R104, -R152 ;  /* 0x8000009868687221 */ /* 0x000fe20000010000 */
[----:B-1----:R-:W-:-:S04]  /*2680*/  IMAD.WIDE.U32 R92, R191, 0x4, R168 ;  /* 0x00000004bf5c7825 */ /* 0x002fc800078e00a8 */
[--C-:B------:R-:W-:Y:S01]  /*2690*/  FADD.FTZ R106, R106, -R152.reuse ;  /* 0x800000986a6a7221 */ /* 0x100fe20000010000 */
[--C-:B------:R-:W-:Y:S01]  /*26a0*/  FADD.FTZ R232, R232, -R152.reuse ;  /* 0x80000098e8e87221 */ /* 0x100fe20000010000 */
[--C-:B------:R-:W-:Y:S01]  /*26b0*/  FADD.FTZ R234, R234, -R152.reuse ;  /* 0x80000098eaea7221 */ /* 0x100fe20000010000 */
[--C-:B------:R-:W-:Y:S01]  /*26c0*/  FADD.FTZ R148, R148, -R152.reuse ;  /* 0x8000009894947221 */ /* 0x100fe20000010000 */
[C---:B--2---:R-:W-:Y:S01]  /*26d0*/  FMUL.FTZ R89, R241.reuse, R150 ;  /* 0x00000096f1597220 */ /* 0x044fe20000410000 */
[C---:B------:R-:W-:Y:S01]  /*26e0*/  FMUL.FTZ R110, R241.reuse, R110 ;  /* 0x0000006ef16e7220 */ /* 0x040fe20000410000 */
[----:B------:R-:W-:Y:S01]  /*26f0*/  FMUL.FTZ R112, R241, R112 ;  /* 0x00000070f1707220 */ /* 0x000fe20000410000 */
[----:B------:R-:W-:Y:S01]  /*2700*/  FADD.FTZ R192, R192, -R152 ;  /* 0x80000098c0c07221 */ /* 0x000fe20000010000 */
[----:B-----5:R-:W-:Y:S01]  /*2710*/  FFMA.FTZ R243, R185, R89, R52 ;  /* 0x00000059b9f37223 */ /* 0x020fe20000010034 */
[----:B0-----:R-:W-:-:S04]  /*2720*/  @!P1 IMAD.WIDE R90, R2, 0x4, R90 ;  /* 0x00000004025a9825 */ /* 0x001fc800078e025a */
[----:B------:R-:W-:Y:S01]  /*2730*/  FFMA.FTZ R245, R186, R110, R51 ;  /* 0x0000006ebaf57223 */ /* 0x000fe20000010033 */
[----:B------:R-:W-:Y:S01]  /*2740*/  FFMA.FTZ R247, R183, R112, R50 ;  /* 0x00000070b7f77223 */ /* 0x000fe20000010032 */
[----:B---3--:R-:W-:Y:S01]  /*2750*/  IADD3 R87, R164, 0x600, RZ ;  /* 0x00000600a4577810 */ /* 0x008fe20007ffe0ff */
        /* <DEDUP_REMOVED lines=32> */
[----:B------:R-:W-:Y:S01]  /*2960*/  @!P1 STG.E desc[UR6][R90.64], R241 ;  /* 0x000000f15a009986 */ /* 0x000fe2000c101906 */
[C---:B------:R-:W-:Y:S01]  /*2970*/  IADD3 R89, R164.reuse, 0x800, RZ ;  /* 0x00000800a4597810 */ /* 0x040fe20007ffe0ff */
[C---:B------:R-:W-:Y:S01]  /*2980*/  FMUL.FTZ R100, R241.reuse, R100 ;  /* 0x00000064f1647220 */ /* 0x040fe20000410000 */
[----:B------:R-:W-:Y:S01]  /*2990*/  IADD3 R249, R164, 0xa00, RZ ;  /* 0x00000a00a4f97810 */ /* 0x000fe20007ffe0ff */
[----:B------:R-:W-:Y:S01]  /*29a0*/  STG.E desc[UR6][R92.64], R243 ;  /* 0x000000f35c007986 */ /* 0x000fe2000c101906 */
[C---:B------:R-:W-:Y:S01]  /*29b0*/  FMUL.FTZ R102, R241.reuse, R102 ;  /* 0x00000066f1667220 */ /* 0x040fe20000410000 */
[C---:B------:R-:W-:Y:S01]  /*29c0*/  FMUL.FTZ R104, R241.reuse, R104 ;  /* 0x00000068f1687220 */ /* 0x040fe20000410000 */
[C---:B------:R-:W-:Y:S01]  /*29d0*/  FMUL.FTZ R106, R241.reuse, R106 ;  /* 0x0000006af16a7220 */ /* 0x040fe20000410000 */
[----:B------:R-:W-:Y:S01]  /*29e0*/  STG.E desc[UR6][R94.64], R245 ;  /* 0x000000f55e007986 */ /* 0x000fe2000c101906 */
[C---:B------:R-:W-:Y:S01]  /*29f0*/  FMUL.FTZ R232, R241.reuse, R232 ;  /* 0x000000e8f1e87220 */ /* 0x040fe20000410000 */
[C---:B------:R-:W-:Y:S01]  /*2a00*/  FMUL.FTZ R234, R241.reuse, R234 ;  /* 0x000000eaf1ea7220 */ /* 0x040fe20000410000 */
[C---:B------:R-:W-:Y:S01]  /*2a10*/  FMUL.FTZ R191, R241.reuse, R148 ;  /* 0x00000094f1bf7220 */ /* 0x040fe20000410000 */
[----:B------:R0:W-:Y:S01]  /*2a20*/  STG.E desc[UR6][R96.64], R247 ;  /* 0x000000f760007986 */ /* 0x0001e2000c101906 */
        /* <DEDUP_REMOVED lines=39> */
[----:B------:R-:W-:-:S04]  /*2ca0*/  IMAD.WIDE.U32 R86, R87, 0x4, R168 ;  /* 0x0000000457567825 */ /* 0x000fc800078e00a8 */
[----:B0-----:R-:W-:Y:S01]  /*2cb0*/  FFMA.FTZ R97, R184, R98, R49 ;  /* 0x00000062b8617223 */ /* 0x001fe20000010031 */
[C---:B------:R-:W-:Y:S01]  /*2cc0*/  IADD3 R251, R164.reuse, 0xc00, RZ ;  /* 0x00000c00a4fb7810 */ /* 0x040fe20007ffe0ff */
[----:B------:R-:W-:Y:S01]  /*2cd0*/  FFMA.FTZ R241, R181, R100, R48 ;  /* 0x00000064b5f17223 */ /* 0x000fe20000010030 */
[----:B------:R-:W-:Y:S01]  /*2ce0*/  IMAD.WIDE.U32 R88, R89, 0x4, R168 ;  /* 0x0000000459587825 */ /* 0x000fe200078e00a8 */
[----:B------:R-:W-:-:S03]  /*2cf0*/  IADD3 R108, R164, 0xe00, RZ ;  /* 0x00000e00a46c7810 */ /* 0x000fc60007ffe0ff */
[----:B------:R-:W-:Y:S01]  /*2d00*/  FFMA.FTZ R243, R182, R102, R47 ;  /* 0x00000066b6f37223 */ /* 0x000fe2000001002f */
[----:B------:R0:W-:Y:S01]  /*2d10*/  STG.E desc[UR6][R86.64], R97 ;  /* 0x0000006156007986 */ /* 0x0001e2000c101906 */
[----:B------:R-:W-:-:S04]  /*2d20*/  IMAD.WIDE.U32 R90, R249, 0x4, R168 ;  /* 0x00000004f95a7825 */ /* 0x000fc800078e00a8 */
[----:B------:R-:W-:Y:S01]  /*2d30*/  FFMA.FTZ R245, R179, R104, R46 ;  /* 0x00000068b3f57223 */ /* 0x000fe2000001002e */
        /* <DEDUP_REMOVED lines=10> */
[----:B0-----:R-:W-:-:S04]  /*2de0*/  IMAD.WIDE.U32 R96, R237, 0x4, R168 ;  /* 0x00000004ed607825 */ /* 0x001fc800078e00a8 */
[----:B------:R-:W-:Y:S01]  /*2df0*/  FFMA.FTZ R237, R177, R232, R44 ;  /* 0x000000e8b1ed7223 */ /* 0x000fe2000001002c */
[----:B------:R-:W-:Y:S01]  /*2e00*/  FFMA.FTZ R199, R83, R199, R34 ;  /* 0x000000c753c77223 */ /* 0x000fe20000010022 */
[----:B-1----:R-:W-:Y:S01]  /*2e10*/  IADD3 R89, R164, 0x1000, RZ ;  /* 0x00001000a4597810 */ /* 0x002fe20007ffe0ff */
[----:B------:R0:W-:Y:S01]  /*2e20*/  STG.E desc[UR6][R94.64], R247 ;  /* 0x000000f75e007986 */ /* 0x0001e2000c101906 */
[----:B------:R-:W-:-:S04]  /*2e30*/  IMAD.WIDE.U32 R86, R167, 0x4, R168 ;  /* 0x00000004a7567825 */ /* 0x000fc800078e00a8 */
[----:B------:R-:W-:Y:S01]  /*2e40*/  FFMA.FTZ R201, R81, R201, R32 ;  /* 0x000000c951c97223 */ /* 0x000fe20000010020 */
[----:B--2---:R-:W-:Y:S01]  /*2e50*/  IADD3 R91, R164, 0x1200, RZ ;  /* 0x00001200a45b7810 */ /* 0x004fe20007ffe0ff */
[----:B------:R-:W-:Y:S01]  /*2e60*/  FFMA.FTZ R203, R79, R203, R30 ;  /* 0x000000cb4fcb7223 */ /* 0x000fe2000001001e */
[----:B------:R-:W-:-:S04]  /*2e70*/  IMAD.WIDE.U32 R166, R89, 0x4, R168 ;  /* 0x0000000459a67825 */ /* 0x000fc800078e00a8 */
[----:B------:R-:W-:Y:S01]  /*2e80*/  FFMA.FTZ R205, R77, R205, R28 ;  /* 0x000000cd4dcd7223 */ /* 0x000fe2000001001c */
[----:B------:R-:W-:Y:S01]  /*2e90*/  FFMA.FTZ R207, R75, R207, R26 ;  /* 0x000000cf4bcf7223 */ /* 0x000fe2000001001a */
[----:B------:R-:W-:Y:S01]  /*2ea0*/  FFMA.FTZ R209, R73, R209, R24 ;  /* 0x000000d149d17223 */ /* 0x000fe20000010018 */
[----:B---3--:R-:W-:Y:S01]  /*2eb0*/  IMAD.WIDE.U32 R92, R165, 0x4, R168 ;  /* 0x00000004a55c7825 */ /* 0x008fe200078e00a8 */
[----:B------:R1:W-:Y:S03]  /*2ec0*/  STG.E desc[UR6][R166.64], R237 ;  /* 0x000000eda6007986 */ /* 0x0003e6000c101906 */
[----:B------:R-:W-:Y:S01]  /*2ed0*/  FFMA.FTZ R211, R71, R211, R22 ;  /* 0x000000d347d37223 */ /* 0x000fe20000010016 */
[----:B------:R-:W-:Y:S01]  /*2ee0*/  FFMA.FTZ R213, R69, R213, R20 ;  /* 0x000000d545d57223 */ /* 0x000fe20000010014 */
[----:B0-----:R-:W-:-:S04]  /*2ef0*/  IMAD.WIDE.U32 R94, R239, 0x4, R168 ;  /* 0x00000004ef5e7825 */ /* 0x001fc800078e00a8 */
[----:B------:R-:W-:Y:S01]  /*2f00*/  FFMA.FTZ R239, R178, R234, R43 ;  /* 0x000000eab2ef7223 */ /* 0x000fe2000001002b */
[----:B------:R-:W-:Y:S01]  /*2f10*/  FFMA.FTZ R215, R67, R215, R18 ;  /* 0x000000d743d77223 */ /* 0x000fe20000010012 */
[----:B------:R-:W-:Y:S01]  /*2f20*/  FFMA.FTZ R217, R65, R217, R16 ;  /* 0x000000d941d97223 */ /* 0x000fe20000010010 */
[----:B------:R-:W-:-:S04]  /*2f30*/  IMAD.WIDE.U32 R164, R91, 0x4, R168 ;  /* 0x000000045ba47825 */ /* 0x000fc800078e00a8 */
[----:B------:R-:W-:Y:S01]  /*2f40*/  FFMA.FTZ R219, R63, R219, R14 ;  /* 0x000000db3fdb7223 */ /* 0x000fe2000001000e */
[----:B------:R-:W-:Y:S01]  /*2f50*/  FFMA.FTZ R221, R61, R221, R12 ;  /* 0x000000dd3ddd7223 */ /* 0x000fe2000001000c */
[----:B------:R-:W-:Y:S01]  /*2f60*/  FFMA.FTZ R223, R59, R223, R10 ;  /* 0x000000df3bdf7223 */ /* 0x000fe2000001000a */
[----:B------:R-:W-:Y:S01]  /*2f70*/  IMAD.WIDE.U32 R154, R155, 0x4, R168 ;  /* 0x000000049b9a7825 */ /* 0x000fe200078e00a8 */
[----:B------:R0:W-:Y:S03]  /*2f80*/  STG.E desc[UR6][R164.64], R239 ;  /* 0x000000efa4007986 */ /* 0x0001e6000c101906 */
[----:B-1----:R-:W-:Y:S01]  /*2f90*/  FFMA.FTZ R167, R170, R198, R35 ;  /* 0x000000c6aaa77223 */ /* 0x002fe20000010023 */
[----:B------:R-:W-:Y:S01]  /*2fa0*/  FFMA.FTZ R225, R57, R225, R8 ;  /* 0x000000e139e17223 */ /* 0x000fe20000010008 */
[----:B------:R-:W-:Y:S01]  /*2fb0*/  IMAD.WIDE.U32 R162, R163, 0x4, R168 ;  /* 0x00000004a3a27825 */ /* 0x000fe200078e00a8 */
[----:B------:R1:W-:Y:S03]  /*2fc0*/  STG.E desc[UR6][R154.64], R191 ;  /* 0x000000bf9a007986 */ /* 0x0003e6000c101906 */
[----:B------:R-:W-:Y:S01]  /*2fd0*/  FFMA.FTZ R227, R55, R227, R6 ;  /* 0x000000e337e37223 */ /* 0x000fe20000010006 */
[----:B------:R-:W-:Y:S01]  /*2fe0*/  FFMA.FTZ R229, R53, R229, R4 ;  /* 0x000000e535e57223 */ /* 0x000fe20000010004 */
[----:B------:R-:W-:Y:S01]  /*2ff0*/  IMAD.WIDE.U32 R160, R161, 0x4, R168 ;  /* 0x00000004a1a07825 */ /* 0x000fe200078e00a8 */
[----:B------:R-:W-:-:S03]  /*3000*/  IADD3 R2, R2, UR5, RZ ;  /* 0x0000000502027c10 */ /* 0x000fc6000fffe0ff */
[----:B------:R-:W-:-:S04]  /*3010*/  IMAD.WIDE.U32 R158, R159, 0x4, R168 ;  /* 0x000000049f9e7825 */ /* 0x000fc800078e00a8 */
[----:B0-----:R-:W-:Y:S01]  /*3020*/  FFMA.FTZ R165, R172, R196, R37 ;  /* 0x000000c4aca57223 */ /* 0x001fe20000010025 */
[----:B------:R-:W-:Y:S01]  /*3030*/  ISETP.GE.AND P1, PT, R2, UR4, PT ;  /* 0x0000000402007c0c */ /* 0x000fe2000bf26270 */
[----:B------:R-:W-:-:S04]  /*3040*/  IMAD.WIDE.U32 R156, R157, 0x4, R168 ;  /* 0x000000049d9c7825 */ /* 0x000fc800078e00a8 */
[----:B-1----:R-:W-:Y:S01]  /*3050*/  FFMA.FTZ R155, R82, R202, R31 ;  /* 0x000000ca529b7223 */ /* 0x002fe2000001001f */
        /* <DEDUP_REMOVED lines=29> */
[----:B------:R-:W-:Y:S01]  /*3230*/  FFMA.FTZ R235, R84, R200, R33 ;  /* 0x000000c854eb7223 */ /* 0x000fe20000010021 */
[----:B------:R-:W-:-:S04]  /*3240*/  IMAD.WIDE.U32 R88, R233, 0x4, R168 ;  /* 0x00000004e9587825 */ /* 0x000fc800078e00a8 */
[----:B------:R-:W-:Y:S01]  /*3250*/  FFMA.FTZ R233, R174, R194, R39 ;  /* 0x000000c2aee97223 */ /* 0x000fe20000010027 */
[----:B------:R-:W-:-:S04]  /*3260*/  IMAD.WIDE.U32 R168, R231, 0x4, R168 ;  /* 0x00000004e7a87825 */ /* 0x000fc800078e00a8 */
[----:B------:R-:W-:-:S05]  /*3270*/  FFMA.FTZ R231, R176, R192, R41 ;  /* 0x000000c0b0e77223 */ /* 0x000fca0000010029 */
[----:B------:R-:W-:Y:S04]  /*3280*/  STG.E desc[UR6][R162.64], R231 ;  /* 0x000000e7a2007986 */ /* 0x000fe8000c101906 */
[----:B------:R-:W-:Y:S04]  /*3290*/  STG.E desc[UR6][R160.64], R193 ;  /* 0x000000c1a0007986 */ /* 0x000fe8000c101906 */
[----:B------:R-:W-:Y:S04]  /*32a0*/  STG.E desc[UR6][R158.64], R233 ;  /* 0x000000e99e007986 */ /* 0x000fe8000c101906 */
[----:B------:R0:W-:Y:S04]  /*32b0*/  STG.E desc[UR6][R156.64], R195 ;  /* 0x000000c39c007986 */ /* 0x0001e8000c101906 */
[----:B------:R1:W-:Y:S04]  /*32c0*/  STG.E desc[UR6][R144.64], R165 ;  /* 0x000000a590007986 */ /* 0x0003e8000c101906 */
[----:B------:R-:W-:Y:S04]  /*32d0*/  STG.E desc[UR6][R152.64], R197 ;  /* 0x000000c598007986 */ /* 0x000fe8000c101906 */
[----:B------:R-:W-:Y:S01]  /*32e0*/  STG.E desc[UR6][R150.64], R167 ;  /* 0x000000a796007986 */ /* 0x000fe2000c101906 */
[----:B0-----:R-:W-:-:S03]  /*32f0*/  FFMA.FTZ R157, R80, R204, R29 ;  /* 0x000000cc509d7223 */ /* 0x001fc6000001001d */
[----:B------:R0:W-:Y:S01]  /*3300*/  STG.E desc[UR6][R148.64], R199 ;  /* 0x000000c794007986 */ /* 0x0001e2000c101906 */
[----:B-1----:R-:W-:-:S03]  /*3310*/  FFMA.FTZ R145, R78, R206, R27 ;  /* 0x000000ce4e917223 */ /* 0x002fc6000001001b */
[----:B------:R1:W-:Y:S04]  /*3320*/  STG.E desc[UR6][R146.64], R235 ;  /* 0x000000eb92007986 */ /* 0x0003e8000c101906 */
[----:B------:R2:W-:Y:S04]  /*3330*/  STG.E desc[UR6][R134.64], R201 ;  /* 0x000000c986007986 */ /* 0x0005e8000c101906 */
[----:B------:R-:W-:Y:S01]  /*3340*/  STG.E desc[UR6][R142.64], R155 ;  /* 0x0000009b8e007986 */ /* 0x000fe2000c101906 */
[----:B0-----:R-:W-:-:S03]  /*3350*/  FFMA.FTZ R149, R74, R210, R23 ;  /* 0x000000d24a957223 */ /* 0x001fc60000010017 */
[----:B------:R-:W-:Y:S01]  /*3360*/  STG.E desc[UR6][R140.64], R203 ;  /* 0x000000cb8c007986 */ /* 0x000fe2000c101906 */
[----:B-1----:R-:W-:-:S03]  /*3370*/  FFMA.FTZ R147, R76, R208, R25 ;  /* 0x000000d04c937223 */ /* 0x002fc60000010019 */
[----:B------:R-:W-:Y:S01]  /*3380*/  STG.E desc[UR6][R138.64], R157 ;  /* 0x0000009d8a007986 */ /* 0x000fe2000c101906 */
[----:B--2---:R-:W-:-:S03]  /*3390*/  FFMA.FTZ R135, R72, R212, R21 ;  /* 0x000000d448877223 */ /* 0x004fc60000010015 */
        /* <DEDUP_REMOVED lines=14> */
[----:B--2---:R-:W-:Y:S01]  /*3480*/  FFMA.FTZ R115, R62, R222, R11 ;  /* 0x000000de3e737223 */ /* 0x004fe2000001000b */
[----:B------:R-:W-:Y:S02]  /*3490*/  SEL R114, RZ, 0x1, P0 ;  /* 0x00000001ff727807 */ /* 0x000fe40000000000 */
        /* <DEDUP_REMOVED lines=9> */
[----:B------:R2:W-:Y:S01]  /*3530*/  STG.E desc[UR6][R102.64], R115 ;  /* 0x0000007366007986 */ /* 0x0005e2000c101906 */
[----:B0-----:R-:W-:-:S03]  /*3540*/  FFMA.FTZ R109, R54, R230, R3 ;  /* 0x000000e6366d7223 */ /* 0x001fc60000010003 */
        /* <DEDUP_REMOVED lines=11> */
.L_x_464:
[----:B------:R-:W-:Y:S01]  /*3600*/  HFMA2.MMA R116, -RZ, RZ, 0, 5.9604644775390625e-08 ;  /* 0x00000001ff747435 */ /* 0x000fe200000001ff */
[----:B------:R-:W-:Y:S02]  /*3610*/  MOV R114, R87 ;  /* 0x0000005700727202 */ /* 0x000fe40000000f00 */
[----:B------:R-:W-:Y:S02]  /*3620*/  MOV R118, 0x1f ;  /* 0x0000001f00767802 */ /* 0x000fe40000000f00 */
[----:B------:R-:W-:-:S07]  /*3630*/  MOV R96, 0xffffffff ;  /* 0xffffffff00607802 */ /* 0x000fce0000000f00 */
[----:B-----5:R-:W-:Y:S05]  /*3640*/  WARPSYNC.COLLECTIVE R96, `(.L_x_468) ;  /* 0x0000000060087348 */ /* 0x020fea0003c00000 */
[----:B------:R0:W1:Y:S02]  /*3650*/  SHFL.BFLY P2, R94, R114, R116, R118 ;  /* 0x0c000074725e7389 */ /* 0x0000640000040076 */
[----:B01---5:R-:W-:Y:S01]  /*3660*/  ENDCOLLECTIVE ;  /* 0x000000000000791b */ /* 0x023fe20003800000 */
.L_x_468:
[----:B------:R-:W-:Y:S01]  /*3670*/  HFMA2.MMA R116, -RZ, RZ, 0, 1.1920928955078125e-07 ;  /* 0x00000002ff747435 */ /* 0x000fe200000001ff */
[----:B------:R-:W-:-:S05]  /*3680*/  MOV R86, R94 ;  /* 0x0000005e00567202 */ /* 0x000fca0000000f00 */
[----:B------:R-:W-:-:S05]  /*3690*/  FADD.FTZ R89, R87, R86 ;  /* 0x0000005657597221 */ /* 0x000fca0000010000 */
[----:B------:R-:W-:-:S07]  /*36a0*/  MOV R114, R89 ;  /* 0x0000005900727202 */ /* 0x000fce0000000f00 */
[----:B------:R-:W-:Y:S05]  /*36b0*/  WARPSYNC.COLLECTIVE R96, `(.L_x_469) ;  /* 0x0000000060087348 */ /* 0x000fea0003c00000 */
[----:B------:R0:W1:Y:S02]  /*36c0*/  SHFL.BFLY P2, R94, R114, R116, R118 ;  /* 0x0c000074725e7389 */ /* 0x0000640000040076 */
[----:B01----:R-:W-:Y:S01]  /*36d0*/  ENDCOLLECTIVE ;  /* 0x000000000000791b */ /* 0x003fe20003800000 */
.L_x_469:
[----:B------:R-:W-:Y:S01]  /*36e0*/  HFMA2.MMA R116, -RZ, RZ, 0, 2.384185791015625e-07 ;  /* 0x00000004ff747435 */ /* 0x000fe200000001ff */
[----:B------:R-:W-:-:S05]  /*36f0*/  MOV R86, R94 ;  /* 0x0000005e00567202 */ /* 0x000fca0000000f00 */
[----:B------:R-:W-:-:S05]  /*3700*/  FADD.FTZ R90, R89, R86 ;  /* 0x00000056595a7221 */ /* 0x000fca0000010000 */
[----:B------:R-:W-:-:S07]  /*3710*/  MOV R114, R90 ;  /* 0x0000005a00727202 */ /* 0x000fce0000000f00 */
[----:B------:R-:W-:Y:S05]  /*3720*/  WARPSYNC.COLLECTIVE R96, `(.L_x_470) ;  /* 0x0000000060087348 */ /* 0x000fea0003c00000 */
[----:B------:R0:W1:Y:S02]  /*3730*/  SHFL.BFLY P2, R94, R114, R116, R118 ;  /* 0x0c000074725e7389 */ /* 0x0000640000040076 */
[----:B01----:R-:W-:Y:S01]  /*3740*/  ENDCOLLECTIVE ;  /* 0x000000000000791b */ /* 0x003fe20003800000 */
.L_x_470:
[----:B------:R-:W-:Y:S01]  /*3750*/  HFMA2.MMA R116, -RZ, RZ, 0, 4.76837158203125e-07 ;  /* 0x00000008ff747435 */ /* 0x000fe200000001ff */
[----:B------:R-:W-:-:S05]  /*3760*/  MOV R169, R94 ;  /* 0x0000005e00a97202 */ /* 0x000fca0000000f00 */
[----:B------:R-:W-:-:S05]  /*3770*/  FADD.FTZ R169, R90, R169 ;  /* 0x000000a95aa97221 */ /* 0x000fca0000010000 */
[----:B------:R-:W-:-:S07]  /*3780*/  MOV R114, R169 ;  /* 0x000000a900727202 */ /* 0x000fce0000000f00 */
[----:B------:R-:W-:Y:S05]  /*3790*/  WARPSYNC.COLLECTIVE R96, `(.L_x_471) ;  /* 0x0000000060087348 */ /* 0x000fea0003c00000 */
[----:B------:R0:W1:Y:S02]  /*37a0*/  SHFL.BFLY P2, R94, R114, R116, R118 ;  /* 0x0c000074725e7389 */ /* 0x0000640000040076 */
[----:B01----:R-:W-:Y:S01]  /*37b0*/  ENDCOLLECTIVE ;  /* 0x000000000000791b */ /* 0x003fe20003800000 */
.L_x_471:
[----:B------:R-:W-:Y:S01]  /*37c0*/  HFMA2.MMA R116, -RZ, RZ, 0, 9.5367431640625e-07 ;  /* 0x00000010ff747435 */ /* 0x000fe200000001ff */
[----:B------:R-:W-:-:S05]  /*37d0*/  MOV R86, R94 ;  /* 0x0000005e00567202 */ /* 0x000fca0000000f00 */
[----:B------:R-:W-:-:S05]  /*37e0*/  FADD.FTZ R92, R169, R86 ;  /* 0x00000056a95c7221 */ /* 0x000fca0000010000 */
[----:B------:R-:W-:-:S07]  /*37f0*/  MOV R114, R92 ;  /* 0x0000005c00727202 */ /* 0x000fce0000000f00 */
[----:B------:R-:W-:Y:S05]  /*3800*/  WARPSYNC.COLLECTIVE R96, `(.L_x_472) ;  /* 0x0000000060087348 */ /* 0x000fea0003c00000 */
[----:B------:R0:W1:Y:S02]  /*3810*/  SHFL.BFLY P2, R94, R114, R116, R118 ;  /* 0x0c000074725e7389 */ /* 0x0000640000040076 */
[----:B01----:R-:W-:Y:S01]  /*3820*/  ENDCOLLECTIVE ;  /* 0x000000000000791b */ /* 0x003fe20003800000 */
.L_x_472:
        /* <DEDUP_REMOVED lines=108> */
.L_x_473:
[----:B------:R-:W-:Y:S01]  /*3ef0*/  HFMA2.MMA R116, -RZ, RZ, 0, 1.1920928955078125e-07 ;  /* 0x00000002ff747435 */ /* 0x000fe200000001ff */
[----:B------:R-:W-:-:S05]  /*3f00*/  MOV R90, R94 ;  /* 0x0000005e005a7202 */ /* 0x000fca0000000f00 */
[----:B------:R-:W-:-:S05]  /*3f10*/  FADD.FTZ R90, R87, R90 ;  /* 0x0000005a575a7221 */ /* 0x000fca0000010000 */
[----:B------:R-:W-:-:S07]  /*3f20*/  MOV R114, R90 ;  /* 0x0000005a00727202 */ /* 0x000fce0000000f00 */
[----:B------:R-:W-:Y:S05]  /*3f30*/  WARPSYNC.COLLECTIVE R96, `(.L_x_474) ;  /* 0x0000000060087348 */ /* 0x000fea0003c00000 */
[----:B------:R0:W1:Y:S02]  /*3f40*/  SHFL.BFLY P2, R94, R114, R116, R118 ;  /* 0x0c000074725e7389 */ /* 0x0000640000040076 */
[----:B01----:R-:W-:Y:S01]  /*3f50*/  ENDCOLLECTIVE ;  /* 0x000000000000791b */ /* 0x003fe20003800000 */
.L_x_474:
[----:B------:R-:W-:Y:S01]  /*3f60*/  HFMA2.MMA R116, -RZ, RZ, 0, 2.384185791015625e-07 ;  /* 0x00000004ff747435 */ /* 0x000fe200000001ff */
[----:B------:R-:W-:-:S05]  /*3f70*/  MOV R89, R94 ;  /* 0x0000005e00597202 */ /* 0x000fca0000000f00 */
[----:B------:R-:W-:-:S05]  /*3f80*/  FADD.FTZ R89, R90, R89 ;  /* 0x000000595a597221 */ /* 0x000fca0000010000 */
[----:B------:R-:W-:-:S07]  /*3f90*/  MOV R114, R89 ;  /* 0x0000005900727202 */ /* 0x000fce0000000f00 */
[----:B------:R-:W-:Y:S05]  /*3fa0*/  WARPSYNC.COLLECTIVE R96, `(.L_x_475) ;  /* 0x0000000060087348 */ /* 0x000fea0003c00000 */
[----:B------:R0:W1:Y:S02]  /*3fb0*/  SHFL.BFLY P2, R94, R114, R116, R118 ;  /* 0x0c000074725e7389 */ /* 0x0000640000040076 */
[----:B01----:R-:W-:Y:S01]  /*3fc0*/  ENDCOLLECTIVE ;  /* 0x000000000000791b */ /* 0x003fe20003800000 */
.L_x_475:
[----:B------:R-:W-:Y:S01]  /*3fd0*/  HFMA2.MMA R116, -RZ, RZ, 0, 4.76837158203125e-07 ;  /* 0x00000008ff747435 */ /* 0x000fe200000001ff */
[----:B------:R-:W-:-:S05]  /*3fe0*/  MOV R92, R94 ;  /* 0x0000005e005c7202 */ /* 0x000fca0000000f00 */
[----:B------:R-:W-:-:S05]  /*3ff0*/  FADD.FTZ R92, R89, R92 ;  /* 0x0000005c595c7221 */ /* 0x000fca0000010000 */
[----:B------:R-:W-:-:S07]  /*4000*/  MOV R114, R92 ;  /* 0x0000005c00727202 */ /* 0x000fce0000000f00 */
[----:B------:R-:W-:Y:S05]  /*4010*/  WARPSYNC.COLLECTIVE R96, `(.L_x_476) ;  /* 0x0000000060087348 */ /* 0x000fea0003c00000 */
[----:B------:R0:W1:Y:S02]  /*4020*/  SHFL.BFLY P2, R94, R114, R116, R118 ;  /* 0x0c000074725e7389 */ /* 0x0000640000040076 */
[----:B01----:R-:W-:Y:S01]  /*4030*/  ENDCOLLECTIVE ;  /* 0x000000000000791b */ /* 0x003fe20003800000 */
.L_x_476:
[----:B------:R-:W-:Y:S01]  /*4040*/  HFMA2.MMA R116, -RZ, RZ, 0, 9.5367431640625e-07 ;  /* 0x00000010ff747435 */ /* 0x000fe200000001ff */
[----:B------:R-:W-:-:S05]  /*4050*/  MOV R169, R94 ;  /* 0x0000005e00a97202 */ /* 0x000fca0000000f00 */
[----:B------:R-:W-:-:S05]  /*4060*/  FADD.FTZ R169, R92, R169 ;  /* 0x000000a95ca97221 */ /* 0x000fca0000010000 */
[----:B------:R-:W-:-:S07]  /*4070*/  MOV R114, R169 ;  /* 0x000000a900727202 */ /* 0x000fce0000000f00 */
[----:B------:R-:W-:Y:S05]  /*4080*/  WARPSYNC.COLLECTIVE R96, `(.L_x_477) ;  /* 0x0000000060087348 */ /* 0x000fea0003c00000 */
[----:B------:R0:W1:Y:S02]  /*4090*/  SHFL.BFLY P2, R94, R114, R116, R118 ;  /* 0x0c000074725e7389 */ /* 0x0000640000040076 */
[----:B01----:R-:W-:Y:S01]  /*40a0*/  ENDCOLLECTIVE ;  /* 0x000000000000791b */ /* 0x003fe20003800000 */
.L_x_477:
[----:B------:R-:W-:Y:S05]  /*40b0*/  BRA `(.L_x_478) ;  /* 0xffffffd800e47947 */ /* 0x000fea000383ffff */
.L_x_479:
        /* <DEDUP_REMOVED lines=12> */
.L_x_2016:


//--------------------- .text._ZN10layer_norm13ln_fwd_kernelINS_13Kernel_traitsI13__nv_bfloat16fS2_fjLj24576ELj2ELj1ELj4ELj16ENS_18Kernel_traits_baseILj24576ES2_fS2_fjLj128EEEEEEEvNS_9FwdParamsE --------------------------
	.section	.text._ZN10layer_norm13ln_fwd_kernelINS_13Kernel_traitsI13__nv_bfloat16fS2_fjLj24576ELj2ELj1ELj4ELj16ENS_18Kernel_traits_baseILj24576ES2_fS2_fjLj128EEEEEEEvNS_9FwdParamsE,"ax",@progbits
	.align	128
        .global         _ZN10layer_norm13ln_fwd_kernelINS_13Kernel_traitsI13__nv_bfloat16fS2_fjLj24576ELj2ELj1ELj4ELj16ENS_18Kernel_traits_baseILj24576ES2_fS2_fjLj128EEEEEEEvNS_9FwdParamsE
        .type           _ZN10layer_norm13ln_fwd_kernelINS_13Kernel_traitsI13__nv_bfloat16fS2_fjLj24576ELj2ELj1ELj4ELj16ENS_18Kernel_traits_baseILj24576ES2_fS2_fjLj128EEEEEEEvNS_9FwdParamsE,@function
        .size           _ZN10layer_norm13ln_fwd_kernelINS_13Kernel_traitsI13__nv_bfloat16fS2_fjLj24576ELj2ELj1ELj4ELj16ENS_18Kernel_traits_baseILj24576ES2_fS2_fjLj128EEEEEEEvNS_9FwdParamsE,(.L_x_2017 - _ZN10layer_norm13ln_fwd_kernelINS_13Kernel_traitsI13__nv_bfloat16fS2_fjLj24576ELj2ELj1ELj4ELj16ENS_18Kernel_traits_baseILj24576ES2_fS2_fjLj128EEEEEEEvNS_9FwdParamsE)
        .other          _ZN10layer_norm13ln_fwd_kernelINS_13Kernel_traitsI13__nv_bfloat16fS2_fjLj24576ELj2ELj1ELj4ELj16ENS_18Kernel_traits_baseILj24576ES2_fS2_fjLj128EEEEEEEvNS_9FwdParamsE,@"STO_CUDA_ENTRY STV_DEFAULT"
_ZN10layer_norm13ln_fwd_kernelINS_13Kernel_traitsI13__nv_bfloat16fS2_fjLj24576ELj2ELj1ELj4ELj16ENS_18Kernel_traits_baseILj24576ES2_fS2_fjLj128EEEEEEEvNS_9FwdParamsE:
.text._ZN10layer_norm13ln_fwd_kernelINS_13Kernel_traitsI13__nv_bfloat16fS2_fjLj24576ELj2ELj1ELj4ELj16ENS_18Kernel_traits_baseILj24576ES2_fS2_fjLj128EEEEEEEvNS_9FwdParamsE:
        /* <DEDUP_REMOVED lines=69> */
.L_x_483:
[----:B0-----:R-:W0:Y:S01]  /*0450*/  LDC.64 R144, c[0x0][0x220] ;  /* 0x00008800ff907b82 */ /* 0x001e220000000a00 */
        /* <DEDUP_REMOVED lines=73> */
[----:B------:R-:W-:-:S04]  /*08f0*/  FADD.FTZ R9, R57, R8 ;  /* 0x0000000839097221 */ /* 0x000fc80000010000 */
[----:B------:R-:W-:Y:S01]  /*0900*/  FADD.FTZ R8, R58, R9 ;  /* 0x000000093a087221 */ /* 0x000fe20000010000 */
[----:B------:R-:W-:-:S03]  /*0910*/  IADD3 R9, R26, 0x1500, RZ ;  /* 0x000015001a097810 */ /* 0x000fc60007ffe0ff */
[----:B------:R-:W-:Y:S02]  /*0920*/  FADD.FTZ R139, R59, R8 ;  /* 0x000000083b8b7221 */ /* 0x000fe40000010000 */
[----:B------:R-:W-:-:S04]  /*0930*/  IMAD.WIDE.U32 R136, R9, 0x10, R144 ;  /* 0x0000001009887825 */ /* 0x000fc800078e0090 */
[----:B----4-:R-:W-:Y:S02]  /*0940*/  FADD.FTZ R8, R60, R139 ;  /* 0x0000008b3c087221 */ /* 0x010fe40000010000 */
[----:B------:R-:W2:Y:S02]  /*0950*/  LDG.E.128 R136, desc[UR6][R136.64] ;  /* 0x0000000688887981 */ /* 0x000ea4000c1e1d00 */
[----:B------:R-:W-:Y:S01]  /*0960*/  FADD.FTZ R141, R61, R8 ;  /* 0x000000083d8d7221 */ /* 0x000fe20000010000 */
[----:B------:R-:W-:-:S03]  /*0970*/  IADD3 R8, R26, 0x1600, RZ ;  /* 0x000016001a087810 */ /* 0x000fc60007ffe0ff */
[----:B------:R-:W-:-:S04]  /*0980*/  FADD.FTZ R140, R62, R141 ;  /* 0x0000008d3e8c7221 */ /* 0x000fc80000010000 */
[----:B------:R-:W-:Y:S01]  /*0990*/  FADD.FTZ R143, R63, R140 ;  /* 0x0000008c3f8f7221 */ /* 0x000fe20000010000 */
        /* <DEDUP_REMOVED lines=92> */
[----:B------:R-:W-:Y:S01]  /*0f60*/  SHF.R.U32.HI R227, RZ, 0x1, R0 ;  /* 0x00000001ffe37819 */ /* 0x000fe20000011600 */
[----:B------:R-:W-:Y:S01]  /*0f70*/  FADD.FTZ R221, R147, R220 ;  /* 0x000000dc93dd7221 */ /* 0x000fe20000010000 */
[----:B------:R-:W-:Y:S01]  /*0f80*/  @!P0 IADD3 R222, R222, 0x4, RZ ;  /* 0x00000004dede8810 */ /* 0x000fe20007ffe0ff */
        /* <DEDUP_REMOVED lines=213> */
.L_x_494:
        /* <DEDUP_REMOVED lines=34> */
[----:B------:R-:W-:Y:S01]  /*1f00*/  FFMA.FTZ R236, R229, R220, R236 ;  /* 0x000000dce5ec7223 */ /* 0x000fe200000100ec */
[----:B---3--:R-:W-:Y:S02]  /*1f10*/  FADD.FTZ R230, R230, R221 ;  /* 0x000000dde6e67221 */ /* 0x008fe40000010000 */
[----:B------:R-:W-:Y:S01]  /*1f20*/  FMUL.FTZ R231, R234, R229 ;  /* 0x000000e5eae77220 */ /* 0x000fe20000410000 */
[----:B0-----:R-:W-:-:S03]  /*1f30*/  FMUL.FTZ R229, R233, R236 ;  /* 0x000000ece9e57220 */ /* 0x001fc60000410000 */
[----:B------:R-:W-:Y:S01]  /*1f40*/  FMUL.FTZ R231, R228, R231 ;  /* 0x000000e7e4e77220 */ /* 0x000fe20000410000 */
[----:B------:R-:W-:Y:S01]  /*1f50*/  LOP3.LUT R228, R4, 0x1, RZ, 0xc0, !PT ;  /* 0x0000000104e47812 */ /* 0x000fe200078ec0ff */
[----:B------:R-:W0:Y:S02]  /*1f60*/  SHFL.DOWN PT, R220, R229, 0x1, 0x1f ;  /* 0x08201f00e5dc7f89 */ /* 0x000e2400000e0000 */
[----:B------:R-:W-:-:S05]  /*1f70*/  FFMA.FTZ R230, R233, R231, R230 ;  /* 0x000000e7e9e67223 */ /* 0x000fca00000100e6 */
[----:B------:R-:W1:Y:S01]  /*1f80*/  SHFL.DOWN PT, R221, R230, 0x1, 0x1f ;  /* 0x08201f00e6dd7f89 */ /* 0x000e6200000e0000 */
[----:B0-----:R-:W-:Y:S01]  /*1f90*/  FADD.FTZ R223, R229, -R220 ;  /* 0x800000dce5df7221 */ /* 0x001fe20000010000 */
[----:B------:R-:W-:-:S03]  /*1fa0*/  FMUL.FTZ R231, R235, R220 ;  /* 0x000000dcebe77220 */ /* 0x000fc60000410000 */
[----:B------:R-:W-:Y:S01]  /*1fb0*/  FMUL.FTZ R223, R223, R223 ;  /* 0x000000dfdfdf7220 */ /* 0x000fe20000410000 */
[----:B------:R-:W-:Y:S01]  /*1fc0*/  FFMA.FTZ R231, R232, R229, R231 ;  /* 0x000000e5e8e77223 */ /* 0x000fe200000100e7 */
[----:B------:R-:W-:Y:S02]  /*1fd0*/  LEA.HI R229, R2, R227, RZ, 0x19 ;  /* 0x000000e302e57211 */ /* 0x000fe400078fc8ff */
[----:B------:R-:W-:Y:S01]  /*1fe0*/  FMUL.FTZ R232, R232, R223 ;  /* 0x000000dfe8e87220 */ /* 0x000fe20000410000 */
[----:B-1----:R-:W-:Y:S01]  /*1ff0*/  FADD.FTZ R223, R230, R221 ;  /* 0x000000dde6df7221 */ /* 0x002fe20000010000 */
[----:B--2---:R-:W-:Y:S01]  /*2000*/  FMUL.FTZ R231, R222, R231 ;  /* 0x000000e7dee77220 */ /* 0x004fe20000410000 */
[----:B------:R-:W0:Y:S01]  /*2010*/  @!P1 LDC.64 R220, c[0x0][0x250] ;  /* 0x00009400ffdc9b82 */ /* 0x000e220000000a00 */
[----:B------:R-:W-:Y:S01]  /*2020*/  FMUL.FTZ R232, R235, R232 ;  /* 0x000000e8ebe87220 */ /* 0x000fe20000410000 */
[----:B------:R-:W-:-:S03]  /*2030*/  IADD3 R230, -R228, RZ, RZ ;  /* 0x000000ffe4e67210 */ /* 0x000fc60007ffe1ff */
[----:B------:R-:W-:Y:S01]  /*2040*/  FFMA.FTZ R223, R222, R232, R223 ;  /* 0x000000e8dedf7223 */ /* 0x000fe200000100df */
[----:B------:R-:W-:Y:S01]  /*2050*/  LOP3.LUT R228, R230, UR4, RZ, 0xc0, !PT ;  /* 0x00000004e6e47c12 */ /* 0x000fe2000f8ec0ff */
[----:B------:R-:W-:Y:S03]  /*2060*/  SHFL.IDX PT, R222, R231, RZ, 0x1f ;  /* 0x00001fffe7de7589 */ /* 0x000fe600000e0000 */
[----:B------:R-:W-:Y:S01]  /*2070*/  LEA R232, P2, R229, R228, 0x1 ;  /* 0x000000e4e5e87211 */ /* 0x000fe200078408ff */
[----:B------:R-:W1:Y:S03]  /*2080*/  SHFL.IDX PT, R223, R223, RZ, 0x1f ;  /* 0x00001fffdfdf7589 */ /* 0x000e6600000e0000 */
        /* <DEDUP_REMOVED lines=21> */
[----:B------:R-:W-:-:S07]  /*21e0*/  LOP3.LUT R227, R4, 0x2, RZ, 0xc, !PT ;  /* 0x0000000204e37812 */ /* 0x000fce00078e0cff */
.L_x_482:
[----:B------:R-:W2:Y:S04]  /*21f0*/  LDG.E.STRONG.GPU R222, desc[UR6][R220.64] ;  /* 0x00000006dcde7981 */ /* 0x000ea8000c1ef900 */
[----:B--2---:R-:W-:Y:S01]  /*2200*/  CCTL.IVALL ;  /* 0x00000000ff00798f */ /* 0x004fe20002000000 */
[----:B------:R-:W-:Y:S05]  /*2210*/  YIELD ;  /* 0x0000000000007946 */ /* 0x000fea0003800000 */
[----:B------:R-:W-:-:S13]  /*2220*/  ISETP.NE.AND P1, PT, R222, R227, PT ;  /* 0x000000e3de00720c */ /* 0x000fda0003f25270 */
[----:B------:R-:W-:Y:S05]  /*2230*/  @P1 BRA `(.L_x_482) ;  /* 0xfffffffc00ec1947 */ /* 0x000fea000383ffff */
.L_x_481:
        /* <DEDUP_REMOVED lines=15> */
[----:B------:R-:W-:Y:S02]  /*2330*/  LOP3.LUT R4, R4, 0x3, RZ, 0xc0, !PT ;  /* 0x0000000304047812 */ /* 0x000fe400078ec0ff */
[----:B0-----:R-:W-:-:S04]  /*2340*/  LOP3.LUT R221, R5, 0x1, R0, 0xf8, !PT ;  /* 0x0000000105dd7812 */ /* 0x001fc800078ef800 */
[----:B------:R-:W-:Y:S01]  /*2350*/  LOP3.LUT P1, RZ, R221, 0x3, R226, 0xf8, !PT ;  /* 0x00000003ddff7812 */ /* 0x000fe2000782f8e2 */
[----:B-1----:R-:W-:-:S06]  /*2360*/  FADD.FTZ R231, R228, R227 ;  /* 0x000000e3e4e77221 */ /* 0x002fcc0000010000 */
[----:B------:R-:W0:Y:S01]  /*2370*/  MUFU.RCP R231, R231 ;  /* 0x000000e700e77308 */ /* 0x000e220000001000 */
[----:B--2---:R-:W1:Y:S02]  /*2380*/  SHFL.DOWN PT, R229, R222, 0x1, 0x1f ;  /* 0x08201f00dee57f89 */ /* 0x004e6400000e0000 */
[----:B-1----:R-:W-:Y:S01]  /*2390*/  FMUL.FTZ R230, R228, R229 ;  /* 0x000000e5e4e67220 */ /* 0x002fe20000410000 */
[----:B------:R-:W-:-:S03]  /*23a0*/  FADD.FTZ R229, -R229, R222 ;  /* 0x000000dee5e57221 */ /* 0x000fc60000010100 */
[----:B------:R-:W-:Y:S02]  /*23b0*/  FFMA.FTZ R232, R227, R222, R230 ;  /* 0x000000dee3e87223 */ /* 0x000fe400000100e6 */
[----:B------:R-:W1:Y:S01]  /*23c0*/  SHFL.DOWN PT, R230, R223, 0x1, 0x1f ;  /* 0x08201f00dfe67f89 */ /* 0x000e6200000e0000 */
[----:B------:R-:W2:Y:S01]  /*23d0*/  LDC R222, c[0x0][0x260] ;  /* 0x00009800ffde7b82 */ /* 0x000ea20000000800 */
[----:B0-----:R-:W-:Y:S01]  /*23e0*/  FMUL.FTZ R233, R231, R232 ;  /* 0x000000e8e7e97220 */ /* 0x001fe20000410000 */
[----:B------:R-:W-:Y:S01]  /*23f0*/  FMUL.FTZ R232, R229, R229 ;  /* 0x000000e5e5e87220 */ /* 0x000fe20000410000 */
[----:B-----5:R-:W-:-:S03]  /*2400*/  SHF.R.U64 R229, R174, 0x10, R175 ;  /* 0x00000010aee57819 */ /* 0x020fc600000012af */
[----:B------:R-:W-:Y:S01]  /*2410*/  FMUL.FTZ R227, R232, R227 ;  /* 0x000000e3e8e37220 */ /* 0x000fe20000410000 */
[----:B------:R0:W3:Y:S03]  /*2420*/  SHFL.IDX PT, R220, R233, RZ, 0x1f ;  /* 0x00001fffe9dc7589 */ /* 0x0000e600000e0000 */
[----:B------:R-:W-:Y:S01]  /*2430*/  FMUL.FTZ R227, R228, R227 ;  /* 0x000000e3e4e37220 */ /* 0x000fe20000410000 */
[----:B0-----:R-:W-:Y:S01]  /*2440*/  SHF.R.U32.HI R233, RZ, 0x10, R35 ;  /* 0x00000010ffe97819 */ /* 0x001fe20000011623 */
[----:B-1----:R-:W-:Y:S01]  /*2450*/  FADD.FTZ R230, R230, R223 ;  /* 0x000000dfe6e67221 */ /* 0x002fe20000010000 */
[----:B------:R-:W-:-:S03]  /*2460*/  SHF.R.U64 R223, R28, 0x10, R29 ;  /* 0x000000101cdf7819 */ /* 0x000fc6000000121d */
[----:B------:R-:W-:Y:S01]  /*2470*/  FFMA.FTZ R221, R231, R227, R230 ;  /* 0x000000e3e7dd7223 */ /* 0x000fe200000100e6 */
[----:B------:R-:W-:Y:S02]  /*2480*/  SHF.R.U32.HI R227, RZ, 0x10, R173 ;  /* 0x00000010ffe37819 */ /* 0x000fe400000116ad */
[----:B------:R-:W-:Y:S01]  /*2490*/  SHF.R.U64 R231, R178, 0x10, R179 ;  /* 0x00000010b2e77819 */ /* 0x000fe200000012b3 */
[--C-:B---3--:R-:W-:Y:S01]  /*24a0*/  FADD.FTZ R54, R54, -R220.reuse ;  /* 0x800000dc36367221 */ /* 0x108fe20000010000 */
[--C-:B------:R-:W-:Y:S01]  /*24b0*/  FADD.FTZ R55, R55, -R220.reuse ;  /* 0x800000dc37377221 */ /* 0x100fe20000010000 */
[----:B------:R-:W2:Y:S01]  /*24c0*/  SHFL.IDX PT, R221, R221, RZ, 0x1f ;  /* 0x00001fffdddd7589 */ /* 0x000ea200000e0000 */
        /* <DEDUP_REMOVED lines=23> */
[----:B--2---:R-:W-:Y:S01]  /*2640*/  FFMA.FTZ R221, R221, 4.0690105379326269031e-05, R222 ;  /* 0x382aaaabdddd7823 */ /* 0x004fe200000100de */
        /* <DEDUP_REMOVED lines=103> */
[--C-:B------:R-:W-:Y:S01]  /*2cc0*/  FADD.FTZ R119, R119, -R220.reuse ;  /* 0x800000dc77777221 */ /* 0x100fe20000010000 */
[----:B------:R-:W-:Y:S01]  /*2cd0*/  F2FP.BF16.F32.PACK_AB R109, RZ, R108 ;  /* 0x0000006cff6d723e */ /* 0x000fe200000010ff */
[--C-:B------:R-:W-:Y:S01]  /*2ce0*/  FADD.FTZ R120, R120, -R220.reuse ;  /* 0x800000dc78787221 */ /* 0x100fe20000010000 */
[C---:B------:R-:W-:Y:S01]  /*2cf0*/  FMUL.FTZ R86, R221.reuse, R86 ;  /* 0x00000056dd567220 */ /* 0x040fe20000410000 */
[----:B------:R-:W-:Y:S01]  /*2d00*/  F2FP.BF16.F32.PACK_AB R108, RZ, R133 ;  /* 0x00000085ff6c723e */ /* 0x000fe200000010ff */
[C---:B------:R-:W-:Y:S01]  /*2d10*/  FMUL.FTZ R133, R221.reuse, R115 ;  /* 0x00000073dd857220 */ /* 0x040fe20000410000 */
[--C-:B------:R-:W-:Y:S01]  /*2d20*/  FADD.FTZ R122, R122, -R220.reuse ;  /* 0x800000dc7a7a7221 */ /* 0x100fe20000010000 */
[----:B------:R-:W-:Y:S01]  /*2d30*/  F2FP.BF16.F32.PACK_AB R115, RZ, R111 ;  /* 0x0000006fff73723e */ /* 0x000fe200000010ff */
[----:B------:R-:W-:Y:S01]  /*2d40*/  FMUL.FTZ R118, R221, R118 ;  /* 0x00000076dd767220 */ /* 0x000fe20000410000 */
[--C-:B------:R-:W-:Y:S01]  /*2d50*/  FADD.FTZ R125, R125, -R220.reuse ;  /* 0x800000dc7d7d7221 */ /* 0x100fe20000010000 */
[----:B------:R-:W-:Y:S01]  /*2d60*/  F2FP.BF16.F32.PACK_AB R111, RZ, R131 ;  /* 0x00000083ff6f723e */ /* 0x000fe200000010ff */
[C---:B------:R-:W-:Y:S01]  /*2d70*/  FMUL.FTZ R119, R221.reuse, R119 ;  /* 0x00000077dd777220 */ /* 0x040fe20000410000 */
        /* <DEDUP_REMOVED lines=17> */
[----:B------:R-:W-:Y:S01]  /*2e90*/  FMUL.FTZ R69, R221, R69 ;  /* 0x00000045dd457220 */ /* 0x000fe20000410000 */
[----:B------:R-:W-:Y:S01]  /*2ea0*/  SHF.R.U64 R222, R172, 0x10, R173 ;  /* 0x00000010acde7819 */ /* 0x000fe200000012ad */
[--C-:B------:R-:W-:Y:S01]  /*2eb0*/  FADD.FTZ R112, R112, -R220.reuse ;  /* 0x800000dc70707221 */ /* 0x100fe20000010000 */
[--C-:B------:R-:W-:Y:S01]  /*2ec0*/  FADD.FTZ R117, R117, -R220.reuse ;  /* 0x800000dc75757221 */ /* 0x100fe20000010000 */
[--C-:B------:R-:W-:Y:S01]  /*2ed0*/  FADD.FTZ R124, R124, -R220.reuse ;  /* 0x800000dc7c7c7221 */ /* 0x100fe20000010000 */
[----:B------:R-:W-:Y:S01]  /*2ee0*/  F2FP.BF16.F32.PACK_AB R69, RZ, R69 ;  /* 0x00000045ff45723e */ /* 0x000fe200000010ff */
[----:B------:R-:W-:Y:S01]  /*2ef0*/  HFMA2.BF16_V2 R54, R223.H0_H0, R54.H0_H0, R222.H0_H0 ;  /* 0x20000036df367231 */ /* 0x000fe200002408de */
[----:B------:R-:W-:Y:S01]  /*2f00*/  SHF.R.U32.HI R222, RZ, 0x10, R175 ;  /* 0x00000010ffde7819 */ /* 0x000fe200000116af */
[C---:B------:R-:W-:Y:S01]  /*2f10*/  FMUL.FTZ R112, R221.reuse, R112 ;  /* 0x00000070dd707220 */ /* 0x040fe20000410000 */
[----:B------:R-:W-:Y:S01]  /*2f20*/  SHF.R.U32.HI R223, RZ, 0x10, R31 ;  /* 0x00000010ffdf7819 */ /* 0x000fe2000001161f */
[----:B------:R-:W-:Y:S01]  /*2f30*/  FMUL.FTZ R117, R221, R117 ;  /* 0x00000075dd757220 */ /* 0x000fe20000410000 */
[--C-:B------:R-:W-:Y:S01]  /*2f40*/  FADD.FTZ R127, R127, -R220.reuse ;  /* 0x800000dc7f7f7221 */ /* 0x100fe20000010000 */
[--C-:B------:R-:W-:Y:S01]  /*2f50*/  FADD.FTZ R129, R129, -R220.reuse ;  /* 0x800000dc81817221 */ /* 0x100fe20000010000 */
[----:B------:R-:W-:Y:S01]  /*2f60*/  F2FP.BF16.F32.PACK_AB R114, RZ, R112 ;  /* 0x00000070ff72723e */ /* 0x000fe200000010ff */
[----:B------:R-:W-:Y:S01]  /*2f70*/  HFMA2.BF16_V2 R58, R223.H0_H0, R58.H0_H0, R222.H0_H0 ;  /* 0x2000003adf3a7231 */ /* 0x000fe200002408de */
[----:B------:R-:W-:Y:S01]  /*2f80*/  SHF.R.U64 R223, R180, 0x10, R181 ;  /* 0x00000010b4df7819 */ /* 0x000fe200000012b5 */
[----:B------:R-:W-:Y:S01]  /*2f90*/  FMUL.FTZ R127, R221, R127 ;  /* 0x0000007fdd7f7220 */ /* 0x000fe20000410000 */
[----:B------:R-:W-:Y:S01]  /*2fa0*/  SHF.R.U64 R222, R36, 0x10, R37 ;  /* 0x0000001024de7819 */ /* 0x000fe20000001225 */
[--C-:B------:R-:W-:Y:S01]  /*2fb0*/  FADD.FTZ R230, R137, -R220.reuse ;  /* 0x800000dc89e67221 */ /* 0x100fe20000010000 */
[----:B------:R-:W-:Y:S01]  /*2fc0*/  F2FP.BF16.F32.PACK_AB R112, RZ, R133 ;  /* 0x00000085ff70723e */ /* 0x000fe200000010ff */
[----:B------:R-:W-:Y:S01]  /*2fd0*/  FMUL.FTZ R133, R221, R124 ;  /* 0x0000007cdd857220 */ /* 0x000fe20000410000 */
[----:B------:R-:W-:Y:S01]  /*2fe0*/  F2FP.BF16.F32.PACK_AB R117, RZ, R117 ;  /* 0x00000075ff75723e */ /* 0x000fe200000010ff */
[----:B------:R-:W-:Y:S01]  /*2ff0*/  HFMA2.BF16_V2 R69, R222.H0_H0, R69.H0_H0, R223.H0_H0 ;  /* 0x20000045de457231 */ /* 0x000fe200002408df */
[----:B------:R-:W-:Y:S01]  /*3000*/  SHF.R.U32.HI R222, RZ, 0x10, R185 ;  /* 0x00000010ffde7819 */ /* 0x000fe200000116b9 */
[--C-:B------:R-:W-:Y:S01]  /*3010*/  FADD.FTZ R121, R121, -R220.reuse ;  /* 0x800000dc79797221 */ /* 0x100fe20000010000 */
[----:B------:R-:W-:Y:S01]  /*3020*/  SHF.R.U32.HI R223, RZ, 0x10, R41 ;  /* 0x00000010ffdf7819 */ /* 0x000fe20000011629 */
[--C-:B------:R-:W-:Y:S01]  /*3030*/  FADD.FTZ R232, R139, -R220.reuse ;  /* 0x800000dc8be87221 */ /* 0x100fe20000010000 */
[----:B------:R-:W-:Y:S01]  /*3040*/  F2FP.BF16.F32.PACK_AB R125, RZ, R133 ;  /* 0x00000085ff7d723e */ /* 0x000fe200000010ff */
[C---:B------:R-:W-:Y:S01]  /*3050*/  FMUL.FTZ R133, R221.reuse, R129 ;  /* 0x00000081dd857220 */ /* 0x040fe20000410000 */
[----:B------:R-:W-:Y:S01]  /*3060*/  F2FP.BF16.F32.PACK_AB R129, RZ, R127 ;  /* 0x0000007fff81723e */ /* 0x000fe200000010ff */
[----:B------:R-:W-:Y:S01]  /*3070*/  HFMA2.BF16_V2 R76, R223.H0_H0, R76.H0_H0, R222.H0_H0 ;  /* 0x2000004cdf4c7231 */ /* 0x000fe200002408de */
[----:B------:R-:W-:Y:S01]  /*3080*/  SHF.R.U64 R223, R190, 0x10, R191 ;  /* 0x00000010bedf7819 */ /* 0x000fe200000012bf */
[C---:B------:R-:W-:Y:S01]  /*3090*/  FMUL.FTZ R139, R221.reuse, R230 ;  /* 0x000000e6dd8b7220 */ /* 0x040fe20000410000 */
[----:B------:R-:W-:Y:S01]  /*30a0*/  SHF.R.U64 R222, R46, 0x10, R47 ;  /* 0x000000102ede7819 */ /* 0x000fe2000000122f */
[----:B------:R-:W-:Y:S01]  /*30b0*/  FMUL.FTZ R121, R221, R121 ;  /* 0x00000079dd797220 */ /* 0x000fe20000410000 */
[--C-:B------:R-:W-:Y:S01]  /*30c0*/  FADD.FTZ R240, R147, -R220.reuse ;  /* 0x800000dc93f07221 */ /* 0x100fe20000010000 */
[--C-:B------:R-:W-:Y:S01]  /*30d0*/  FADD.FTZ R126, R126, -R220.reuse ;  /* 0x800000dc7e7e7221 */ /* 0x100fe20000010000 */
[--C-:B------:R-:W-:Y:S01]  /*30e0*/  FADD.FTZ R128, R128, -R220.reuse ;  /* 0x800000dc80807221 */ /* 0x100fe20000010000 */
[----:B------:R-:W-:Y:S01]  /*30f0*/  HFMA2.BF16_V2 R87, R222.H0_H0, R87.H0_H0, R223.H0_H0 ;  /* 0x20000057de577231 */ /* 0x000fe200002408df */
[----:B------:R-:W-:Y:S01]  /*3100*/  SHF.R.U32.HI R223, RZ, 0x10, R195 ;  /* 0x00000010ffdf7819 */ /* 0x000fe200000116c3 */
[--C-:B------:R-:W-:Y:S01]  /*3110*/  FADD.FTZ R52, R52, -R220.reuse ;  /* 0x800000dc34347221 */ /* 0x100fe20000010000 */
[----:B------:R-:W-:Y:S01]  /*3120*/  SHF.R.U32.HI R222, RZ, 0x10, R51 ;  /* 0x00000010ffde7819 */ /* 0x000fe20000011633 */
[----:B------:R-:W-:Y:S01]  /*3130*/  FMUL.FTZ R147, R221, R240 ;  /* 0x000000f0dd937220 */ /* 0x000fe20000410000 */
[----:B------:R-:W-:Y:S01]  /*3140*/  F2FP.BF16.F32.PACK_AB R139, RZ, R139 ;  /* 0x0000008bff8b723e */ /* 0x000fe200000010ff */
[--C-:B------:R-:W-:Y:S01]  /*3150*/  FADD.FTZ R57, R57, -R220.reuse ;  /* 0x800000dc39397221 */ /* 0x100fe20000010000 */
[----:B------:R-:W-:Y:S01]  /*3160*/  F2FP.BF16.F32.PACK_AB R124, RZ, R121 ;  /* 0x00000079ff7c723e */ /* 0x000fe200000010ff */
[----:B------:R-:W-:Y:S01]  /*3170*/  HFMA2.BF16_V2 R97, R222.H0_H0, R97.H0_H0, R223.H0_H0 ;  /* 0x20000061de617231 */ /* 0x000fe200002408df */
[----:B------:R-:W-:Y:S01]  /*3180*/  SHF.R.U64 R222, R204, 0x10, R205 ;  /* 0x00000010ccde7819 */ /* 0x000fe200000012cd */
[C---:B------:R-:W-:Y:S01]  /*3190*/  FMUL.FTZ R126, R221.reuse, R126 ;  /* 0x0000007edd7e7220 */ /* 0x040fe20000410000 */
[----:B------:R-:W-:Y:S01]  /*31a0*/  SHF.R.U64 R223, R156, 0x10, R157 ;  /* 0x000000109cdf7819 */ /* 0x000fe2000000129d */
[--C-:B------:R-:W-:Y:S01]  /*31b0*/  FADD.FTZ R134, R134, -R220.reuse ;  /* 0x800000dc86867221 */ /* 0x100fe20000010000 */
[----:B------:R-:W-:Y:S01]  /*31c0*/  F2FP.BF16.F32.PACK_AB R121, RZ, R131 ;  /* 0x00000083ff79723e */ /* 0x000fe200000010ff */
[C---:B------:R-:W-:Y:S01]  /*31d0*/  FMUL.FTZ R131, R221.reuse, R128 ;  /* 0x00000080dd837220 */ /* 0x040fe20000410000 */
[C---:B------:R-:W-:Y:S01]  /*31e0*/  FMUL.FTZ R52, R221.reuse, R52 ;  /* 0x00000034dd347220 */ /* 0x040fe20000410000 */
[----:B------:R-:W-:Y:S01]  /*31f0*/  HFMA2.BF16_V2 R117, R223.H0_H0, R117.H0_H0, R222.H0_H0 ;  /* 0x20000075df757231 */ /* 0x000fe200002408de */
[----:B------:R-:W-:Y:S01]  /*3200*/  SHF.R.U32.HI R222, RZ, 0x10, R209 ;  /* 0x00000010ffde7819 */ /* 0x000fe200000116d1 */
[----:B------:R-:W-:Y:S01]  /*3210*/  FMUL.FTZ R57, R221, R57 ;  /* 0x00000039dd397220 */ /* 0x000fe20000410000 */
[----:B------:R-:W-:Y:S01]  /*3220*/  SHF.R.U32.HI R223, RZ, 0x10, R161 ;  /* 0x00000010ffdf7819 */ /* 0x000fe200000116a1 */
[--C-:B------:R-:W-:Y:S01]  /*3230*/  FADD.FTZ R65, R65, -R220.reuse ;  /* 0x800000dc41417221 */ /* 0x100fe20000010000 */
        /* <DEDUP_REMOVED lines=8> */
[----:B------:R-:W-:Y:S01]  /*32c0*/  F2FP.BF16.F32.PACK_AB R127, RZ, R131 ;  /* 0x00000083ff7f723e */ /* 0x000fe200000010ff */
[C---:B------:R-:W-:Y:S01]  /*32d0*/  FMUL.FTZ R131, R221.reuse, R134 ;  /* 0x00000086dd837220 */ /* 0x040fe20000410000 */
[----:B------:R-:W-:Y:S01]  /*32e0*/  F2FP.BF16.F32.PACK_AB R126, RZ, R133 ;  /* 0x00000085ff7e723e */ /* 0x000fe200000010ff */
[----:B------:R-:W-:Y:S01]  /*32f0*/  HFMA2.BF16_V2 R139, R223.H0_H0, R139.H0_H0, R222.H0_H0 ;  /* 0x2000008bdf8b7231 */ /* 0x000fe200002408de */
[----:B------:R-:W-:Y:S01]  /*3300*/  SHF.R.U32.HI R222, RZ, 0x10, R219 ;  /* 0x00000010ffde7819 */ /* 0x000fe200000116db */
[C---:B------:R-:W-:Y:S01]  /*3310*/  FMUL.FTZ R133, R221.reuse, R226 ;  /* 0x000000e2dd857220 */ /* 0x040fe20000410000 */
[----:B------:R-:W-:Y:S01]  /*3320*/  SHF.R.U32.HI R223, RZ, 0x10, R171 ;  /* 0x00000010ffdf7819 */ /* 0x000fe200000116ab */
[C---:B------:R-:W-:Y:S01]  /*3330*/  FMUL.FTZ R134, R221.reuse, R228 ;  /* 0x000000e4dd867220 */ /* 0x040fe20000410000 */
[----:B------:R-:W-:Y:S01]  /*3340*/  F2FP.BF16.F32.PACK_AB R52, RZ, R52 ;  /* 0x00000034ff34723e */ /* 0x000fe200000010ff */
[----:B------:R-:W-:Y:S01]  /*3350*/  FADD.FTZ R136, R136, -R220 ;  /* 0x800000dc88887221 */ /* 0x000fe20000010000 */
[----:B------:R-:W-:Y:S01]  /*3360*/  SHF.R.U32.HI R226, RZ, 0x10, R29 ;  /* 0x00000010ffe27819 */ /* 0x000fe2000001161d */
[----:B------:R-:W-:Y:S01]  /*3370*/  HFMA2.BF16_V2 R147, R223.H0_H0, R147.H0_H0, R222.H0_H0 ;  /* 0x20000093df937231 */ /* 0x000fe200002408de */
[----:B------:R-:W-:Y:S01]  /*3380*/  F2FP.BF16.F32.PACK_AB R57, RZ, R57 ;  /* 0x00000039ff39723e */ /* 0x000fe200000010ff */
[----:B------:R-:W-:Y:S01]  /*3390*/  FMUL.FTZ R56, R221, R56 ;  /* 0x00000038dd387220 */ /* 0x000fe20000410000 */
[----:B------:R-:W-:Y:S01]  /*33a0*/  SHF.R.U64 R228, R30, 0x10, R31 ;  /* 0x000000101ee47819 */ /* 0x000fe2000000121f */
[----:B------:R-:W-:Y:S01]  /*33b0*/  HFMA2.BF16_V2 R53, R226.H0_H0, R53.H0_H0, R227.H0_H0 ;  /* 0x20000035e2357231 */ /* 0x000fe200002408e3 */
[----:B------:R-:W-:Y:S01]  /*33c0*/  LOP3.LUT R222, R54, 0xffff, RZ, 0xc0, !PT ;  /* 0x0000ffff36de7812 */ /* 0x000fe200078ec0ff */
[----:B------:R-:W-:-:S02]  /*33d0*/  HFMA2.BF16_V2 R52, R28.H0_H0, R52.H0_H0, R172.H0_H0 ;  /* 0x200000341c347231 */ /* 0x000fc400002408ac */
[C---:B------:R-:W-:Y:S01]  /*33e0*/  FMUL.FTZ R62, R221.reuse, R62 ;  /* 0x0000003edd3e7220 */ /* 0x040fe20000410000 */
[----:B------:R-:W-:Y:S01]  /*33f0*/  HFMA2.BF16_V2 R57, R228.H0_H0, R57.H0_H0, R229.H0_H0 ;  /* 0x20000039e4397231 */ /* 0x000fe200002408e5 */
[----:B------:R-:W-:Y:S01]  /*3400*/  SHF.R.U64 R227, R176, 0x10, R177 ;  /* 0x00000010b0e37819 */ /* 0x000fe200000012b1 */
[--C-:B------:R-:W-:Y:S01]  /*3410*/  FADD.FTZ R64, R64, -R220.reuse ;  /* 0x800000dc40407221 */ /* 0x100fe20000010000 */
[----:B------:R-:W-:Y:S01]  /*3420*/  SHF.R.U64 R226, R32, 0x10, R33 ;  /* 0x0000001020e27819 */ /* 0x000fe20000001221 */
[--C-:B------:R-:W-:Y:S01]  /*3430*/  FADD.FTZ R138, R138, -R220.reuse ;  /* 0x800000dc8a8a7221 */ /* 0x100fe20000010000 */
[----:B------:R-:W-:Y:S01]  /*3440*/  SHF.L.U32 R223, R222, 0x10, RZ ;  /* 0x00000010dedf7819 */ /* 0x000fe200000006ff */
[----:B------:R-:W-:Y:S01]  /*3450*/  FMUL.FTZ R136, R221, R136 ;  /* 0x00000088dd887220 */ /* 0x000fe20000410000 */
[----:B------:R-:W-:Y:S01]  /*3460*/  F2FP.BF16.F32.PACK_AB R65, RZ, R65 ;  /* 0x00000041ff41723e */ /* 0x000fe200000010ff */
[--C-:B------:R-:W-:Y:S01]  /*3470*/  FADD.FTZ R71, R71, -R220.reuse ;  /* 0x800000dc47477221 */ /* 0x100fe20000010000 */
[----:B------:R-:W-:Y:S01]  /*3480*/  SHF.R.U64 R230, R34, 0x10, R35 ;  /* 0x0000001022e67819 */ /* 0x000fe20000001223 */
[----:B------:R-:W-:Y:S01]  /*3490*/  FMUL.FTZ R232, R221, R232 ;  /* 0x000000e8dde87220 */ /* 0x000fe20000410000 */
[----:B------:R-:W-:Y:S01]  /*34a0*/  F2FP.BF16.F32.PACK_AB R56, RZ, R56 ;  /* 0x00000038ff38723e */ /* 0x000fe200000010ff */
[----:B------:R-:W-:Y:S01]  /*34b0*/  FADD.FTZ R73, R73, -R220 ;  /* 0x800000dc49497221 */ /* 0x000fe20000010000 */
[----:B------:R-:W-:Y:S01]  /*34c0*/  LOP3.LUT R54, R223, 0xffff, R52, 0xf8, !PT ;  /* 0x0000ffffdf367812 */ /* 0x000fe200078ef834 */
[----:B------:R-:W-:Y:S01]  /*34d0*/  FMUL.FTZ R64, R221, R64 ;  /* 0x00000040dd407220 */ /* 0x000fe20000410000 */
[----:B------:R-:W-:Y:S01]  /*34e0*/  F2FP.BF16.F32.PACK_AB R62, RZ, R62 ;  /* 0x0000003eff3e723e */ /* 0x000fe200000010ff */
[----:B------:R-:W-:Y:S01]  /*34f0*/  HFMA2.BF16_V2 R63, R226.H0_H0, R63.H0_H0, R227.H0_H0 ;  /* 0x2000003fe23f7231 */ /* 0x000fe200002408e3 */
[----:B------:R-:W-:Y:S01]  /*3500*/  LOP3.LUT R52, R57, 0xffff, RZ, 0xc0, !PT ;  /* 0x0000ffff39347812 */ /* 0x000fe200078ec0ff */
[----:B------:R-:W-:Y:S01]  /*3510*/  FMUL.FTZ R137, R221, R138 ;  /* 0x0000008add897220 */ /* 0x000fe20000410000 */
[----:B------:R-:W-:-:S02]  /*3520*/  HFMA2.BF16_V2 R60, R31.H0_H0, R60.H0_H0, R175.H0_H0 ;  /* 0x2000003c1f3c7231 */ /* 0x000fc400002408af */
[C---:B------:R-:W-:Y:S01]  /*3530*/  FMUL.FTZ R71, R221.reuse, R71 ;  /* 0x00000047dd477220 */ /* 0x040fe20000410000 */
[----:B------:R-:W-:Y:S01]  /*3540*/  F2FP.BF16.F32.PACK_AB R138, RZ, R136 ;  /* 0x00000088ff8a723e */ /* 0x000fe200000010ff */
[----:B------:R-:W-:Y:S01]  /*3550*/  HFMA2.BF16_V2 R65, R230.H0_H0, R65.H0_H0, R231.H0_H0 ;  /* 0x20000041e6417231 */ /* 0x000fe200002408e7 */
[----:B------:R-:W-:Y:S01]  /*3560*/  SHF.R.U32.HI R229, RZ, 0x10, R177 ;  /* 0x00000010ffe57819 */ /* 0x000fe200000116b1 */
[----:B------:R-:W-:Y:S01]  /*3570*/  FMUL.FTZ R73, R221, R73 ;  /* 0x00000049dd497220 */ /* 0x000fe20000410000 */
[----:B------:R-:W-:Y:S01]  /*3580*/  SHF.R.U32.HI R228, RZ, 0x10, R33 ;  /* 0x00000010ffe47819 */ /* 0x000fe20000011621 */
[----:B------:R-:W-:Y:S01]  /*3590*/  HFMA2.BF16_V2 R56, R30.H0_H0, R56.H0_H0, R174.H0_H0 ;  /* 0x200000381e387231 */ /* 0x000fe200002408ae */
[----:B------:R-:W-:Y:S01]  /*35a0*/  F2FP.BF16.F32.PACK_AB R136, RZ, R232 ;  /* 0x000000e8ff88723e */ /* 0x000fe200000010ff */
[--C-:B------:R-:W-:Y:S01]  /*35b0*/  FADD.FTZ R81, R81, -R220.reuse ;  /* 0x800000dc51517221 */ /* 0x100fe20000010000 */
[----:B------:R-:W-:Y:S01]  /*35c0*/  SHF.R.U32.HI R232, RZ, 0x10, R179 ;  /* 0x00000010ffe87819 */ /* 0x000fe200000116b3 */
[----:B------:R-:W-:Y:S01]  /*35d0*/  HFMA2.BF16_V2 R62, R33.H0_H0, R62.H0_H0, R177.H0_H0 ;  /* 0x2000003e213e7231 */ /* 0x000fe200002408b1 */
[----:B------:R-:W-:Y:S01]  /*35e0*/  SHF.L.U32 R223, R52, 0x10, RZ ;  /* 0x0000001034df7819 */ /* 0x000fe200000006ff */
[--C-:B------:R-:W-:Y:S01]  /*35f0*/  FADD.FTZ R70, R70, -R220.reuse ;  /* 0x800000dc46467221 */ /* 0x100fe20000010000 */
[----:B------:R-:W-:Y:S01]  /*3600*/  F2FP.BF16.F32.PACK_AB R64, RZ, R64 ;  /* 0x00000040ff40723e */ /* 0x000fe200000010ff */
[----:B------:R-:W-:Y:S01]  /*3610*/  HFMA2.BF16_V2 R61, R228.H0_H0, R61.H0_H0, R229.H0_H0 ;  /* 0x2000003de43d7231 */ /* 0x000fe200002408e5 */
[----:B------:R-:W-:Y:S01]  /*3620*/  LOP3.LUT R63, R63, 0xffff, RZ, 0xc0, !PT ;  /* 0x0000ffff3f3f7812 */ /* 0x000fe200078ec0ff */
[--C-:B------:R-:W-:Y:S01]  /*3630*/  FADD.FTZ R83, R83, -R220.reuse ;  /* 0x800000dc53537221 */ /* 0x100fe20000010000 */
[----:B------:R-:W-:Y:S01]  /*3640*/  LOP3.LUT R57, R60, 0xffff, RZ, 0xc0, !PT ;  /* 0x0000ffff3c397812 */ /* 0x000fe200078ec0ff */
[C---:B------:R-:W-:Y:S01]  /*3650*/  FMUL.FTZ R81, R221.reuse, R81 ;  /* 0x00000051dd517220 */ /* 0x040fe20000410000 */
[----:B------:R-:W-:Y:S01]  /*3660*/  F2FP.BF16.F32.PACK_AB R71, RZ, R71 ;  /* 0x00000047ff47723e */ /* 0x000fe200000010ff */
[----:B------:R-:W-:Y:S01]  /*3670*/  HFMA2.BF16_V2 R59, R32.H0_H0, R59.H0_H0, R176.H0_H0 ;  /* 0x2000003b203b7231 */ /* 0x000fe200002408b0 */
[----:B------:R-:W-:Y:S01]  /*3680*/  SHF.R.U32.HI R227, RZ, 0x10, R181 ;  /* 0x00000010ffe37819 */ /* 0x000fe200000116b5 */
[----:B------:R-:W-:Y:S01]  /*3690*/  HFMA2.BF16_V2 R66, R233.H0_H0, R66.H0_H0, R232.H0_H0 ;  /* 0x20000042e9427231 */ /* 0x000fe200002408e8 */
[----:B------:R-:W-:Y:S01]  /*36a0*/  SHF.R.U32.HI R226, RZ, 0x10, R37 ;  /* 0x00000010ffe27819 */ /* 0x000fe20000011625 */
[----:B------:R-:W-:Y:S01]  /*36b0*/  FMUL.FTZ R70, R221, R70 ;  /* 0x00000046dd467220 */ /* 0x000fe20000410000 */
[----:B------:R-:W-:Y:S01]  /*36c0*/  SHF.L.U64.HI R60, R52, 0x10, RZ ;  /* 0x00000010343c7819 */ /* 0x000fe200000102ff */
[----:B------:R-:W-:Y:S01]  /*36d0*/  HFMA2.BF16_V2 R64, R34.H0_H0, R64.H0_H0, R178.H0_H0 ;  /* 0x2000004022407231 */ /* 0x000fe200002408b2 */
[----:B------:R-:W-:Y:S01]  /*36e0*/  LOP3.LUT R65, R65, 0xffff, RZ, 0xc0, !PT ;  /* 0x0000ffff41417812 */ /* 0x000fe200078ec0ff */
[----:B------:R-:W-:Y:S01]  /*36f0*/  FADD.FTZ R78, R78, -R220 ;  /* 0x800000dc4e4e7221 */ /* 0x000fe20000010000 */
[----:B------:R-:W-:Y:S01]  /*3700*/  F2FP.BF16.F32.PACK_AB R73, RZ, R73 ;  /* 0x00000049ff49723e */ /* 0x000fe200000010ff */
[----:B------:R-:W-:Y:S01]  /*3710*/  HFMA2.BF16_V2 R68, R35.H0_H0, R68.H0_H0, R179.H0_H0 ;  /* 0x2000004423447231 */ /* 0x000fe200002408b3 */
[----:B------:R-:W-:Y:S01]  /*3720*/  SHF.R.U64 R229, R182, 0x10, R183 ;  /* 0x00000010b6e57819 */ /* 0x000fe200000012b7 */
[----:B------:R-:W-:Y:S01]  /*3730*/  FMUL.FTZ R83, R221, R83 ;  /* 0x00000053dd537220 */ /* 0x000fe20000410000 */
[----:B------:R-:W-:Y:S01]  /*3740*/  SHF.R.U64 R228, R38, 0x10, R39 ;  /* 0x0000001026e47819 */ /* 0x000fe20000001227 */
[----:B------:R-:W-:Y:S01]  /*3750*/  HFMA2.BF16_V2 R71, R226.H0_H0, R71.H0_H0, R227.H0_H0 ;  /* 0x20000047e2477231 */ /* 0x000fe200002408e3 */
[----:B------:R-:W-:Y:S01]  /*3760*/  LOP3.LUT R52, R223, 0xffff, R56, 0xf8, !PT ;  /* 0x0000ffffdf347812 */ /* 0x000fe200078ef838 */
[--C-:B------:R-:W-:Y:S01]  /*3770*/  FADD.FTZ R95, R95, -R220.reuse ;  /* 0x800000dc5f5f7221 */ /* 0x100fe20000010000 */
[----:B------:R-:W-:Y:S01]  /*3780*/  SHF.L.U32 R56, R63, 0x10, RZ ;  /* 0x000000103f387819 */ /* 0x000fe200000006ff */
[----:B------:R-:W-:Y:S01]  /*3790*/  HFMA2.BF16_V2 R73, R228.H0_H0, R73.H0_H0, R229.H0_H0 ;  /* 0x20000049e4497231 */ /* 0x000fe200002408e5 */
[----:B------:R-:W-:Y:S01]  /*37a0*/  SHF.R.U32.HI R230, RZ, 0x10, R183 ;  /* 0x00000010ffe67819 */ /* 0x000fe200000116b7 */
[--C-:B------:R-:W-:Y:S01]  /*37b0*/  FADD.FTZ R93, R93, -R220.reuse ;  /* 0x800000dc5d5d7221 */ /* 0x100fe20000010000 */
[----:B------:R-:W-:Y:S01]  /*37c0*/  SHF.R.U32.HI R231, RZ, 0x10, R39 ;  /* 0x00000010ffe77819 */ /* 0x000fe20000011627 */
[----:B------:R-:W-:Y:S01]  /*37d0*/  FMUL.FTZ R78, R221, R78 ;  /* 0x0000004edd4e7220 */ /* 0x000fe20000410000 */
[----:B------:R-:W-:Y:S01]  /*37e0*/  SHF.R.U64 R232, R184, 0x10, R185 ;  /* 0x00000010b8e87819 */ /* 0x000fe200000012b9 */
[----:B------:R-:W-:Y:S01]  /*37f0*/  HFMA2.BF16_V2 R67, R36.H0_H0, R67.H0_H0, R180.H0_H0 ;  /* 0x2000004324437231 */ /* 0x000fe200002408b4 */
[----:B------:R-:W-:Y:S01]  /*3800*/  SHF.R.U64 R233, R40, 0x10, R41 ;  /* 0x0000001028e97819 */ /* 0x000fe20000001229 */
[----:B------:R-:W-:Y:S01]  /*3810*/  HFMA2.BF16_V2 R74, R231.H0_H0, R74.H0_H0, R230.H0_H0 ;  /* 0x2000004ae74a7231 */ /* 0x000fe200002408e6 */
[----:B------:R-:W-:Y:S01]  /*3820*/  LOP3.LUT R62, R62, 0xffff, RZ, 0xc0, !PT ;  /* 0x0000ffff3e3e7812 */ /* 0x000fe200078ec0ff */
[--C-:B------:R-:W-:Y:S01]  /*3830*/  FADD.FTZ R84, R84, -R220.reuse ;  /* 0x800000dc54547221 */ /* 0x100fe20000010000 */
[----:B------:R-:W-:Y:S01]  /*3840*/  SHF.L.U64.HI R223, R63, 0x10, RZ ;  /* 0x000000103fdf7819 */ /* 0x000fe200000102ff */
[----:B------:R-:W-:Y:S01]  /*3850*/  HFMA2.BF16_V2 R80, R233.H0_H0, R80.H0_H0, R232.H0_H0 ;  /* 0x20000050e9507231 */ /* 0x000fe200002408e8 */
[----:B------:R-:W-:Y:S01]  /*3860*/  SHF.L.U32 R63, R65, 0x10, RZ ;  /* 0x00000010413f7819 */ /* 0x000fe200000006ff */
[C---:B------:R-:W-:Y:S01]  /*3870*/  FMUL.FTZ R95, R221.reuse, R95 ;  /* 0x0000005fdd5f7220 */ /* 0x040fe20000410000 */
[----:B------:R-:W-:Y:S01]  /*3880*/  F2FP.BF16.F32.PACK_AB R81, RZ, R81 ;  /* 0x00000051ff51723e */ /* 0x000fe200000010ff */
[----:B------:R-:W-:Y:S01]  /*3890*/  HFMA2.BF16_V2 R72, R39.H0_H0, R72.H0_H0, R183.H0_H0 ;  /* 0x2000004827487231 */ /* 0x000fe200002408b7 */
[----:B------:R-:W-:Y:S01]  /*38a0*/  SHF.R.U64 R227, R186, 0x10, R187 ;  /* 0x00000010bae37819 */ /* 0x000fe200000012bb */
[--C-:B------:R-:W-:Y:S01]  /*38b0*/  FADD.FTZ R94, R94, -R220.reuse ;  /* 0x800000dc5e5e7221 */ /* 0x100fe20000010000 */
[----:B------:R-:W-:Y:S01]  /*38c0*/  SHF.R.U64 R226, R42, 0x10, R43 ;  /* 0x000000102ae27819 */ /* 0x000fe2000000122b */
[C---:B------:R-:W-:Y:S01]  /*38d0*/  FMUL.FTZ R93, R221.reuse, R93 ;  /* 0x0000005ddd5d7220 */ /* 0x040fe20000410000 */
[----:B------:R-:W-:Y:S01]  /*38e0*/  LOP3.LUT R56, R56, 0xffff, R59, 0xf8, !PT ;  /* 0x0000ffff38387812 */ /* 0x000fe200078ef83b */
[----:B------:R-:W-:Y:S01]  /*38f0*/  FMUL.FTZ R84, R221, R84 ;  /* 0x00000054dd547220 */ /* 0x000fe20000410000 */
[----:B------:R-:W-:Y:S01]  /*3900*/  LOP3.LUT R69, R69, 0xffff, RZ, 0xc0, !PT ;  /* 0x0000ffff45457812 */ /* 0x000fe200078ec0ff */
[----:B------:R-:W-:Y:S01]  /*3910*/  HFMA2.BF16_V2 R81, R226.H0_H0, R81.H0_H0, R227.H0_H0 ;  /* 0x20000051e2517231 */ /* 0x000fe200002408e3 */
[----:B------:R-:W-:Y:S01]  /*3920*/  LOP3.LUT R59, R62, 0xffff0000, R223, 0xf8, !PT ;  /* 0xffff00003e3b7812 */ /* 0x000fe200078ef8df */
[----:B------:R-:W-:Y:S01]  /*3930*/  FMUL.FTZ R94, R221, R94 ;  /* 0x0000005edd5e7220 */ /* 0x000fe20000410000 */
[----:B------:R-:W-:Y:S01]  /*3940*/  F2FP.BF16.F32.PACK_AB R70, RZ, R70 ;  /* 0x00000046ff46723e */ /* 0x000fe200000010ff */
[----:B------:R-:W-:Y:S01]  /*3950*/  FADD.FTZ R102, R102, -R220 ;  /* 0x800000dc66667221 */ /* 0x000fe20000010000 */
[----:B------:R-:W-:Y:S01]  /*3960*/  LOP3.LUT R62, R63, 0xffff, R64, 0xf8, !PT ;  /* 0x0000ffff3f3e7812 */ /* 0x000fe200078ef840 */
[----:B------:R-:W-:Y:S01]  /*3970*/  FADD.FTZ R113, R113, -R220 ;  /* 0x800000dc71717221 */ /* 0x000fe20000010000 */
[----:B------:R-:W-:Y:S01]  /*3980*/  SHF.R.U64 R230, R188, 0x10, R189 ;  /* 0x00000010bce67819 */ /* 0x000fe200000012bd */
[----:B------:R-:W-:Y:S01]  /*3990*/  HFMA2.BF16_V2 R70, R37.H0_H0, R70.H0_H0, R181.H0_H0 ;  /* 0x2000004625467231 */ /* 0x000fe200002408b5 */
[----:B------:R-:W-:Y:S01]  /*39a0*/  SHF.R.U64 R231, R44, 0x10, R45 ;  /* 0x000000102ce77819 */ /* 0x000fe2000000122d */
[----:B------:R-:W-:Y:S01]  /*39b0*/  HFMA2.BF16_V2 R77, R42.H0_H0, R77.H0_H0, R186.H0_H0 ;  /* 0x2000004d2a4d7231 */ /* 0x000fe200002408ba */
[----:B------:R-:W-:Y:S01]  /*39c0*/  SHF.R.U32.HI R232, RZ, 0x10, R189 ;  /* 0x00000010ffe87819 */ /* 0x000fe200000116bd */
[----:B------:R-:W-:Y:S01]  /*39d0*/  HFMA2.BF16_V2 R85, R43.H0_H0, R85.H0_H0, R187.H0_H0 ;  /* 0x200000552b557231 */ /* 0x000fe200002408bb */
[----:B------:R-:W-:Y:S01]  /*39e0*/  SHF.R.U32.HI R233, RZ, 0x10, R45 ;  /* 0x00000010ffe97819 */ /* 0x000fe2000001162d */
[----:B------:R-:W-:Y:S01]  /*39f0*/  HFMA2.BF16_V2 R82, R231.H0_H0, R82.H0_H0, R230.H0_H0 ;  /* 0x20000052e7527231 */ /* 0x000fe200002408e6 */
[----:B------:R-:W-:Y:S01]  /*3a00*/  LOP3.LUT R57, R57, 0xffff0000, R60, 0xf8, !PT ;  /* 0xffff000039397812 */ /* 0x000fe200078ef83c */
[C---:B------:R-:W-:Y:S01]  /*3a10*/  FMUL.FTZ R102, R221.reuse, R102 ;  /* 0x00000066dd667220 */ /* 0x040fe20000410000 */
[----:B------:R-:W-:Y:S01]  /*3a20*/  LOP3.LUT R63, R68, 0xffff, RZ, 0xc0, !PT ;  /* 0x0000ffff443f7812 */ /* 0x000fe200078ec0ff */
[----:B------:R-:W-:Y:S01]  /*3a30*/  HFMA2.BF16_V2 R90, R233.H0_H0, R90.H0_H0, R232.H0_H0 ;  /* 0x2000005ae95a7231 */ /* 0x000fe200002408e8 */
[----:B------:R-:W-:Y:S01]  /*3a40*/  F2FP.BF16.F32.PACK_AB R83, RZ, R83 ;  /* 0x00000053ff53723e */ /* 0x000fe200000010ff */
[----:B------:R-:W-:Y:S01]  /*3a50*/  FMUL.FTZ R113, R221, R113 ;  /* 0x00000071dd717220 */ /* 0x000fe20000410000 */
[----:B------:R-:W-:Y:S01]  /*3a60*/  SHF.R.U32.HI R229, RZ, 0x10, R187 ;  /* 0x00000010ffe57819 */ /* 0x000fe200000116bb */
[----:B------:R-:W-:Y:S01]  /*3a70*/  HFMA2.BF16_V2 R79, R40.H0_H0, R79.H0_H0, R184.H0_H0 ;  /* 0x2000004f284f7231 */ /* 0x000fe200002408b8 */
[----:B------:R-:W-:Y:S01]  /*3a80*/  SHF.R.U32.HI R228, RZ, 0x10, R43 ;  /* 0x00000010ffe47819 */ /* 0x000fe2000001162b */
[----:B------:R-:W-:Y:S01]  /*3a90*/  HFMA2.BF16_V2 R86, R47.H0_H0, R86.H0_H0, R191.H0_H0 ;  /* 0x200000562f567231 */ /* 0x000fe200002408bf */
[----:B------:R-:W-:Y:S01]  /*3aa0*/  SHF.L.U64.HI R68, R65, 0x10, RZ ;  /* 0x0000001041447819 */ /* 0x000fe200000102ff */
[----:B------:R-:W-:Y:S01]  /*3ab0*/  HFMA2.BF16_V2 R100, R50.H0_H0, R100.H0_H0, R194.H0_H0 ;  /* 0x2000006432647231 */ /* 0x000fe200002408c2 */
[----:B------:R-:W-:Y:S01]  /*3ac0*/  SHF.L.U32 R60, R69, 0x10, RZ ;  /* 0x00000010453c7819 */ /* 0x000fe200000006ff */
[----:B------:R-:W-:Y:S01]  /*3ad0*/  HFMA2.BF16_V2 R83, R228.H0_H0, R83.H0_H0, R229.H0_H0 ;  /* 0x20000053e4537231 */ /* 0x000fe200002408e5 */
[----:B------:R-:W-:Y:S01]  /*3ae0*/  LOP3.LUT R73, R73, 0xffff, RZ, 0xc0, !PT ;  /* 0x0000ffff49497812 */ /* 0x000fe200078ec0ff */
[----:B------:R-:W-:Y:S01]  /*3af0*/  HFMA2.BF16_V2 R96, R51.H0_H0, R96.H0_H0, R195.H0_H0 ;  /* 0x2000006033607231 */ /* 0x000fe200002408c3 */
[----:B------:R-:W-:Y:S01]  /*3b00*/  F2FP.BF16.F32.PACK_AB R78, RZ, R78 ;  /* 0x0000004eff4e723e */ /* 0x000fe200000010ff */
[----:B------:R-:W-:Y:S01]  /*3b10*/  FADD.FTZ R116, R116, -R220 ;  /* 0x800000dc74747221 */ /* 0x000fe20000010000 */
[----:B------:R-:W-:Y:S01]  /*3b20*/  LOP3.LUT R63, R63, 0xffff0000, R68, 0xf8, !PT ;  /* 0xffff00003f3f7812 */ /* 0x000fe200078ef844 */
[----:B------:R-:W-:Y:S01]  /*3b30*/  HFMA2.BF16_V2 R75, R38.H0_H0, R75.H0_H0, R182.H0_H0 ;  /* 0x2000004b264b7231 */ /* 0x000fe200002408b6 */
[----:B------:R-:W-:Y:S01]  /*3b40*/  LOP3.LUT R60, R60, 0xffff, R67, 0xf8, !PT ;  /* 0x0000ffff3c3c7812 */ /* 0x000fe200078ef843 */
[----:B------:R-:W-:Y:S01]  /*3b50*/  HFMA2.BF16_V2 R78, R41.H0_H0, R78.H0_H0, R185.H0_H0 ;  /* 0x2000004e294e7231 */ /* 0x000fe200002408b9 */
[----:B------:R-:W-:Y:S01]  /*3b60*/  F2FP.BF16.F32.PACK_AB R95, RZ, R95 ;  /* 0x0000005fff5f723e */ /* 0x000fe200000010ff */
[----:B------:R-:W-:Y:S01]  /*3b70*/  HFMA2.BF16_V2 R88, R45.H0_H0, R88.H0_H0, R189.H0_H0 ;  /* 0x200000582d587231 */ /* 0x000fe200002408bd */
[----:B------:R-:W-:Y:S01]  /*3b80*/  SHF.R.U32.HI R226, RZ, 0x10, R191 ;  /* 0x00000010ffe27819 */ /* 0x000fe200000116bf */
[----:B------:R-:W-:Y:S01]  /*3b90*/  HFMA2.BF16_V2 R89, R46.H0_H0, R89.H0_H0, R190.H0_H0 ;  /* 0x200000592e597231 */ /* 0x000fe200002408be */
        /* <DEDUP_REMOVED lines=8> */
[----:B------:R-:W-:Y:S01]  /*3c20*/  SHF.R.U64 R232, R50, 0x10, R51 ;  /* 0x0000001032e87819 */ /* 0x000fe20000001233 */
[----:B------:R-:W-:Y:S01]  /*3c30*/  HFMA2.BF16_V2 R95, R230.H0_H0, R95.H0_H0, R231.H0_H0 ;  /* 0x2000005fe65f7231 */ /* 0x000fe200002408e7 */
[----:B------:R-:W-:Y:S01]  /*3c40*/  LOP3.LUT R67, R72, 0xffff, RZ, 0xc0, !PT ;  /* 0x0000ffff48437812 */ /* 0x000fe200078ec0ff */
[----:B------:R-:W-:Y:S01]  /*3c50*/  HFMA2.BF16_V2 R114, R154.H0_H0, R114.H0_H0, R202.H0_H0 ;  /* 0x200000729a727231 */ /* 0x000fe200002408ca */
[----:B------:R-:W-:Y:S01]  /*3c60*/  SHF.L.U64.HI R68, R73, 0x10, RZ ;  /* 0x0000001049447819 */ /* 0x000fe200000102ff */
[----:B------:R-:W-:Y:S01]  /*3c70*/  HFMA2.BF16_V2 R99, R232.H0_H0, R99.H0_H0, R233.H0_H0 ;  /* 0x20000063e8637231 */ /* 0x000fe200002408e9 */
[----:B------:R-:W-:Y:S01]  /*3c80*/  F2FP.BF16.F32.PACK_AB R93, RZ, R93 ;  /* 0x0000005dff5d723e */ /* 0x000fe200000010ff */
[----:B------:R-:W-:Y:S01]  /*3c90*/  HFMA2.BF16_V2 R111, R155.H0_H0, R111.H0_H0, R203.H0_H0 ;  /* 0x2000006f9b6f7231 */ /* 0x000fe200002408cb */
[----:B------:R-:W-:Y:S01]  /*3ca0*/  SHF.R.U64 R229, R192, 0x10, R193 ;  /* 0x00000010c0e57819 */ /* 0x000fe200000012c1 */
[--C-:B------:R-:W-:Y:S01]  /*3cb0*/  FADD.FTZ R234, R141, -R220.reuse ;  /* 0x800000dc8dea7221 */ /* 0x100fe20000010000 */
        /* <DEDUP_REMOVED lines=9> */
[----:B------:R-:W-:Y:S01]  /*3d50*/  FADD.FTZ R142, R142, -R220 ;  /* 0x800000dc8e8e7221 */ /* 0x000fe20000010000 */
[----:B------:R-:W-:Y:S01]  /*3d60*/  LOP3.LUT R67, R67, 0xffff0000, R68, 0xf8, !PT ;  /* 0xffff000043437812 */ /* 0x000fe200078ef844 */
[----:B------:R-:W-:Y:S01]  /*3d70*/  FMUL.FTZ R141, R221, R234 ;  /* 0x000000eadd8d7220 */ /* 0x000fe20000410000 */
[----:B------:R-:W-:Y:S01]  /*3d80*/  F2FP.BF16.F32.PACK_AB R94, RZ, R94 ;  /* 0x0000005eff5e723e */ /* 0x000fe200000010ff */
[----:B------:R-:W-:Y:S01]  /*3d90*/  HFMA2.BF16_V2 R84, R44.H0_H0, R84.H0_H0, R188.H0_H0 ;  /* 0x200000542c547231 */ /* 0x000fe200002408bc */
[----:B------:R-:W-:Y:S01]  /*3da0*/  LOP3.LUT R80, R80, 0xffff, RZ, 0xc0, !PT ;  /* 0x0000ffff50507812 */ /* 0x000fe200078ec0ff */
[--C-:B------:R-:W-:Y:S01]  /*3db0*/  FADD.FTZ R238, R145, -R220.reuse ;  /* 0x800000dc91ee7221 */ /* 0x100fe20000010000 */
[----:B------:R-:W-:Y:S01]  /*3dc0*/  SHF.L.U32 R68, R81, 0x10, RZ ;  /* 0x0000001051447819 */ /* 0x000fe200000006ff */
[----:B------:R-:W-:Y:S01]  /*3dd0*/  HFMA2.BF16_V2 R94, R49.H0_H0, R94.H0_H0, R193.H0_H0 ;  /* 0x2000005e315e7231 */ /* 0x000fe200002408c1 */
[----:B------:R-:W-:Y:S01]  /*3de0*/  SHF.R.U64 R226, R148, 0x10, R149 ;  /* 0x0000001094e27819 */ /* 0x000fe20000001295 */
[----:B------:R-:W-:Y:S01]  /*3df0*/  HFMA2.BF16_V2 R120, R157.H0_H0, R120.H0_H0, R205.H0_H0 ;  /* 0x200000789d787231 */ /* 0x000fe200002408cd */
[--C-:B------:R-:W-:Y:S01]  /*3e00*/  SHF.R.U64 R233, R196, 0x10, R197.reuse ;  /* 0x00000010c4e97819 */ /* 0x100fe200000012c5 */
[----:B------:R-:W-:Y:S01]  /*3e10*/  HFMA2.BF16_V2 R128, R161.H0_H0, R128.H0_H0, R209.H0_H0 ;  /* 0x20000080a1807231 */ /* 0x000fe200002408d1 */
[----:B------:R-:W-:Y:S01]  /*3e20*/  SHF.R.U32.HI R232, RZ, 0x10, R197 ;  /* 0x00000010ffe87819 */ /* 0x000fe200000116c5 */
[----:B------:R-:W-:Y:S01]  /*3e30*/  FADD.FTZ R140, R140, -R220 ;  /* 0x800000dc8c8c7221 */ /* 0x000fe20000010000 */
[----:B------:R-:W-:Y:S01]  /*3e40*/  SHF.R.U32.HI R231, RZ, 0x10, R149 ;  /* 0x00000010ffe77819 */ /* 0x000fe20000011695 */
[----:B------:R-:W-:Y:S01]  /*3e50*/  HFMA2.BF16_V2 R103, R226.H0_H0, R103.H0_H0, R233.H0_H0 ;  /* 0x20000067e2677231 */ /* 0x000fe200002408e9 */
[----:B------:R-:W-:Y:S01]  /*3e60*/  LOP3.LUT R82, R82, 0xffff, RZ, 0xc0, !PT ;  /* 0x0000ffff52527812 */ /* 0x000fe200078ec0ff */
[C---:B------:R-:W-:Y:S01]  /*3e70*/  FMUL.FTZ R145, R221.reuse, R142 ;  /* 0x0000008edd917220 */ /* 0x040fe20000410000 */
[----:B------:R-:W-:Y:S01]  /*3e80*/  SHF.R.U64 R229, R198, 0x10, R199 ;  /* 0x00000010c6e57819 */ /* 0x000fe200000012c7 */
[----:B------:R-:W-:Y:S01]  /*3e90*/  HFMA2.BF16_V2 R105, R231.H0_H0, R105.H0_H0, R232.H0_H0 ;  /* 0x20000069e7697231 */ /* 0x000fe200002408e8 */
[----:B------:R-:W-:Y:S01]  /*3ea0*/  SHF.R.U64 R230, R150, 0x10, R151 ;  /* 0x0000001096e67819 */ /* 0x000fe20000001297 */
[----:B------:R-:W-:Y:S01]  /*3eb0*/  FMUL.FTZ R142, R221, R238 ;  /* 0x000000eedd8e7220 */ /* 0x000fe20000410000 */
[----:B------:R-:W-:Y:S01]  /*3ec0*/  SHF.R.U32.HI R227, RZ, 0x10, R199 ;  /* 0x00000010ffe37819 */ /* 0x000fe200000116c7 */
[----:B------:R-:W-:Y:S01]  /*3ed0*/  HFMA2.BF16_V2 R109, R152.H0_H0, R109.H0_H0, R200.H0_H0 ;  /* 0x2000006d986d7231 */ /* 0x000fe200002408c8 */
[----:B------:R-:W-:Y:S01]  /*3ee0*/  SHF.R.U32.HI R228, RZ, 0x10, R151 ;  /* 0x00000010ffe47819 */ /* 0x000fe20000011697 */
[----:B------:R-:W-:Y:S01]  /*3ef0*/  HFMA2.BF16_V2 R104, R230.H0_H0, R104.H0_H0, R229.H0_H0 ;  /* 0x20000068e6687231 */ /* 0x000fe200002408e5 */
[----:B------:R-:W-:Y:S01]  /*3f00*/  LOP3.LUT R65, R65, 0xffff0000, R64, 0xf8, !PT ;  /* 0xffff000041417812 */ /* 0x000fe200078ef840 */
[----:B------:R-:W-:Y:S01]  /*3f10*/  FMUL.FTZ R140, R221, R140 ;  /* 0x0000008cdd8c7220 */ /* 0x000fe20000410000 */
[----:B------:R-:W-:Y:S01]  /*3f20*/  SHF.L.U32 R64, R73, 0x10, RZ ;  /* 0x0000001049407819 */ /* 0x000fe200000006ff */
[----:B------:R-:W-:Y:S01]  /*3f30*/  HFMA2.BF16_V2 R106, R228.H0_H0, R106.H0_H0, R227.H0_H0 ;  /* 0x2000006ae46a7231 */ /* 0x000fe200002408e3 */
[----:B------:R-:W-:Y:S01]  /*3f40*/  LOP3.LUT R69, R78, 0xffff, RZ, 0xc0, !PT ;  /* 0x0000ffff4e457812 */ /* 0x000fe200078ec0ff */
[--C-:B------:R-:W-:Y:S01]  /*3f50*/  FADD.FTZ R144, R144, -R220.reuse ;  /* 0x800000dc90907221 */ /* 0x100fe20000010000 */
[----:B------:R-:W-:Y:S01]  /*3f60*/  SHF.L.U64.HI R78, R80, 0x10, RZ ;  /* 0x00000010504e7819 */ /* 0x000fe200000102ff */
[----:B------:R-:W-:Y:S01]  /*3f70*/  HFMA2.BF16_V2 R138, R166.H0_H0, R138.H0_H0, R214.H0_H0 ;  /* 0x2000008aa68a7231 */ /* 0x000fe200002408d6 */
[----:B------:R-:W-:Y:S01]  /*3f80*/  LOP3.LUT R73, R85, 0xffff, RZ, 0xc0, !PT ;  /* 0x0000ffff55497812 */ /* 0x000fe200078ec0ff */
[----:B------:R-:W-:Y:S01]  /*3f90*/  FMUL.FTZ R144, R221, R144 ;  /* 0x00000090dd907220 */ /* 0x000fe20000410000 */
[----:B------:R-:W-:Y:S01]  /*3fa0*/  SHF.L.U64.HI R72, R81, 0x10, RZ ;  /* 0x0000001051487819 */ /* 0x000fe200000102ff */
[--C-:B------:R-:W-:Y:S01]  /*3fb0*/  FADD.FTZ R130, R130, -R220.reuse ;  /* 0x800000dc82827221 */ /* 0x100fe20000010000 */
[----:B------:R-:W-:Y:S01]  /*3fc0*/  LOP3.LUT R68, R68, 0xffff, R77, 0xf8, !PT ;  /* 0x0000ffff44447812 */ /* 0x000fe200078ef84d */
[--C-:B------:R-:W-:Y:S01]  /*3fd0*/  FADD.FTZ R236, R143, -R220.reuse ;  /* 0x800000dc8fec7221 */ /* 0x100fe20000010000 */
[----:B------:R-:W-:Y:S01]  /*3fe0*/  SHF.L.U32 R70, R80, 0x10, RZ ;  /* 0x0000001050467819 */ /* 0x000fe200000006ff */
[----:B------:R-:W-:Y:S01]  /*3ff0*/  FADD.FTZ R146, R146, -R220 ;  /* 0x800000dc92927221 */ /* 0x000fe20000010000 */
        /* <DEDUP_REMOVED lines=9> */
[C---:B------:R-:W-:Y:S01]  /*4090*/  FMUL.FTZ R143, R221.reuse, R236 ;  /* 0x000000ecdd8f7220 */ /* 0x040fe20000410000 */
[----:B------:R-:W-:Y:S01]  /*40a0*/  SHF.R.U64 R233, R152, 0x10, R153 ;  /* 0x0000001098e97819 */ /* 0x000fe20000001299 */
[----:B------:R-:W-:Y:S01]  /*40b0*/  FMUL.FTZ R146, R221, R146 ;  /* 0x00000092dd927220 */ /* 0x000fe20000410000 */
[----:B------:R-:W-:Y:S01]  /*40c0*/  LOP3.LUT R99, R99, 0xffff, RZ, 0xc0, !PT ;  /* 0x0000ffff63637812 */ /* 0x000fe200078ec0ff */
[----:B------:R-:W-:Y:S01]  /*40d0*/  HFMA2.BF16_V2 R119, R158.H0_H0, R119.H0_H0, R206.H0_H0 ;  /* 0x200000779e777231 */ /* 0x000fe200002408ce */
[----:B------:R-:W-:Y:S01]  /*40e0*/  F2FP.BF16.F32.PACK_AB R113, RZ, R113 ;  /* 0x00000071ff71723e */ /* 0x000fe200000010ff */
[----:B------:R-:W-:Y:S01]  /*40f0*/  HFMA2.BF16_V2 R107, R233.H0_H0, R107.H0_H0, R232.H0_H0 ;  /* 0x2000006be96b7231 */ /* 0x000fe200002408e8 */
[----:B------:R-:W-:Y:S01]  /*4100*/  SHF.R.U64 R228, R202, 0x10, R203 ;  /* 0x00000010cae47819 */ /* 0x000fe200000012cb */
[----:B------:R-:W-:Y:S01]  /*4110*/  HFMA2.BF16_V2 R125, R160.H0_H0, R125.H0_H0, R208.H0_H0 ;  /* 0x2000007da07d7231 */ /* 0x000fe200002408d0 */
[----:B------:R-:W-:Y:S01]  /*4120*/  SHF.R.U64 R229, R154, 0x10, R155 ;  /* 0x000000109ae57819 */ /* 0x000fe2000000129b */
[----:B------:R-:W-:Y:S01]  /*4130*/  HFMA2.BF16_V2 R127, R162.H0_H0, R127.H0_H0, R210.H0_H0 ;  /* 0x2000007fa27f7231 */ /* 0x000fe200002408d2 */
[----:B------:R-:W-:-:S02]  /*4140*/  LOP3.LUT R69, R69, 0xffff0000, R78, 0xf8, !PT ;  /* 0xffff000045457812 */ /* 0x000fc400078ef84e */
[----:B------:R-:W-:Y:S01]  /*4150*/  LOP3.LUT R73, R73, 0xffff0000, R72, 0xf8, !PT ;  /* 0xffff000049497812 */ /* 0x000fe200078ef848 */
[----:B------:R-:W-:Y:S01]  /*4160*/  HFMA2.BF16_V2 R113, R229.H0_H0, R113.H0_H0, R228.H0_H0 ;  /* 0x20000071e5717231 */ /* 0x000fe200002408e4 */
[----:B------:R-:W-:Y:S02]  /*4170*/  LOP3.LUT R70, R70, 0xffff, R79, 0xf8, !PT ;  /* 0x0000ffff46467812 */ /* 0x000fe400078ef84f */
[----:B------:R-:W-:Y:S02]  /*4180*/  SHF.L.U64.HI R78, R82, 0x10, RZ ;  /* 0x00000010524e7819 */ /* 0x000fe400000102ff */
        /* <DEDUP_REMOVED lines=11> */
[----:B------:R-:W-:Y:S02]  /*4240*/  SHF.R.U32.HI R227, RZ, 0x10, R203 ;  /* 0x00000010ffe37819 */ /* 0x000fe400000116cb */
[----:B------:R-:W-:Y:S01]  /*4250*/  SHF.R.U32.HI R226, RZ, 0x10, R155 ;  /* 0x00000010ffe27819 */ /* 0x000fe2000001169b */
[----:B------:R-:W-:Y:S01]  /*4260*/  HFMA2.BF16_V2 R115, R231.H0_H0, R115.H0_H0, R230.H0_H0 ;  /* 0x20000073e7737231 */ /* 0x000fe200002408e6 */
[----:B------:R-:W-:Y:S02]  /*4270*/  LOP3.LUT R77, R77, 0xffff0000, R84, 0xf8, !PT ;  /* 0xffff00004d4d7812 */ /* 0x000fe400078ef854 */
[----:B------:R-:W-:Y:S01]  /*4280*/  LOP3.LUT R82, R87, 0xffff, R100, 0xf8, !PT ;  /* 0x0000ffff57527812 */ /* 0x000fe200078ef864 */
[----:B------:R-:W-:Y:S01]  /*4290*/  HFMA2.BF16_V2 R112, R226.H0_H0, R112.H0_H0, R227.H0_H0 ;  /* 0x20000070e2707231 */ /* 0x000fe200002408e3 */
[----:B------:R-:W-:-:S02]  /*42a0*/  LOP3.LUT R85, R96, 0xffff, RZ, 0xc0, !PT ;  /* 0x0000ffff60557812 */ /* 0x000fc400078ec0ff */
[----:B------:R-:W-:Y:S02]  /*42b0*/  SHF.L.U64.HI R84, R99, 0x10, RZ ;  /* 0x0000001063547819 */ /* 0x000fe400000102ff */
[----:B------:R-:W-:Y:S02]  /*42c0*/  LOP3.LUT R87, R102, 0xffff, RZ, 0xc0, !PT ;  /* 0x0000ffff66577812 */ /* 0x000fe400078ec0ff */
[C---:B------:R-:W-:Y:S02]  /*42d0*/  SHF.L.U64.HI R94, R103.reuse, 0x10, RZ ;  /* 0x00000010675e7819 */ /* 0x040fe400000102ff */
[----:B------:R-:W-:Y:S02]  /*42e0*/  SHF.L.U32 R81, R103, 0x10, RZ ;  /* 0x0000001067517819 */ /* 0x000fe400000006ff */
[----:B------:R-:W-:Y:S02]  /*42f0*/  LOP3.LUT R107, R107, 0xffff, RZ, 0xc0, !PT ;  /* 0x0000ffff6b6b7812 */ /* 0x000fe400078ec0ff */
[----:B------:R-:W-:-:S02]  /*4300*/  LOP3.LUT R113, R113, 0xffff, RZ, 0xc0, !PT ;  /* 0x0000ffff71717812 */ /* 0x000fc400078ec0ff */
[----:B------:R-:W-:Y:S02]  /*4310*/  LOP3.LUT R64, R64, 0xffff, R75, 0xf8, !PT ;  /* 0x0000ffff40407812 */ /* 0x000fe400078ef84b */
[----:B------:R-:W-:Y:S02]  /*4320*/  SHF.R.U32.HI R228, RZ, 0x10, R207 ;  /* 0x00000010ffe47819 */ /* 0x000fe400000116cf */
[----:B------:R-:W-:Y:S02]  /*4330*/  SHF.R.U32.HI R229, RZ, 0x10, R159 ;  /* 0x00000010ffe57819 */ /* 0x000fe4000001169f */
[----:B------:R-:W-:Y:S02]  /*4340*/  LOP3.LUT R75, R88, 0xffff, RZ, 0xc0, !PT ;  /* 0x0000ffff584b7812 */ /* 0x000fe400078ec0ff */
[----:B------:R-:W-:Y:S01]  /*4350*/  LOP3.LUT R80, R80, 0xffff, R89, 0xf8, !PT ;  /* 0x0000ffff50507812 */ /* 0x000fe200078ef859 */
[----:B------:R-:W-:Y:S01]  /*4360*/  HFMA2.BF16_V2 R121, R229.H0_H0, R121.H0_H0, R228.H0_H0 ;  /* 0x20000079e5797231 */ /* 0x000fe200002408e4 */
[----:B------:R-:W-:-:S02]  /*4370*/  LOP3.LUT R85, R85, 0xffff0000, R84, 0xf8, !PT ;  /* 0xffff000055557812 */ /* 0x000fc400078ef854 */
[----:B------:R-:W-:Y:S02]  /*4380*/  LOP3.LUT R87, R87, 0xffff0000, R94, 0xf8, !PT ;  /* 0xffff000057577812 */ /* 0x000fe400078ef85e */
[----:B------:R-:W-:Y:S02]  /*4390*/  F2FP.BF16.F32.PACK_AB R116, RZ, R116 ;  /* 0x00000074ff74723e */ /* 0x000fe400000010ff */
[----:B------:R-:W-:Y:S02]  /*43a0*/  SHF.R.U64 R231, R206, 0x10, R207 ;  /* 0x00000010cee77819 */ /* 0x000fe400000012cf */
[----:B------:R-:W-:Y:S01]  /*43b0*/  SHF.R.U64 R230, R158, 0x10, R159 ;  /* 0x000000109ee67819 */ /* 0x000fe2000000129f */
[----:B------:R-:W-:Y:S01]  /*43c0*/  HFMA2.BF16_V2 R116, R156.H0_H0, R116.H0_H0, R204.H0_H0 ;  /* 0x200000749c747231 */ /* 0x000fe200002408cc */
[----:B------:R-:W-:Y:S02]  /*43d0*/  SHF.R.U64 R227, R208, 0x10, R209 ;  /* 0x00000010d0e37819 */ /* 0x000fe400000012d1 */
[----:B------:R-:W-:Y:S01]  /*43e0*/  SHF.R.U64 R226, R160, 0x10, R161 ;  /* 0x00000010a0e27819 */ /* 0x000fe200000012a1 */
[----:B------:R-:W-:Y:S01]  /*43f0*/  HFMA2.BF16_V2 R124, R230.H0_H0, R124.H0_H0, R231.H0_H0 ;  /* 0x2000007ce67c7231 */ /* 0x000fe200002408e7 */
[----:B------:R-:W-:-:S02]  /*4400*/  LOP3.LUT R84, R81, 0xffff, R98, 0xf8, !PT ;  /* 0x0000ffff51547812 */ /* 0x000fc400078ef862 */
[----:B------:R-:W-:Y:S01]  /*4410*/  LOP3.LUT R89, R108, 0xffff, RZ, 0xc0, !PT ;  /* 0x0000ffff6c597812 */ /* 0x000fe200078ec0ff */
[----:B------:R-:W-:Y:S01]  /*4420*/  HFMA2.BF16_V2 R122, R226.H0_H0, R122.H0_H0, R227.H0_H0 ;  /* 0x2000007ae27a7231 */ /* 0x000fe200002408e3 */
[----:B------:R-:W-:Y:S02]  /*4430*/  SHF.L.U64.HI R94, R107, 0x10, RZ ;  /* 0x000000106b5e7819 */ /* 0x000fe400000102ff */
[----:B------:R-:W-:Y:S02]  /*4440*/  SHF.L.U32 R81, R113, 0x10, RZ ;  /* 0x0000001071517819 */ /* 0x000fe400000006ff */
[----:B------:R-:W-:Y:S02]  /*4450*/  LOP3.LUT R117, R117, 0xffff, RZ, 0xc0, !PT ;  /* 0x0000ffff75757812 */ /* 0x000fe400078ec0ff */
[----:B------:R-:W-:Y:S02]  /*4460*/  LOP3.LUT R75, R75, 0xffff0000, R78, 0xf8, !PT ;  /* 0xffff00004b4b7812 */ /* 0x000fe400078ef84e */
[----:B------:R-:W-:-:S02]  /*4470*/  SHF.L.U32 R78, R93, 0x10, RZ ;  /* 0x000000105d4e7819 */ /* 0x000fc400000006ff */
[----:B------:R-:W-:Y:S02]  /*4480*/  LOP3.LUT R89, R89, 0xffff0000, R94, 0xf8, !PT ;  /* 0xffff000059597812 */ /* 0x000fe400078ef85e */
[----:B------:R-:W-:Y:S02]  /*4490*/  F2FP.BF16.F32.PACK_AB R133, RZ, R133 ;  /* 0x00000085ff85723e */ /* 0x000fe400000010ff */
[----:B------:R-:W-:Y:S02]  /*44a0*/  SHF.R.U64 R228, R212, 0x10, R213 ;  /* 0x00000010d4e47819 */ /* 0x000fe400000012d5 */
[----:B------:R-:W-:Y:S02]  /*44b0*/  SHF.R.U64 R229, R164, 0x10, R165 ;  /* 0x00000010a4e57819 */ /* 0x000fe400000012a5 */
[----:B------:R-:W-:Y:S02]  /*44c0*/  LOP3.LUT R94, R81, 0xffff, R114, 0xf8, !PT ;  /* 0x0000ffff515e7812 */ /* 0x000fe400078ef872 */
[----:B------:R-:W-:Y:S01]  /*44d0*/  LOP3.LUT R93, R111, 0xffff, RZ, 0xc0, !PT ;  /* 0x0000ffff6f5d7812 */ /* 0x000fe200078ec0ff */
[----:B------:R-:W-:Y:S01]  /*44e0*/  HFMA2.BF16_V2 R133, R229.H0_H0, R133.H0_H0, R228.H0_H0 ;  /* 0x20000085e5857231 */ /* 0x000fe200002408e4 */
[----:B------:R-:W-:-:S02]  /*44f0*/  SHF.L.U64.HI R96, R113, 0x10, RZ ;  /* 0x0000001071607819 */ /* 0x000fc400000102ff */
[----:B------:R-:W-:Y:S02]  /*4500*/  SHF.R.U32.HI R231, RZ, 0x10, R211 ;  /* 0x00000010ffe77819 */ /* 0x000fe400000116d3 */
[----:B------:R-:W-:Y:S02]  /*4510*/  SHF.R.U32.HI R230, RZ, 0x10, R163 ;  /* 0x00000010ffe67819 */ /* 0x000fe400000116a3 */
[----:B------:R-:W-:Y:S02]  /*4520*/  LOP3.LUT R104, R104, 0xffff, RZ, 0xc0, !PT ;  /* 0x0000ffff68687812 */ /* 0x000fe400078ec0ff */
[----:B------:R-:W-:Y:S01]  /*4530*/  SHF.L.U32 R81, R117, 0x10, RZ ;  /* 0x0000001075517819 */ /* 0x000fe200000006ff */
[----:B------:R-:W-:Y:S01]  /*4540*/  HFMA2.BF16_V2 R132, R230.H0_H0, R132.H0_H0, R231.H0_H0 ;  /* 0x20000084e6847231 */ /* 0x000fe200002408e7 */
[----:B------:R-:W-:Y:S02]  /*4550*/  F2FP.BF16.F32.PACK_AB R131, RZ, R131 ;  /* 0x00000083ff83723e */ /* 0x000fe400000010ff */
[----:B------:R-:W-:-:S02]  /*4560*/  LOP3.LUT R78, R78, 0xffff, R91, 0xf8, !PT ;  /* 0x0000ffff4e4e7812 */ /* 0x000fc400078ef85b */
[----:B------:R-:W-:Y:S01]  /*4570*/  LOP3.LUT R93, R93, 0xffff0000, R96, 0xf8, !PT ;  /* 0xffff00005d5d7812 */ /* 0x000fe200078ef860 */
[----:B------:R-:W-:Y:S01]  /*4580*/  HFMA2.BF16_V2 R131, R165.H0_H0, R131.H0_H0, R213.H0_H0 ;  /* 0x20000083a5837231 */ /* 0x000fe200002408d5 */
[----:B------:R-:W-:Y:S02]  /*4590*/  LOP3.LUT R91, R110, 0xffff, RZ, 0xc0, !PT ;  /* 0x0000ffff6e5b7812 */ /* 0x000fe400078ec0ff */
[----:B------:R-:W-:Y:S02]  /*45a0*/  SHF.L.U64.HI R88, R104, 0x10, RZ ;  /* 0x0000001068587819 */ /* 0x000fe400000102ff */
[----:B------:R-:W-:Y:S02]  /*45b0*/  LOP3.LUT R96, R81, 0xffff, R116, 0xf8, !PT ;  /* 0x0000ffff51607812 */ /* 0x000fe400078ef874 */
[----:B------:R-:W-:Y:S02]  /*45c0*/  LOP3.LUT R122, R122, 0xffff, RZ, 0xc0, !PT ;  /* 0x0000ffff7a7a7812 */ /* 0x000fe400078ec0ff */
[----:B------:R-:W-:-:S02]  /*45d0*/  F2FP.BF16.F32.PACK_AB R134, RZ, R134 ;  /* 0x00000086ff86723e */ /* 0x000fc400000010ff */
[----:B------:R-:W-:Y:S02]  /*45e0*/  SHF.R.U32.HI R227, RZ, 0x10, R213 ;  /* 0x00000010ffe37819 */ /* 0x000fe400000116d5 */
[----:B------:R-:W-:Y:S02]  /*45f0*/  SHF.R.U32.HI R226, RZ, 0x10, R165 ;  /* 0x00000010ffe27819 */ /* 0x000fe400000116a5 */
[----:B------:R-:W-:Y:S02]  /*4600*/  LOP3.LUT R55, R55, 0xffff, RZ, 0xc0, !PT ;  /* 0x0000ffff37377812 */ /* 0x000fe400078ec0ff */
[----:B------:R-:W-:Y:S01]  /*4610*/  SHF.L.U64.HI R222, R222, 0x10, RZ ;  /* 0x00000010dede7819 */ /* 0x000fe200000102ff */
[----:B------:R-:W-:Y:S01]  /*4620*/  HFMA2.BF16_V2 R134, R226.H0_H0, R134.H0_H0, R227.H0_H0 ;  /* 0x20000086e2867231 */ /* 0x000fe200002408e3 */
[----:B------:R-:W-:Y:S02]  /*4630*/  LOP3.LUT R116, R58, 0xffff, RZ, 0xc0, !PT ;  /* 0x0000ffff3a747812 */ /* 0x000fe400078ec0ff */
[----:B------:R-:W-:-:S02]  /*4640*/  F2FP.BF16.F32.PACK_AB R141, RZ, R141 ;  /* 0x0000008dff8d723e */ /* 0x000fc400000010ff */
[----:B------:R-:W-:Y:S02]  /*4650*/  SHF.R.U64 R230, R216, 0x10, R217 ;  /* 0x00000010d8e67819 */ /* 0x000fe400000012d9 */
[----:B------:R-:W-:Y:S02]  /*4660*/  SHF.R.U64 R231, R168, 0x10, R169 ;  /* 0x00000010a8e77819 */ /* 0x000fe400000012a9 */
[----:B------:R-:W-:Y:S02]  /*4670*/  LOP3.LUT R99, R120, 0xffff, RZ, 0xc0, !PT ;  /* 0x0000ffff78637812 */ /* 0x000fe400078ec0ff */
[----:B------:R-:W-:Y:S01]  /*4680*/  LOP3.LUT R91, R91, 0xffff0000, R88, 0xf8, !PT ;  /* 0xffff00005b5b7812 */ /* 0x000fe200078ef858 */
[----:B------:R-:W-:Y:S01]  /*4690*/  HFMA2.BF16_V2 R141, R231.H0_H0, R141.H0_H0, R230.H0_H0 ;  /* 0x2000008de78d7231 */ /* 0x000fe200002408e6 */
[----:B------:R-:W-:Y:S02]  /*46a0*/  LOP3.LUT R103, R128, 0xffff, RZ, 0xc0, !PT ;  /* 0x0000ffff80677812 */ /* 0x000fe400078ec0ff */
[----:B------:R-:W-:-:S02]  /*46b0*/  SHF.L.U64.HI R108, R122, 0x10, RZ ;  /* 0x000000107a6c7819 */ /* 0x000fc400000102ff */
[----:B------:R-:W-:Y:S02]  /*46c0*/  LOP3.LUT R120, R53, 0xffff, RZ, 0xc0, !PT ;  /* 0x0000ffff35787812 */ /* 0x000fe400078ec0ff */
[----:B------:R-:W-:Y:S02]  /*46d0*/  F2FP.BF16.F32.PACK_AB R137, RZ, R137 ;  /* 0x00000089ff89723e */ /* 0x000fe400000010ff */
[----:B------:R-:W-:Y:S02]  /*46e0*/  LOP3.LUT R55, R55, 0xffff0000, R222, 0xf8, !PT ;  /* 0xffff000037377812 */ /* 0x000fe400078ef8de */
[----:B------:R-:W-:Y:S01]  /*46f0*/  SHF.L.U32 R88, R107, 0x10, RZ ;  /* 0x000000106b587819 */ /* 0x000fe200000006ff */
[----:B------:R-:W-:Y:S01]  /*4700*/  HFMA2.BF16_V2 R137, R167.H0_H0, R137.H0_H0, R215.H0_H0 ;  /* 0x20000089a7897231 */ /* 0x000fe200002408d7 */
[----:B------:R-:W-:Y:S02]  /*4710*/  LOP3.LUT R133, R133, 0xffff, RZ, 0xc0, !PT ;  /* 0x0000ffff85857812 */ /* 0x000fe400078ec0ff */
[----:B------:R-:W-:-:S02]  /*4720*/  PRMT R53, R57, 0x5410, R116 ;  /* 0x0000541039357816 */ /* 0x000fc40000000074 */
[----:B------:R-:W-:Y:S02]  /*4730*/  LOP3.LUT R139, R139, 0xffff, RZ, 0xc0, !PT ;  /* 0x0000ffff8b8b7812 */ /* 0x000fe400078ec0ff */
[----:B------:R-:W-:Y:S02]  /*4740*/  LOP3.LUT R116, R66, 0xffff, RZ, 0xc0, !PT ;  /* 0x0000ffff42747812 */ /* 0x000fe400078ec0ff */
[----:B------:R-:W-:Y:S02]  /*4750*/  F2FP.BF16.F32.PACK_AB R142, RZ, R142 ;  /* 0x0000008eff8e723e */ /* 0x000fe400000010ff */
[----:B------:R-:W-:Y:S02]  /*4760*/  SHF.R.U64 R227, R218, 0x10, R219 ;  /* 0x00000010dae37819 */ /* 0x000fe400000012db */
[----:B------:R-:W-:Y:S02]  /*4770*/  SHF.R.U64 R226, R170, 0x10, R171 ;  /* 0x00000010aae27819 */ /* 0x000fe400000012ab */
[----:B------:R-:W-:-:S02]  /*4780*/  LOP3.LUT R66, R71, 0xffff, RZ, 0xc0, !PT ;  /* 0x0000ffff47427812 */ /* 0x000fc400078ec0ff */
[----:B------:R-:W-:Y:S01]  /*4790*/  LOP3.LUT R103, R103, 0xffff0000, R108, 0xf8, !PT ;  /* 0xffff000067677812 */ /* 0x000fe200078ef86c */
[----:B------:R-:W-:Y:S01]  /*47a0*/  HFMA2.BF16_V2 R142, R226.H0_H0, R142.H0_H0, R227.H0_H0 ;  /* 0x2000008ee28e7231 */ /* 0x000fe200002408e3 */
[----:B------:R-:W-:Y:S02]  /*47b0*/  LOP3.LUT R88, R88, 0xffff, R109, 0xf8, !PT ;  /* 0x0000ffff58587812 */ /* 0x000fe400078ef86d */
[----:B------:R-:W-:Y:S02]  /*47c0*/  LOP3.LUT R111, R131, 0xffff, RZ, 0xc0, !PT ;  /* 0x0000ffff836f7812 */ /* 0x000fe400078ec0ff */
[----:B------:R-:W-:Y:S02]  /*47d0*/  SHF.L.U64.HI R108, R133, 0x10, RZ ;  /* 0x00000010856c7819 */ /* 0x000fe400000102ff */
[----:B------:R-:W-:Y:S02]  /*47e0*/  PRMT R55, R55, 0x5410, R120 ;  /* 0x0000541037377816 */ /* 0x000fe40000000078 */
[----:B------:R-:W-:-:S02]  /*47f0*/  F2FP.BF16.F32.PACK_AB R140, RZ, R140 ;  /* 0x0000008cff8c723e */ /* 0x000fc400000010ff */
[----:B------:R-:W-:Y:S02]  /*4800*/  SHF.L.U32 R109, R139, 0x10, RZ ;  /* 0x000000108b6d7819 */ /* 0x000fe400000006ff */
[----:B------:R-:W-:Y:S01]  /*4810*/  LOP3.LUT R120, R61, 0xffff, RZ, 0xc0, !PT ;  /* 0x0000ffff3d787812 */ /* 0x000fe200078ec0ff */
[----:B------:R-:W-:Y:S01]  /*4820*/  HFMA2.BF16_V2 R140, R168.H0_H0, R140.H0_H0, R216.H0_H0 ;  /* 0x2000008ca88c7231 */ /* 0x000fe200002408d8 */
[----:B------:R-:W-:Y:S02]  /*4830*/  LOP3.LUT R74, R74, 0xffff, RZ, 0xc0, !PT ;  /* 0x0000ffff4a4a7812 */ /* 0x000fe400078ec0ff */
[----:B------:R-:W-:Y:S02]  /*4840*/  PRMT R61, R65, 0x5410, R66 ;  /* 0x00005410413d7816 */ /* 0x000fe40000000042 */
[----:B------:R-:W-:Y:S02]  /*4850*/  LOP3.LUT R76, R76, 0xffff, RZ, 0xc0, !PT ;  /* 0x0000ffff4c4c7812 */ /* 0x000fe400078ec0ff */
[----:B------:R-:W-:-:S02]  /*4860*/  LOP3.LUT R141, R141, 0xffff, RZ, 0xc0, !PT ;  /* 0x0000ffff8d8d7812 */ /* 0x000fc400078ec0ff */
[----:B------:R-:W-:Y:S02]  /*4870*/  LOP3.LUT R66, R83, 0xffff, RZ, 0xc0, !PT ;  /* 0x0000ffff53427812 */ /* 0x000fe400078ec0ff */
[----:B------:R-:W-:Y:S02]  /*4880*/  LOP3.LUT R111, R111, 0xffff0000, R108, 0xf8, !PT ;  /* 0xffff00006f6f7812 */ /* 0x000fe400078ef86c */
[----:B------:R-:W-:Y:S02]  /*4890*/  LOP3.LUT R108, R109, 0xffff, R138, 0xf8, !PT ;  /* 0x0000ffff6d6c7812 */ /* 0x000fe400078ef88a */
[----:B------:R-:W-:Y:S02]  /*48a0*/  PRMT R65, R67, 0x5410, R74 ;  /* 0x0000541043417816 */ /* 0x000fe4000000004a */
[----:B------:R-:W-:Y:S02]  /*48b0*/  F2FP.BF16.F32.PACK_AB R144, RZ, R144 ;  /* 0x00000090ff90723e */ /* 0x000fe400000010ff */
[----:B------:R-:W-:-:S02]  /*48c0*/  LOP3.LUT R109, R137, 0xffff, RZ, 0xc0, !PT ;  /* 0x0000ffff896d7812 */ /* 0x000fc400078ec0ff */
[----:B------:R-:W-:Y:S01]  /*48d0*/  SHF.L.U64.HI R110, R139, 0x10, RZ ;  /* 0x000000108b6e7819 */ /* 0x000fe200000102ff */
[----:B------:R-:W-:Y:S01]  /*48e0*/  HFMA2.BF16_V2 R144, R170.H0_H0, R144.H0_H0, R218.H0_H0 ;  /* 0x20000090aa907231 */ /* 0x000fe200002408da */
[----:B------:R-:W-:Y:S02]  /*48f0*/  PRMT R71, R69, 0x5410, R76 ;  /* 0x0000541045477816 */ /* 0x000fe4000000004c */
[----:B------:R-:W-:Y:S02]  /*4900*/  LOP3.LUT R74, R97, 0xffff, RZ, 0xc0, !PT ;  /* 0x0000ffff614a7812 */ /* 0x000fe400078ec0ff */
[----:B------:R-:W-:Y:S02]  /*4910*/  SHF.L.U32 R81, R141, 0x10, RZ ;  /* 0x000000108d517819 */ /* 0x000fe400000006ff */
[----:B------:R-:W-:Y:S02]  /*4920*/  LOP3.LUT R90, R90, 0xffff, RZ, 0xc0, !PT ;  /* 0x0000ffff5a5a7812 */ /* 0x000fe400078ec0ff */
[----:B------:R-:W-:-:S02]  /*4930*/  PRMT R69, R73, 0x5410, R66 ;  /* 0x0000541049457816 */ /* 0x000fc40000000042 */
[----:B------:R-:W-:Y:S02]  /*4940*/  LOP3.LUT R142, R142, 0xffff, RZ, 0xc0, !PT ;  /* 0x0000ffff8e8e7812 */ /* 0x000fe400078ec0ff */
[----:B------:R-:W-:Y:S02]  /*4950*/  LOP3.LUT R66, R105, 0xffff, RZ, 0xc0, !PT ;  /* 0x0000ffff69427812 */ /* 0x000fe400078ec0ff */
[----:B------:R-:W-:Y:S02]  /*4960*/  LOP3.LUT R109, R109, 0xffff0000, R110, 0xf8, !PT ;  /* 0xffff00006d6d7812 */ /* 0x000fe400078ef86e */
[----:B------:R-:W-:Y:S02]  /*4970*/  LOP3.LUT R110, R81, 0xffff, R140, 0xf8, !PT ;  /* 0x0000ffff516e7812 */ /* 0x000fe400078ef88c */
[----:B------:R-:W-:Y:S02]  /*4980*/  PRMT R73, R75, 0x5410, R90 ;  /* 0x000054104b497816 */ /* 0x000fe4000000005a */
[----:B------:R-:W-:-:S02]  /*4990*/  PRMT R83, R85, 0x5410, R74 ;  /* 0x0000541055537816 */ /* 0x000fc4000000004a */
[----:B------:R-:W-:Y:S01]  /*49a0*/  SHF.L.U32 R81, R142, 0x10, RZ ;  /* 0x000000108e517819 */ /* 0x000fe200000006ff */
[----:B------:R-:W0:Y:S01]  /*49b0*/  @!P1 LDC.64 R74, c[0x0][0x230] ;  /* 0x00008c00ff4a9b82 */ /* 0x000e220000000a00 */
[----:B------:R-:W-:Y:S02]  /*49c0*/  LOP3.LUT R76, R95, 0xffff, RZ, 0xc0, !PT ;  /* 0x0000ffff5f4c7812 */ /* 0x000fe400078ec0ff */
[----:B------:R-:W-:Y:S02]  /*49d0*/  PRMT R85, R87, 0x5410, R66 ;  /* 0x0000541057557816 */ /* 0x000fe40000000042 */
[----:B------:R-:W-:Y:S02]  /*49e0*/  LOP3.LUT R92, R92, 0xffff, RZ, 0xc0, !PT ;  /* 0x0000ffff5c5c7812 */ /* 0x000fe400078ec0ff */
[----:B------:R-:W-:Y:S02]  /*49f0*/  LOP3.LUT R66, R115, 0xffff, RZ, 0xc0, !PT ;  /* 0x0000ffff73427812 */ /* 0x000fe400078ec0ff */
[----:B------:R-:W-:-:S02]  /*4a00*/  SHF.R.U32.HI R233, RZ, 0x10, R205 ;  /* 0x00000010ffe97819 */ /* 0x000fc400000116cd */
[----:B------:R-:W-:Y:S02]  /*4a10*/  SHF.R.U32.HI R232, RZ, 0x10, R157 ;  /* 0x00000010ffe87819 */ /* 0x000fe4000001169d */
[----:B------:R-:W-:Y:S02]  /*4a20*/  LOP3.LUT R58, R81, 0xffff, R144, 0xf8, !PT ;  /* 0x0000ffff513a7812 */ /* 0x000fe400078ef890 */
[----:B------:R-:W-:Y:S01]  /*4a30*/  PRMT R81, R77, 0x5410, R92 ;  /* 0x000054104d517816 */ /* 0x000fe2000000005c */
[----:B------:R-:W-:Y:S01]  /*4a40*/  HFMA2.BF16_V2 R118, R232.H0_H0, R118.H0_H0, R233.H0_H0 ;  /* 0x20000076e8767231 */ /* 0x000fe200002408e9 */
[----:B------:R-:W-:Y:S02]  /*4a50*/  PRMT R79, R79, 0x5410, R76 ;  /* 0x000054104f4f7816 */ /* 0x000fe4000000004c */
[----:B------:R-:W1:Y:S01]  /*4a60*/  @!P1 LDC.64 R76, c[0x0][0x238] ;  /* 0x00008e00ff4c9b82 */ /* 0x000e620000000a00 */
[----:B------:R-:W-:Y:S02]  /*4a70*/  PRMT R89, R89, 0x5410, R66 ;  /* 0x0000541059597816 */ /* 0x000fe40000000042 */
[----:B------:R-:W-:-:S02]  /*4a80*/  SHF.L.U32 R86, R104, 0x10, RZ ;  /* 0x0000001068567819 */ /* 0x000fc400000006ff */
[----:B------:R-:W-:Y:S02]  /*4a90*/  SHF.R.U64 R233, R210, 0x10, R211 ;  /* 0x00000010d2e97819 */ /* 0x000fe400000012d3 */
[----:B------:R-:W-:Y:S01]  /*4aa0*/  SHF.R.U64 R232, R162, 0x10, R163 ;  /* 0x00000010a2e87819 */ /* 0x000fe200000012a3 */
[----:B------:R-:W2:Y:S01]  /*4ab0*/  LDC.64 R66, c[0x0][0x228] ;  /* 0x00008a00ff427b82 */ /* 0x000ea20000000a00 */
[----:B------:R-:W-:Y:S02]  /*4ac0*/  LOP3.LUT R124, R124, 0xffff, RZ, 0xc0, !PT ;  /* 0x0000ffff7c7c7812 */ /* 0x000fe400078ec0ff */
[----:B------:R-:W-:Y:S01]  /*4ad0*/  F2FP.BF16.F32.PACK_AB R145, RZ, R145 ;  /* 0x00000091ff91723e */ /* 0x000fe200000010ff */
[----:B------:R-:W-:Y:S01]  /*4ae0*/  HFMA2.BF16_V2 R126, R232.H0_H0, R126.H0_H0, R233.H0_H0 ;  /* 0x2000007ee87e7231 */ /* 0x000fe200002408e9 */
[----:B------:R-:W-:Y:S02]  /*4af0*/  LOP3.LUT R86, R86, 0xffff, R101, 0xf8, !PT ;  /* 0x0000ffff56567812 */ /* 0x000fe400078ef865 */
[----:B------:R-:W-:Y:S01]  /*4b00*/  SHF.L.U64.HI R98, R117, 0x10, RZ ;  /* 0x0000001075627819 */ /* 0x000fe200000102ff */
[----:B------:R-:W-:Y:S01]  /*4b10*/  HFMA2.BF16_V2 R145, R169.H0_H0, R145.H0_H0, R217.H0_H0 ;  /* 0x20000091a9917231 */ /* 0x000fe200002408d9 */
[----:B------:R-:W-:-:S02]  /*4b20*/  F2FP.BF16.F32.PACK_AB R130, RZ, R130 ;  /* 0x00000082ff82723e */ /* 0x000fc400000010ff */
[----:B------:R-:W-:Y:S02]  /*4b30*/  LOP3.LUT R101, R123, 0xffff, RZ, 0xc0, !PT ;  /* 0x0000ffff7b657812 */ /* 0x000fe400078ec0ff */
[----:B------:R-:W-:Y:S01]  /*4b40*/  SHF.L.U64.HI R102, R124, 0x10, RZ ;  /* 0x000000107c667819 */ /* 0x000fe200000102ff */
[----:B------:R-:W-:Y:S01]  /*4b50*/  HFMA2.BF16_V2 R130, R163.H0_H0, R130.H0_H0, R211.H0_H0 ;  /* 0x20000082a3827231 */ /* 0x000fe200002408d3 */
[----:B------:R-:W-:Y:S01]  /*4b60*/  F2FP.BF16.F32.PACK_AB R143, RZ, R143 ;  /* 0x0000008fff8f723e */ /* 0x000fe200000010ff */
[----:B-1----:R-:W-:Y:S01]  /*4b70*/  @!P1 IMAD.WIDE R76, R6, 0x4, R76 ;  /* 0x00000004064c9825 */ /* 0x002fe200078e024c */
[----:B------:R-:W-:Y:S02]  /*4b80*/  SHF.R.U32.HI R228, RZ, 0x10, R217 ;  /* 0x00000010ffe47819 */ /* 0x000fe400000116d9 */
[----:B------:R-:W-:Y:S02]  /*4b90*/  SHF.R.U32.HI R229, RZ, 0x10, R169 ;  /* 0x00000010ffe57819 */ /* 0x000fe400000116a9 */
[----:B------:R-:W-:-:S02]  /*4ba0*/  F2FP.BF16.F32.PACK_AB R146, RZ, R146 ;  /* 0x00000092ff92723e */ /* 0x000fc400000010ff */
[----:B------:R-:W-:Y:S01]  /*4bb0*/  LOP3.LUT R99, R99, 0xffff0000, R98, 0xf8, !PT ;  /* 0xffff000063637812 */ /* 0x000fe200078ef862 */
[----:B------:R-:W-:Y:S01]  /*4bc0*/  HFMA2.BF16_V2 R143, R229.H0_H0, R143.H0_H0, R228.H0_H0 ;  /* 0x2000008fe58f7231 */ /* 0x000fe200002408e4 */
[----:B------:R-:W-:Y:S01]  /*4bd0*/  LOP3.LUT R118, R118, 0xffff, RZ, 0xc0, !PT ;  /* 0x0000ffff76767812 */ /* 0x000fe200078ec0ff */
[----:B------:R-:W-:Y:S01]  /*4be0*/  HFMA2.BF16_V2 R146, R171.H0_H0, R146.H0_H0, R219.H0_H0 ;  /* 0x20000092ab927231 */ /* 0x000fe200002408db */
[----:B------:R-:W-:Y:S02]  /*4bf0*/  LOP3.LUT R101, R101, 0xffff0000, R102, 0xf8, !PT ;  /* 0xffff000065657812 */ /* 0x000fe400078ef866 */
[----:B------:R-:W-:Y:S02]  /*4c00*/  LOP3.LUT R92, R121, 0xffff, RZ, 0xc0, !PT ;  /* 0x0000ffff795c7812 */ /* 0x000fe400078ec0ff */
[----:B------:R-:W-:Y:S02]  /*4c10*/  LOP3.LUT R106, R106, 0xffff, RZ, 0xc0, !PT ;  /* 0x0000ffff6a6a7812 */ /* 0x000fe400078ec0ff */
[----:B------:R-:W-:-:S02]  /*4c20*/  LOP3.LUT R90, R129, 0xffff, RZ, 0xc0, !PT ;  /* 0x0000ffff815a7812 */ /* 0x000fc400078ec0ff */
[----:B------:R-:W-:Y:S02]  /*4c30*/  LOP3.LUT R126, R126, 0xffff, RZ, 0xc0, !PT ;  /* 0x0000ffff7e7e7812 */ /* 0x000fe400078ec0ff */
[----:B------:R-:W-:Y:S02]  /*4c40*/  LOP3.LUT R113, R145, 0xffff, RZ, 0xc0, !PT ;  /* 0x0000ffff91717812 */ /* 0x000fe400078ec0ff */
[----:B------:R-:W-:Y:S02]  /*4c50*/  SHF.L.U64.HI R114, R141, 0x10, RZ ;  /* 0x000000108d727819 */ /* 0x000fe400000102ff */
[----:B------:R-:W-:Y:S02]  /*4c60*/  PRMT R97, R99, 0x5410, R118 ;  /* 0x0000541063617816 */ /* 0x000fe40000000076 */
[----:B------:R-:W-:Y:S02]  /*4c70*/  PRMT R99, R101, 0x5410, R92 ;  /* 0x0000541065637816 */ /* 0x000fe4000000005c */
[----:B------:R-:W-:-:S02]  /*4c80*/  PRMT R87, R91, 0x5410, R106 ;  /* 0x000054105b577816 */ /* 0x000fc4000000006a */
[----:B------:R-:W-:Y:S01]  /*4c90*/  PRMT R101, R103, 0x5410, R90 ;  /* 0x0000541067657816 */ /* 0x000fe2000000005a */
[----:B0-----:R-:W-:Y:S01]  /*4ca0*/  @!P1 IMAD.WIDE R90, R6, 0x4, R74 ;  /* 0x00000004065a9825 */ /* 0x001fe200078e024a */
[----:B------:R-:W-:Y:S02]  /*4cb0*/  LOP3.LUT R107, R130, 0xffff, RZ, 0xc0, !PT ;  /* 0x0000ffff826b7812 */ /* 0x000fe400078ec0ff */
[----:B------:R-:W-:Y:S02]  /*4cc0*/  SHF.L.U64.HI R104, R126, 0x10, RZ ;  /* 0x000000107e687819 */ /* 0x000fe400000102ff */
[----:B------:R-:W-:Y:S01]  /*4cd0*/  LOP3.LUT R134, R134, 0xffff, RZ, 0xc0, !PT ;  /* 0x0000ffff86867812 */ /* 0x000fe200078ec0ff */
[----:B------:R2:W-:Y:S01]  /*4ce0*/  @!P1 STG.E desc[UR6][R90.64], R220 ;  /* 0x000000dc5a009986 */ /* 0x0005e2000c101906 */
[----:B------:R-:W-:Y:S02]  /*4cf0*/  LOP3.LUT R113, R113, 0xffff0000, R114, 0xf8, !PT ;  /* 0xffff000071717812 */ /* 0x000fe400078ef872 */
[----:B------:R-:W-:Y:S01]  /*4d00*/  LOP3.LUT R74, R143, 0xffff, RZ, 0xc0, !PT ;  /* 0x0000ffff8f4a7812 */ /* 0x000fe200078ec0ff */
[----:B------:R0:W-:Y:S01]  /*4d10*/  @!P1 STG.E desc[UR6][R76.64], R221 ;  /* 0x000000dd4c009986 */ /* 0x0001e2000c101906 */
[----:B------:R-:W-:-:S02]  /*4d20*/  LOP3.LUT R114, R146, 0xffff, RZ, 0xc0, !PT ;  /* 0x0000ffff92727812 */ /* 0x000fc400078ec0ff */
[----:B------:R-:W-:Y:S02]  /*4d30*/  SHF.L.U64.HI R117, R142, 0x10, RZ ;  /* 0x000000108e757819 */ /* 0x000fe400000102ff */
[----:B------:R-:W-:Y:S02]  /*4d40*/  LOP3.LUT R112, R112, 0xffff, RZ, 0xc0, !PT ;  /* 0x0000ffff70707812 */ /* 0x000fe400078ec0ff */
[----:B------:R-:W-:Y:S01]  /*4d50*/  LOP3.LUT R107, R107, 0xffff0000, R104, 0xf8, !PT ;  /* 0xffff00006b6b7812 */ /* 0x000fe200078ef868 */
[----:B--2---:R-:W-:Y:S01]  /*4d60*/  IMAD.WIDE.U32 R90, R19, 0x8, R66 ;  /* 0x00000008135a7825 */ /* 0x004fe200078e0042 */
[----:B------:R-:W-:Y:S02]  /*4d70*/  LOP3.LUT R132, R132, 0xffff, RZ, 0xc0, !PT ;  /* 0x0000ffff84847812 */ /* 0x000fe400078ec0ff */
[----:B------:R-:W-:Y:S01]  /*4d80*/  PRMT R105, R111, 0x5410, R134 ;  /* 0x000054106f697816 */ /* 0x000fe20000000086 */
[----:B0-----:R-:W-:Y:S01]  /*4d90*/  IMAD.WIDE.U32 R76, R21, 0x8, R66 ;  /* 0x00000008154c7825 */ /* 0x001fe200078e0042 */
[----:B------:R-:W-:-:S02]  /*4da0*/  PRMT R111, R113, 0x5410, R74 ;  /* 0x00005410716f7816 */ /* 0x000fc4000000004a */
[C---:B------:R-:W-:Y:S01]  /*4db0*/  IADD3 R113, R26.reuse, 0x400, RZ ;  /* 0x000004001a717810 */ /* 0x040fe20007ffe0ff */
[----:B------:R-:W-:Y:S01]  /*4dc0*/  IMAD.WIDE.U32 R74, R26, 0x8, R66 ;  /* 0x000000081a4a7825 */ /* 0x000fe200078e0042 */
[----:B------:R-:W-:Y:S02]  /*4dd0*/  LOP3.LUT R114, R114, 0xffff0000, R117, 0xf8, !PT ;  /* 0xffff000072727812 */ /* 0x000fe400078ef875 */
[----:B------:R-:W-:Y:S01]  /*4de0*/  PRMT R95, R93, 0x5410, R112 ;  /* 0x000054105d5f7816 */ /* 0x000fe20000000070 */
[----:B------:R-:W-:Y:S01]  /*4df0*/  IMAD.WIDE.U32 R92, R7, 0x8, R66 ;  /* 0x00000008075c7825 */ /* 0x000fe200078e0042 */
[----:B------:R-:W-:Y:S01]  /*4e00*/  LOP3.LUT R147, R147, 0xffff, RZ, 0xc0, !PT ;  /* 0x0000ffff93937812 */ /* 0x000fe200078ec0ff */
[----:B------:R0:W-:Y:S01]  /*4e10*/  STG.E.64 desc[UR6][R74.64], R54 ;  /* 0x000000364a007986 */ /* 0x0001e2000c101b06 */
[----:B------:R-:W-:Y:S01]  /*4e20*/  PRMT R103, R107, 0x5410, R132 ;  /* 0x000054106b677816 */ /* 0x000fe20000000084 */
[----:B------:R-:W-:Y:S01]  /*4e30*/  IMAD.WIDE.U32 R106, R224, 0x8, R66 ;  /* 0x00000008e06a7825 */ /* 0x000fe200078e0042 */
[----:B------:R-:W-:Y:S01]  /*4e40*/  PRMT R57, R59, 0x5410, R120 ;  /* 0x000054103b397816 */ /* 0x000fe20000000078 */
[----:B------:R0:W-:Y:S01]  /*4e50*/  STG.E.64 desc[UR6][R92.64], R52 ;  /* 0x000000345c007986 */ /* 0x0001e2000c101b06 */
[----:B------:R-:W-:Y:S01]  /*4e60*/  PRMT R63, R63, 0x5410, R116 ;  /* 0x000054103f3f7816 */ /* 0x000fe20000000074 */
[----:B------:R-:W-:Y:S01]  /*4e70*/  IMAD.WIDE.U32 R26, R27, 0x8, R66 ;  /* 0x000000081b1a7825 */ /* 0x000fe200078e0042 */
[----:B------:R-:W-:Y:S01]  /*4e80*/  PRMT R59, R114, 0x5410, R147 ;  /* 0x00005410723b7816 */ /* 0x000fe20000000093 */
[----:B------:R0:W-:Y:S01]  /*4e90*/  STG.E.64 desc[UR6][R106.64], R56 ;  /* 0x000000386a007986 */ /* 0x0001e2000c101b06 */
[----:B------:R-:W-:Y:S01]  /*4ea0*/  SHF.R.U32.HI R233, RZ, 0x10, R215 ;  /* 0x00000010ffe97819 */ /* 0x000fe200000116d7 */
[----:B------:R-:W-:Y:S01]  /*4eb0*/  IMAD.WIDE.U32 R112, R113, 0x8, R66 ;  /* 0x0000000871707825 */ /* 0x000fe200078e0042 */
[----:B------:R-:W-:Y:S01]  /*4ec0*/  SHF.R.U32.HI R232, RZ, 0x10, R167 ;  /* 0x00000010ffe87819 */ /* 0x000fe200000116a7 */
[----:B------:R0:W-:Y:S01]  /*4ed0*/  STG.E.64 desc[UR6][R26.64], R62 ;  /* 0x0000003e1a007986 */ /* 0x0001e2000c101b06 */
[----:B------:R-:W-:Y:S01]  /*4ee0*/  SHF.L.U32 R98, R124, 0x10, RZ ;  /* 0x000000107c627819 */ /* 0x000fe200000006ff */
[----:B------:R-:W-:Y:S01]  /*4ef0*/  IMAD.WIDE.U32 R114, R25, 0x8, R66 ;  /* 0x0000000819727825 */ /* 0x000fe200078e0042 */
[----:B------:R-:W-:Y:S01]  /*4f00*/  F2FP.BF16.F32.PACK_AB R135, RZ, R135 ;  /* 0x00000087ff87723e */ /* 0x000fe200000010ff */
[----:B------:R0:W-:Y:S02]  /*4f10*/  STG.E.64 desc[UR6][R112.64], R60 ;  /* 0x0000003c70007986 */ /* 0x0001e4000c101b06 */
[----:B------:R-:W-:-:S02]  /*4f20*/  HFMA2.BF16_V2 R136, R232.H0_H0, R136.H0_H0, R233.H0_H0 ;  /* 0x20000088e8887231 */ /* 0x000fc400002408e9 */
[----:B------:R-:W-:Y:S01]  /*4f30*/  IMAD.WIDE.U32 R24, R24, 0x8, R66 ;  /* 0x0000000818187825 */ /* 0x000fe200078e0042 */
[----:B------:R-:W-:Y:S01]  /*4f40*/  LOP3.LUT R98, R98, 0xffff, R119, 0xf8, !PT ;  /* 0x0000ffff62627812 */ /* 0x000fe200078ef877 */
[----:B------:R0:W-:Y:S01]  /*4f50*/  STG.E.64 desc[UR6][R114.64], R64 ;  /* 0x0000004072007986 */ /* 0x0001e2000c101b06 */
[----:B------:R-:W-:Y:S01]  /*4f60*/  SHF.L.U32 R100, R122, 0x10, RZ ;  /* 0x000000107a647819 */ /* 0x000fe200000006ff */
[----:B------:R-:W-:-:S04]  /*4f70*/  IMAD.WIDE.U32 R116, R23, 0x8, R66 ;  /* 0x0000000817747825 */ /* 0x000fc800078e0042 */
[----:B------:R-:W-:Y:S01]  /*4f80*/  HFMA2.BF16_V2 R135, R164.H0_H0, R135.H0_H0, R212.H0_H0 ;  /* 0x20000087a4877231 */ /* 0x000fe200002408d4 */
[----:B------:R0:W-:Y:S01]  /*4f90*/  STG.E.64 desc[UR6][R24.64], R70 ;  /* 0x0000004618007986 */ /* 0x0001e2000c101b06 */
[----:B------:R-:W-:Y:S01]  /*4fa0*/  SHF.L.U32 R102, R126, 0x10, RZ ;  /* 0x000000107e667819 */ /* 0x000fe200000006ff */
[--C-:B------:R-:W-:Y:S01]  /*4fb0*/  IMAD.WIDE.U32 R22, R22, 0x8, R66.reuse ;  /* 0x0000000816167825 */ /* 0x100fe200078e0042 */
[----:B------:R-:W-:Y:S01]  /*4fc0*/  SHF.L.U32 R104, R133, 0x10, RZ ;  /* 0x0000001085687819 */ /* 0x000fe200000006ff */
[----:B------:R0:W-:Y:S01]  /*4fd0*/  STG.E.64 desc[UR6][R116.64], R68 ;  /* 0x0000004474007986 */ /* 0x0001e2000c101b06 */
[----:B------:R-:W-:Y:S01]  /*4fe0*/  LOP3.LUT R136, R136, 0xffff, RZ, 0xc0, !PT ;  /* 0x0000ffff88887812 */ /* 0x000fe200078ec0ff */
[----:B------:R-:W-:Y:S01]  /*4ff0*/  IMAD.WIDE.U32 R20, R20, 0x8, R66 ;  /* 0x0000000814147825 */ /* 0x000fe200078e0042 */
[----:B------:R-:W-:Y:S01]  /*5000*/  LOP3.LUT R100, R100, 0xffff, R125, 0xf8, !PT ;  /* 0x0000ffff64647812 */ /* 0x000fe200078ef87d */
[----:B------:R0:W-:Y:S01]  /*5010*/  STG.E.64 desc[UR6][R22.64], R72 ;  /* 0x0000004816007986 */ /* 0x0001e2000c101b06 */
[----:B------:R-:W-:Y:S01]  /*5020*/  LOP3.LUT R102, R102, 0xffff, R127, 0xf8, !PT ;  /* 0x0000ffff66667812 */ /* 0x000fe200078ef87f */
[----:B------:R-:W-:Y:S01]  /*5030*/  IMAD.WIDE.U32 R18, R18, 0x8, R66 ;  /* 0x0000000812127825 */ /* 0x000fe200078e0042 */
[----:B------:R-:W-:Y:S01]  /*5040*/  LOP3.LUT R104, R104, 0xffff, R135, 0xf8, !PT ;  /* 0x0000ffff68687812 */ /* 0x000fe200078ef887 */
[----:B------:R0:W-:Y:S01]  /*5050*/  STG.E.64 desc[UR6][R76.64], R80 ;  /* 0x000000504c007986 */ /* 0x0001e2000c101b06 */
[----:B------:R-:W-:Y:S01]  /*5060*/  PRMT R109, R109, 0x5410, R136 ;  /* 0x000054106d6d7816 */ /* 0x000fe20000000088 */
        /* <DEDUP_REMOVED lines=30> */
.L_x_480:
[----:B------:R-:W-:Y:S01]  /*5250*/  HFMA2.MMA R235, -RZ, RZ, 0, 5.9604644775390625e-08 ;  /* 0x00000001ffeb7435 */ /* 0x000fe200000001ff */
[----:B------:R-:W-:Y:S02]  /*5260*/  MOV R234, R221 ;  /* 0x000000dd00ea7202 */ /* 0x000fe40000000f00 */
[----:B------:R-:W-:Y:S02]  /*5270*/  MOV R236, 0x1f ;  /* 0x0000001f00ec7802 */ /* 0x000fe40000000f00 */
[----:B------:R-:W-:-:S07]  /*5280*/  MOV R233, 0xffffffff ;  /* 0xffffffff00e97802 */ /* 0x000fce0000000f00 */
[----:B-----5:R-:W-:Y:S05]  /*5290*/  WARPSYNC.COLLECTIVE R233, `(.L_x_484) ;  /* 0x00000000e9087348 */ /* 0x020fea0003c00000 */
[----:B------:R0:W1:Y:S02]  /*52a0*/  SHFL.BFLY P2, R231, R234, R235, R236 ;  /* 0x0c0000ebeae77389 */ /* 0x00006400000400ec */
[----:B01---5:R-:W-:Y:S01]  /*52b0*/  ENDCOLLECTIVE ;  /* 0x000000000000791b */ /* 0x023fe20003800000 */
.L_x_484:
[----:B------:R-:W-:Y:S01]  /*52c0*/  HFMA2.MMA R235, -RZ, RZ, 0, 1.1920928955078125e-07 ;  /* 0x00000002ffeb7435 */ /* 0x000fe200000001ff */
[----:B------:R-:W-:-:S05]  /*52d0*/  MOV R220, R231 ;  /* 0x000000e700dc7202 */ /* 0x000fca0000000f00 */
[----:B------:R-:W-:-:S05]  /*52e0*/  FADD.FTZ R223, R221, R220 ;  /* 0x000000dcdddf7221 */ /* 0x000fca0000010000 */
[----:B------:R-:W-:-:S07]  /*52f0*/  MOV R234, R223 ;  /* 0x000000df00ea7202 */ /* 0x000fce0000000f00 */
[----:B------:R-:W-:Y:S05]  /*5300*/  WARPSYNC.COLLECTIVE R233, `(.L_x_485) ;  /* 0x00000000e9087348 */ /* 0x000fea0003c00000 */
[----:B------:R0:W1:Y:S02]  /*5310*/  SHFL.BFLY P2, R231, R234, R235, R236 ;  /* 0x0c0000ebeae77389 */ /* 0x00006400000400ec */
[----:B01----:R-:W-:Y:S01]  /*5320*/  ENDCOLLECTIVE ;  /* 0x000000000000791b */ /* 0x003fe20003800000 */
.L_x_485:
[----:B------:R-:W-:Y:S01]  /*5330*/  HFMA2.MMA R235, -RZ, RZ, 0, 2.384185791015625e-07 ;  /* 0x00000004ffeb7435 */ /* 0x000fe200000001ff */
[----:B------:R-:W-:-:S05]  /*5340*/  MOV R220, R231 ;  /* 0x000000e700dc7202 */ /* 0x000fca0000000f00 */
[----:B------:R-:W-:-:S05]  /*5350*/  FADD.FTZ R228, R223, R220 ;  /* 0x000000dcdfe47221 */ /* 0x000fca0000010000 */
[----:B------:R-:W-:-:S07]  /*5360*/  MOV R234, R228 ;  /* 0x000000e400ea7202 */ /* 0x000fce0000000f00 */
[----:B------:R-:W-:Y:S05]  /*5370*/  WARPSYNC.COLLECTIVE R233, `(.L_x_486) ;  /* 0x00000000e9087348 */ /* 0x000fea0003c00000 */
[----:B------:R0:W1:Y:S02]  /*5380*/  SHFL.BFLY P2, R231, R234, R235, R236 ;  /* 0x0c0000ebeae77389 */ /* 0x00006400000400ec */
[----:B01----:R-:W-:Y:S01]  /*5390*/  ENDCOLLECTIVE ;  /* 0x000000000000791b */ /* 0x003fe20003800000 */
.L_x_486:
[----:B------:R-:W-:Y:S01]  /*53a0*/  HFMA2.MMA R235, -RZ, RZ, 0, 4.76837158203125e-07 ;  /* 0x00000008ffeb7435 */ /* 0x000fe200000001ff */
[----:B------:R-:W-:-:S05]  /*53b0*/  MOV R229, R231 ;  /* 0x000000e700e57202 */ /* 0x000fca0000000f00 */
[----:B------:R-:W-:-:S05]  /*53c0*/  FADD.FTZ R229, R228, R229 ;  /* 0x000000e5e4e57221 */ /* 0x000fca0000010000 */
[----:B------:R-:W-:-:S07]  /*53d0*/  MOV R234, R229 ;  /* 0x000000e500ea7202 */ /* 0x000fce0000000f00 */
[----:B------:R-:W-:Y:S05]  /*53e0*/  WARPSYNC.COLLECTIVE R233, `(.L_x_487) ;  /* 0x00000000e9087348 */ /* 0x000fea0003c00000 */
[----:B------:R0:W1:Y:S02]  /*53f0*/  SHFL.BFLY P2, R231, R234, R235, R236 ;  /* 0x0c0000ebeae77389 */ /* 0x00006400000400ec */
[----:B01----:R-:W-:Y:S01]  /*5400*/  ENDCOLLECTIVE ;  /* 0x000000000000791b */ /* 0x003fe20003800000 */
.L_x_487:
[----:B------:R-:W-:Y:S01]  /*5410*/  HFMA2.MMA R235, -RZ, RZ, 0, 9.5367431640625e-07 ;  /* 0x00000010ffeb7435 */ /* 0x000fe200000001ff */
[----:B------:R-:W-:-:S05]  /*5420*/  MOV R220, R231 ;  /* 0x000000e700dc7202 */ /* 0x000fca0000000f00 */
[----:B------:R-:W-:-:S05]  /*5430*/  FADD.FTZ R230, R229, R220 ;  /* 0x000000dce5e67221 */ /* 0x000fca0000010000 */
[----:B------:R-:W-:-:S07]  /*5440*/  MOV R234, R230 ;  /* 0x000000e600ea7202 */ /* 0x000fce0000000f00 */
[----:B------:R-:W-:Y:S05]  /*5450*/  WARPSYNC.COLLECTIVE R233, `(.L_x_488) ;  /* 0x00000000e9087348 */ /* 0x000fea0003c00000 */
[----:B------:R0:W1:Y:S02]  /*5460*/  SHFL.BFLY P2, R231, R234, R235, R236 ;  /* 0x0c0000ebeae77389 */ /* 0x00006400000400ec */
[----:B01----:R-:W-:Y:S01]  /*5470*/  ENDCOLLECTIVE ;  /* 0x000000000000791b */ /* 0x003fe20003800000 */
.L_x_488:
        /* <DEDUP_REMOVED lines=199> */
.L_x_489:
[----:B------:R-:W-:Y:S01]  /*60f0*/  HFMA2.MMA R235, -RZ, RZ, 0, 1.1920928955078125e-07 ;  /* 0x00000002ffeb7435 */ /* 0x000fe200000001ff */
[----:B------:R-:W-:-:S05]  /*6100*/  MOV R228, R231 ;  /* 0x000000e700e47202 */ /* 0x000fca0000000f00 */
[----:B------:R-:W-:-:S05]  /*6110*/  FADD.FTZ R228, R221, R228 ;  /* 0x000000e4dde47221 */ /* 0x000fca0000010000 */
[----:B------:R-:W-:-:S07]  /*6120*/  MOV R234, R228 ;  /* 0x000000e400ea7202 */ /* 0x000fce0000000f00 */
[----:B------:R-:W-:Y:S05]  /*6130*/  WARPSYNC.COLLECTIVE R233, `(.L_x_490) ;  /* 0x00000000e9087348 */ /* 0x000fea0003c00000 */
[----:B------:R0:W1:Y:S02]  /*6140*/  SHFL.BFLY P2, R231, R234, R235, R236 ;  /* 0x0c0000ebeae77389 */ /* 0x00006400000400ec */
[----:B01----:R-:W-:Y:S01]  /*6150*/  ENDCOLLECTIVE ;  /* 0x000000000000791b */ /* 0x003fe20003800000 */
.L_x_490:
[----:B------:R-:W-:Y:S01]  /*6160*/  HFMA2.MMA R235, -RZ, RZ, 0, 2.384185791015625e-07 ;  /* 0x00000004ffeb7435 */ /* 0x000fe200000001ff */
[----:B------:R-:W-:-:S05]  /*6170*/  MOV R223, R231 ;  /* 0x000000e700df7202 */ /* 0x000fca0000000f00 */
[----:B------:R-:W-:-:S05]  /*6180*/  FADD.FTZ R223, R228, R223 ;  /* 0x000000dfe4df7221 */ /* 0x000fca0000010000 */
[----:B------:R-:W-:-:S07]  /*6190*/  MOV R234, R223 ;  /* 0x000000df00ea7202 */ /* 0x000fce0000000f00 */
[----:B------:R-:W-:Y:S05]  /*61a0*/  WARPSYNC.COLLECTIVE R233, `(.L_x_491) ;  /* 0x00000000e9087348 */ /* 0x000fea0003c00000 */
[----:B------:R0:W1:Y:S02]  /*61b0*/  SHFL.BFLY P2, R231, R234, R235, R236 ;  /* 0x0c0000ebeae77389 */ /* 0x00006400000400ec */
[----:B01----:R-:W-:Y:S01]  /*61c0*/  ENDCOLLECTIVE ;  /* 0x000000000000791b */ /* 0x003fe20003800000 */
.L_x_491:
[----:B------:R-:W-:Y:S01]  /*61d0*/  HFMA2.MMA R235, -RZ, RZ, 0, 4.76837158203125e-07 ;  /* 0x00000008ffeb7435 */ /* 0x000fe200000001ff */
[----:B------:R-:W-:-:S05]  /*61e0*/  MOV R230, R231 ;  /* 0x000000e700e67202 */ /* 0x000fca0000000f00 */
[----:B------:R-:W-:-:S05]  /*61f0*/  FADD.FTZ R230, R223, R230 ;  /* 0x000000e6dfe67221 */ /* 0x000fca0000010000 */
[----:B------:R-:W-:-:S07]  /*6200*/  MOV R234, R230 ;  /* 0x000000e600ea7202 */ /* 0x000fce0000000f00 */
[----:B------:R-:W-:Y:S05]  /*6210*/  WARPSYNC.COLLECTIVE R233, `(.L_x_492) ;  /* 0x00000000e9087348 */ /* 0x000fea0003c00000 */
[----:B------:R0:W1:Y:S02]  /*6220*/  SHFL.BFLY P2, R231, R234, R235, R236 ;  /* 0x0c0000ebeae77389 */ /* 0x00006400000400ec */
[----:B01----:R-:W-:Y:S01]  /*6230*/  ENDCOLLECTIVE ;  /* 0x000000000000791b */ /* 0x003fe20003800000 */
.L_x_492:
[----:B------:R-:W-:Y:S01]  /*6240*/  HFMA2.MMA R235, -RZ, RZ, 0, 9.5367431640625e-07 ;  /* 0x00000010ffeb7435 */ /* 0x000fe200000001ff */
[----:B------:R-:W-:-:S05]  /*6250*/  MOV R229, R231 ;  /* 0x000000e700e57202 */ /* 0x000fca0000000f00 */
[----:B------:R-:W-:-:S05]  /*6260*/  FADD.FTZ R229, R230, R229 ;  /* 0x000000e5e6e57221 */ /* 0x000fca0000010000 */
[----:B------:R-:W-:-:S07]  /*6270*/  MOV R234, R229 ;  /* 0x000000e500ea7202 */ /* 0x000fce0000000f00 */
[----:B------:R-:W-:Y:S05]  /*6280*/  WARPSYNC.COLLECTIVE R233, `(.L_x_493) ;  /* 0x00000000e9087348 */ /* 0x000fea0003c00000 */
[----:B------:R0:W1:Y:S02]  /*6290*/  SHFL.BFLY P2, R231, R234, R235, R236 ;  /* 0x0c0000ebeae77389 */ /* 0x00006400000400ec */
[----:B01----:R-:W-:Y:S01]  /*62a0*/  ENDCOLLECTIVE ;  /* 0x000000000000791b */ /* 0x003fe20003800000 */
.L_x_493:
[----:B------:R-:W-:Y:S01]  /*62b0*/  MOV R232, R231 ;  /* 0x000000e700e87202 */ /* 0x000fe20000000f00 */
[----:B------:R-:W-:Y:S06]  /*62c0*/  BRA `(.L_x_494) ;  /* 0xffffffb800847947 */ /* 0x000fec000383ffff */
.L_x_495:
        /* <DEDUP_REMOVED lines=11> */
.L_x_2017:


//--------------------- .text._ZN10layer_norm13ln_fwd_kernelINS_13Kernel_traitsI13__nv_bfloat16S2_S2_fjLj24576ELj2ELj1ELj4ELj16ENS_18Kernel_traits_baseILj24576ES2_S2_S2_fjLj128EEEEEEEvNS_9FwdParamsE --------------------------
	.section	.text._ZN10layer_norm13ln_fwd_kernelINS_13Kernel_traitsI13__nv_bfloat16S2_S2_fjLj24576ELj2ELj1ELj4ELj16ENS_18Kernel_traits_baseILj24576ES2_S2_S2_fjLj128EEEEEEEvNS_9FwdParamsE,"ax",@progbits
	.align	128
        .global         _ZN10layer_norm13ln_fwd_kernelINS_13Kernel_traitsI13__nv_bfloat16S2_S2_fjLj24576ELj2ELj1ELj4ELj16ENS_18Kernel_traits_baseILj24576ES2_S2_S2_fjLj128EEEEEEEvNS_9FwdParamsE
        .type           _ZN10layer_norm13ln_fwd_kernelINS_13Kernel_traitsI13__nv_bfloat16S2_S2_fjLj24576ELj2ELj1ELj4ELj16ENS_18Kernel_traits_baseILj24576ES2_S2_S2_fjLj128EEEEEEEvNS_9FwdParamsE,@function
        .size           _ZN10layer_norm13ln_fwd_kernelINS_13Kernel_traitsI13__nv_bfloat16S2_S2_fjLj24576ELj2ELj1ELj4ELj16ENS_18Kernel_traits_baseILj24576ES2_S2_S2_fjLj128EEEEEEEvNS_9FwdParamsE,(.L_x_2018 - _ZN10layer_norm13ln_fwd_kernelINS_13Kernel_traitsI13__nv_bfloat16S2_S2_fjLj24576ELj2ELj1ELj4ELj16ENS_18Kernel_traits_baseILj24576ES2_S2_S2_fjLj128EEEEEEEvNS_9FwdParamsE)
        .other          _ZN10layer_norm13ln_fwd_kernelINS_13Kernel_traitsI13__nv_bfloat16S2_S2_fjLj24576ELj2ELj1ELj4ELj16ENS_18Kernel_traits_baseILj24576ES2_S2_S2_fjLj128EEEEEEEvNS_9FwdParamsE,@"STO_CUDA_ENTRY STV_DEFAULT"
_ZN10layer_norm13ln_fwd_kernelINS_13Kernel_traitsI13__nv_bfloat16S2_S2_fjLj24576ELj2ELj1ELj4ELj16ENS_18Kernel_traits_baseILj24576ES2_S2_S2_fjLj128EEEEEEEvNS_9FwdParamsE:
.text._ZN10layer_norm13ln_fwd_kernelINS_13Kernel_traitsI13__nv_bfloat16S2_S2_fjLj24576ELj2ELj1ELj4ELj16ENS_18Kernel_traits_baseILj24576ES2_S2_S2_fjLj128EEEEEEEvNS_9FwdParamsE:
        /* <DEDUP_REMOVED lines=44> */
.L_x_499:
[----:B-1----:R-:W1:Y:S01]  /*02c0*/  LDC.64 R174, c[0x0][0x220] ;  /* 0x00008800ffae7b82 */ /* 0x002e620000000a00 */
[----:B0-----:R-:W-:Y:S01]  /*02d0*/  SHF.L.U32 R3, R23, 0x7, RZ ;  /* 0x0000000717037819 */ /* 0x001fe200000006ff */
[----:B------:R-:W-:-:S03]  /*02e0*/  IMAD R19, R21, 0xc00, RZ ;  /* 0x00000c0015137824 */ /* 0x000fc600078e02ff */
        /* <DEDUP_REMOVED lines=274> */
[--C-:B------:R-:W-:Y:S01]  /*1410*/  FADD.FTZ R149, R165, R148.reuse ;  /* 0x00000094a5957221 */ /* 0x100fe20000010000 */
[C---:B------:R-:W-:Y:S02]  /*1420*/  PRMT R148, R166.reuse, 0x7632, R148 ;  /* 0x00007632a6947816 */ /* 0x040fe40000000094 */
[----:B------:R-:W-:Y:S01]  /*1430*/  SHF.L.U32 R166, R166, 0x10, RZ ;  /* 0x00000010a6a67819 */ /* 0x000fe200000006ff */
        /* <DEDUP_REMOVED lines=220> */
.L_x_510:
        /* <DEDUP_REMOVED lines=22> */
[----:B------:R-:W0:Y:S01]  /*2360*/  @!P1 LDS.64 R148, [R182] ;  /* 0x00000000b6949984 */ /* 0x000e220000000a00 */
[----:B------:R-:W-:Y:S01]  /*2370*/  LOP3.LUT P1, RZ, R150, 0x1f, R25, 0xf8, !PT ;  /* 0x0000001f96ff7812 */ /* 0x000fe2000782f819 */
        /* <DEDUP_REMOVED lines=24> */
[----:B------:R-:W-:Y:S01]  /*2500*/  FMUL.FTZ R190, R190, R149 ;  /* 0x00000095bebe7220 */ /* 0x000fe20000410000 */
[----:B-1----:R-:W-:Y:S01]  /*2510*/  FMUL.FTZ R188, R184, R188 ;  /* 0x000000bcb8bc7220 */ /* 0x002fe20000410000 */
[----:B------:R-:W0:Y:S01]  /*2520*/  @!P1 LDC.64 R148, c[0x0][0x250] ;  /* 0x00009400ff949b82 */ /* 0x000e220000000a00 */
[----:B------:R-:W-:Y:S01]  /*2530*/  IADD3 R186, -R186, RZ, RZ ;  /* 0x000000ffbaba7210 */ /* 0x000fe20007ffe1ff */
[----:B------:R-:W-:Y:S01]  /*2540*/  FMUL.FTZ R151, R182, R190 ;  /* 0x000000beb6977220 */ /* 0x000fe20000410000 */
[----:B------:R-:W-:Y:S02]  /*2550*/  LEA.HI R190, R25, R24, RZ, 0x19 ;  /* 0x0000001819be7211 */ /* 0x000fe400078fc8ff */
[----:B------:R-:W-:Y:S01]  /*2560*/  LOP3.LUT R182, R186, UR4, RZ, 0xc0, !PT ;  /* 0x00000004bab67c12 */ /* 0x000fe2000f8ec0ff */
[----:B------:R-:W-:-:S02]  /*2570*/  FFMA.FTZ R151, R184, R151, R150 ;  /* 0x00000097b8977223 */ /* 0x000fc40000010096 */
        /* <DEDUP_REMOVED lines=24> */
[----:B------:R-:W-:-:S07]  /*2700*/  LOP3.LUT R182, R20, 0x2, RZ, 0xc, !PT ;  /* 0x0000000214b67812 */ /* 0x000fce00078e0cff */
.L_x_498:
[----:B------:R-:W2:Y:S04]  /*2710*/  LDG.E.STRONG.GPU R150, desc[UR6][R148.64] ;  /* 0x0000000694967981 */ /* 0x000ea8000c1ef900 */
[----:B--2---:R-:W-:Y:S01]  /*2720*/  CCTL.IVALL ;  /* 0x00000000ff00798f */ /* 0x004fe20002000000 */
[----:B------:R-:W-:Y:S05]  /*2730*/  YIELD ;  /* 0x0000000000007946 */ /* 0x000fea0003800000 */
[----:B------:R-:W-:-:S13]  /*2740*/  ISETP.NE.AND P1, PT, R150, R182, PT ;  /* 0x000000b69600720c */ /* 0x000fda0003f25270 */
[----:B------:R-:W-:Y:S05]  /*2750*/  @P1 BRA `(.L_x_498) ;  /* 0xfffffffc00ec1947 */ /* 0x000fea000383ffff */
.L_x_497:
        /* <DEDUP_REMOVED lines=16> */
[----:B0-----:R-:W-:-:S06]  /*2860*/  FADD.FTZ R192, R186, R182 ;  /* 0x000000b6bac07221 */ /* 0x001fcc0000010000 */
[----:B------:R-:W0:Y:S01]  /*2870*/  MUFU.RCP R192, R192 ;  /* 0x000000c000c07308 */ /* 0x000e220000001000 */
[----:B--2---:R-:W1:Y:S04]  /*2880*/  SHFL.DOWN PT, R188, R150, 0x1, 0x1f ;  /* 0x08201f0096bc7f89 */ /* 0x004e6800000e0000 */
[----:B------:R-:W2:Y:S01]  /*2890*/  SHFL.DOWN PT, R190, R151, 0x1, 0x1f ;  /* 0x08201f0097be7f89 */ /* 0x000ea200000e0000 */
[----:B-1----:R-:W-:Y:S01]  /*28a0*/  FADD.FTZ R184, -R188, R150 ;  /* 0x00000096bcb87221 */ /* 0x002fe20000010100 */
[----:B------:R-:W-:-:S03]  /*28b0*/  FMUL.FTZ R188, R186, R188 ;  /* 0x000000bcbabc7220 */ /* 0x000fc60000410000 */
[----:B------:R-:W-:Y:S01]  /*28c0*/  FMUL.FTZ R194, R184, R184 ;  /* 0x000000b8b8c27220 */ /* 0x000fe20000410000 */
[----:B--2---:R-:W-:Y:S01]  /*28d0*/  FADD.FTZ R149, R190, R151 ;  /* 0x00000097be957221 */ /* 0x004fe20000010000 */
[----:B------:R-:W-:Y:S01]  /*28e0*/  LOP3.LUT R184, R22, 0x1, R27, 0xf8, !PT ;  /* 0x0000000116b87812 */ /* 0x000fe200078ef81b */
[----:B------:R-:W-:Y:S01]  /*28f0*/  FFMA.FTZ R151, R182, R150, R188 ;  /* 0x00000096b6977223 */ /* 0x000fe200000100bc */
[----:B------:R-:W-:Y:S02]  /*2900*/  FMUL.FTZ R194, R194, R182 ;  /* 0x000000b6c2c27220 */ /* 0x000fe40000410000 */
[----:B------:R-:W-:Y:S01]  /*2910*/  LOP3.LUT P1, RZ, R184, 0x3, R180, 0xf8, !PT ;  /* 0x00000003b8ff7812 */ /* 0x000fe2000782f8b4 */
[----:B0-----:R-:W-:Y:S01]  /*2920*/  FMUL.FTZ R182, R192, R151 ;  /* 0x00000097c0b67220 */ /* 0x001fe20000410000 */
[----:B------:R-:W-:Y:S01]  /*2930*/  FMUL.FTZ R194, R186, R194 ;  /* 0x000000c2bac27220 */ /* 0x000fe20000410000 */
[----:B------:R-:W0:Y:S03]  /*2940*/  LDC R180, c[0x0][0x260] ;  /* 0x00009800ffb47b82 */ /* 0x000e260000000800 */
[----:B------:R-:W-:Y:S01]  /*2950*/  FFMA.FTZ R194, R192, R194, R149 ;  /* 0x000000c2c0c27223 */ /* 0x000fe20000010095 */
[----:B------:R-:W1:Y:S04]  /*2960*/  SHFL.IDX PT, R182, R182, RZ, 0x1f ;  /* 0x00001fffb6b67589 */ /* 0x000e6800000e0000 */
[----:B------:R-:W0:Y:S02]  /*2970*/  SHFL.IDX PT, R149, R194, RZ, 0x1f ;  /* 0x00001fffc2957589 */ /* 0x000e2400000e0000 */
[----:B------:R-:W2:Y:S01]  /*2980*/  @!P1 LDC.64 R150, c[0x0][0x230] ;  /* 0x00008c00ff969b82 */ /* 0x000ea20000000a00 */
[--C-:B-1----:R-:W-:Y:S01]  /*2990*/  FADD.FTZ R184, R152, -R182.reuse ;  /* 0x800000b698b87221 */ /* 0x102fe20000010000 */
[--C-:B------:R-:W-:Y:S01]  /*29a0*/  FADD.FTZ R186, R153, -R182.reuse ;  /* 0x800000b699ba7221 */ /* 0x100fe20000010000 */
[----:B------:R-:W-:-:S05]  /*29b0*/  FADD.FTZ R17, R17, -R182 ;  /* 0x800000b611117221 */ /* 0x000fca0000010000 */
[----:B------:R-:W1:Y:S01]  /*29c0*/  LDC.64 R152, c[0x0][0x228] ;  /* 0x00008a00ff987b82 */ /* 0x000e620000000a00 */
[----:B0-----:R-:W-:Y:S01]  /*29d0*/  FFMA.FTZ R180, R149, 4.0690105379326269031e-05, R180 ;  /* 0x382aaaab95b47823 */ /* 0x001fe200000100b4 */
[----:B------:R-:W-:Y:S01]  /*29e0*/  FADD.FTZ R15, R15, -R182 ;  /* 0x800000b60f0f7221 */ /* 0x000fe20000010000 */
[----:B--2---:R-:W-:-:S04]  /*29f0*/  @!P1 IMAD.WIDE R150, R21, 0x4, R150 ;  /* 0x0000000415969825 */ /* 0x004fc800078e0296 */
[--C-:B------:R-:W-:Y:S01]  /*2a00*/  FADD.FTZ R9, R9, -R182.reuse ;  /* 0x800000b609097221 */ /* 0x100fe20000010000 */
[--C-:B------:R-:W-:Y:S01]  /*2a10*/  FADD.FTZ R7, R7, -R182.reuse ;  /* 0x800000b607077221 */ /* 0x100fe20000010000 */
[--C-:B------:R-:W-:Y:S01]  /*2a20*/  FADD.FTZ R171, R171, -R182.reuse ;  /* 0x800000b6abab7221 */ /* 0x100fe20000010000 */
[----:B------:R-:W0:Y:S01]  /*2a30*/  MUFU.RSQ R180, R180 ;  /* 0x000000b400b47308 */ /* 0x000e220000001400 */
        /* <DEDUP_REMOVED lines=23> */
[--C-:B------:R-:W-:Y:S01]  /*2bb0*/  FADD.FTZ R129, R129, -R182.reuse ;  /* 0x800000b681817221 */ /* 0x100fe20000010000 */
[----:B---3--:R-:W-:Y:S01]  /*2bc0*/  FMUL.FTZ R150, R180, R169 ;  /* 0x000000a9b4967220 */ /* 0x008fe20000410000 */
        /* <DEDUP_REMOVED lines=78> */
[----:B--2---:R-:W-:-:S04]  /*30b0*/  @!P1 IMAD.WIDE R148, R21, 0x4, R148 ;  /* 0x0000000415949825 */ /* 0x004fc800078e0294 */
        /* <DEDUP_REMOVED lines=90> */
[----:B------:R0:W-:Y:S01]  /*3660*/  @!P1 STG.E desc[UR6][R148.64], R180 ;  /* 0x000000b494009986 */ /* 0x0001e2000c101906 */
[----:B------:R-:W-:Y:S01]  /*3670*/  F2FP.BF16.F32.PACK_AB R173, R182, R173 ;  /* 0x000000adb6ad723e */ /* 0x000fe200000010ff */
[----:B-1----:R-:W-:Y:S01]  /*3680*/  IMAD.WIDE.U32 R174, R6, 0x10, R152 ;  /* 0x0000001006ae7825 */ /* 0x002fe200078e0098 */
[----:B------:R-:W-:Y:S01]  /*3690*/  F2FP.BF16.F32.PACK_AB R11, R198, R179 ;  /* 0x000000b3c60b723e */ /* 0x000fe200000010ff */
[----:B-----5:R-:W-:-:S02]  /*36a0*/  HFMA2.MMA.BF16_V2 R6, R122, R9, R74 ;  /* 0x000000097a067235 */ /* 0x020fc4000020004a */
[----:B------:R-:W-:Y:S02]  /*36b0*/  HFMA2.BF16_V2 R5, R121, R190, R73 ;  /* 0x000000be79057231 */ /* 0x000fe40000200049 */
[----:B------:R-:W-:Y:S01]  /*36c0*/  IMAD.WIDE.U32 R128, R10, 0x10, R152 ;  /* 0x000000100a807825 */ /* 0x000fe200078e0098 */
[----:B------:R-:W-:-:S03]  /*36d0*/  HFMA2.MMA.BF16_V2 R10, R118, R177, R70 ;  /* 0x000000b1760a7235 */ /* 0x000fc60000200046 */
[----:B------:R-:W-:Y:S01]  /*36e0*/  HFMA2.BF16_V2 R7, R123, R7, R75 ;  /* 0x000000077b077231 */ /* 0x000fe2000020004b */
[----:B------:R-:W-:Y:S01]  /*36f0*/  F2FP.BF16.F32.PACK_AB R183, R200, R183 ;  /* 0x000000b7c8b7723e */ /* 0x000fe200000010ff */
[--C-:B------:R-:W-:Y:S01]  /*3700*/  IMAD.WIDE.U32 R170, R8, 0x10, R152.reuse ;  /* 0x0000001008aa7825 */ /* 0x100fe200078e0098 */
[----:B------:R-:W-:Y:S01]  /*3710*/  HFMA2.MMA.BF16_V2 R8, R116, R150, R68 ;  /* 0x0000009674087235 */ /* 0x000fe20000200044 */
[----:B------:R-:W-:Y:S02]  /*3720*/  F2FP.BF16.F32.PACK_AB R189, R204, R189 ;  /* 0x000000bdccbd723e */ /* 0x000fe400000010ff */
[----:B------:R-:W-:Y:S02]  /*3730*/  HFMA2.BF16_V2 R9, R117, R173, R69 ;  /* 0x000000ad75097231 */ /* 0x000fe40000200045 */
[----:B0-----:R-:W-:Y:S01]  /*3740*/  IMAD.WIDE.U32 R180, R4, 0x10, R152 ;  /* 0x0000001004b47825 */ /* 0x001fe200078e0098 */
[----:B------:R-:W-:-:S03]  /*3750*/  HFMA2.MMA.BF16_V2 R4, R120, R188, R72 ;  /* 0x000000bc78047235 */ /* 0x000fc60000200048 */
[----:B------:R-:W-:Y:S01]  /*3760*/  HFMA2.BF16_V2 R11, R119, R11, R71 ;  /* 0x0000000b770b7231 */ /* 0x000fe20000200047 */
[----:B------:R-:W-:Y:S01]  /*3770*/  F2FP.BF16.F32.PACK_AB R195, R208, R195 ;  /* 0x000000c3d0c3723e */ /* 0x000fe200000010ff */
[--C-:B------:R-:W-:Y:S01]  /*3780*/  IMAD.WIDE.U32 R144, R19, 0x10, R152.reuse ;  /* 0x0000001013907825 */ /* 0x100fe200078e0098 */
[----:B------:R-:W-:Y:S02]  /*3790*/  F2FP.BF16.F32.PACK_AB R201, R212, R201 ;  /* 0x000000c9d4c9723e */ /* 0x000fe400000010ff */
        /* <DEDUP_REMOVED lines=11> */
[----:B------:R-:W-:Y:S01]  /*3850*/  F2FP.BF16.F32.PACK_AB R150, R228, R225 ;  /* 0x000000e1e496723e */ /* 0x000fe200000010ff */
[--C-:B------:R-:W-:Y:S01]  /*3860*/  IMAD.WIDE.U32 R12, R12, 0x10, R152.reuse ;  /* 0x000000100c0c7825 */ /* 0x100fe200078e0098 */
[----:B------:R-:W-:Y:S02]  /*3870*/  F2FP.BF16.F32.PACK_AB R160, R232, R231 ;  /* 0x000000e7e8a0723e */ /* 0x000fe400000010ff */
[----:B------:R-:W-:Y:S01]  /*3880*/  F2FP.BF16.F32.PACK_AB R162, R236, R237 ;  /* 0x000000edeca2723e */ /* 0x000fe200000010ff */
[----:B------:R-:W-:Y:S01]  /*3890*/  HFMA2.MMA.BF16_V2 R148, R100, R26, R52 ;  /* 0x0000001a64947235 */ /* 0x000fe20000200034 */
[----:B------:R-:W-:Y:S01]  /*38a0*/  F2FP.BF16.F32.PACK_AB R240, R240, R243 ;  /* 0x000000f3f0f0723e */ /* 0x000fe200000010ff */
[----:B------:R-:W-:Y:S01]  /*38b0*/  HFMA2.MMA.BF16_V2 R150, R102, R150, R54 ;  /* 0x0000009666967235 */ /* 0x000fe20000200036 */
[----:B------:R-:W-:Y:S01]  /*38c0*/  F2FP.BF16.F32.PACK_AB R242, R242, R247 ;  /* 0x000000f7f2f2723e */ /* 0x000fe200000010ff */
[----:B0-----:R-:W-:Y:S01]  /*38d0*/  HFMA2.MMA.BF16_V2 R4, R112, R183, R64 ;  /* 0x000000b770047235 */ /* 0x001fe20000200040 */
[----:B------:R-:W-:Y:S01]  /*38e0*/  HFMA2.BF16_V2 R5, R113, R185, R65 ;  /* 0x000000b971057231 */ /* 0x000fe20000200041 */
[----:B------:R-:W-:Y:S01]  /*38f0*/  HFMA2.MMA.BF16_V2 R6, R114, R189, R66 ;  /* 0x000000bd72067235 */ /* 0x000fe20000200042 */
[----:B------:R-:W-:Y:S01]  /*3900*/  HFMA2.BF16_V2 R7, R115, R191, R67 ;  /* 0x000000bf73077231 */ /* 0x000fe20000200043 */
[----:B-1----:R-:W-:Y:S01]  /*3910*/  HFMA2.MMA.BF16_V2 R8, R108, R195, R60 ;  /* 0x000000c36c087235 */ /* 0x002fe2000020003c */
[----:B------:R-:W-:Y:S01]  /*3920*/  HFMA2.BF16_V2 R9, R109, R197, R61 ;  /* 0x000000c56d097231 */ /* 0x000fe2000020003d */
[----:B------:R-:W-:Y:S01]  /*3930*/  HFMA2.MMA.BF16_V2 R10, R110, R201, R62 ;  /* 0x000000c96e0a7235 */ /* 0x000fe2000020003e */
[----:B------:R-:W-:Y:S01]  /*3940*/  HFMA2.BF16_V2 R11, R111, R203, R63 ;  /* 0x000000cb6f0b7231 */ /* 0x000fe2000020003f */
[----:B------:R-:W-:Y:S01]  /*3950*/  F2FP.BF16.F32.PACK_AB R146, R220, R213 ;  /* 0x000000d5dc92723e */ /* 0x000fe200000010ff */
[----:B------:R0:W-:Y:S01]  /*3960*/  STG.E.128 desc[UR6][R16.64], R4 ;  /* 0x0000000410007986 */ /* 0x0001e2000c101d06 */
[----:B------:R-:W-:Y:S01]  /*3970*/  F2FP.BF16.F32.PACK_AB R145, R218, R209 ;  /* 0x000000d1da91723e */ /* 0x000fe200000010ff */
[----:B------:R-:W-:Y:S01]  /*3980*/  HFMA2.MMA.BF16_V2 R144, R104, R207, R56 ;  /* 0x000000cf68907235 */ /* 0x000fe20000200038 */
[----:B------:R-:W-:Y:S01]  /*3990*/  F2FP.BF16.F32.PACK_AB R147, R222, R215 ;  /* 0x000000d7de93723e */ /* 0x000fe200000010ff */
[----:B------:R1:W-:Y:S01]  /*39a0*/  STG.E.128 desc[UR6][R18.64], R8 ;  /* 0x0000000812007986 */ /* 0x0003e2000c101d06 */
[----:B------:R-:W-:Y:S01]  /*39b0*/  F2FP.BF16.F32.PACK_AB R244, R244, R251 ;  /* 0x000000fbf4f4723e */ /* 0x000fe200000010ff */
[----:B------:R-:W-:Y:S01]  /*39c0*/  HFMA2.MMA.BF16_V2 R146, R106, R146, R58 ;  /* 0x000000926a927235 */ /* 0x000fe2000020003a */
[----:B------:R-:W-:Y:S01]  /*39d0*/  F2FP.BF16.F32.PACK_AB R149, R226, R221 ;  /* 0x000000dde295723e */ /* 0x000fe200000010ff */
[----:B------:R-:W-:Y:S01]  /*39e0*/  IMAD.WIDE.U32 R192, R2, 0x10, R152 ;  /* 0x0000001002c07825 */ /* 0x000fe200078e0098 */
[----:B------:R-:W-:-:S03]  /*39f0*/  F2FP.BF16.F32.PACK_AB R151, R230, R227 ;  /* 0x000000e3e697723e */ /* 0x000fc600000010ff */
[----:B------:R-:W-:Y:S01]  /*3a00*/  HFMA2.BF16_V2 R145, R105, R145, R57 ;  /* 0x0000009169917231 */ /* 0x000fe20000200039 */
[----:B------:R-:W-:Y:S01]  /*3a10*/  F2FP.BF16.F32.PACK_AB R15, R15, R184 ;  /* 0x000000b80f0f723e */ /* 0x000fe200000010ff */
[----:B------:R-:W-:Y:S01]  /*3a20*/  IMAD.WIDE.U32 R198, R0, 0x10, R152 ;  /* 0x0000001000c67825 */ /* 0x000fe200078e0098 */
[----:B------:R-:W-:-:S03]  /*3a30*/  F2FP.BF16.F32.PACK_AB R127, R127, R154 ;  /* 0x0000009a7f7f723e */ /* 0x000fc600000010ff */
[----:B------:R-:W-:Y:S01]  /*3a40*/  HFMA2.BF16_V2 R147, R107, R147, R59 ;  /* 0x000000936b937231 */ /* 0x000fe2000020003b */
[----:B------:R-:W-:Y:S01]  /*3a50*/  F2FP.BF16.F32.PACK_AB R161, R234, R233 ;  /* 0x000000e9eaa1723e */ /* 0x000fe200000010ff */
[----:B------:R-:W-:Y:S01]  /*3a60*/  HFMA2.MMA.BF16_V2 R160, R96, R160, R48 ;  /* 0x000000a060a07235 */ /* 0x000fe20000200030 */
[----:B------:R-:W-:Y:S01]  /*3a70*/  F2FP.BF16.F32.PACK_AB R163, R238, R239 ;  /* 0x000000efeea3723e */ /* 0x000fe200000010ff */
[----:B------:R-:W-:Y:S01]  /*3a80*/  HFMA2.MMA.BF16_V2 R162, R98, R162, R50 ;  /* 0x000000a262a27235 */ /* 0x000fe20000200032 */
[----:B------:R-:W-:Y:S01]  /*3a90*/  F2FP.BF16.F32.PACK_AB R3, R3, R126 ;  /* 0x0000007e0303723e */ /* 0x000fe200000010ff */
[----:B------:R-:W-:Y:S01]  /*3aa0*/  HFMA2.BF16_V2 R241, R93, R242, R45 ;  /* 0x000000f25df17231 */ /* 0x000fe2000020002d */
[----:B0-----:R-:W-:Y:S01]  /*3ab0*/  F2FP.BF16.F32.PACK_AB R16, R135, R132 ;  /* 0x000000848710723e */ /* 0x001fe200000010ff */
[----:B------:R-:W-:Y:S01]  /*3ac0*/  IMAD.WIDE.U32 R152, R124, 0x10, R152 ;  /* 0x000000107c987825 */ /* 0x000fe200078e0098 */
[----:B-1----:R-:W-:-:S03]  /*3ad0*/  F2FP.BF16.F32.PACK_AB R18, R131, R156 ;  /* 0x0000009c8312723e */ /* 0x002fc600000010ff */
        /* <DEDUP_REMOVED lines=25> */
[----:B------:R-:W-:Y:S01]  /*3c70*/  HFMA2.MMA.BF16_V2 R8, R80, R16, R32 ;  /* 0x0000001050087235 */ /* 0x000fe20000200020 */
[----:B------:R1:W-:Y:S01]  /*3c80*/  STG.E.128 desc[UR6][R12.64], R144 ;  /* 0x000000900c007986 */ /* 0x0003e2000c101d06 */
[----:B------:R-:W-:Y:S01]  /*3c90*/  HFMA2.MMA.BF16_V2 R10, R82, R17, R34 ;  /* 0x00000011520a7235 */ /* 0x000fe20000200022 */
[----:B------:R-:W-:Y:S01]  /*3ca0*/  HFMA2.BF16_V2 R5, R85, R140, R37 ;  /* 0x0000008c55057231 */ /* 0x000fe20000200025 */
[----:B------:R-:W-:Y:S01]  /*3cb0*/  HFMA2.MMA.BF16_V2 R164, R76, R14, R28 ;  /* 0x0000000e4ca47235 */ /* 0x000fe2000020001c */
[----:B------:R-:W-:Y:S01]  /*3cc0*/  HFMA2.BF16_V2 R7, R87, R130, R39 ;  /* 0x0000008257077231 */ /* 0x000fe20000200027 */
[----:B------:R-:W-:Y:S01]  /*3cd0*/  HFMA2.MMA.BF16_V2 R166, R78, R166, R30 ;  /* 0x000000a64ea67235 */ /* 0x000fe2000020001e */
[----:B------:R1:W-:Y:S01]  /*3ce0*/  STG.E.128 desc[UR6][R128.64], R148 ;  /* 0x0000009480007986 */ /* 0x0003e2000c101d06 */
[----:B------:R-:W-:Y:S01]  /*3cf0*/  HFMA2.BF16_V2 R9, R81, R134, R33 ;  /* 0x0000008651097231 */ /* 0x000fe20000200021 */
[----:B------:R-:W-:Y:S01]  /*3d00*/  IADD3 R21, R21, UR5, RZ ;  /* 0x0000000515157c10 */ /* 0x000fe2000fffe0ff */
[----:B------:R-:W-:Y:S01]  /*3d10*/  HFMA2.BF16_V2 R11, R83, R141, R35 ;  /* 0x0000008d530b7231 */ /* 0x000fe20000200023 */
[----:B------:R1:W-:Y:S01]  /*3d20*/  STG.E.128 desc[UR6][R170.64], R160 ;  /* 0x000000a0aa007986 */ /* 0x0003e2000c101d06 */
        /* <DEDUP_REMOVED lines=11> */
.L_x_496:
[----:B------:R-:W-:Y:S01]  /*3de0*/  HFMA2.MMA R194, -RZ, RZ, 0, 5.9604644775390625e-08 ;  /* 0x00000001ffc27435 */ /* 0x000fe200000001ff */
[----:B------:R-:W-:Y:S02]  /*3df0*/  MOV R192, R149 ;  /* 0x0000009500c07202 */ /* 0x000fe40000000f00 */
[----:B------:R-:W-:Y:S02]  /*3e00*/  MOV R196, 0x1f ;  /* 0x0000001f00c47802 */ /* 0x000fe40000000f00 */
[----:B------:R-:W-:-:S07]  /*3e10*/  MOV R190, 0xffffffff ;  /* 0xffffffff00be7802 */ /* 0x000fce0000000f00 */
[----:B-----5:R-:W-:Y:S05]  /*3e20*/  WARPSYNC.COLLECTIVE R190, `(.L_x_500) ;  /* 0x00000000be087348 */ /* 0x020fea0003c00000 */
[----:B------:R0:W1:Y:S02]  /*3e30*/  SHFL.BFLY P2, R188, R192, R194, R196 ;  /* 0x0c0000c2c0bc7389 */ /* 0x00006400000400c4 */
[----:B01---5:R-:W-:Y:S01]  /*3e40*/  ENDCOLLECTIVE ;  /* 0x000000000000791b */ /* 0x023fe20003800000 */
.L_x_500:
[----:B------:R-:W-:Y:S01]  /*3e50*/  HFMA2.MMA R194, -RZ, RZ, 0, 1.1920928955078125e-07 ;  /* 0x00000002ffc27435 */ /* 0x000fe200000001ff */
[----:B------:R-:W-:-:S05]  /*3e60*/  MOV R148, R188 ;  /* 0x000000bc00947202 */ /* 0x000fca0000000f00 */
[----:B------:R-:W-:-:S05]  /*3e70*/  FADD.FTZ R150, R149, R148 ;  /* 0x0000009495967221 */ /* 0x000fca0000010000 */
[----:B------:R-:W-:-:S07]  /*3e80*/  MOV R192, R150 ;  /* 0x0000009600c07202 */ /* 0x000fce0000000f00 */
[----:B------:R-:W-:Y:S05]  /*3e90*/  WARPSYNC.COLLECTIVE R190, `(.L_x_501) ;  /* 0x00000000be087348 */ /* 0x000fea0003c00000 */
[----:B------:R0:W1:Y:S02]  /*3ea0*/  SHFL.BFLY P2, R188, R192, R194, R196 ;  /* 0x0c0000c2c0bc7389 */ /* 0x00006400000400c4 */
[----:B01----:R-:W-:Y:S01]  /*3eb0*/  ENDCOLLECTIVE ;  /* 0x000000000000791b */ /* 0x003fe20003800000 */
.L_x_501:
[----:B------:R-:W-:Y:S01]  /*3ec0*/  HFMA2.MMA R194, -RZ, RZ, 0, 2.384185791015625e-07 ;  /* 0x00000004ffc27435 */ /* 0x000fe200000001ff */
[----:B------:R-:W-:-:S05]  /*3ed0*/  MOV R148, R188 ;  /* 0x000000bc00947202 */ /* 0x000fca0000000f00 */
[----:B------:R-:W-:-:S05]  /*3ee0*/  FADD.FTZ R182, R150, R148 ;  /* 0x0000009496b67221 */ /* 0x000fca0000010000 */
[----:B------:R-:W-:-:S07]  /*3ef0*/  MOV R192, R182 ;  /* 0x000000b600c07202 */ /* 0x000fce0000000f00 */
[----:B------:R-:W-:Y:S05]  /*3f00*/  WARPSYNC.COLLECTIVE R190, `(.L_x_502) ;  /* 0x00000000be087348 */ /* 0x000fea0003c00000 */
[----:B------:R0:W1:Y:S02]  /*3f10*/  SHFL.BFLY P2, R188, R192, R194, R196 ;  /* 0x0c0000c2c0bc7389 */ /* 0x00006400000400c4 */
[----:B01----:R-:W-:Y:S01]  /*3f20*/  ENDCOLLECTIVE ;  /* 0x000000000000791b */ /* 0x003fe20003800000 */
.L_x_502:
[----:B------:R-:W-:Y:S01]  /*3f30*/  HFMA2.MMA R194, -RZ, RZ, 0, 4.76837158203125e-07 ;  /* 0x00000008ffc27435 */ /* 0x000fe200000001ff */
[----:B------:R-:W-:-:S05]  /*3f40*/  MOV R148, R188 ;  /* 0x000000bc00947202 */ /* 0x000fca0000000f00 */
[----:B------:R-:W-:-:S05]  /*3f50*/  FADD.FTZ R184, R182, R148 ;  /* 0x00000094b6b87221 */ /* 0x000fca0000010000 */
[----:B------:R-:W-:-:S07]  /*3f60*/  MOV R192, R184 ;  /* 0x000000b800c07202 */ /* 0x000fce0000000f00 */
[----:B------:R-:W-:Y:S05]  /*3f70*/  WARPSYNC.COLLECTIVE R190, `(.L_x_503) ;  /* 0x00000000be087348 */ /* 0x000fea0003c00000 */
[----:B------:R0:W1:Y:S02]  /*3f80*/  SHFL.BFLY P2, R188, R192, R194, R196 ;  /* 0x0c0000c2c0bc7389 */ /* 0x00006400000400c4 */
[----:B01----:R-:W-:Y:S01]  /*3f90*/  ENDCOLLECTIVE ;  /* 0x000000000000791b */ /* 0x003fe20003800000 */
.L_x_503:
[----:B------:R-:W-:Y:S01]  /*3fa0*/  HFMA2.MMA R194, -RZ, RZ, 0, 9.5367431640625e-07 ;  /* 0x00000010ffc27435 */ /* 0x000fe200000001ff */
[----:B------:R-:W-:-:S05]  /*3fb0*/  MOV R148, R188 ;  /* 0x000000bc00947202 */ /* 0x000fca0000000f00 */
[----:B------:R-:W-:-:S05]  /*3fc0*/  FADD.FTZ R186, R184, R148 ;  /* 0x00000094b8ba7221 */ /* 0x000fca0000010000 */
[----:B------:R-:W-:-:S07]  /*3fd0*/  MOV R192, R186 ;  /* 0x000000ba00c07202 */ /* 0x000fce0000000f00 */
[----:B------:R-:W-:Y:S05]  /*3fe0*/  WARPSYNC.COLLECTIVE R190, `(.L_x_504) ;  /* 0x00000000be087348 */ /* 0x000fea0003c00000 */
[----:B------:R0:W1:Y:S02]  /*3ff0*/  SHFL.BFLY P2, R188, R192, R194, R196 ;  /* 0x0c0000c2c0bc7389 */ /* 0x00006400000400c4 */
[----:B01----:R-:W-:Y:S01]  /*4000*/  ENDCOLLECTIVE ;  /* 0x000000000000791b */ /* 0x003fe20003800000 */
.L_x_504:
        /* <DEDUP_REMOVED lines=200> */
.L_x_505:
[----:B------:R-:W-:Y:S01]  /*4c90*/  HFMA2.MMA R194, -RZ, RZ, 0, 1.1920928955078125e-07 ;  /* 0x00000002ffc27435 */ /* 0x000fe200000001ff */
[----:B------:R-:W-:-:S05]  /*4ca0*/  MOV R150, R188 ;  /* 0x000000bc00967202 */ /* 0x000fca0000000f00 */
[----:B------:R-:W-:-:S05]  /*4cb0*/  FADD.FTZ R150, R149, R150 ;  /* 0x0000009695967221 */ /* 0x000fca0000010000 */
[----:B------:R-:W-:-:S07]  /*4cc0*/  MOV R192, R150 ;  /* 0x0000009600c07202 */ /* 0x000fce0000000f00 */
[----:B------:R-:W-:Y:S05]  /*4cd0*/  WARPSYNC.COLLECTIVE R190, `(.L_x_506) ;  /* 0x00000000be087348 */ /* 0x000fea0003c00000 */
[----:B------:R0:W1:Y:S02]  /*4ce0*/  SHFL.BFLY P2, R188, R192, R194, R196 ;  /* 0x0c0000c2c0bc7389 */ /* 0x00006400000400c4 */
[----:B01----:R-:W-:Y:S01]  /*4cf0*/  ENDCOLLECTIVE ;  /* 0x000000000000791b */ /* 0x003fe20003800000 */
.L_x_506:
[----:B------:R-:W-:Y:S01]  /*4d00*/  HFMA2.MMA R194, -RZ, RZ, 0, 2.384185791015625e-07 ;  /* 0x00000004ffc27435 */ /* 0x000fe200000001ff */
[----:B------:R-:W-:-:S05]  /*4d10*/  MOV R182, R188 ;  /* 0x000000bc00b67202 */ /* 0x000fca0000000f00 */
[----:B------:R-:W-:-:S05]  /*4d20*/  FADD.FTZ R182, R150, R182 ;  /* 0x000000b696b67221 */ /* 0x000fca0000010000 */
[----:B------:R-:W-:-:S07]  /*4d30*/  MOV R192, R182 ;  /* 0x000000b600c07202 */ /* 0x000fce0000000f00 */
[----:B------:R-:W-:Y:S05]  /*4d40*/  WARPSYNC.COLLECTIVE R190, `(.L_x_507) ;  /* 0x00000000be087348 */ /* 0x000fea0003c00000 */
[----:B------:R0:W1:Y:S02]  /*4d50*/  SHFL.BFLY P2, R188, R192, R194, R196 ;  /* 0x0c0000c2c0bc7389 */ /* 0x00006400000400c4 */
[----:B01----:R-:W-:Y:S01]  /*4d60*/  ENDCOLLECTIVE ;  /* 0x000000000000791b */ /* 0x003fe20003800000 */
.L_x_507:
[----:B------:R-:W-:Y:S01]  /*4d70*/  HFMA2.MMA R194, -RZ, RZ, 0, 4.76837158203125e-07 ;  /* 0x00000008ffc27435 */ /* 0x000fe200000001ff */
[----:B------:R-:W-:-:S05]  /*4d80*/  MOV R184, R188 ;  /* 0x000000bc00b87202 */ /* 0x000fca0000000f00 */
[----:B------:R-:W-:-:S05]  /*4d90*/  FADD.FTZ R184, R182, R184 ;  /* 0x000000b8b6b87221 */ /* 0x000fca0000010000 */
[----:B------:R-:W-:-:S07]  /*4da0*/  MOV R192, R184 ;  /* 0x000000b800c07202 */ /* 0x000fce0000000f00 */
[----:B------:R-:W-:Y:S05]  /*4db0*/  WARPSYNC.COLLECTIVE R190, `(.L_x_508) ;  /* 0x00000000be087348 */ /* 0x000fea0003c00000 */
[----:B------:R0:W1:Y:S02]  /*4dc0*/  SHFL.BFLY P2, R188, R192, R194, R196 ;  /* 0x0c0000c2c0bc7389 */ /* 0x00006400000400c4 */
[----:B01----:R-:W-:Y:S01]  /*4dd0*/  ENDCOLLECTIVE ;  /* 0x000000000000791b */ /* 0x003fe20003800000 */
.L_x_508:
[----:B------:R-:W-:Y:S01]  /*4de0*/  HFMA2.MMA R194, -RZ, RZ, 0, 9.5367431640625e-07 ;  /* 0x00000010ffc27435 */ /* 0x000fe200000001ff */
[----:B------:R-:W-:-:S05]  /*4df0*/  MOV R186, R188 ;  /* 0x000000bc00ba7202 */ /* 0x000fca0000000f00 */
[----:B------:R-:W-:-:S05]  /*4e00*/  FADD.FTZ R186, R184, R186 ;  /* 0x000000bab8ba7221 */ /* 0x000fca0000010000 */
[----:B------:R-:W-:-:S07]  /*4e10*/  MOV R192, R186 ;  /* 0x000000ba00c07202 */ /* 0x000fce0000000f00 */
[----:B------:R-:W-:Y:S05]  /*4e20*/  WARPSYNC.COLLECTIVE R190, `(.L_x_509) ;  /* 0x00000000be087348 */ /* 0x000fea0003c00000 */
[----:B------:R0:W1:Y:S02]  /*4e30*/  SHFL.BFLY P2, R188, R192, R194, R196 ;  /* 0x0c0000c2c0bc7389 */ /* 0x00006400000400c4 */
[----:B01----:R-:W-:Y:S01]  /*4e40*/  ENDCOLLECTIVE ;  /* 0x000000000000791b */ /* 0x003fe20003800000 */
.L_x_509:
[----:B------:R-:W-:Y:S05]  /*4e50*/  BRA `(.L_x_510) ;  /* 0xffffffd000e87947 */ /* 0x000fea000383ffff */
.L_x_511:
        /* <DEDUP_REMOVED lines=10> */
.L_x_2018:


//--------------------- .text._ZN10layer_norm13ln_fwd_kernelINS_13Kernel_traitsI6__halffS2_fjLj24576ELj2ELj1ELj4ELj16ENS_18Kernel_traits_baseILj24576ES2_fS2_fjLj128EEEEEEEvNS_9FwdParamsE --------------------------
	.section	.text._ZN10layer_norm13ln_fwd_kernelINS_13Kernel_traitsI6__halffS2_fjLj24576ELj2ELj1ELj4ELj16ENS_18Kernel_traits_baseILj24576ES2_fS2_fjLj128EEEEEEEvNS_9FwdParamsE,"ax",@progbits
	.align	128
        .global         _ZN10layer_norm13ln_fwd_kernelINS_13Kernel_traitsI6__halffS2_fjLj24576ELj2ELj1ELj4ELj16ENS_18Kernel_traits_baseILj24576ES2_fS2_fjLj128EEEEEEEvNS_9FwdParamsE
        .type           _ZN10layer_norm13ln_fwd_kernelINS_13Kernel_traitsI6__halffS2_fjLj24576ELj2ELj1ELj4ELj16ENS_18Kernel_traits_baseILj24576ES2_fS2_fjLj128EEEEEEEvNS_9FwdParamsE,@function
        .size           _ZN10layer_norm13ln_fwd_kernelINS_13Kernel_traitsI6__halffS2_fjLj24576ELj2ELj1ELj4ELj16ENS_18Kernel_traits_baseILj24576ES2_fS2_fjLj128EEEEEEEvNS_9FwdParamsE,(.L_x_2019 - _ZN10layer_norm13ln_fwd_kernelINS_13Kernel_traitsI6__halffS2_fjLj24576ELj2ELj1ELj4ELj16ENS_18Kernel_traits_baseILj24576ES2_fS2_fjLj128EEEEEEEvNS_9FwdParamsE)
        .other          _ZN10layer_norm13ln_fwd_kernelINS_13Kernel_traitsI6__halffS2_fjLj24576ELj2ELj1ELj4ELj16ENS_18Kernel_traits_baseILj24576ES2_fS2_fjLj128EEEEEEEvNS_9FwdParamsE,@"STO_CUDA_ENTRY STV_DEFAULT"
_ZN10layer_norm13ln_fwd_kernelINS_13Kernel_traitsI6__halffS2_fjLj24576ELj2ELj1ELj4ELj16ENS_18Kernel_traits_baseILj24576ES2_fS2_fjLj128EEEEEEEvNS_9FwdParamsE:
.text._ZN10layer_norm13ln_fwd_kernelINS_13Kernel_traitsI6__halffS2_fjLj24576ELj2ELj1ELj4ELj16ENS_18Kernel_traits_baseILj24576ES2_fS2_fjLj128EEEEEEEvNS_9FwdParamsE:
        /* <DEDUP_REMOVED lines=69> */
.L_x_515:
        /* <DEDUP_REMOVED lines=393> */
.L_x_526:
        /* <DEDUP_REMOVED lines=81> */
.L_x_514:
[----:B------:R-:W2:Y:S04]  /*21f0*/  LDG.E.STRONG.GPU R222, desc[UR6][R220.64] ;  /* 0x00000006dcde7981 */ /* 0x000ea8000c1ef900 */
[----:B--2---:R-:W-:Y:S01]  /*2200*/  CCTL.IVALL ;  /* 0x00000000ff00798f */ /* 0x004fe20002000000 */
[----:B------:R-:W-:Y:S05]  /*2210*/  YIELD ;  /* 0x0000000000007946 */ /* 0x000fea0003800000 */
[----:B------:R-:W-:-:S13]  /*2220*/  ISETP.NE.AND P1, PT, R222, R227, PT ;  /* 0x000000e3de00720c */ /* 0x000fda0003f25270 */
[----:B------:R-:W-:Y:S05]  /*2230*/  @P1 BRA `(.L_x_514) ;  /* 0xfffffffc00ec1947 */ /* 0x000fea000383ffff */
.L_x_513:
        /* <DEDUP_REMOVED lines=168> */
[--C-:B------:R-:W-:Y:S01]  /*2cc0*/  FADD.FTZ R119, R119, -R220.reuse ;  /* 0x800000dc77777221 */ /* 0x100fe20000010000 */
[----:B------:R-:W-:Y:S01]  /*2cd0*/  F2FP.F16.F32.PACK_AB R109, RZ, R108 ;  /* 0x0000006cff6d723e */ /* 0x000fe200000000ff */
[--C-:B------:R-:W-:Y:S01]  /*2ce0*/  FADD.FTZ R120, R120, -R220.reuse ;  /* 0x800000dc78787221 */ /* 0x100fe20000010000 */
[C---:B------:R-:W-:Y:S01]  /*2cf0*/  FMUL.FTZ R86, R221.reuse, R86 ;  /* 0x00000056dd567220 */ /* 0x040fe20000410000 */
[----:B------:R-:W-:Y:S01]  /*2d00*/  F2FP.F16.F32.PACK_AB R108, RZ, R133 ;  /* 0x00000085ff6c723e */ /* 0x000fe200000000ff */
[C---:B------:R-:W-:Y:S01]  /*2d10*/  FMUL.FTZ R133, R221.reuse, R115 ;  /* 0x00000073dd857220 */ /* 0x040fe20000410000 */
[--C-:B------:R-:W-:Y:S01]  /*2d20*/  FADD.FTZ R122, R122, -R220.reuse ;  /* 0x800000dc7a7a7221 */ /* 0x100fe20000010000 */
[----:B------:R-:W-:Y:S01]  /*2d30*/  F2FP.F16.F32.PACK_AB R115, RZ, R111 ;  /* 0x0000006fff73723e */ /* 0x000fe200000000ff */
[----:B------:R-:W-:Y:S01]  /*2d40*/  FMUL.FTZ R118, R221, R118 ;  /* 0x00000076dd767220 */ /* 0x000fe20000410000 */
[--C-:B------:R-:W-:Y:S01]  /*2d50*/  FADD.FTZ R125, R125, -R220.reuse ;  /* 0x800000dc7d7d7221 */ /* 0x100fe20000010000 */
[----:B------:R-:W-:Y:S01]  /*2d60*/  F2FP.F16.F32.PACK_AB R111, RZ, R131 ;  /* 0x00000083ff6f723e */ /* 0x000fe200000000ff */
[C---:B------:R-:W-:Y:S01]  /*2d70*/  FMUL.FTZ R119, R221.reuse, R119 ;  /* 0x00000077dd777220 */ /* 0x040fe20000410000 */
        /* <DEDUP_REMOVED lines=17> */
[----:B------:R-:W-:Y:S01]  /*2e90*/  FMUL.FTZ R69, R221, R69 ;  /* 0x00000045dd457220 */ /* 0x000fe20000410000 */
[----:B------:R-:W-:Y:S01]  /*2ea0*/  SHF.R.U64 R222, R172, 0x10, R173 ;  /* 0x00000010acde7819 */ /* 0x000fe200000012ad */
[--C-:B------:R-:W-:Y:S01]  /*2eb0*/  FADD.FTZ R112, R112, -R220.reuse ;  /* 0x800000dc70707221 */ /* 0x100fe20000010000 */
[--C-:B------:R-:W-:Y:S01]  /*2ec0*/  FADD.FTZ R117, R117, -R220.reuse ;  /* 0x800000dc75757221 */ /* 0x100fe20000010000 */
[--C-:B------:R-:W-:Y:S01]  /*2ed0*/  FADD.FTZ R124, R124, -R220.reuse ;  /* 0x800000dc7c7c7221 */ /* 0x100fe20000010000 */
[----:B------:R-:W-:Y:S01]  /*2ee0*/  F2FP.F16.F32.PACK_AB R69, RZ, R69 ;  /* 0x00000045ff45723e */ /* 0x000fe200000000ff */
[----:B------:R-:W-:Y:S01]  /*2ef0*/  HFMA2 R54, R223.H0_H0, R54.H0_H0, R222.H0_H0 ;  /* 0x20000036df367231 */ /* 0x000fe200000408de */
[----:B------:R-:W-:Y:S01]  /*2f00*/  SHF.R.U32.HI R222, RZ, 0x10, R175 ;  /* 0x00000010ffde7819 */ /* 0x000fe200000116af */
[C---:B------:R-:W-:Y:S01]  /*2f10*/  FMUL.FTZ R112, R221.reuse, R112 ;  /* 0x00000070dd707220 */ /* 0x040fe20000410000 */
[----:B------:R-:W-:Y:S01]  /*2f20*/  SHF.R.U32.HI R223, RZ, 0x10, R31 ;  /* 0x00000010ffdf7819 */ /* 0x000fe2000001161f */
[----:B------:R-:W-:Y:S01]  /*2f30*/  FMUL.FTZ R117, R221, R117 ;  /* 0x00000075dd757220 */ /* 0x000fe20000410000 */
[--C-:B------:R-:W-:Y:S01]  /*2f40*/  FADD.FTZ R127, R127, -R220.reuse ;  /* 0x800000dc7f7f7221 */ /* 0x100fe20000010000 */
[--C-:B------:R-:W-:Y:S01]  /*2f50*/  FADD.FTZ R129, R129, -R220.reuse ;  /* 0x800000dc81817221 */ /* 0x100fe20000010000 */
[----:B------:R-:W-:Y:S01]  /*2f60*/  F2FP.F16.F32.PACK_AB R114, RZ, R112 ;  /* 0x00000070ff72723e */ /* 0x000fe200000000ff */
[----:B------:R-:W-:Y:S01]  /*2f70*/  HFMA2 R58, R223.H0_H0, R58.H0_H0, R222.H0_H0 ;  /* 0x2000003adf3a7231 */ /* 0x000fe200000408de */
[----:B------:R-:W-:Y:S01]  /*2f80*/  SHF.R.U64 R223, R180, 0x10, R181 ;  /* 0x00000010b4df7819 */ /* 0x000fe200000012b5 */
[----:B------:R-:W-:Y:S01]  /*2f90*/  FMUL.FTZ R127, R221, R127 ;  /* 0x0000007fdd7f7220 */ /* 0x000fe20000410000 */
[----:B------:R-:W-:Y:S01]  /*2fa0*/  SHF.R.U64 R222, R36, 0x10, R37 ;  /* 0x0000001024de7819 */ /* 0x000fe20000001225 */
[--C-:B------:R-:W-:Y:S01]  /*2fb0*/  FADD.FTZ R230, R137, -R220.reuse ;  /* 0x800000dc89e67221 */ /* 0x100fe20000010000 */
[----:B------:R-:W-:Y:S01]  /*2fc0*/  F2FP.F16.F32.PACK_AB R112, RZ, R133 ;  /* 0x00000085ff70723e */ /* 0x000fe200000000ff */
[----:B------:R-:W-:Y:S01]  /*2fd0*/  FMUL.FTZ R133, R221, R124 ;  /* 0x0000007cdd857220 */ /* 0x000fe20000410000 */
[----:B------:R-:W-:Y:S01]  /*2fe0*/  F2FP.F16.F32.PACK_AB R117, RZ, R117 ;  /* 0x00000075ff75723e */ /* 0x000fe200000000ff */
[----:B------:R-:W-:Y:S01]  /*2ff0*/  HFMA2 R69, R222.H0_H0, R69.H0_H0, R223.H0_H0 ;  /* 0x20000045de457231 */ /* 0x000fe200000408df */
[----:B------:R-:W-:Y:S01]  /*3000*/  SHF.R.U32.HI R222, RZ, 0x10, R185 ;  /* 0x00000010ffde7819 */ /* 0x000fe200000116b9 */
[--C-:B------:R-:W-:Y:S01]  /*3010*/  FADD.FTZ R121, R121, -R220.reuse ;  /* 0x800000dc79797221 */ /* 0x100fe20000010000 */
[----:B------:R-:W-:Y:S01]  /*3020*/  SHF.R.U32.HI R223, RZ, 0x10, R41 ;  /* 0x00000010ffdf7819 */ /* 0x000fe20000011629 */
[--C-:B------:R-:W-:Y:S01]  /*3030*/  FADD.FTZ R232, R139, -R220.reuse ;  /* 0x800000dc8be87221 */ /* 0x100fe20000010000 */
[----:B------:R-:W-:Y:S01]  /*3040*/  F2FP.F16.F32.PACK_AB R125, RZ, R133 ;  /* 0x00000085ff7d723e */ /* 0x000fe200000000ff */
[C---:B------:R-:W-:Y:S01]  /*3050*/  FMUL.FTZ R133, R221.reuse, R129 ;  /* 0x00000081dd857220 */ /* 0x040fe20000410000 */
[----:B------:R-:W-:Y:S01]  /*3060*/  F2FP.F16.F32.PACK_AB R129, RZ, R127 ;  /* 0x0000007fff81723e */ /* 0x000fe200000000ff */
[----:B------:R-:W-:Y:S01]  /*3070*/  HFMA2 R76, R223.H0_H0, R76.H0_H0, R222.H0_H0 ;  /* 0x2000004cdf4c7231 */ /* 0x000fe200000408de */
[----:B------:R-:W-:Y:S01]  /*3080*/  SHF.R.U64 R223, R190, 0x10, R191 ;  /* 0x00000010bedf7819 */ /* 0x000fe200000012bf */
[C---:B------:R-:W-:Y:S01]  /*3090*/  FMUL.FTZ R139, R221.reuse, R230 ;  /* 0x000000e6dd8b7220 */ /* 0x040fe20000410000 */
[----:B------:R-:W-:Y:S01]  /*30a0*/  SHF.R.U64 R222, R46, 0x10, R47 ;  /* 0x000000102ede7819 */ /* 0x000fe2000000122f */
[----:B------:R-:W-:Y:S01]  /*30b0*/  FMUL.FTZ R121, R221, R121 ;  /* 0x00000079dd797220 */ /* 0x000fe20000410000 */
[--C-:B------:R-:W-:Y:S01]  /*30c0*/  FADD.FTZ R240, R147, -R220.reuse ;  /* 0x800000dc93f07221 */ /* 0x100fe20000010000 */
[--C-:B------:R-:W-:Y:S01]  /*30d0*/  FADD.FTZ R126, R126, -R220.reuse ;  /* 0x800000dc7e7e7221 */ /* 0x100fe20000010000 */
[--C-:B------:R-:W-:Y:S01]  /*30e0*/  FADD.FTZ R128, R128, -R220.reuse ;  /* 0x800000dc80807221 */ /* 0x100fe20000010000 */
[----:B------:R-:W-:Y:S01]  /*30f0*/  HFMA2 R87, R222.H0_H0, R87.H0_H0, R223.H0_H0 ;  /* 0x20000057de577231 */ /* 0x000fe200000408df */
[----:B------:R-:W-:Y:S01]  /*3100*/  SHF.R.U32.HI R223, RZ, 0x10, R195 ;  /* 0x00000010ffdf7819 */ /* 0x000fe200000116c3 */
[--C-:B------:R-:W-:Y:S01]  /*3110*/  FADD.FTZ R52, R52, -R220.reuse ;  /* 0x800000dc34347221 */ /* 0x100fe20000010000 */
[----:B------:R-:W-:Y:S01]  /*3120*/  SHF.R.U32.HI R222, RZ, 0x10, R51 ;  /* 0x00000010ffde7819 */ /* 0x000fe20000011633 */
[----:B------:R-:W-:Y:S01]  /*3130*/  FMUL.FTZ R147, R221, R240 ;  /* 0x000000f0dd937220 */ /* 0x000fe20000410000 */
[----:B------:R-:W-:Y:S01]  /*3140*/  F2FP.F16.F32.PACK_AB R139, RZ, R139 ;  /* 0x0000008bff8b723e */ /* 0x000fe200000000ff */
[--C-:B------:R-:W-:Y:S01]  /*3150*/  FADD.FTZ R57, R57, -R220.reuse ;  /* 0x800000dc39397221 */ /* 0x100fe20000010000 */
[----:B------:R-:W-:Y:S01]  /*3160*/  F2FP.F16.F32.PACK_AB R124, RZ, R121 ;  /* 0x00000079ff7c723e */ /* 0x000fe200000000ff */
[----:B------:R-:W-:Y:S01]  /*3170*/  HFMA2 R97, R222.H0_H0, R97.H0_H0, R223.H0_H0 ;  /* 0x20000061de617231 */ /* 0x000fe200000408df */
[----:B------:R-:W-:Y:S01]  /*3180*/  SHF.R.U64 R222, R204, 0x10, R205 ;  /* 0x00000010ccde7819 */ /* 0x000fe200000012cd */
[C---:B------:R-:W-:Y:S01]  /*3190*/  FMUL.FTZ R126, R221.reuse, R126 ;  /* 0x0000007edd7e7220 */ /* 0x040fe20000410000 */
[----:B------:R-:W-:Y:S01]  /*31a0*/  SHF.R.U64 R223, R156, 0x10, R157 ;  /* 0x000000109cdf7819 */ /* 0x000fe2000000129d */
[--C-:B------:R-:W-:Y:S01]  /*31b0*/  FADD.FTZ R134, R134, -R220.reuse ;  /* 0x800000dc86867221 */ /* 0x100fe20000010000 */
[----:B------:R-:W-:Y:S01]  /*31c0*/  F2FP.F16.F32.PACK_AB R121, RZ, R131 ;  /* 0x00000083ff79723e */ /* 0x000fe200000000ff */
[C---:B------:R-:W-:Y:S01]  /*31d0*/  FMUL.FTZ R131, R221.reuse, R128 ;  /* 0x00000080dd837220 */ /* 0x040fe20000410000 */
[C---:B------:R-:W-:Y:S01]  /*31e0*/  FMUL.FTZ R52, R221.reuse, R52 ;  /* 0x00000034dd347220 */ /* 0x040fe20000410000 */
[----:B------:R-:W-:Y:S01]  /*31f0*/  HFMA2 R117, R223.H0_H0, R117.H0_H0, R222.H0_H0 ;  /* 0x20000075df757231 */ /* 0x000fe200000408de */
[----:B------:R-:W-:Y:S01]  /*3200*/  SHF.R.U32.HI R222, RZ, 0x10, R209 ;  /* 0x00000010ffde7819 */ /* 0x000fe200000116d1 */
[----:B------:R-:W-:Y:S01]  /*3210*/  FMUL.FTZ R57, R221, R57 ;  /* 0x00000039dd397220 */ /* 0x000fe20000410000 */
[----:B------:R-:W-:Y:S01]  /*3220*/  SHF.R.U32.HI R223, RZ, 0x10, R161 ;  /* 0x00000010ffdf7819 */ /* 0x000fe200000116a1 */
[--C-:B------:R-:W-:Y:S01]  /*3230*/  FADD.FTZ R65, R65, -R220.reuse ;  /* 0x800000dc41417221 */ /* 0x100fe20000010000 */
        /* <DEDUP_REMOVED lines=8> */
[----:B------:R-:W-:Y:S01]  /*32c0*/  F2FP.F16.F32.PACK_AB R127, RZ, R131 ;  /* 0x00000083ff7f723e */ /* 0x000fe200000000ff */
[C---:B------:R-:W-:Y:S01]  /*32d0*/  FMUL.FTZ R131, R221.reuse, R134 ;  /* 0x00000086dd837220 */ /* 0x040fe20000410000 */
[----:B------:R-:W-:Y:S01]  /*32e0*/  F2FP.F16.F32.PACK_AB R126, RZ, R133 ;  /* 0x00000085ff7e723e */ /* 0x000fe200000000ff */
[----:B------:R-:W-:Y:S01]  /*32f0*/  HFMA2 R139, R223.H0_H0, R139.H0_H0, R222.H0_H0 ;  /* 0x2000008bdf8b7231 */ /* 0x000fe200000408de */
[----:B------:R-:W-:Y:S01]  /*3300*/  SHF.R.U32.HI R222, RZ, 0x10, R219 ;  /* 0x00000010ffde7819 */ /* 0x000fe200000116db */
[C---:B------:R-:W-:Y:S01]  /*3310*/  FMUL.FTZ R133, R221.reuse, R226 ;  /* 0x000000e2dd857220 */ /* 0x040fe20000410000 */
[----:B------:R-:W-:Y:S01]  /*3320*/  SHF.R.U32.HI R223, RZ, 0x10, R171 ;  /* 0x00000010ffdf7819 */ /* 0x000fe200000116ab */
[C---:B------:R-:W-:Y:S01]  /*3330*/  FMUL.FTZ R134, R221.reuse, R228 ;  /* 0x000000e4dd867220 */ /* 0x040fe20000410000 */
[----:B------:R-:W-:Y:S01]  /*3340*/  F2FP.F16.F32.PACK_AB R52, RZ, R52 ;  /* 0x00000034ff34723e */ /* 0x000fe200000000ff */
[----:B------:R-:W-:Y:S01]  /*3350*/  FADD.FTZ R136, R136, -R220 ;  /* 0x800000dc88887221 */ /* 0x000fe20000010000 */
[----:B------:R-:W-:Y:S01]  /*3360*/  SHF.R.U32.HI R226, RZ, 0x10, R29 ;  /* 0x00000010ffe27819 */ /* 0x000fe2000001161d */
[----:B------:R-:W-:Y:S01]  /*3370*/  HFMA2 R147, R223.H0_H0, R147.H0_H0, R222.H0_H0 ;  /* 0x20000093df937231 */ /* 0x000fe200000408de */
[----:B------:R-:W-:Y:S01]  /*3380*/  F2FP.F16.F32.PACK_AB R57, RZ, R57 ;  /* 0x00000039ff39723e */ /* 0x000fe200000000ff */
[----:B------:R-:W-:Y:S01]  /*3390*/  FMUL.FTZ R56, R221, R56 ;  /* 0x00000038dd387220 */ /* 0x000fe20000410000 */
[----:B------:R-:W-:Y:S01]  /*33a0*/  SHF.R.U64 R228, R30, 0x10, R31 ;  /* 0x000000101ee47819 */ /* 0x000fe2000000121f */
[----:B------:R-:W-:Y:S01]  /*33b0*/  HFMA2 R53, R226.H0_H0, R53.H0_H0, R227.H0_H0 ;  /* 0x20000035e2357231 */ /* 0x000fe200000408e3 */
[----:B------:R-:W-:Y:S01]  /*33c0*/  LOP3.LUT R222, R54, 0xffff, RZ, 0xc0, !PT ;  /* 0x0000ffff36de7812 */ /* 0x000fe200078ec0ff */
[----:B------:R-:W-:-:S02]  /*33d0*/  HFMA2 R52, R28.H0_H0, R52.H0_H0, R172.H0_H0 ;  /* 0x200000341c347231 */ /* 0x000fc400000408ac */
[C---:B------:R-:W-:Y:S01]  /*33e0*/  FMUL.FTZ R62, R221.reuse, R62 ;  /* 0x0000003edd3e7220 */ /* 0x040fe20000410000 */
[----:B------:R-:W-:Y:S01]  /*33f0*/  HFMA2 R57, R228.H0_H0, R57.H0_H0, R229.H0_H0 ;  /* 0x20000039e4397231 */ /* 0x000fe200000408e5 */
[----:B------:R-:W-:Y:S01]  /*3400*/  SHF.R.U64 R227, R176, 0x10, R177 ;  /* 0x00000010b0e37819 */ /* 0x000fe200000012b1 */
[--C-:B------:R-:W-:Y:S01]  /*3410*/  FADD.FTZ R64, R64, -R220.reuse ;  /* 0x800000dc40407221 */ /* 0x100fe20000010000 */
[----:B------:R-:W-:Y:S01]  /*3420*/  SHF.R.U64 R226, R32, 0x10, R33 ;  /* 0x0000001020e27819 */ /* 0x000fe20000001221 */
[--C-:B------:R-:W-:Y:S01]  /*3430*/  FADD.FTZ R138, R138, -R220.reuse ;  /* 0x800000dc8a8a7221 */ /* 0x100fe20000010000 */
[----:B------:R-:W-:Y:S01]  /*3440*/  SHF.L.U32 R223, R222, 0x10, RZ ;  /* 0x00000010dedf7819 */ /* 0x000fe200000006ff */
[----:B------:R-:W-:Y:S01]  /*3450*/  FMUL.FTZ R136, R221, R136 ;  /* 0x00000088dd887220 */ /* 0x000fe20000410000 */
[----:B------:R-:W-:Y:S01]  /*3460*/  F2FP.F16.F32.PACK_AB R65, RZ, R65 ;  /* 0x00000041ff41723e */ /* 0x000fe200000000ff */
[--C-:B------:R-:W-:Y:S01]  /*3470*/  FADD.FTZ R71, R71, -R220.reuse ;  /* 0x800000dc47477221 */ /* 0x100fe20000010000 */
[----:B------:R-:W-:Y:S01]  /*3480*/  SHF.R.U64 R230, R34, 0x10, R35 ;  /* 0x0000001022e67819 */ /* 0x000fe20000001223 */
[----:B------:R-:W-:Y:S01]  /*3490*/  FMUL.FTZ R232, R221, R232 ;  /* 0x000000e8dde87220 */ /* 0x000fe20000410000 */
[----:B------:R-:W-:Y:S01]  /*34a0*/  F2FP.F16.F32.PACK_AB R56, RZ, R56 ;  /* 0x00000038ff38723e */ /* 0x000fe200000000ff */
[----:B------:R-:W-:Y:S01]  /*34b0*/  FADD.FTZ R73, R73, -R220 ;  /* 0x800000dc49497221 */ /* 0x000fe20000010000 */
[----:B------:R-:W-:Y:S01]  /*34c0*/  LOP3.LUT R54, R223, 0xffff, R52, 0xf8, !PT ;  /* 0x0000ffffdf367812 */ /* 0x000fe200078ef834 */
[----:B------:R-:W-:Y:S01]  /*34d0*/  FMUL.FTZ R64, R221, R64 ;  /* 0x00000040dd407220 */ /* 0x000fe20000410000 */
[----:B------:R-:W-:Y:S01]  /*34e0*/  F2FP.F16.F32.PACK_AB R62, RZ, R62 ;  /* 0x0000003eff3e723e */ /* 0x000fe200000000ff */
[----:B------:R-:W-:Y:S01]  /*34f0*/  HFMA2 R63, R226.H0_H0, R63.H0_H0, R227.H0_H0 ;  /* 0x2000003fe23f7231 */ /* 0x000fe200000408e3 */
[----:B------:R-:W-:Y:S01]  /*3500*/  LOP3.LUT R52, R57, 0xffff, RZ, 0xc0, !PT ;  /* 0x0000ffff39347812 */ /* 0x000fe200078ec0ff */
[----:B------:R-:W-:Y:S01]  /*3510*/  FMUL.FTZ R137, R221, R138 ;  /* 0x0000008add897220 */ /* 0x000fe20000410000 */
[----:B------:R-:W-:-:S02]  /*3520*/  HFMA2 R60, R31.H0_H0, R60.H0_H0, R175.H0_H0 ;  /* 0x2000003c1f3c7231 */ /* 0x000fc400000408af */
[C---:B------:R-:W-:Y:S01]  /*3530*/  FMUL.FTZ R71, R221.reuse, R71 ;  /* 0x00000047dd477220 */ /* 0x040fe20000410000 */
[----:B------:R-:W-:Y:S01]  /*3540*/  F2FP.F16.F32.PACK_AB R138, RZ, R136 ;  /* 0x00000088ff8a723e */ /* 0x000fe200000000ff */
[----:B------:R-:W-:Y:S01]  /*3550*/  HFMA2 R65, R230.H0_H0, R65.H0_H0, R231.H0_H0 ;  /* 0x20000041e6417231 */ /* 0x000fe200000408e7 */
[----:B------:R-:W-:Y:S01]  /*3560*/  SHF.R.U32.HI R229, RZ, 0x10, R177 ;  /* 0x00000010ffe57819 */ /* 0x000fe200000116b1 */
[----:B------:R-:W-:Y:S01]  /*3570*/  FMUL.FTZ R73, R221, R73 ;  /* 0x00000049dd497220 */ /* 0x000fe20000410000 */
[----:B------:R-:W-:Y:S01]  /*3580*/  SHF.R.U32.HI R228, RZ, 0x10, R33 ;  /* 0x00000010ffe47819 */ /* 0x000fe20000011621 */
[----:B------:R-:W-:Y:S01]  /*3590*/  HFMA2 R56, R30.H0_H0, R56.H0_H0, R174.H0_H0 ;  /* 0x200000381e387231 */ /* 0x000fe200000408ae */
[----:B------:R-:W-:Y:S01]  /*35a0*/  F2FP.F16.F32.PACK_AB R136, RZ, R232 ;  /* 0x000000e8ff88723e */ /* 0x000fe200000000ff */
[--C-:B------:R-:W-:Y:S01]  /*35b0*/  FADD.FTZ R81, R81, -R220.reuse ;  /* 0x800000dc51517221 */ /* 0x100fe20000010000 */
[----:B------:R-:W-:Y:S01]  /*35c0*/  SHF.R.U32.HI R232, RZ, 0x10, R179 ;  /* 0x00000010ffe87819 */ /* 0x000fe200000116b3 */
[----:B------:R-:W-:Y:S01]  /*35d0*/  HFMA2 R62, R33.H0_H0, R62.H0_H0, R177.H0_H0 ;  /* 0x2000003e213e7231 */ /* 0x000fe200000408b1 */
[----:B------:R-:W-:Y:S01]  /*35e0*/  SHF.L.U32 R223, R52, 0x10, RZ ;  /* 0x0000001034df7819 */ /* 0x000fe200000006ff */
[--C-:B------:R-:W-:Y:S01]  /*35f0*/  FADD.FTZ R70, R70, -R220.reuse ;  /* 0x800000dc46467221 */ /* 0x100fe20000010000 */
[----:B------:R-:W-:Y:S01]  /*3600*/  F2FP.F16.F32.PACK_AB R64, RZ, R64 ;  /* 0x00000040ff40723e */ /* 0x000fe200000000ff */
[----:B------:R-:W-:Y:S01]  /*3610*/  HFMA2 R61, R228.H0_H0, R61.H0_H0, R229.H0_H0 ;  /* 0x2000003de43d7231 */ /* 0x000fe200000408e5 */
[----:B------:R-:W-:Y:S01]  /*3620*/  LOP3.LUT R63, R63, 0xffff, RZ, 0xc0, !PT ;  /* 0x0000ffff3f3f7812 */ /* 0x000fe200078ec0ff */
[--C-:B------:R-:W-:Y:S01]  /*3630*/  FADD.FTZ R83, R83, -R220.reuse ;  /* 0x800000dc53537221 */ /* 0x100fe20000010000 */
[----:B------:R-:W-:Y:S01]  /*3640*/  LOP3.LUT R57, R60, 0xffff, RZ, 0xc0, !PT ;  /* 0x0000ffff3c397812 */ /* 0x000fe200078ec0ff */
[C---:B------:R-:W-:Y:S01]  /*3650*/  FMUL.FTZ R81, R221.reuse, R81 ;  /* 0x00000051dd517220 */ /* 0x040fe20000410000 */
[----:B------:R-:W-:Y:S01]  /*3660*/  F2FP.F16.F32.PACK_AB R71, RZ, R71 ;  /* 0x00000047ff47723e */ /* 0x000fe200000000ff */
[----:B------:R-:W-:Y:S01]  /*3670*/  HFMA2 R59, R32.H0_H0, R59.H0_H0, R176.H0_H0 ;  /* 0x2000003b203b7231 */ /* 0x000fe200000408b0 */
[----:B------:R-:W-:Y:S01]  /*3680*/  SHF.R.U32.HI R227, RZ, 0x10, R181 ;  /* 0x00000010ffe37819 */ /* 0x000fe200000116b5 */
[----:B------:R-:W-:Y:S01]  /*3690*/  HFMA2 R66, R233.H0_H0, R66.H0_H0, R232.H0_H0 ;  /* 0x20000042e9427231 */ /* 0x000fe200000408e8 */
[----:B------:R-:W-:Y:S01]  /*36a0*/  SHF.R.U32.HI R226, RZ, 0x10, R37 ;  /* 0x00000010ffe27819 */ /* 0x000fe20000011625 */
[----:B------:R-:W-:Y:S01]  /*36b0*/  FMUL.FTZ R70, R221, R70 ;  /* 0x00000046dd467220 */ /* 0x000fe20000410000 */
[----:B------:R-:W-:Y:S01]  /*36c0*/  SHF.L.U64.HI R60, R52, 0x10, RZ ;  /* 0x00000010343c7819 */ /* 0x000fe200000102ff */
[----:B------:R-:W-:Y:S01]  /*36d0*/  HFMA2 R64, R34.H0_H0, R64.H0_H0, R178.H0_H0 ;  /* 0x2000004022407231 */ /* 0x000fe200000408b2 */
[----:B------:R-:W-:Y:S01]  /*36e0*/  LOP3.LUT R65, R65, 0xffff, RZ, 0xc0, !PT ;  /* 0x0000ffff41417812 */ /* 0x000fe200078ec0ff */
[----:B------:R-:W-:Y:S01]  /*36f0*/  FADD.FTZ R78, R78, -R220 ;  /* 0x800000dc4e4e7221 */ /* 0x000fe20000010000 */
[----:B------:R-:W-:Y:S01]  /*3700*/  F2FP.F16.F32.PACK_AB R73, RZ, R73 ;  /* 0x00000049ff49723e */ /* 0x000fe200000000ff */
[----:B------:R-:W-:Y:S01]  /*3710*/  HFMA2 R68, R35.H0_H0, R68.H0_H0, R179.H0_H0 ;  /* 0x2000004423447231 */ /* 0x000fe200000408b3 */
[----:B------:R-:W-:Y:S01]  /*3720*/  SHF.R.U64 R229, R182, 0x10, R183 ;  /* 0x00000010b6e57819 */ /* 0x000fe200000012b7 */
[----:B------:R-:W-:Y:S01]  /*3730*/  FMUL.FTZ R83, R221, R83 ;  /* 0x00000053dd537220 */ /* 0x000fe20000410000 */
[----:B------:R-:W-:Y:S01]  /*3740*/  SHF.R.U64 R228, R38, 0x10, R39 ;  /* 0x0000001026e47819 */ /* 0x000fe20000001227 */
[----:B------:R-:W-:Y:S01]  /*3750*/  HFMA2 R71, R226.H0_H0, R71.H0_H0, R227.H0_H0 ;  /* 0x20000047e2477231 */ /* 0x000fe200000408e3 */
[----:B------:R-:W-:Y:S01]  /*3760*/  LOP3.LUT R52, R223, 0xffff, R56, 0xf8, !PT ;  /* 0x0000ffffdf347812 */ /* 0x000fe200078ef838 */
[--C-:B------:R-:W-:Y:S01]  /*3770*/  FADD.FTZ R95, R95, -R220.reuse ;  /* 0x800000dc5f5f7221 */ /* 0x100fe20000010000 */
[----:B------:R-:W-:Y:S01]  /*3780*/  SHF.L.U32 R56, R63, 0x10, RZ ;  /* 0x000000103f387819 */ /* 0x000fe200000006ff */
[----:B------:R-:W-:Y:S01]  /*3790*/  HFMA2 R73, R228.H0_H0, R73.H0_H0, R229.H0_H0 ;  /* 0x20000049e4497231 */ /* 0x000fe200000408e5 */
[----:B------:R-:W-:Y:S01]  /*37a0*/  SHF.R.U32.HI R230, RZ, 0x10, R183 ;  /* 0x00000010ffe67819 */ /* 0x000fe200000116b7 */
[--C-:B------:R-:W-:Y:S01]  /*37b0*/  FADD.FTZ R93, R93, -R220.reuse ;  /* 0x800000dc5d5d7221 */ /* 0x100fe20000010000 */
[----:B------:R-:W-:Y:S01]  /*37c0*/  SHF.R.U32.HI R231, RZ, 0x10, R39 ;  /* 0x00000010ffe77819 */ /* 0x000fe20000011627 */
[----:B------:R-:W-:Y:S01]  /*37d0*/  FMUL.FTZ R78, R221, R78 ;  /* 0x0000004edd4e7220 */ /* 0x000fe20000410000 */
[----:B------:R-:W-:Y:S01]  /*37e0*/  SHF.R.U64 R232, R184, 0x10, R185 ;  /* 0x00000010b8e87819 */ /* 0x000fe200000012b9 */
[----:B------:R-:W-:Y:S01]  /*37f0*/  HFMA2 R67, R36.H0_H0, R67.H0_H0, R180.H0_H0 ;  /* 0x2000004324437231 */ /* 0x000fe200000408b4 */
[----:B------:R-:W-:Y:S01]  /*3800*/  SHF.R.U64 R233, R40, 0x10, R41 ;  /* 0x0000001028e97819 */ /* 0x000fe20000001229 */
[----:B------:R-:W-:Y:S01]  /*3810*/  HFMA2 R74, R231.H0_H0, R74.H0_H0, R230.H0_H0 ;  /* 0x2000004ae74a7231 */ /* 0x000fe200000408e6 */
[----:B------:R-:W-:Y:S01]  /*3820*/  LOP3.LUT R62, R62, 0xffff, RZ, 0xc0, !PT ;  /* 0x0000ffff3e3e7812 */ /* 0x000fe200078ec0ff */
[--C-:B------:R-:W-:Y:S01]  /*3830*/  FADD.FTZ R84, R84, -R220.reuse ;  /* 0x800000dc54547221 */ /* 0x100fe20000010000 */
[----:B------:R-:W-:Y:S01]  /*3840*/  SHF.L.U64.HI R223, R63, 0x10, RZ ;  /* 0x000000103fdf7819 */ /* 0x000fe200000102ff */
[----:B------:R-:W-:Y:S01]  /*3850*/  HFMA2 R80, R233.H0_H0, R80.H0_H0, R232.H0_H0 ;  /* 0x20000050e9507231 */ /* 0x000fe200000408e8 */
[----:B------:R-:W-:Y:S01]  /*3860*/  SHF.L.U32 R63, R65, 0x10, RZ ;  /* 0x00000010413f7819 */ /* 0x000fe200000006ff */
[C---:B------:R-:W-:Y:S01]  /*3870*/  FMUL.FTZ R95, R221.reuse, R95 ;  /* 0x0000005fdd5f7220 */ /* 0x040fe20000410000 */
[----:B------:R-:W-:Y:S01]  /*3880*/  F2FP.F16.F32.PACK_AB R81, RZ, R81 ;  /* 0x00000051ff51723e */ /* 0x000fe200000000ff */
[----:B------:R-:W-:Y:S01]  /*3890*/  HFMA2 R72, R39.H0_H0, R72.H0_H0, R183.H0_H0 ;  /* 0x2000004827487231 */ /* 0x000fe200000408b7 */
[----:B------:R-:W-:Y:S01]  /*38a0*/  SHF.R.U64 R227, R186, 0x10, R187 ;  /* 0x00000010bae37819 */ /* 0x000fe200000012bb */
[--C-:B------:R-:W-:Y:S01]  /*38b0*/  FADD.FTZ R94, R94, -R220.reuse ;  /* 0x800000dc5e5e7221 */ /* 0x100fe20000010000 */
[----:B------:R-:W-:Y:S01]  /*38c0*/  SHF.R.U64 R226, R42, 0x10, R43 ;  /* 0x000000102ae27819 */ /* 0x000fe2000000122b */
[C---:B------:R-:W-:Y:S01]  /*38d0*/  FMUL.FTZ R93, R221.reuse, R93 ;  /* 0x0000005ddd5d7220 */ /* 0x040fe20000410000 */
[----:B------:R-:W-:Y:S01]  /*38e0*/  LOP3.LUT R56, R56, 0xffff, R59, 0xf8, !PT ;  /* 0x0000ffff38387812 */ /* 0x000fe200078ef83b */
[----:B------:R-:W-:Y:S01]  /*38f0*/  FMUL.FTZ R84, R221, R84 ;  /* 0x00000054dd547220 */ /* 0x000fe20000410000 */
[----:B------:R-:W-:Y:S01]  /*3900*/  LOP3.LUT R69, R69, 0xffff, RZ, 0xc0, !PT ;  /* 0x0000ffff45457812 */ /* 0x000fe200078ec0ff */
[----:B------:R-:W-:Y:S01]  /*3910*/  HFMA2 R81, R226.H0_H0, R81.H0_H0, R227.H0_H0 ;  /* 0x20000051e2517231 */ /* 0x000fe200000408e3 */
[----:B------:R-:W-:Y:S01]  /*3920*/  LOP3.LUT R59, R62, 0xffff0000, R223, 0xf8, !PT ;  /* 0xffff00003e3b7812 */ /* 0x000fe200078ef8df */
[----:B------:R-:W-:Y:S01]  /*3930*/  FMUL.FTZ R94, R221, R94 ;  /* 0x0000005edd5e7220 */ /* 0x000fe20000410000 */
[----:B------:R-:W-:Y:S01]  /*3940*/  F2FP.F16.F32.PACK_AB R70, RZ, R70 ;  /* 0x00000046ff46723e */ /* 0x000fe200000000ff */
[----:B------:R-:W-:Y:S01]  /*3950*/  FADD.FTZ R102, R102, -R220 ;  /* 0x800000dc66667221 */ /* 0x000fe20000010000 */
[----:B------:R-:W-:Y:S01]  /*3960*/  LOP3.LUT R62, R63, 0xffff, R64, 0xf8, !PT ;  /* 0x0000ffff3f3e7812 */ /* 0x000fe200078ef840 */
[----:B------:R-:W-:Y:S01]  /*3970*/  FADD.FTZ R113, R113, -R220 ;  /* 0x800000dc71717221 */ /* 0x000fe20000010000 */
[----:B------:R-:W-:Y:S01]  /*3980*/  SHF.R.U64 R230, R188, 0x10, R189 ;  /* 0x00000010bce67819 */ /* 0x000fe200000012bd */
[----:B------:R-:W-:Y:S01]  /*3990*/  HFMA2 R70, R37.H0_H0, R70.H0_H0, R181.H0_H0 ;  /* 0x2000004625467231 */ /* 0x000fe200000408b5 */
[----:B------:R-:W-:Y:S01]  /*39a0*/  SHF.R.U64 R231, R44, 0x10, R45 ;  /* 0x000000102ce77819 */ /* 0x000fe2000000122d */
[----:B------:R-:W-:Y:S01]  /*39b0*/  HFMA2 R77, R42.H0_H0, R77.H0_H0, R186.H0_H0 ;  /* 0x2000004d2a4d7231 */ /* 0x000fe200000408ba */
[----:B------:R-:W-:Y:S01]  /*39c0*/  SHF.R.U32.HI R232, RZ, 0x10, R189 ;  /* 0x00000010ffe87819 */ /* 0x000fe200000116bd */
[----:B------:R-:W-:Y:S01]  /*39d0*/  HFMA2 R85, R43.H0_H0, R85.H0_H0, R187.H0_H0 ;  /* 0x200000552b557231 */ /* 0x000fe200000408bb */
[----:B------:R-:W-:Y:S01]  /*39e0*/  SHF.R.U32.HI R233, RZ, 0x10, R45 ;  /* 0x00000010ffe97819 */ /* 0x000fe2000001162d */
[----:B------:R-:W-:Y:S01]  /*39f0*/  HFMA2 R82, R231.H0_H0, R82.H0_H0, R230.H0_H0 ;  /* 0x20000052e7527231 */ /* 0x000fe200000408e6 */
[----:B------:R-:W-:Y:S01]  /*3a00*/  LOP3.LUT R57, R57, 0xffff0000, R60, 0xf8, !PT ;  /* 0xffff000039397812 */ /* 0x000fe200078ef83c */
[C---:B------:R-:W-:Y:S01]  /*3a10*/  FMUL.FTZ R102, R221.reuse, R102 ;  /* 0x00000066dd667220 */ /* 0x040fe20000410000 */
[----:B------:R-:W-:Y:S01]  /*3a20*/  LOP3.LUT R63, R68, 0xffff, RZ, 0xc0, !PT ;  /* 0x0000ffff443f7812 */ /* 0x000fe200078ec0ff */
[----:B------:R-:W-:Y:S01]  /*3a30*/  HFMA2 R90, R233.H0_H0, R90.H0_H0, R232.H0_H0 ;  /* 0x2000005ae95a7231 */ /* 0x000fe200000408e8 */
[----:B------:R-:W-:Y:S01]  /*3a40*/  F2FP.F16.F32.PACK_AB R83, RZ, R83 ;  /* 0x00000053ff53723e */ /* 0x000fe200000000ff */
[----:B------:R-:W-:Y:S01]  /*3a50*/  FMUL.FTZ R113, R221, R113 ;  /* 0x00000071dd717220 */ /* 0x000fe20000410000 */
[----:B------:R-:W-:Y:S01]  /*3a60*/  SHF.R.U32.HI R229, RZ, 0x10, R187 ;  /* 0x00000010ffe57819 */ /* 0x000fe200000116bb */
[----:B------:R-:W-:Y:S01]  /*3a70*/  HFMA2 R79, R40.H0_H0, R79.H0_H0, R184.H0_H0 ;  /* 0x2000004f284f7231 */ /* 0x000fe200000408b8 */
[----:B------:R-:W-:Y:S01]  /*3a80*/  SHF.R.U32.HI R228, RZ, 0x10, R43 ;  /* 0x00000010ffe47819 */ /* 0x000fe2000001162b */
[----:B------:R-:W-:Y:S01]  /*3a90*/  HFMA2 R86, R47.H0_H0, R86.H0_H0, R191.H0_H0 ;  /* 0x200000562f567231 */ /* 0x000fe200000408bf */
[----:B------:R-:W-:Y:S01]  /*3aa0*/  SHF.L.U64.HI R68, R65, 0x10, RZ ;  /* 0x0000001041447819 */ /* 0x000fe200000102ff */
[----:B------:R-:W-:Y:S01]  /*3ab0*/  HFMA2 R100, R50.H0_H0, R100.H0_H0, R194.H0_H0 ;  /* 0x2000006432647231 */ /* 0x000fe200000408c2 */
[----:B------:R-:W-:Y:S01]  /*3ac0*/  SHF.L.U32 R60, R69, 0x10, RZ ;  /* 0x00000010453c7819 */ /* 0x000fe200000006ff */
[----:B------:R-:W-:Y:S01]  /*3ad0*/  HFMA2 R83, R228.H0_H0, R83.H0_H0, R229.H0_H0 ;  /* 0x20000053e4537231 */ /* 0x000fe200000408e5 */
[----:B------:R-:W-:Y:S01]  /*3ae0*/  LOP3.LUT R73, R73, 0xffff, RZ, 0xc0, !PT ;  /* 0x0000ffff49497812 */ /* 0x000fe200078ec0ff */
[----:B------:R-:W-:Y:S01]  /*3af0*/  HFMA2 R96, R51.H0_H0, R96.H0_H0, R195.H0_H0 ;  /* 0x2000006033607231 */ /* 0x000fe200000408c3 */
[----:B------:R-:W-:Y:S01]  /*3b00*/  F2FP.F16.F32.PACK_AB R78, RZ, R78 ;  /* 0x0000004eff4e723e */ /* 0x000fe200000000ff */
[----:B------:R-:W-:Y:S01]  /*3b10*/  FADD.FTZ R116, R116, -R220 ;  /* 0x800000dc74747221 */ /* 0x000fe20000010000 */
[----:B------:R-:W-:Y:S01]  /*3b20*/  LOP3.LUT R63, R63, 0xffff0000, R68, 0xf8, !PT ;  /* 0xffff00003f3f7812 */ /* 0x000fe200078ef844 */
[----:B------:R-:W-:Y:S01]  /*3b30*/  HFMA2 R75, R38.H0_H0, R75.H0_H0, R182.H0_H0 ;  /* 0x2000004b264b7231 */ /* 0x000fe200000408b6 */
[----:B------:R-:W-:Y:S01]  /*3b40*/  LOP3.LUT R60, R60, 0xffff, R67, 0xf8, !PT ;  /* 0x0000ffff3c3c7812 */ /* 0x000fe200078ef843 */
[----:B------:R-:W-:Y:S01]  /*3b50*/  HFMA2 R78, R41.H0_H0, R78.H0_H0, R185.H0_H0 ;  /* 0x2000004e294e7231 */ /* 0x000fe200000408b9 */
[----:B------:R-:W-:Y:S01]  /*3b60*/  F2FP.F16.F32.PACK_AB R95, RZ, R95 ;  /* 0x0000005fff5f723e */ /* 0x000fe200000000ff */
[----:B------:R-:W-:Y:S01]  /*3b70*/  HFMA2 R88, R45.H0_H0, R88.H0_H0, R189.H0_H0 ;  /* 0x200000582d587231 */ /* 0x000fe200000408bd */
[----:B------:R-:W-:Y:S01]  /*3b80*/  SHF.R.U32.HI R226, RZ, 0x10, R191 ;  /* 0x00000010ffe27819 */ /* 0x000fe200000116bf */
[----:B------:R-:W-:Y:S01]  /*3b90*/  HFMA2 R89, R46.H0_H0, R89.H0_H0, R190.H0_H0 ;  /* 0x200000592e597231 */ /* 0x000fe200000408be */
        /* <DEDUP_REMOVED lines=8> */
[----:B------:R-:W-:Y:S01]  /*3c20*/  SHF.R.U64 R232, R50, 0x10, R51 ;  /* 0x0000001032e87819 */ /* 0x000fe20000001233 */
[----:B------:R-:W-:Y:S01]  /*3c30*/  HFMA2 R95, R230.H0_H0, R95.H0_H0, R231.H0_H0 ;  /* 0x2000005fe65f7231 */ /* 0x000fe200000408e7 */
[----:B------:R-:W-:Y:S01]  /*3c40*/  LOP3.LUT R67, R72, 0xffff, RZ, 0xc0, !PT ;  /* 0x0000ffff48437812 */ /* 0x000fe200078ec0ff */
[----:B------:R-:W-:Y:S01]  /*3c50*/  HFMA2 R114, R154.H0_H0, R114.H0_H0, R202.H0_H0 ;  /* 0x200000729a727231 */ /* 0x000fe200000408ca */
[----:B------:R-:W-:Y:S01]  /*3c60*/  SHF.L.U64.HI R68, R73, 0x10, RZ ;  /* 0x0000001049447819 */ /* 0x000fe200000102ff */
[----:B------:R-:W-:Y:S01]  /*3c70*/  HFMA2 R99, R232.H0_H0, R99.H0_H0, R233.H0_H0 ;  /* 0x20000063e8637231 */ /* 0x000fe200000408e9 */
[----:B------:R-:W-:Y:S01]  /*3c80*/  F2FP.F16.F32.PACK_AB R93, RZ, R93 ;  /* 0x0000005dff5d723e */ /* 0x000fe200000000ff */
[----:B------:R-:W-:Y:S01]  /*3c90*/  HFMA2 R111, R155.H0_H0, R111.H0_H0, R203.H0_H0 ;  /* 0x2000006f9b6f7231 */ /* 0x000fe200000408cb */
[----:B------:R-:W-:Y:S01]  /*3ca0*/  SHF.R.U64 R229, R192, 0x10, R193 ;  /* 0x00000010c0e57819 */ /* 0x000fe200000012c1 */
[--C-:B------:R-:W-:Y:S01]  /*3cb0*/  FADD.FTZ R234, R141, -R220.reuse ;  /* 0x800000dc8dea7221 */ /* 0x100fe20000010000 */
        /* <DEDUP_REMOVED lines=9> */
[----:B------:R-:W-:Y:S01]  /*3d50*/  FADD.FTZ R142, R142, -R220 ;  /* 0x800000dc8e8e7221 */ /* 0x000fe20000010000 */
[----:B------:R-:W-:Y:S01]  /*3d60*/  LOP3.LUT R67, R67, 0xffff0000, R68, 0xf8, !PT ;  /* 0xffff000043437812 */ /* 0x000fe200078ef844 */
[----:B------:R-:W-:Y:S01]  /*3d70*/  FMUL.FTZ R141, R221, R234 ;  /* 0x000000eadd8d7220 */ /* 0x000fe20000410000 */
[----:B------:R-:W-:Y:S01]  /*3d80*/  F2FP.F16.F32.PACK_AB R94, RZ, R94 ;  /* 0x0000005eff5e723e */ /* 0x000fe200000000ff */
[----:B------:R-:W-:Y:S01]  /*3d90*/  HFMA2 R84, R44.H0_H0, R84.H0_H0, R188.H0_H0 ;  /* 0x200000542c547231 */ /* 0x000fe200000408bc */
[----:B------:R-:W-:Y:S01]  /*3da0*/  LOP3.LUT R80, R80, 0xffff, RZ, 0xc0, !PT ;  /* 0x0000ffff50507812 */ /* 0x000fe200078ec0ff */
[--C-:B------:R-:W-:Y:S01]  /*3db0*/  FADD.FTZ R238, R145, -R220.reuse ;  /* 0x800000dc91ee7221 */ /* 0x100fe20000010000 */
[----:B------:R-:W-:Y:S01]  /*3dc0*/  SHF.L.U32 R68, R81, 0x10, RZ ;  /* 0x0000001051447819 */ /* 0x000fe200000006ff */
[----:B------:R-:W-:Y:S01]  /*3dd0*/  HFMA2 R94, R49.H0_H0, R94.H0_H0, R193.H0_H0 ;  /* 0x2000005e315e7231 */ /* 0x000fe200000408c1 */
[----:B------:R-:W-:Y:S01]  /*3de0*/  SHF.R.U64 R226, R148, 0x10, R149 ;  /* 0x0000001094e27819 */ /* 0x000fe20000001295 */
[----:B------:R-:W-:Y:S01]  /*3df0*/  HFMA2 R120, R157.H0_H0, R120.H0_H0, R205.H0_H0 ;  /* 0x200000789d787231 */ /* 0x000fe200000408cd */
[--C-:B------:R-:W-:Y:S01]  /*3e00*/  SHF.R.U64 R233, R196, 0x10, R197.reuse ;  /* 0x00000010c4e97819 */ /* 0x100fe200000012c5 */
[----:B------:R-:W-:Y:S01]  /*3e10*/  HFMA2 R128, R161.H0_H0, R128.H0_H0, R209.H0_H0 ;  /* 0x20000080a1807231 */ /* 0x000fe200000408d1 */
[----:B------:R-:W-:Y:S01]  /*3e20*/  SHF.R.U32.HI R232, RZ, 0x10, R197 ;  /* 0x00000010ffe87819 */ /* 0x000fe200000116c5 */
[----:B------:R-:W-:Y:S01]  /*3e30*/  FADD.FTZ R140, R140, -R220 ;  /* 0x800000dc8c8c7221 */ /* 0x000fe20000010000 */
[----:B------:R-:W-:Y:S01]  /*3e40*/  SHF.R.U32.HI R231, RZ, 0x10, R149 ;  /* 0x00000010ffe77819 */ /* 0x000fe20000011695 */
[----:B------:R-:W-:Y:S01]  /*3e50*/  HFMA2 R103, R226.H0_H0, R103.H0_H0, R233.H0_H0 ;  /* 0x20000067e2677231 */ /* 0x000fe200000408e9 */
[----:B------:R-:W-:Y:S01]  /*3e60*/  LOP3.LUT R82, R82, 0xffff, RZ, 0xc0, !PT ;  /* 0x0000ffff52527812 */ /* 0x000fe200078ec0ff */
[C---:B------:R-:W-:Y:S01]  /*3e70*/  FMUL.FTZ R145, R221.reuse, R142 ;  /* 0x0000008edd917220 */ /* 0x040fe20000410000 */
[----:B------:R-:W-:Y:S01]  /*3e80*/  SHF.R.U64 R229, R198, 0x10, R199 ;  /* 0x00000010c6e57819 */ /* 0x000fe200000012c7 */
[----:B------:R-:W-:Y:S01]  /*3e90*/  HFMA2 R105, R231.H0_H0, R105.H0_H0, R232.H0_H0 ;  /* 0x20000069e7697231 */ /* 0x000fe200000408e8 */
[----:B------:R-:W-:Y:S01]  /*3ea0*/  SHF.R.U64 R230, R150, 0x10, R151 ;  /* 0x0000001096e67819 */ /* 0x000fe20000001297 */
[----:B------:R-:W-:Y:S01]  /*3eb0*/  FMUL.FTZ R142, R221, R238 ;  /* 0x000000eedd8e7220 */ /* 0x000fe20000410000 */
[----:B------:R-:W-:Y:S01]  /*3ec0*/  SHF.R.U32.HI R227, RZ, 0x10, R199 ;  /* 0x00000010ffe37819 */ /* 0x000fe200000116c7 */
[----:B------:R-:W-:Y:S01]  /*3ed0*/  HFMA2 R109, R152.H0_H0, R109.H0_H0, R200.H0_H0 ;  /* 0x2000006d986d7231 */ /* 0x000fe200000408c8 */
[----:B------:R-:W-:Y:S01]  /*3ee0*/  SHF.R.U32.HI R228, RZ, 0x10, R151 ;  /* 0x00000010ffe47819 */ /* 0x000fe20000011697 */
[----:B------:R-:W-:Y:S01]  /*3ef0*/  HFMA2 R104, R230.H0_H0, R104.H0_H0, R229.H0_H0 ;  /* 0x20000068e6687231 */ /* 0x000fe200000408e5 */
[----:B------:R-:W-:Y:S01]  /*3f00*/  LOP3.LUT R65, R65, 0xffff0000, R64, 0xf8, !PT ;  /* 0xffff000041417812 */ /* 0x000fe200078ef840 */
[----:B------:R-:W-:Y:S01]  /*3f10*/  FMUL.FTZ R140, R221, R140 ;  /* 0x0000008cdd8c7220 */ /* 0x000fe20000410000 */
[----:B------:R-:W-:Y:S01]  /*3f20*/  SHF.L.U32 R64, R73, 0x10, RZ ;  /* 0x0000001049407819 */ /* 0x000fe200000006ff */
[----:B------:R-:W-:Y:S01]  /*3f30*/  HFMA2 R106, R228.H0_H0, R106.H0_H0, R227.H0_H0 ;  /* 0x2000006ae46a7231 */ /* 0x000fe200000408e3 */
[----:B------:R-:W-:Y:S01]  /*3f40*/  LOP3.LUT R69, R78, 0xffff, RZ, 0xc0, !PT ;  /* 0x0000ffff4e457812 */ /* 0x000fe200078ec0ff */
[--C-:B------:R-:W-:Y:S01]  /*3f50*/  FADD.FTZ R144, R144, -R220.reuse ;  /* 0x800000dc90907221 */ /* 0x100fe20000010000 */
[----:B------:R-:W-:Y:S01]  /*3f60*/  SHF.L.U64.HI R78, R80, 0x10, RZ ;  /* 0x00000010504e7819 */ /* 0x000fe200000102ff */
[----:B------:R-:W-:Y:S01]  /*3f70*/  HFMA2 R138, R166.H0_H0, R138.H0_H0, R214.H0_H0 ;  /* 0x2000008aa68a7231 */ /* 0x000fe200000408d6 */
        /* <DEDUP_REMOVED lines=17> */
[C---:B------:R-:W-:Y:S01]  /*4090*/  FMUL.FTZ R143, R221.reuse, R236 ;  /* 0x000000ecdd8f7220 */ /* 0x040fe20000410000 */
[----:B------:R-:W-:Y:S01]  /*40a0*/  SHF.R.U64 R233, R152, 0x10, R153 ;  /* 0x0000001098e97819 */ /* 0x000fe20000001299 */
[----:B------:R-:W-:Y:S01]  /*40b0*/  FMUL.FTZ R146, R221, R146 ;  /* 0x00000092dd927220 */ /* 0x000fe20000410000 */
[----:B------:R-:W-:Y:S01]  /*40c0*/  LOP3.LUT R99, R99, 0xffff, RZ, 0xc0, !PT ;  /* 0x0000ffff63637812 */ /* 0x000fe200078ec0ff */
[----:B------:R-:W-:Y:S01]  /*40d0*/  HFMA2 R119, R158.H0_H0, R119.H0_H0, R206.H0_H0 ;  /* 0x200000779e777231 */ /* 0x000fe200000408ce */
[----:B------:R-:W-:Y:S01]  /*40e0*/  F2FP.F16.F32.PACK_AB R113, RZ, R113 ;  /* 0x00000071ff71723e */ /* 0x000fe200000000ff */
[----:B------:R-:W-:Y:S01]  /*40f0*/  HFMA2 R107, R233.H0_H0, R107.H0_H0, R232.H0_H0 ;  /* 0x2000006be96b7231 */ /* 0x000fe200000408e8 */
[----:B------:R-:W-:Y:S01]  /*4100*/  SHF.R.U64 R228, R202, 0x10, R203 ;  /* 0x00000010cae47819 */ /* 0x000fe200000012cb */
[----:B------:R-:W-:Y:S01]  /*4110*/  HFMA2 R125, R160.H0_H0, R125.H0_H0, R208.H0_H0 ;  /* 0x2000007da07d7231 */ /* 0x000fe200000408d0 */
[----:B------:R-:W-:Y:S01]  /*4120*/  SHF.R.U64 R229, R154, 0x10, R155 ;  /* 0x000000109ae57819 */ /* 0x000fe2000000129b */
[----:B------:R-:W-:Y:S01]  /*4130*/  HFMA2 R127, R162.H0_H0, R127.H0_H0, R210.H0_H0 ;  /* 0x2000007fa27f7231 */ /* 0x000fe200000408d2 */
[----:B------:R-:W-:-:S02]  /*4140*/  LOP3.LUT R69, R69, 0xffff0000, R78, 0xf8, !PT ;  /* 0xffff000045457812 */ /* 0x000fc400078ef84e */
[----:B------:R-:W-:Y:S01]  /*4150*/  LOP3.LUT R73, R73, 0xffff0000, R72, 0xf8, !PT ;  /* 0xffff000049497812 */ /* 0x000fe200078ef848 */
[----:B------:R-:W-:Y:S01]  /*4160*/  HFMA2 R113, R229.H0_H0, R113.H0_H0, R228.H0_H0 ;  /* 0x20000071e5717231 */ /* 0x000fe200000408e4 */
        /* <DEDUP_REMOVED lines=15> */
[----:B------:R-:W-:Y:S01]  /*4260*/  HFMA2 R115, R231.H0_H0, R115.H0_H0, R230.H0_H0 ;  /* 0x20000073e7737231 */ /* 0x000fe200000408e6 */
[----:B------:R-:W-:Y:S02]  /*4270*/  LOP3.LUT R77, R77, 0xffff0000, R84, 0xf8, !PT ;  /* 0xffff00004d4d7812 */ /* 0x000fe400078ef854 */
[----:B------:R-:W-:Y:S01]  /*4280*/  LOP3.LUT R82, R87, 0xffff, R100, 0xf8, !PT ;  /* 0x0000ffff57527812 */ /* 0x000fe200078ef864 */
[----:B------:R-:W-:Y:S01]  /*4290*/  HFMA2 R112, R226.H0_H0, R112.H0_H0, R227.H0_H0 ;  /* 0x20000070e2707231 */ /* 0x000fe200000408e3 */
        /* <DEDUP_REMOVED lines=12> */
[----:B------:R-:W-:Y:S01]  /*4360*/  HFMA2 R121, R229.H0_H0, R121.H0_H0, R228.H0_H0 ;  /* 0x20000079e5797231 */ /* 0x000fe200000408e4 */
[----:B------:R-:W-:-:S02]  /*4370*/  LOP3.LUT R85, R85, 0xffff0000, R84, 0xf8, !PT ;  /* 0xffff000055557812 */ /* 0x000fc400078ef854 */
[----:B------:R-:W-:Y:S02]  /*4380*/  LOP3.LUT R87, R87, 0xffff0000, R94, 0xf8, !PT ;  /* 0xffff000057577812 */ /* 0x000fe400078ef85e */
[----:B------:R-:W-:Y:S02]  /*4390*/  F2FP.F16.F32.PACK_AB R116, RZ, R116 ;  /* 0x00000074ff74723e */ /* 0x000fe400000000ff */
[----:B------:R-:W-:Y:S02]  /*43a0*/  SHF.R.U64 R231, R206, 0x10, R207 ;  /* 0x00000010cee77819 */ /* 0x000fe400000012cf */
[----:B------:R-:W-:Y:S01]  /*43b0*/  SHF.R.U64 R230, R158, 0x10, R159 ;  /* 0x000000109ee67819 */ /* 0x000fe2000000129f */
[----:B------:R-:W-:Y:S01]  /*43c0*/  HFMA2 R116, R156.H0_H0, R116.H0_H0, R204.H0_H0 ;  /* 0x200000749c747231 */ /* 0x000fe200000408cc */
[----:B------:R-:W-:Y:S02]  /*43d0*/  SHF.R.U64 R227, R208, 0x10, R209 ;  /* 0x00000010d0e37819 */ /* 0x000fe400000012d1 */
[----:B------:R-:W-:Y:S01]  /*43e0*/  SHF.R.U64 R226, R160, 0x10, R161 ;  /* 0x00000010a0e27819 */ /* 0x000fe200000012a1 */
[----:B------:R-:W-:Y:S01]  /*43f0*/  HFMA2 R124, R230.H0_H0, R124.H0_H0, R231.H0_H0 ;  /* 0x2000007ce67c7231 */ /* 0x000fe200000408e7 */
[----:B------:R-:W-:-:S02]  /*4400*/  LOP3.LUT R84, R81, 0xffff, R98, 0xf8, !PT ;  /* 0x0000ffff51547812 */ /* 0x000fc400078ef862 */
[----:B------:R-:W-:Y:S01]  /*4410*/  LOP3.LUT R89, R108, 0xffff, RZ, 0xc0, !PT ;  /* 0x0000ffff6c597812 */ /* 0x000fe200078ec0ff */
[----:B------:R-:W-:Y:S01]  /*4420*/  HFMA2 R122, R226.H0_H0, R122.H0_H0, R227.H0_H0 ;  /* 0x2000007ae27a7231 */ /* 0x000fe200000408e3 */
[----:B------:R-:W-:Y:S02]  /*4430*/  SHF.L.U64.HI R94, R107, 0x10, RZ ;  /* 0x000000106b5e7819 */ /* 0x000fe400000102ff */
[----:B------:R-:W-:Y:S02]  /*4440*/  SHF.L.U32 R81, R113, 0x10, RZ ;  /* 0x0000001071517819 */ /* 0x000fe400000006ff */
[----:B------:R-:W-:Y:S02]  /*4450*/  LOP3.LUT R117, R117, 0xffff, RZ, 0xc0, !PT ;  /* 0x0000ffff75757812 */ /* 0x000fe400078ec0ff */
[----:B------:R-:W-:Y:S02]  /*4460*/  LOP3.LUT R75, R75, 0xffff0000, R78, 0xf8, !PT ;  /* 0xffff00004b4b7812 */ /* 0x000fe400078ef84e */
[----:B------:R-:W-:-:S02]  /*4470*/  SHF.L.U32 R78, R93, 0x10, RZ ;  /* 0x000000105d4e7819 */ /* 0x000fc400000006ff */
[----:B------:R-:W-:Y:S02]  /*4480*/  LOP3.LUT R89, R89, 0xffff0000, R94, 0xf8, !PT ;  /* 0xffff000059597812 */ /* 0x000fe400078ef85e */
[----:B------:R-:W-:Y:S02]  /*4490*/  F2FP.F16.F32.PACK_AB R133, RZ, R133 ;  /* 0x00000085ff85723e */ /* 0x000fe400000000ff */
[----:B------:R-:W-:Y:S02]  /*44a0*/  SHF.R.U64 R228, R212, 0x10, R213 ;  /* 0x00000010d4e47819 */ /* 0x000fe400000012d5 */
[----:B------:R-:W-:Y:S02]  /*44b0*/  SHF.R.U64 R229, R164, 0x10, R165 ;  /* 0x00000010a4e57819 */ /* 0x000fe400000012a5 */
[----:B------:R-:W-:Y:S02]  /*44c0*/  LOP3.LUT R94, R81, 0xffff, R114, 0xf8, !PT ;  /* 0x0000ffff515e7812 */ /* 0x000fe400078ef872 */
[----:B------:R-:W-:Y:S01]  /*44d0*/  LOP3.LUT R93, R111, 0xffff, RZ, 0xc0, !PT ;  /* 0x0000ffff6f5d7812 */ /* 0x000fe200078ec0ff */
[----:B------:R-:W-:Y:S01]  /*44e0*/  HFMA2 R133, R229.H0_H0, R133.H0_H0, R228.H0_H0 ;  /* 0x20000085e5857231 */ /* 0x000fe200000408e4 */
[----:B------:R-:W-:-:S02]  /*44f0*/  SHF.L.U64.HI R96, R113, 0x10, RZ ;  /* 0x0000001071607819 */ /* 0x000fc400000102ff */
[----:B------:R-:W-:Y:S02]  /*4500*/  SHF.R.U32.HI R231, RZ, 0x10, R211 ;  /* 0x00000010ffe77819 */ /* 0x000fe400000116d3 */
[----:B------:R-:W-:Y:S02]  /*4510*/  SHF.R.U32.HI R230, RZ, 0x10, R163 ;  /* 0x00000010ffe67819 */ /* 0x000fe400000116a3 */
[----:B------:R-:W-:Y:S02]  /*4520*/  LOP3.LUT R104, R104, 0xffff, RZ, 0xc0, !PT ;  /* 0x0000ffff68687812 */ /* 0x000fe400078ec0ff */
[----:B------:R-:W-:Y:S01]  /*4530*/  SHF.L.U32 R81, R117, 0x10, RZ ;  /* 0x0000001075517819 */ /* 0x000fe200000006ff */
[----:B------:R-:W-:Y:S01]  /*4540*/  HFMA2 R132, R230.H0_H0, R132.H0_H0, R231.H0_H0 ;  /* 0x20000084e6847231 */ /* 0x000fe200000408e7 */
[----:B------:R-:W-:Y:S02]  /*4550*/  F2FP.F16.F32.PACK_AB R131, RZ, R131 ;  /* 0x00000083ff83723e */ /* 0x000fe400000000ff */
[----:B------:R-:W-:-:S02]  /*4560*/  LOP3.LUT R78, R78, 0xffff, R91, 0xf8, !PT ;  /* 0x0000ffff4e4e7812 */ /* 0x000fc400078ef85b */
[----:B------:R-:W-:Y:S01]  /*4570*/  LOP3.LUT R93, R93, 0xffff0000, R96, 0xf8, !PT ;  /* 0xffff00005d5d7812 */ /* 0x000fe200078ef860 */
[----:B------:R-:W-:Y:S01]  /*4580*/  HFMA2 R131, R165.H0_H0, R131.H0_H0, R213.H0_H0 ;  /* 0x20000083a5837231 */ /* 0x000fe200000408d5 */
[----:B------:R-:W-:Y:S02]  /*4590*/  LOP3.LUT R91, R110, 0xffff, RZ, 0xc0, !PT ;  /* 0x0000ffff6e5b7812 */ /* 0x000fe400078ec0ff */
[----:B------:R-:W-:Y:S02]  /*45a0*/  SHF.L.U64.HI R88, R104, 0x10, RZ ;  /* 0x0000001068587819 */ /* 0x000fe400000102ff */
[----:B------:R-:W-:Y:S02]  /*45b0*/  LOP3.LUT R96, R81, 0xffff, R116, 0xf8, !PT ;  /* 0x0000ffff51607812 */ /* 0x000fe400078ef874 */
[----:B------:R-:W-:Y:S02]  /*45c0*/  LOP3.LUT R122, R122, 0xffff, RZ, 0xc0, !PT ;  /* 0x0000ffff7a7a7812 */ /* 0x000fe400078ec0ff */
[----:B------:R-:W-:-:S02]  /*45d0*/  F2FP.F16.F32.PACK_AB R134, RZ, R134 ;  /* 0x00000086ff86723e */ /* 0x000fc400000000ff */
[----:B------:R-:W-:Y:S02]  /*45e0*/  SHF.R.U32.HI R227, RZ, 0x10, R213 ;  /* 0x00000010ffe37819 */ /* 0x000fe400000116d5 */
[----:B------:R-:W-:Y:S02]  /*45f0*/  SHF.R.U32.HI R226, RZ, 0x10, R165 ;  /* 0x00000010ffe27819 */ /* 0x000fe400000116a5 */
[----:B------:R-:W-:Y:S02]  /*4600*/  LOP3.LUT R55, R55, 0xffff, RZ, 0xc0, !PT ;  /* 0x0000ffff37377812 */ /* 0x000fe400078ec0ff */
[----:B------:R-:W-:Y:S01]  /*4610*/  SHF.L.U64.HI R222, R222, 0x10, RZ ;  /* 0x00000010dede7819 */ /* 0x000fe200000102ff */
[----:B------:R-:W-:Y:S01]  /*4620*/  HFMA2 R134, R226.H0_H0, R134.H0_H0, R227.H0_H0 ;  /* 0x20000086e2867231 */ /* 0x000fe200000408e3 */
[----:B------:R-:W-:Y:S02]  /*4630*/  LOP3.LUT R116, R58, 0xffff, RZ, 0xc0, !PT ;  /* 0x0000ffff3a747812 */ /* 0x000fe400078ec0ff */
[----:B------:R-:W-:-:S02]  /*4640*/  F2FP.F16.F32.PACK_AB R141, RZ, R141 ;  /* 0x0000008dff8d723e */ /* 0x000fc400000000ff */
[----:B------:R-:W-:Y:S02]  /*4650*/  SHF.R.U64 R230, R216, 0x10, R217 ;  /* 0x00000010d8e67819 */ /* 0x000fe400000012d9 */
[----:B------:R-:W-:Y:S02]  /*4660*/  SHF.R.U64 R231, R168, 0x10, R169 ;  /* 0x00000010a8e77819 */ /* 0x000fe400000012a9 */
[----:B------:R-:W-:Y:S02]  /*4670*/  LOP3.LUT R99, R120, 0xffff, RZ, 0xc0, !PT ;  /* 0x0000ffff78637812 */ /* 0x000fe400078ec0ff */
[----:B------:R-:W-:Y:S01]  /*4680*/  LOP3.LUT R91, R91, 0xffff0000, R88, 0xf8, !PT ;  /* 0xffff00005b5b7812 */ /* 0x000fe200078ef858 */
[----:B------:R-:W-:Y:S01]  /*4690*/  HFMA2 R141, R231.H0_H0, R141.H0_H0, R230.H0_H0 ;  /* 0x2000008de78d7231 */ /* 0x000fe200000408e6 */
[----:B------:R-:W-:Y:S02]  /*46a0*/  LOP3.LUT R103, R128, 0xffff, RZ, 0xc0, !PT ;  /* 0x0000ffff80677812 */ /* 0x000fe400078ec0ff */
[----:B------:R-:W-:-:S02]  /*46b0*/  SHF.L.U64.HI R108, R122, 0x10, RZ ;  /* 0x000000107a6c7819 */ /* 0x000fc400000102ff */
[----:B------:R-:W-:Y:S02]  /*46c0*/  LOP3.LUT R120, R53, 0xffff, RZ, 0xc0, !PT ;  /* 0x0000ffff35787812 */ /* 0x000fe400078ec0ff */
[----:B------:R-:W-:Y:S02]  /*46d0*/  F2FP.F16.F32.PACK_AB R137, RZ, R137 ;  /* 0x00000089ff89723e */ /* 0x000fe400000000ff */
[----:B------:R-:W-:Y:S02]  /*46e0*/  LOP3.LUT R55, R55, 0xffff0000, R222, 0xf8, !PT ;  /* 0xffff000037377812 */ /* 0x000fe400078ef8de */
[----:B------:R-:W-:Y:S01]  /*46f0*/  SHF.L.U32 R88, R107, 0x10, RZ ;  /* 0x000000106b587819 */ /* 0x000fe200000006ff */
[----:B------:R-:W-:Y:S01]  /*4700*/  HFMA2 R137, R167.H0_H0, R137.H0_H0, R215.H0_H0 ;  /* 0x20000089a7897231 */ /* 0x000fe200000408d7 */
[----:B------:R-:W-:Y:S02]  /*4710*/  LOP3.LUT R133, R133, 0xffff, RZ, 0xc0, !PT ;  /* 0x0000ffff85857812 */ /* 0x000fe400078ec0ff */
[----:B------:R-:W-:-:S02]  /*4720*/  PRMT R53, R57, 0x5410, R116 ;  /* 0x0000541039357816 */ /* 0x000fc40000000074 */
[----:B------:R-:W-:Y:S02]  /*4730*/  LOP3.LUT R139, R139, 0xffff, RZ, 0xc0, !PT ;  /* 0x0000ffff8b8b7812 */ /* 0x000fe400078ec0ff */
[----:B------:R-:W-:Y:S02]  /*4740*/  LOP3.LUT R116, R66, 0xffff, RZ, 0xc0, !PT ;  /* 0x0000ffff42747812 */ /* 0x000fe400078ec0ff */
[----:B------:R-:W-:Y:S02]  /*4750*/  F2FP.F16.F32.PACK_AB R142, RZ, R142 ;  /* 0x0000008eff8e723e */ /* 0x000fe400000000ff */
[----:B------:R-:W-:Y:S02]  /*4760*/  SHF.R.U64 R227, R218, 0x10, R219 ;  /* 0x00000010dae37819 */ /* 0x000fe400000012db */
[----:B------:R-:W-:Y:S02]  /*4770*/  SHF.R.U64 R226, R170, 0x10, R171 ;  /* 0x00000010aae27819 */ /* 0x000fe400000012ab */
[----:B------:R-:W-:-:S02]  /*4780*/  LOP3.LUT R66, R71, 0xffff, RZ, 0xc0, !PT ;  /* 0x0000ffff47427812 */ /* 0x000fc400078ec0ff */
[----:B------:R-:W-:Y:S01]  /*4790*/  LOP3.LUT R103, R103, 0xffff0000, R108, 0xf8, !PT ;  /* 0xffff000067677812 */ /* 0x000fe200078ef86c */
[----:B------:R-:W-:Y:S01]  /*47a0*/  HFMA2 R142, R226.H0_H0, R142.H0_H0, R227.H0_H0 ;  /* 0x2000008ee28e7231 */ /* 0x000fe200000408e3 */
[----:B------:R-:W-:Y:S02]  /*47b0*/  LOP3.LUT R88, R88, 0xffff, R109, 0xf8, !PT ;  /* 0x0000ffff58587812 */ /* 0x000fe400078ef86d */
[----:B------:R-:W-:Y:S02]  /*47c0*/  LOP3.LUT R111, R131, 0xffff, RZ, 0xc0, !PT ;  /* 0x0000ffff836f7812 */ /* 0x000fe400078ec0ff */
[----:B------:R-:W-:Y:S02]  /*47d0*/  SHF.L.U64.HI R108, R133, 0x10, RZ ;  /* 0x00000010856c7819 */ /* 0x000fe400000102ff */
[----:B------:R-:W-:Y:S02]  /*47e0*/  PRMT R55, R55, 0x5410, R120 ;  /* 0x0000541037377816 */ /* 0x000fe40000000078 */
[----:B------:R-:W-:-:S02]  /*47f0*/  F2FP.F16.F32.PACK_AB R140, RZ, R140 ;  /* 0x0000008cff8c723e */ /* 0x000fc400000000ff */
[----:B------:R-:W-:Y:S02]  /*4800*/  SHF.L.U32 R109, R139, 0x10, RZ ;  /* 0x000000108b6d7819 */ /* 0x000fe400000006ff */
[----:B------:R-:W-:Y:S01]  /*4810*/  LOP3.LUT R120, R61, 0xffff, RZ, 0xc0, !PT ;  /* 0x0000ffff3d787812 */ /* 0x000fe200078ec0ff */
[----:B------:R-:W-:Y:S01]  /*4820*/  HFMA2 R140, R168.H0_H0, R140.H0_H0, R216.H0_H0 ;  /* 0x2000008ca88c7231 */ /* 0x000fe200000408d8 */
        /* <DEDUP_REMOVED lines=8> */
[----:B------:R-:W-:Y:S02]  /*48b0*/  F2FP.F16.F32.PACK_AB R144, RZ, R144 ;  /* 0x00000090ff90723e */ /* 0x000fe400000000ff */
[----:B------:R-:W-:-:S02]  /*48c0*/  LOP3.LUT R109, R137, 0xffff, RZ, 0xc0, !PT ;  /* 0x0000ffff896d7812 */ /* 0x000fc400078ec0ff */
[----:B------:R-:W-:Y:S01]  /*48d0*/  SHF.L.U64.HI R110, R139, 0x10, RZ ;  /* 0x000000108b6e7819 */ /* 0x000fe200000102ff */
[----:B------:R-:W-:Y:S01]  /*48e0*/  HFMA2 R144, R170.H0_H0, R144.H0_H0, R218.H0_H0 ;  /* 0x20000090aa907231 */ /* 0x000fe200000408da */
        /* <DEDUP_REMOVED lines=21> */
[----:B------:R-:W-:Y:S01]  /*4a40*/  HFMA2 R118, R232.H0_H0, R118.H0_H0, R233.H0_H0 ;  /* 0x20000076e8767231 */ /* 0x000fe200000408e9 */
        /* <DEDUP_REMOVED lines=8> */
[----:B------:R-:W-:Y:S01]  /*4ad0*/  F2FP.F16.F32.PACK_AB R145, RZ, R145 ;  /* 0x00000091ff91723e */ /* 0x000fe200000000ff */
[----:B------:R-:W-:Y:S01]  /*4ae0*/  HFMA2 R126, R232.H0_H0, R126.H0_H0, R233.H0_H0 ;  /* 0x2000007ee87e7231 */ /* 0x000fe200000408e9 */
[----:B------:R-:W-:Y:S02]  /*4af0*/  LOP3.LUT R86, R86, 0xffff, R101, 0xf8, !PT ;  /* 0x0000ffff56567812 */ /* 0x000fe400078ef865 */
[----:B------:R-:W-:Y:S01]  /*4b00*/  SHF.L.U64.HI R98, R117, 0x10, RZ ;  /* 0x0000001075627819 */ /* 0x000fe200000102ff */
[----:B------:R-:W-:Y:S01]  /*4b10*/  HFMA2 R145, R169.H0_H0, R145.H0_H0, R217.H0_H0 ;  /* 0x20000091a9917231 */ /* 0x000fe200000408d9 */
[----:B------:R-:W-:-:S02]  /*4b20*/  F2FP.F16.F32.PACK_AB R130, RZ, R130 ;  /* 0x00000082ff82723e */ /* 0x000fc400000000ff */
[----:B------:R-:W-:Y:S02]  /*4b30*/  LOP3.LUT R101, R123, 0xffff, RZ, 0xc0, !PT ;  /* 0x0000ffff7b657812 */ /* 0x000fe400078ec0ff */
[----:B------:R-:W-:Y:S01]  /*4b40*/  SHF.L.U64.HI R102, R124, 0x10, RZ ;  /* 0x000000107c667819 */ /* 0x000fe200000102ff */
[----:B------:R-:W-:Y:S01]  /*4b50*/  HFMA2 R130, R163.H0_H0, R130.H0_H0, R211.H0_H0 ;  /* 0x20000082a3827231 */ /* 0x000fe200000408d3 */
[----:B------:R-:W-:Y:S01]  /*4b60*/  F2FP.F16.F32.PACK_AB R143, RZ, R143 ;  /* 0x0000008fff8f723e */ /* 0x000fe200000000ff */
[----:B-1----:R-:W-:Y:S01]  /*4b70*/  @!P1 IMAD.WIDE R76, R6, 0x4, R76 ;  /* 0x00000004064c9825 */ /* 0x002fe200078e024c */
[----:B------:R-:W-:Y:S02]  /*4b80*/  SHF.R.U32.HI R228, RZ, 0x10, R217 ;  /* 0x00000010ffe47819 */ /* 0x000fe400000116d9 */
[----:B------:R-:W-:Y:S02]  /*4b90*/  SHF.R.U32.HI R229, RZ, 0x10, R169 ;  /* 0x00000010ffe57819 */ /* 0x000fe400000116a9 */
[----:B------:R-:W-:-:S02]  /*4ba0*/  F2FP.F16.F32.PACK_AB R146, RZ, R146 ;  /* 0x00000092ff92723e */ /* 0x000fc400000000ff */
[----:B------:R-:W-:Y:S01]  /*4bb0*/  LOP3.LUT R99, R99, 0xffff0000, R98, 0xf8, !PT ;  /* 0xffff000063637812 */ /* 0x000fe200078ef862 */
[----:B------:R-:W-:Y:S01]  /*4bc0*/  HFMA2 R143, R229.H0_H0, R143.H0_H0, R228.H0_H0 ;  /* 0x2000008fe58f7231 */ /* 0x000fe200000408e4 */
[----:B------:R-:W-:Y:S01]  /*4bd0*/  LOP3.LUT R118, R118, 0xffff, RZ, 0xc0, !PT ;  /* 0x0000ffff76767812 */ /* 0x000fe200078ec0ff */
[----:B------:R-:W-:Y:S01]  /*4be0*/  HFMA2 R146, R171.H0_H0, R146.H0_H0, R219.H0_H0 ;  /* 0x20000092ab927231 */ /* 0x000fe200000408db */
        /* <DEDUP_REMOVED lines=49> */
[----:B------:R-:W-:Y:S01]  /*4f00*/  F2FP.F16.F32.PACK_AB R135, RZ, R135 ;  /* 0x00000087ff87723e */ /* 0x000fe200000000ff */
[----:B------:R0:W-:Y:S02]  /*4f10*/  STG.E.64 desc[UR6][R112.64], R60 ;  /* 0x0000003c70007986 */ /* 0x0001e4000c101b06 */
[----:B------:R-:W-:-:S02]  /*4f20*/  HFMA2 R136, R232.H0_H0, R136.H0_H0, R233.H0_H0 ;  /* 0x20000088e8887231 */ /* 0x000fc400000408e9 */
[----:B------:R-:W-:Y:S01]  /*4f30*/  IMAD.WIDE.U32 R24, R24, 0x8, R66 ;  /* 0x0000000818187825 */ /* 0x000fe200078e0042 */
[----:B------:R-:W-:Y:S01]  /*4f40*/  LOP3.LUT R98, R98, 0xffff, R119, 0xf8, !PT ;  /* 0x0000ffff62627812 */ /* 0x000fe200078ef877 */
[----:B------:R0:W-:Y:S01]  /*4f50*/  STG.E.64 desc[UR6][R114.64], R64 ;  /* 0x0000004072007986 */ /* 0x0001e2000c101b06 */
[----:B------:R-:W-:Y:S01]  /*4f60*/  SHF.L.U32 R100, R122, 0x10, RZ ;  /* 0x000000107a647819 */ /* 0x000fe200000006ff */
[----:B------:R-:W-:-:S04]  /*4f70*/  IMAD.WIDE.U32 R116, R23, 0x8, R66 ;  /* 0x0000000817747825 */ /* 0x000fc800078e0042 */
[----:B------:R-:W-:Y:S01]  /*4f80*/  HFMA2 R135, R164.H0_H0, R135.H0_H0, R212.H0_H0 ;  /* 0x20000087a4877231 */ /* 0x000fe200000408d4 */
        /* <DEDUP_REMOVED lines=44> */
.L_x_512:
[----:B------:R-:W-:Y:S01]  /*5250*/  HFMA2.MMA R235, -RZ, RZ, 0, 5.9604644775390625e-08 ;  /* 0x00000001ffeb7435 */ /* 0x000fe200000001ff */
[----:B------:R-:W-:Y:S02]  /*5260*/  MOV R234, R221 ;  /* 0x000000dd00ea7202 */ /* 0x000fe40000000f00 */
[----:B------:R-:W-:Y:S02]  /*5270*/  MOV R236, 0x1f ;  /* 0x0000001f00ec7802 */ /* 0x000fe40000000f00 */
[----:B------:R-:W-:-:S07]  /*5280*/  MOV R233, 0xffffffff ;  /* 0xffffffff00e97802 */ /* 0x000fce0000000f00 */
[----:B-----5:R-:W-:Y:S05]  /*5290*/  WARPSYNC.COLLECTIVE R233, `(.L_x_516) ;  /* 0x00000000e9087348 */ /* 0x020fea0003c00000 */
[----:B------:R0:W1:Y:S02]  /*52a0*/  SHFL.BFLY P2, R231, R234, R235, R236 ;  /* 0x0c0000ebeae77389 */ /* 0x00006400000400ec */
[----:B01---5:R-:W-:Y:S01]  /*52b0*/  ENDCOLLECTIVE ;  /* 0x000000000000791b */ /* 0x023fe20003800000 */
.L_x_516:
[----:B------:R-:W-:Y:S01]  /*52c0*/  HFMA2.MMA R235, -RZ, RZ, 0, 1.1920928955078125e-07 ;  /* 0x00000002ffeb7435 */ /* 0x000fe200000001ff */
[----:B------:R-:W-:-:S05]  /*52d0*/  MOV R220, R231 ;  /* 0x000000e700dc7202 */ /* 0x000fca0000000f00 */
[----:B------:R-:W-:-:S05]  /*52e0*/  FADD.FTZ R223, R221, R220 ;  /* 0x000000dcdddf7221 */ /* 0x000fca0000010000 */
[----:B------:R-:W-:-:S07]  /*52f0*/  MOV R234, R223 ;  /* 0x000000df00ea7202 */ /* 0x000fce0000000f00 */
[----:B------:R-:W-:Y:S05]  /*5300*/  WARPSYNC.COLLECTIVE R233, `(.L_x_517) ;  /* 0x00000000e9087348 */ /* 0x000fea0003c00000 */
[----:B------:R0:W1:Y:S02]  /*5310*/  SHFL.BFLY P2, R231, R234, R235, R236 ;  /* 0x0c0000ebeae77389 */ /* 0x00006400000400ec */
[----:B01----:R-:W-:Y:S01]  /*5320*/  ENDCOLLECTIVE ;  /* 0x000000000000791b */ /* 0x003fe20003800000 */
.L_x_517:
[----:B------:R-:W-:Y:S01]  /*5330*/  HFMA2.MMA R235, -RZ, RZ, 0, 2.384185791015625e-07 ;  /* 0x00000004ffeb7435 */ /* 0x000fe200000001ff */
[----:B------:R-:W-:-:S05]  /*5340*/  MOV R220, R231 ;  /* 0x000000e700dc7202 */ /* 0x000fca0000000f00 */
[----:B------:R-:W-:-:S05]  /*5350*/  FADD.FTZ R228, R223, R220 ;  /* 0x000000dcdfe47221 */ /* 0x000fca0000010000 */
[----:B------:R-:W-:-:S07]  /*5360*/  MOV R234, R228 ;  /* 0x000000e400ea7202 */ /* 0x000fce0000000f00 */
[----:B------:R-:W-:Y:S05]  /*5370*/  WARPSYNC.COLLECTIVE R233, `(.L_x_518) ;  /* 0x00000000e9087348 */ /* 0x000fea0003c00000 */
[----:B------:R0:W1:Y:S02]  /*5380*/  SHFL.BFLY P2, R231, R234, R235, R236 ;  /* 0x0c0000ebeae77389 */ /* 0x00006400000400ec */
[----:B01----:R-:W-:Y:S01]  /*5390*/  ENDCOLLECTIVE ;  /* 0x000000000000791b */ /* 0x003fe20003800000 */
.L_x_518:
[----:B------:R-:W-:Y:S01]  /*53a0*/  HFMA2.MMA R235, -RZ, RZ, 0, 4.76837158203125e-07 ;  /* 0x00000008ffeb7435 */ /* 0x000fe200000001ff */
[----:B------:R-:W-:-:S05]  /*53b0*/  MOV R229, R231 ;  /* 0x000000e700e57202 */ /* 0x000fca0000000f00 */
[----:B------:R-:W-:-:S05]  /*53c0*/  FADD.FTZ R229, R228, R229 ;  /* 0x000000e5e4e57221 */ /* 0x000fca0000010000 */
[----:B------:R-:W-:-:S07]  /*53d0*/  MOV R234, R229 ;  /* 0x000000e500ea7202 */ /* 0x000fce0000000f00 */
[----:B------:R-:W-:Y:S05]  /*53e0*/  WARPSYNC.COLLECTIVE R233, `(.L_x_519) ;  /* 0x00000000e9087348 */ /* 0x000fea0003c00000 */
[----:B------:R0:W1:Y:S02]  /*53f0*/  SHFL.BFLY P2, R231, R234, R235, R236 ;  /* 0x0c0000ebeae77389 */ /* 0x00006400000400ec */
[----:B01----:R-:W-:Y:S01]  /*5400*/  ENDCOLLECTIVE ;  /* 0x000000000000791b */ /* 0x003fe20003800000 */
.L_x_519:
[----:B------:R-:W-:Y:S01]  /*5410*/  HFMA2.MMA R235, -RZ, RZ, 0, 9.5367431640625e-07 ;  /* 0x00000010ffeb7435 */ /* 0x000fe200000001ff */
[----:B------:R-:W-:-:S05]  /*5420*/  MOV R220, R231 ;  /* 0x000000e700dc7202 */ /* 0x000fca0000000f00 */
[----:B------:R-:W-:-:S05]  /*5430*/  FADD.FTZ R230, R229, R220 ;  /* 0x000000dce5e67221 */ /* 0x000fca0000010000 */
[----:B------:R-:W-:-:S07]  /*5440*/  MOV R234, R230 ;  /* 0x000000e600ea7202 */ /* 0x000fce0000000f00 */
[----:B------:R-:W-:Y:S05]  /*5450*/  WARPSYNC.COLLECTIVE R233, `(.L_x_520) ;  /* 0x00000000e9087348 */ /* 0x000fea0003c00000 */
[----:B------:R0:W1:Y:S02]  /*5460*/  SHFL.BFLY P2, R231, R234, R235, R236 ;  /* 0x0c0000ebeae77389 */ /* 0x00006400000400ec */
[----:B01----:R-:W-:Y:S01]  /*5470*/  ENDCOLLECTIVE ;  /* 0x000000000000791b */ /* 0x003fe20003800000 */
.L_x_520:
        /* <DEDUP_REMOVED lines=199> */
.L_x_521:
[----:B------:R-:W-:Y:S01]  /*60f0*/  HFMA2.MMA R235, -RZ, RZ, 0, 1.1920928955078125e-07 ;  /* 0x00000002ffeb7435 */ /* 0x000fe200000001ff */
[----:B------:R-:W-:-:S05]  /*6100*/  MOV R228, R231 ;  /* 0x000000e700e47202 */ /* 0x000fca0000000f00 */
[----:B------:R-:W-:-:S05]  /*6110*/  FADD.FTZ R228, R221, R228 ;  /* 0x000000e4dde47221 */ /* 0x000fca0000010000 */
[----:B------:R-:W-:-:S07]  /*6120*/  MOV R234, R228 ;  /* 0x000000e400ea7202 */ /* 0x000fce0000000f00 */
[----:B------:R-:W-:Y:S05]  /*6130*/  WARPSYNC.COLLECTIVE R233, `(.L_x_522) ;  /* 0x00000000e9087348 */ /* 0x000fea0003c00000 */
[----:B------:R0:W1:Y:S02]  /*6140*/  SHFL.BFLY P2, R231, R234, R235, R236 ;  /* 0x0c0000ebeae77389 */ /* 0x00006400000400ec */
[----:B01----:R-:W-:Y:S01]  /*6150*/  ENDCOLLECTIVE ;  /* 0x000000000000791b */ /* 0x003fe20003800000 */
.L_x_522:
[----:B------:R-:W-:Y:S01]  /*6160*/  HFMA2.MMA R235, -RZ, RZ, 0, 2.384185791015625e-07 ;  /* 0x00000004ffeb7435 */ /* 0x000fe200000001ff */
[----:B------:R-:W-:-:S05]  /*6170*/  MOV R223, R231 ;  /* 0x000000e700df7202 */ /* 0x000fca0000000f00 */
[----:B------:R-:W-:-:S05]  /*6180*/  FADD.FTZ R223, R228, R223 ;  /* 0x000000dfe4df7221 */ /* 0x000fca0000010000 */
[----:B------:R-:W-:-:S07]  /*6190*/  MOV R234, R223 ;  /* 0x000000df00ea7202 */ /* 0x000fce0000000f00 */
[----:B------:R-:W-:Y:S05]  /*61a0*/  WARPSYNC.COLLECTIVE R233, `(.L_x_523) ;  /* 0x00000000e9087348 */ /* 0x000fea0003c00000 */
[----:B------:R0:W1:Y:S02]  /*61b0*/  SHFL.BFLY P2, R231, R234, R235, R236 ;  /* 0x0c0000ebeae77389 */ /* 0x00006400000400ec */
[----:B01----:R-:W-:Y:S01]  /*61c0*/  ENDCOLLECTIVE ;  /* 0x000000000000791b */ /* 0x003fe20003800000 */
.L_x_523:
[----:B------:R-:W-:Y:S01]  /*61d0*/  HFMA2.MMA R235, -RZ, RZ, 0, 4.76837158203125e-07 ;  /* 0x00000008ffeb7435 */ /* 0x000fe200000001ff */
[----:B------:R-:W-:-:S05]  /*61e0*/  MOV R230, R231 ;  /* 0x000000e700e67202 */ /* 0x000fca0000000f00 */
[----:B------:R-:W-:-:S05]  /*61f0*/  FADD.FTZ R230, R223, R230 ;  /* 0x000000e6dfe67221 */ /* 0x000fca0000010000 */
[----:B------:R-:W-:-:S07]  /*6200*/  MOV R234, R230 ;  /* 0x000000e600ea7202 */ /* 0x000fce0000000f00 */
[----:B------:R-:W-:Y:S05]  /*6210*/  WARPSYNC.COLLECTIVE R233, `(.L_x_524) ;  /* 0x00000000e9087348 */ /* 0x000fea0003c00000 */
[----:B------:R0:W1:Y:S02]  /*6220*/  SHFL.BFLY P2, R231, R234, R235, R236 ;  /* 0x0c0000ebeae77389 */ /* 0x00006400000400ec */
[----:B01----:R-:W-:Y:S01]  /*6230*/  ENDCOLLECTIVE ;  /* 0x000000000000791b */ /* 0x003fe20003800000 */
.L_x_524:
[----:B------:R-:W-:Y:S01]  /*6240*/  HFMA2.MMA R235, -RZ, RZ, 0, 9.5367431640625e-07 ;  /* 0x00000010ffeb7435 */ /* 0x000fe200000001ff */
[----:B------:R-:W-:-:S05]  /*6250*/  MOV R229, R231 ;  /* 0x000000e700e57202 */ /* 0x000fca0000000f00 */
[----:B------:R-:W-:-:S05]  /*6260*/  FADD.FTZ R229, R230, R229 ;  /* 0x000000e5e6e57221 */ /* 0x000fca0000010000 */
[----:B------:R-:W-:-:S07]  /*6270*/  MOV R234, R229 ;  /* 0x000000e500ea7202 */ /* 0x000fce0000000f00 */
[----:B------:R-:W-:Y:S05]  /*6280*/  WARPSYNC.COLLECTIVE R233, `(.L_x_525) ;  /* 0x00000000e9087348 */ /* 0x000fea0003c00000 */
[----:B------:R0:W1:Y:S02]  /*6290*/  SHFL.BFLY P2, R231, R234, R235, R236 ;  /* 0x0c0000ebeae77389 */ /* 0x00006400000400ec */
[----:B01----:R-:W-:Y:S01]  /*62a0*/  ENDCOLLECTIVE ;  /* 0x000000000000791b */ /* 0x003fe20003800000 */
.L_x_525:
[----:B------:R-:W-:Y:S01]  /*62b0*/  MOV R232, R231 ;  /* 0x000000e700e87202 */ /* 0x000fe20000000f00 */
[----:B------:R-:W-:Y:S06]  /*62c0*/  BRA `(.L_x_526) ;  /* 0xffffffb800847947 */ /* 0x000fec000383ffff */
.L_x_527:
        /* <DEDUP_REMOVED lines=11> */
.L_x_2019:


//--------------------- .text._ZN10layer_norm13ln_fwd_kernelINS_13Kernel_traitsI6__halfS2_S2_fjLj24576ELj2ELj1ELj4ELj16ENS_18Kernel_traits_baseILj24576ES2_S2_S2_fjLj128EEEEEEEvNS_9FwdParamsE --------------------------
	.section	.text._ZN10layer_norm13ln_fwd_kernelINS_13Kernel_traitsI6__halfS2_S2_fjLj24576ELj2ELj1ELj4ELj16ENS_18Kernel_traits_baseILj24576ES2_S2_S2_fjLj128EEEEEEEvNS_9FwdParamsE,"ax",@progbits
	.align	128
        .global         _ZN10layer_norm13ln_fwd_kernelINS_13Kernel_traitsI6__halfS2_S2_fjLj24576ELj2ELj1ELj4ELj16ENS_18Kernel_traits_baseILj24576ES2_S2_S2_fjLj128EEEEEEEvNS_9FwdParamsE
        .type           _ZN10layer_norm13ln_fwd_kernelINS_13Kernel_traitsI6__halfS2_S2_fjLj24576ELj2ELj1ELj4ELj16ENS_18Kernel_traits_baseILj24576ES2_S2_S2_fjLj128EEEEEEEvNS_9FwdParamsE,@function
        .size           _ZN10layer_norm13ln_fwd_kernelINS_13Kernel_traitsI6__halfS2_S2_fjLj24576ELj2ELj1ELj4ELj16ENS_18Kernel_traits_baseILj24576ES2_S2_S2_fjLj128EEEEEEEvNS_9FwdParamsE,(.L_x_2020 - _ZN10layer_norm13ln_fwd_kernelINS_13Kernel_traitsI6__halfS2_S2_fjLj24576ELj2ELj1ELj4ELj16ENS_18Kernel_traits_baseILj24576ES2_S2_S2_fjLj128EEEEEEEvNS_9FwdParamsE)
        .other          _ZN10layer_norm13ln_fwd_kernelINS_13Kernel_traitsI6__halfS2_S2_fjLj24576ELj2ELj1ELj4ELj16ENS_18Kernel_traits_baseILj24576ES2_S2_S2_fjLj128EEEEEEEvNS_9FwdParamsE,@"STO_CUDA_ENTRY STV_DEFAULT"
_ZN10layer_norm13ln_fwd_kernelINS_13Kernel_traitsI6__halfS2_S2_fjLj24576ELj2ELj1ELj4ELj16ENS_18Kernel_traits_baseILj24576ES2_S2_S2_fjLj128EEEEEEEvNS_9FwdParamsE:
.text._ZN10layer_norm13ln_fwd_kernelINS_13Kernel_traitsI6__halfS2_S2_fjLj24576ELj2ELj1ELj4ELj16ENS_18Kernel_traits_baseILj24576ES2_S2_S2_fjLj128EEEEEEEvNS_9FwdParamsE:
        /* <DEDUP_REMOVED lines=44> */
.L_x_531:
[----:B------:R-:W1:Y:S01]  /*02c0*/  LDC.64 R174, c[0x0][0x220] ;  /* 0x00008800ffae7b82 */ /* 0x000e620000000a00 */
[----:B------:R-:W-:Y:S01]  /*02d0*/  SHF.L.U32 R0, R24, 0x7, RZ ;  /* 0x0000000718007819 */ /* 0x000fe200000006ff */
[----:B------:R-:W-:-:S03]  /*02e0*/  IMAD R20, R22, 0xc00, RZ ;  /* 0x00000c0016147824 */ /* 0x000fc600078e02ff */
[----:B0-2---:R-:W-:-:S04]  /*02f0*/  LOP3.LUT R3, R0, 0x80, R23, 0xe2, !PT ;  /* 0x0000008000037812 */ /* 0x005fc800078ee217 */
        /* <DEDUP_REMOVED lines=31> */
[--C-:B--2---:R-:W-:Y:S02]  /*04f0*/  HADD2.F32 R19, -RZ, R168.reuse.H0_H0 ;  /* 0x200000a8ff137230 */ /* 0x104fe40000004100 */
[----:B------:R-:W-:Y:S02]  /*0500*/  HADD2.F32 R17, -RZ, R168.H1_H1 ;  /* 0x300000a8ff117230 */ /* 0x000fe40000004100 */
[--C-:B------:R-:W-:Y:S02]  /*0510*/  HADD2.F32 R15, -RZ, R169.reuse.H0_H0 ;  /* 0x200000a9ff0f7230 */ /* 0x100fe40000004100 */
[----:B------:R-:W-:Y:S01]  /*0520*/  FADD.FTZ R0, RZ, R19 ;  /* 0x00000013ff007221 */ /* 0x000fe20000010000 */
[----:B------:R-:W-:Y:S02]  /*0530*/  HADD2.F32 R13, -RZ, R169.H1_H1 ;  /* 0x300000a9ff0d7230 */ /* 0x000fe40000004100 */
[----:B------:R-:W-:-:S02]  /*0540*/  HADD2.F32 R11, -RZ, R170.H0_H0 ;  /* 0x200000aaff0b7230 */ /* 0x000fc40000004100 */
[----:B------:R-:W-:Y:S01]  /*0550*/  FADD.FTZ R30, R17, R0 ;  /* 0x00000000111e7221 */ /* 0x000fe20000010000 */
[----:B------:R-:W-:Y:S01]  /*0560*/  IADD3 R0, R20, 0xa00, RZ ;  /* 0x00000a0014007810 */ /* 0x000fe20007ffe0ff */
[----:B------:R-:W-:Y:S02]  /*0570*/  HADD2.F32 R9, -RZ, R170.H1_H1 ;  /* 0x300000aaff097230 */ /* 0x000fe40000004100 */
[----:B------:R-:W-:Y:S02]  /*0580*/  FADD.FTZ R30, R15, R30 ;  /* 0x0000001e0f1e7221 */ /* 0x000fe40000010000 */
[----:B------:R-:W-:-:S04]  /*0590*/  IMAD.WIDE.U32 R164, R0, 0x10, R174 ;  /* 0x0000001000a47825 */ /* 0x000fc800078e00ae */
[----:B------:R-:W-:Y:S02]  /*05a0*/  FADD.FTZ R30, R13, R30 ;  /* 0x0000001e0d1e7221 */ /* 0x000fe40000010000 */
[----:B------:R-:W2:Y:S02]  /*05b0*/  LDG.E.128 R164, desc[UR6][R164.64] ;  /* 0x00000006a4a47981 */ /* 0x000ea4000c1e1d00 */
[----:B------:R-:W-:Y:S01]  /*05c0*/  FADD.FTZ R30, R11, R30 ;  /* 0x0000001e0b1e7221 */ /* 0x000fe20000010000 */
[--C-:B------:R-:W-:Y:S02]  /*05d0*/  HADD2.F32 R7, -RZ, R171.reuse.H0_H0 ;  /* 0x200000abff077230 */ /* 0x100fe40000004100 */
[----:B------:R-:W-:Y:S02]  /*05e0*/  HADD2.F32 R5, -RZ, R171.H1_H1 ;  /* 0x300000abff057230 */ /* 0x000fe40000004100 */
[----:B------:R-:W-:Y:S01]  /*05f0*/  FADD.FTZ R30, R9, R30 ;  /* 0x0000001e091e7221 */ /* 0x000fe20000010000 */
[----:B---3--:R-:W-:-:S02]  /*0600*/  HADD2.F32 R3, -RZ, R128.H0_H0 ;  /* 0x20000080ff037230 */ /* 0x008fc40000004100 */
[----:B------:R-:W-:Y:S02]  /*0610*/  HADD2.F32 R31, -RZ, R128.H1_H1 ;  /* 0x30000080ff1f7230 */ /* 0x000fe40000004100 */
[----:B------:R-:W-:Y:S01]  /*0620*/  FADD.FTZ R30, R7, R30 ;  /* 0x0000001e071e7221 */ /* 0x000fe20000010000 */
[--C-:B------:R-:W-:Y:S02]  /*0630*/  HADD2.F32 R29, -RZ, R129.reuse.H0_H0 ;  /* 0x20000081ff1d7230 */ /* 0x100fe40000004100 */
[----:B------:R-:W-:Y:S02]  /*0640*/  HADD2.F32 R173, -RZ, R129.H1_H1 ;  /* 0x30000081ffad7230 */ /* 0x000fe40000004100 */
[----:B------:R-:W-:Y:S01]  /*0650*/  FADD.FTZ R30, R5, R30 ;  /* 0x0000001e051e7221 */ /* 0x000fe20000010000 */
[----:B------:R-:W-:-:S03]  /*0660*/  HADD2.F32 R129, -RZ, R130.H0_H0 ;  /* 0x20000082ff817230 */ /* 0x000fc60000004100 */
[----:B------:R-:W-:Y:S01]  /*0670*/  FADD.FTZ R128, R3, R30 ;  /* 0x0000001e03807221 */ /* 0x000fe20000010000 */
[----:B------:R-:W-:-:S03]  /*0680*/  IADD3 R30, R20, 0xb00, RZ ;  /* 0x00000b00141e7810 */ /* 0x000fc60007ffe0ff */
[----:B------:R-:W-:Y:S02]  /*0690*/  FADD.FTZ R128, R31, R128 ;  /* 0x000000801f807221 */ /* 0x000fe40000010000 */
[----:B------:R-:W-:-:S04]  /*06a0*/  IMAD.WIDE.U32 R168, R30, 0x10, R174 ;  /* 0x000000101ea87825 */ /* 0x000fc800078e00ae */
[----:B------:R-:W-:-:S04]  /*06b0*/  FADD.FTZ R128, R29, R128 ;  /* 0x000000801d807221 */ /* 0x000fc80000010000 */
[----:B------:R-:W-:Y:S01]  /*06c0*/  FADD.FTZ R128, R173, R128 ;  /* 0x00000080ad807221 */ /* 0x000fe20000010000 */
[----:B------:R-:W3:Y:S01]  /*06d0*/  LDG.E.128 R168, desc[UR6][R168.64] ;  /* 0x00000006a8a87981 */ /* 0x000ee2000c1e1d00 */
[----:B------:R-:W-:Y:S01]  /*06e0*/  HADD2.F32 R177, -RZ, R130.H1_H1 ;  /* 0x30000082ffb17230 */ /* 0x000fe20000004100 */
[----:B------:R-:W-:Y:S01]  /*06f0*/  LOP3.LUT P0, RZ, R27, 0xff, RZ, 0xc0, !PT ;  /* 0x000000ff1bff7812 */ /* 0x000fe2000780c0ff */
[----:B------:R-:W-:Y:S01]  /*0700*/  FADD.FTZ R128, R129, R128 ;  /* 0x0000008081807221 */ /* 0x000fe20000010000 */
[--C-:B------:R-:W-:Y:S01]  /*0710*/  HADD2.F32 R175, -RZ, R131.reuse.H0_H0 ;  /* 0x20000083ffaf7230 */ /* 0x100fe20000004100 */
[----:B------:R-:W-:Y:S01]  /*0720*/  SHF.R.U32.HI R180, RZ, 0x5, R26 ;  /* 0x00000005ffb47819 */ /* 0x000fe2000001161a */
[----:B------:R-:W-:Y:S02]  /*0730*/  HADD2.F32 R179, -RZ, R131.H1_H1 ;  /* 0x30000083ffb37230 */ /* 0x000fe40000004100 */
[----:B------:R-:W-:Y:S01]  /*0740*/  FADD.FTZ R128, R177, R128 ;  /* 0x00000080b1807221 */ /* 0x000fe20000010000 */
[--C-:B----4-:R-:W-:Y:S01]  /*0750*/  HADD2.F32 R131, -RZ, R132.reuse.H0_H0 ;  /* 0x20000084ff837230 */ /* 0x110fe20000004100 */
[----:B------:R-:W-:Y:S01]  /*0760*/  UMOV UR4, 0xffffffff ;  /* 0xffffffff00047882 */ /* 0x000fe20000000000 */
[----:B------:R-:W-:-:S02]  /*0770*/  HADD2.F32 R183, -RZ, R132.H1_H1 ;  /* 0x30000084ffb77230 */ /* 0x000fc40000004100 */
[----:B------:R-:W-:Y:S01]  /*0780*/  FADD.FTZ R128, R175, R128 ;  /* 0x00000080af807221 */ /* 0x000fe20000010000 */
[--C-:B------:R-:W-:Y:S01]  /*0790*/  HADD2.F32 R181, -RZ, R133.reuse.H0_H0 ;  /* 0x20000085ffb57230 */ /* 0x100fe20000004100 */
[----:B------:R-:W-:Y:S01]  /*07a0*/  ISETP.NE.AND P1, PT, R23, RZ, PT ;  /* 0x000000ff1700720c */ /* 0x000fe20003f25270 */
[----:B------:R-:W-:Y:S02]  /*07b0*/  HADD2.F32 R185, -RZ, R133.H1_H1 ;  /* 0x30000085ffb97230 */ /* 0x000fe40000004100 */
[----:B------:R-:W-:Y:S01]  /*07c0*/  FADD.FTZ R128, R179, R128 ;  /* 0x00000080b3807221 */ /* 0x000fe20000010000 */
[--C-:B------:R-:W-:Y:S02]  /*07d0*/  HADD2.F32 R133, -RZ, R134.reuse.H0_H0 ;  /* 0x20000086ff857230 */ /* 0x100fe40000004100 */
[----:B------:R-:W-:Y:S02]  /*07e0*/  HADD2.F32 R189, -RZ, R134.H1_H1 ;  /* 0x30000086ffbd7230 */ /* 0x000fe40000004100 */
[----:B------:R-:W-:Y:S01]  /*07f0*/  FADD.FTZ R128, R131, R128 ;  /* 0x0000008083807221 */ /* 0x000fe20000010000 */
[----:B------:R-:W-:-:S02]  /*0800*/  HADD2.F32 R187, -RZ, R135.H0_H0 ;  /* 0x20000087ffbb7230 */ /* 0x000fc40000004100 */
        /* <DEDUP_REMOVED lines=53> */
[--C-:B------:R-:W-:Y:S01]  /*0b60*/  HADD2.F32 R243, -RZ, R153.reuse.H0_H0 ;  /* 0x20000099fff37230 */ /* 0x100fe20000004100 */
[----:B------:R-:W-:Y:S01]  /*0b70*/  LOP3.LUT R152, R180, 0x7fffffc, RZ, 0xc0, !PT ;  /* 0x07fffffcb4987812 */ /* 0x000fe200078ec0ff */
[----:B------:R-:W-:Y:S02]  /*0b80*/  HADD2.F32 R249, -RZ, R153.H1_H1 ;  /* 0x30000099fff97230 */ /* 0x000fe40000004100 */
[----:B------:R-:W-:Y:S01]  /*0b90*/  FADD.FTZ R128, R209, R128 ;  /* 0x00000080d1807221 */ /* 0x000fe20000010000 */
[--C-:B------:R-:W-:Y:S01]  /*0ba0*/  HADD2.F32 R247, -RZ, R154.reuse.H0_H0 ;  /* 0x2000009afff77230 */ /* 0x100fe20000004100 */
[----:B------:R-:W-:Y:S01]  /*0bb0*/  @!P0 IADD3 R152, R152, 0x4, RZ ;  /* 0x0000000498988810 */ /* 0x000fe20007ffe0ff */
[----:B------:R-:W-:Y:S02]  /*0bc0*/  HADD2.F32 R154, -RZ, R154.H1_H1 ;  /* 0x3000009aff9a7230 */ /* 0x000fe40000004100 */
[----:B------:R-:W-:Y:S01]  /*0bd0*/  FADD.FTZ R128, R141, R128 ;  /* 0x000000808d807221 */ /* 0x000fe20000010000 */
[----:B------:R-:W-:-:S02]  /*0be0*/  HADD2.F32 R251, -RZ, R155.H0_H0 ;  /* 0x2000009bfffb7230 */ /* 0x000fc40000004100 */
        /* <DEDUP_REMOVED lines=28> */
[----:B------:R-:W-:Y:S02]  /*0db0*/  HADD2.F32 R128, -RZ, R155.H1_H1 ;  /* 0x3000009bff807230 */ /* 0x000fe40000004100 */
[--C-:B------:R-:W-:Y:S02]  /*0dc0*/  HADD2.F32 R155, -RZ, R156.reuse.H0_H0 ;  /* 0x2000009cff9b7230 */ /* 0x100fe40000004100 */
[----:B------:R-:W-:Y:S01]  /*0dd0*/  FADD.FTZ R130, R154, R151 ;  /* 0x000000979a827221 */ /* 0x000fe20000010000 */
[----:B------:R-:W-:-:S03]  /*0de0*/  HADD2.F32 R156, -RZ, R156.H1_H1 ;  /* 0x3000009cff9c7230 */ /* 0x000fc60000004100 */
        /* <DEDUP_REMOVED lines=24> */
[----:B------:R-:W-:-:S03]  /*0f70*/  HADD2.F32 R142, -RZ, R163.H0_H0 ;  /* 0x200000a3ff8e7230 */ /* 0x000fc60000004100 */
[----:B------:R-:W-:-:S04]  /*0f80*/  FADD.FTZ R151, R162, R151 ;  /* 0x00000097a2977221 */ /* 0x000fc80000010000 */
[----:B------:R-:W-:Y:S01]  /*0f90*/  FADD.FTZ R151, R142, R151 ;  /* 0x000000978e977221 */ /* 0x000fe20000010000 */
[----:B--2---:R-:W-:-:S03]  /*0fa0*/  HADD2.F32 R163, -RZ, R164.H0_H0 ;  /* 0x200000a4ffa37230 */ /* 0x004fc60000004100 */
[----:B------:R-:W-:Y:S01]  /*0fb0*/  FADD.FTZ R146, R144, R151 ;  /* 0x0000009790927221 */ /* 0x000fe20000010000 */
[----:B------:R-:W-:Y:S02]  /*0fc0*/  HADD2.F32 R164, -RZ, R164.H1_H1 ;  /* 0x300000a4ffa47230 */ /* 0x000fe40000004100 */
[--C-:B------:R-:W-:Y:S02]  /*0fd0*/  HADD2.F32 R148, -RZ, R165.reuse.H1_H1 ;  /* 0x300000a5ff947230 */ /* 0x100fe40000004100 */
[----:B------:R-:W-:Y:S01]  /*0fe0*/  FADD.FTZ R151, R163, R146 ;  /* 0x00000092a3977221 */ /* 0x000fe20000010000 */
[----:B------:R-:W-:Y:S02]  /*0ff0*/  HADD2.F32 R146, -RZ, R165.H0_H0 ;  /* 0x200000a5ff927230 */ /* 0x000fe40000004100 */
[--C-:B------:R-:W-:Y:S02]  /*1000*/  HADD2.F32 R165, -RZ, R166.reuse.H0_H0 ;  /* 0x200000a6ffa57230 */ /* 0x100fe40000004100 */
[----:B------:R-:W-:Y:S01]  /*1010*/  FADD.FTZ R151, R164, R151 ;  /* 0x00000097a4977221 */ /* 0x000fe20000010000 */
[----:B------:R-:W-:-:S02]  /*1020*/  HADD2.F32 R172, -RZ, R166.H1_H1 ;  /* 0x300000a6ffac7230 */ /* 0x000fc40000004100 */
[--C-:B------:R-:W-:Y:S02]  /*1030*/  HADD2.F32 R166, -RZ, R167.reuse.H0_H0 ;  /* 0x200000a7ffa67230 */ /* 0x100fe40000004100 */
[----:B------:R-:W-:Y:S01]  /*1040*/  FADD.FTZ R151, R146, R151 ;  /* 0x0000009792977221 */ /* 0x000fe20000010000 */
[----:B------:R-:W-:-:S03]  /*1050*/  HADD2.F32 R174, -RZ, R167.H1_H1 ;  /* 0x300000a7ffae7230 */ /* 0x000fc60000004100 */
[----:B------:R-:W-:-:S04]  /*1060*/  FADD.FTZ R150, R148, R151 ;  /* 0x0000009794967221 */ /* 0x000fc80000010000 */
[----:B------:R-:W-:-:S04]  /*1070*/  FADD.FTZ R151, R165, R150 ;  /* 0x00000096a5977221 */ /* 0x000fc80000010000 */
[----:B------:R-:W-:-:S04]  /*1080*/  FADD.FTZ R151, R172, R151 ;  /* 0x00000097ac977221 */ /* 0x000fc80000010000 */
[----:B------:R-:W-:Y:S01]  /*1090*/  FADD.FTZ R151, R166, R151 ;  /* 0x00000097a6977221 */ /* 0x000fe20000010000 */
[--C-:B---3--:R-:W-:Y:S02]  /*10a0*/  HADD2.F32 R167, -RZ, R168.reuse.H0_H0 ;  /* 0x200000a8ffa77230 */ /* 0x108fe40000004100 */
        /* <DEDUP_REMOVED lines=229> */
.L_x_542:
        /* <DEDUP_REMOVED lines=35> */
[----:B-1----:R-:W-:Y:S01]  /*2130*/  FMUL.FTZ R186, R192, R186 ;  /* 0x000000bac0ba7220 */ /* 0x002fe20000410000 */
[----:B------:R-:W-:Y:S02]  /*2140*/  FADD.FTZ R152, R190, R182 ;  /* 0x000000b6be987221 */ /* 0x000fe40000010000 */
[----:B------:R-:W-:Y:S02]  /*2150*/  FMUL.FTZ R194, R184, R194 ;  /* 0x000000c2b8c27220 */ /* 0x000fe40000410000 */
[----:B------:R-:W0:Y:S02]  /*2160*/  SHFL.DOWN PT, R151, R186, 0x1, 0x1f ;  /* 0x08201f00ba977f89 */ /* 0x000e2400000e0000 */
[----:B------:R-:W-:Y:S01]  /*2170*/  FFMA.FTZ R188, R192, R194, R188 ;  /* 0x000000c2c0bc7223 */ /* 0x000fe200000100bc */
[----:B------:R-:W1:Y:S04]  /*2180*/  MUFU.RCP R152, R152 ;  /* 0x0000009800987308 */ /* 0x000e680000001000 */
[----:B------:R-:W2:Y:S01]  /*2190*/  SHFL.DOWN PT, R150, R188, 0x1, 0x1f ;  /* 0x08201f00bc967f89 */ /* 0x000ea200000e0000 */
[----:B0-----:R-:W-:Y:S01]  /*21a0*/  FADD.FTZ R153, R186, -R151 ;  /* 0x80000097ba997221 */ /* 0x001fe20000010000 */
[----:B------:R-:W-:-:S03]  /*21b0*/  FMUL.FTZ R151, R182, R151 ;  /* 0x00000097b6977220 */ /* 0x000fc60000410000 */
[----:B------:R-:W-:Y:S01]  /*21c0*/  FMUL.FTZ R153, R153, R153 ;  /* 0x0000009999997220 */ /* 0x000fe20000410000 */
[C---:B------:R-:W-:Y:S01]  /*21d0*/  FFMA.FTZ R184, R190.reuse, R186, R151 ;  /* 0x000000babeb87223 */ /* 0x040fe20000010097 */
[----:B------:R-:W-:Y:S02]  /*21e0*/  LOP3.LUT R186, R21, 0x1, RZ, 0xc0, !PT ;  /* 0x0000000115ba7812 */ /* 0x000fe400078ec0ff */
[----:B------:R-:W-:Y:S01]  /*21f0*/  FMUL.FTZ R190, R190, R153 ;  /* 0x00000099bebe7220 */ /* 0x000fe20000410000 */
[----:B--2---:R-:W-:Y:S01]  /*2200*/  FADD.FTZ R153, R188, R150 ;  /* 0x00000096bc997221 */ /* 0x004fe20000010000 */
[----:B-1----:R-:W-:Y:S01]  /*2210*/  FMUL.FTZ R184, R152, R184 ;  /* 0x000000b898b87220 */ /* 0x002fe20000410000 */
[----:B------:R-:W0:Y:S01]  /*2220*/  @!P1 LDC.64 R150, c[0x0][0x250] ;  /* 0x00009400ff969b82 */ /* 0x000e220000000a00 */
[----:B------:R-:W-:Y:S01]  /*2230*/  FMUL.FTZ R190, R182, R190 ;  /* 0x000000beb6be7220 */ /* 0x000fe20000410000 */
[----:B------:R-:W-:-:S03]  /*2240*/  IADD3 R188, -R186, RZ, RZ ;  /* 0x000000ffbabc7210 */ /* 0x000fc60007ffe1ff */
        /* <DEDUP_REMOVED lines=28> */
.L_x_530:
[----:B------:R-:W2:Y:S04]  /*2410*/  LDG.E.STRONG.GPU R152, desc[UR6][R150.64] ;  /* 0x0000000696987981 */ /* 0x000ea8000c1ef900 */
[----:B--2---:R-:W-:Y:S01]  /*2420*/  CCTL.IVALL ;  /* 0x00000000ff00798f */ /* 0x004fe20002000000 */
[----:B------:R-:W-:Y:S05]  /*2430*/  YIELD ;  /* 0x0000000000007946 */ /* 0x000fea0003800000 */
[----:B------:R-:W-:-:S13]  /*2440*/  ISETP.NE.AND P1, PT, R152, R182, PT ;  /* 0x000000b69800720c */ /* 0x000fda0003f25270 */
[----:B------:R-:W-:Y:S05]  /*2450*/  @P1 BRA `(.L_x_530) ;  /* 0xfffffffc00ec1947 */ /* 0x000fea000383ffff */
.L_x_529:
        /* <DEDUP_REMOVED lines=172> */
[----:B-1----:R-:W-:Y:S01]  /*2f20*/  IMAD.WIDE.U32 R196, R6, 0x10, R154 ;  /* 0x0000001006c47825 */ /* 0x002fe200078e009a */
[----:B------:R-:W-:-:S03]  /*2f30*/  F2FP.F16.F32.PACK_AB R175, R198, R175 ;  /* 0x000000afc6af723e */ /* 0x000fc600000000ff */
[C---:B------:R-:W-:Y:S01]  /*2f40*/  FMUL.FTZ R181, R180.reuse, R181 ;  /* 0x000000b5b4b57220 */ /* 0x040fe20000410000 */
[----:B------:R-:W-:Y:S01]  /*2f50*/  FMUL.FTZ R202, R180, R185 ;  /* 0x000000b9b4ca7220 */ /* 0x000fe20000410000 */
[----:B------:R-:W-:-:S04]  /*2f60*/  IMAD.WIDE.U32 R244, R4, 0x10, R154 ;  /* 0x0000001004f47825 */ /* 0x000fc800078e009a */
[C---:B------:R-:W-:Y:S01]  /*2f70*/  FMUL.FTZ R187, R180.reuse, R187 ;  /* 0x000000bbb4bb7220 */ /* 0x040fe20000410000 */
[C---:B------:R-:W-:Y:S01]  /*2f80*/  FMUL.FTZ R206, R180.reuse, R191 ;  /* 0x000000bfb4ce7220 */ /* 0x040fe20000410000 */
[C---:B------:R-:W-:Y:S01]  /*2f90*/  FMUL.FTZ R136, R180.reuse, R164 ;  /* 0x000000a4b4887220 */ /* 0x040fe20000410000 */
[----:B------:R-:W-:Y:S01]  /*2fa0*/  FMUL.FTZ R148, R180, R165 ;  /* 0x000000a5b4947220 */ /* 0x000fe20000410000 */
[----:B-----5:R-:W-:Y:S01]  /*2fb0*/  HFMA2.MMA R4, R32, R188, R80 ;  /* 0x000000bc20047235 */ /* 0x020fe20000000050 */
[----:B--2---:R-:W-:Y:S01]  /*2fc0*/  @!P1 IMAD.WIDE R150, R22, 0x4, R150 ;  /* 0x0000000416969825 */ /* 0x004fe200078e0296 */
[----:B------:R-:W-:-:S03]  /*2fd0*/  HFMA2.MMA R6, R34, R11, R82 ;  /* 0x0000000b22067235 */ /* 0x000fc60000000052 */
[C---:B------:R-:W-:Y:S01]  /*2fe0*/  FMUL.FTZ R193, R180.reuse, R193 ;  /* 0x000000c1b4c17220 */ /* 0x040fe20000410000 */
[----:B------:R-:W-:Y:S01]  /*2ff0*/  FMUL.FTZ R199, R180, R199 ;  /* 0x000000c7b4c77220 */ /* 0x000fe20000410000 */
        /* <DEDUP_REMOVED lines=8> */
[----:B------:R-:W-:-:S04]  /*3080*/  IMAD.WIDE.U32 R194, R8, 0x10, R154 ;  /* 0x0000001008c27825 */ /* 0x000fc800078e009a */
[----:B------:R-:W-:Y:S01]  /*3090*/  FMUL.FTZ R185, R180, R174 ;  /* 0x000000aeb4b97220 */ /* 0x000fe20000410000 */
        /* <DEDUP_REMOVED lines=17> */
[----:B------:R-:W-:Y:S01]  /*31b0*/  HFMA2 R9, R37, R9, R85 ;  /* 0x0000000925097231 */ /* 0x000fe20000000055 */
[----:B------:R-:W-:Y:S01]  /*31c0*/  F2FP.F16.F32.PACK_AB R135, R208, R135 ;  /* 0x00000087d087723e */ /* 0x000fe200000000ff */
[----:B------:R-:W-:Y:S01]  /*31d0*/  HFMA2 R11, R39, R175, R87 ;  /* 0x000000af270b7231 */ /* 0x000fe20000000057 */
        /* <DEDUP_REMOVED lines=20> */
[----:B------:R-:W-:Y:S01]  /*3320*/  @!P1 STG.E desc[UR6][R150.64], R180 ;  /* 0x000000b496009986 */ /* 0x000fe2000c101906 */
        /* <DEDUP_REMOVED lines=21> */
[----:B------:R-:W-:Y:S01]  /*3480*/  FMUL.FTZ R163, R180, R163 ;  /* 0x000000a3b4a37220 */ /* 0x000fe20000410000 */
[----:B------:R-:W-:Y:S01]  /*3490*/  IMAD.WIDE.U32 R18, R16, 0x10, R154 ;  /* 0x0000001010127825 */ /* 0x000fe200078e009a */
[----:B------:R-:W-:-:S03]  /*34a0*/  F2FP.F16.F32.PACK_AB R144, R224, R143 ;  /* 0x0000008fe090723e */ /* 0x000fc600000000ff */
[----:B------:R-:W-:Y:S01]  /*34b0*/  FMUL.FTZ R130, R180, R130 ;  /* 0x00000082b4827220 */ /* 0x000fe20000410000 */
[----:B------:R-:W-:Y:S01]  /*34c0*/  F2FP.F16.F32.PACK_AB R146, R228, R145 ;  /* 0x00000091e492723e */ /* 0x000fe200000000ff */
[----:B------:R-:W-:-:S04]  /*34d0*/  IMAD.WIDE.U32 R14, R14, 0x10, R154 ;  /* 0x000000100e0e7825 */ /* 0x000fc800078e009a */
[C---:B------:R-:W-:Y:S01]  /*34e0*/  FMUL.FTZ R134, R180.reuse, R134 ;  /* 0x00000086b4867220 */ /* 0x040fe20000410000 */
[----:B------:R-:W-:Y:S01]  /*34f0*/  FMUL.FTZ R189, R180, R176 ;  /* 0x000000b0b4bd7220 */ /* 0x000fe20000410000 */
[----:B0-----:R-:W-:Y:S01]  /*3500*/  HFMA2.MMA R4, R40, R20, R88 ;  /* 0x0000001428047235 */ /* 0x001fe20000000058 */
[----:B------:R-:W-:Y:S01]  /*3510*/  IMAD.WIDE.U32 R150, R12, 0x10, R154 ;  /* 0x000000100c967825 */ /* 0x000fe200078e009a */
[----:B------:R-:W-:-:S03]  /*3520*/  HFMA2.MMA R6, R42, R133, R90 ;  /* 0x000000852a067235 */ /* 0x000fc6000000005a */
[C---:B------:R-:W-:Y:S01]  /*3530*/  FMUL.FTZ R169, R180.reuse, R169 ;  /* 0x000000a9b4a97220 */ /* 0x040fe20000410000 */
[----:B------:R-:W-:Y:S01]  /*3540*/  FMUL.FTZ R170, R180, R170 ;  /* 0x000000aab4aa7220 */ /* 0x000fe20000410000 */
[--C-:B------:R-:W-:Y:S01]  /*3550*/  IMAD.WIDE.U32 R2, R2, 0x10, R154.reuse ;  /* 0x0000001002027825 */ /* 0x100fe200078e009a */
[----:B------:R0:W-:Y:S01]  /*3560*/  STG.E.128 desc[UR6][R166.64], R8 ;  /* 0x00000008a6007986 */ /* 0x0001e2000c101d06 */
[----:B------:R-:W-:Y:S02]  /*3570*/  F2FP.F16.F32.PACK_AB R164, R232, R147 ;  /* 0x00000093e8a4723e */ /* 0x000fe400000000ff */
[----:B------:R-:W-:Y:S02]  /*3580*/  HFMA2 R5, R41, R181, R89 ;  /* 0x000000b529057231 */ /* 0x000fe40000000059 */
[----:B------:R-:W-:Y:S01]  /*3590*/  IMAD.WIDE.U32 R248, R0, 0x10, R154 ;  /* 0x0000001000f87825 */ /* 0x000fe200078e009a */
[----:B------:R-:W-:-:S03]  /*35a0*/  F2FP.F16.F32.PACK_AB R29, R236, R149 ;  /* 0x00000095ec1d723e */ /* 0x000fc600000000ff */
[----:B------:R-:W-:Y:S01]  /*35b0*/  HFMA2 R7, R43, R187, R91 ;  /* 0x000000bb2b077231 */ /* 0x000fe2000000005b */
[----:B------:R-:W-:Y:S01]  /*35c0*/  F2FP.F16.F32.PACK_AB R205, R218, R205 ;  /* 0x000000cddacd723e */ /* 0x000fe200000000ff */
[----:B------:R-:W-:Y:S01]  /*35d0*/  IMAD.WIDE.U32 R154, R30, 0x10, R154 ;  /* 0x000000101e9a7825 */ /* 0x000fe200078e009a */
[----:B------:R-:W-:-:S03]  /*35e0*/  F2FP.F16.F32.PACK_AB R211, R222, R211 ;  /* 0x000000d3ded3723e */ /* 0x000fc600000000ff */
        /* <DEDUP_REMOVED lines=8> */
[----:B------:R-:W-:Y:S01]  /*3670*/  HFMA2.MMA R140, R48, R139, R96 ;  /* 0x0000008b308c7235 */ /* 0x000fe20000000060 */
        /* <DEDUP_REMOVED lines=9> */
[----:B------:R-:W-:Y:S01]  /*3710*/  HFMA2.MMA R142, R50, R142, R98 ;  /* 0x0000008e328e7235 */ /* 0x000fe20000000062 */
[----:B------:R-:W-:Y:S01]  /*3720*/  F2FP.F16.F32.PACK_AB R161, R162, R161 ;  /* 0x000000a1a2a1723e */ /* 0x000fe200000000ff */
        /* <DEDUP_REMOVED lines=16> */
[----:B------:R-:W-:Y:S01]  /*3830*/  HFMA2 R147, R55, R223, R103 ;  /* 0x000000df37937231 */ /* 0x000fe20000000067 */
[----:B------:R-:W-:Y:S01]  /*3840*/  F2FP.F16.F32.PACK_AB R169, R170, R169 ;  /* 0x000000a9aaa9723e */ /* 0x000fe200000000ff */
[----:B------:R-:W-:Y:S01]  /*3850*/  HFMA2 R165, R57, R165, R105 ;  /* 0x000000a539a57231 */ /* 0x000fe20000000069 */
[----:B------:R-:W-:Y:S01]  /*3860*/  F2FP.F16.F32.PACK_AB R132, R177, R132 ;  /* 0x00000084b184723e */ /* 0x000fe200000000ff */
[----:B------:R-:W-:Y:S01]  /*3870*/  HFMA2 R167, R59, R167, R107 ;  /* 0x000000a73ba77231 */ /* 0x000fe2000000006b */
[----:B------:R-:W-:Y:S01]  /*3880*/  F2FP.F16.F32.PACK_AB R156, R179, R156 ;  /* 0x0000009cb39c723e */ /* 0x000fe200000000ff */
[----:B------:R1:W-:Y:S01]  /*3890*/  STG.E.128 desc[UR6][R14.64], R8 ;  /* 0x000000080e007986 */ /* 0x0003e2000c101d06 */
[----:B------:R-:W-:Y:S01]  /*38a0*/  F2FP.F16.F32.PACK_AB R172, R185, R172 ;  /* 0x000000acb9ac723e */ /* 0x000fe200000000ff */
[----:B------:R-:W-:Y:S01]  /*38b0*/  HFMA2.MMA R16, R64, R13, R112 ;  /* 0x0000000d40107235 */ /* 0x000fe20000000070 */
[----:B------:R-:W-:Y:S01]  /*38c0*/  F2FP.F16.F32.PACK_AB R168, R191, R168 ;  /* 0x000000a8bfa8723e */ /* 0x000fe200000000ff */
[----:B------:R-:W-:Y:S01]  /*38d0*/  HFMA2 R17, R65, R17, R113 ;  /* 0x0000001141117231 */ /* 0x000fe20000000071 */
[----:B------:R-:W-:Y:S01]  /*38e0*/  F2FP.F16.F32.PACK_AB R27, R176, R27 ;  /* 0x0000001bb01b723e */ /* 0x000fe200000000ff */
[----:B------:R-:W-:Y:S01]  /*38f0*/  HFMA2.MMA R136, R72, R136, R120 ;  /* 0x0000008848887235 */ /* 0x000fe20000000078 */
[----:B------:R2:W-:Y:S01]  /*3900*/  STG.E.128 desc[UR6][R150.64], R140 ;  /* 0x0000008c96007986 */ /* 0x0005e2000c101d06 */
[----:B0-----:R-:W-:Y:S01]  /*3910*/  HFMA2.MMA R4, R60, R30, R108 ;  /* 0x0000001e3c047235 */ /* 0x001fe2000000006c */
[----:B------:R-:W-:Y:S01]  /*3920*/  HFMA2 R5, R61, R242, R109 ;  /* 0x000000f23d057231 */ /* 0x000fe2000000006d */
[----:B------:R-:W-:Y:S01]  /*3930*/  HFMA2.MMA R6, R62, R184, R110 ;  /* 0x000000b83e067235 */ /* 0x000fe2000000006e */
[----:B------:R-:W-:Y:S01]  /*3940*/  HFMA2 R7, R63, R128, R111 ;  /* 0x000000803f077231 */ /* 0x000fe2000000006f */
[----:B------:R-:W-:Y:S01]  /*3950*/  HFMA2.MMA R18, R66, R157, R114 ;  /* 0x0000009d42127235 */ /* 0x000fe20000000072 */
[----:B------:R-:W-:Y:S01]  /*3960*/  HFMA2 R19, R67, R31, R115 ;  /* 0x0000001f43137231 */ /* 0x000fe20000000073 */
[----:B------:R-:W-:Y:S01]  /*3970*/  HFMA2.MMA R12, R76, R174, R124 ;  /* 0x000000ae4c0c7235 */ /* 0x000fe2000000007c */
[----:B------:R2:W-:Y:S01]  /*3980*/  STG.E.128 desc[UR6][R152.64], R144 ;  /* 0x0000009098007986 */ /* 0x0005e2000c101d06 */
[----:B------:R-:W-:Y:S01]  /*3990*/  HFMA2 R137, R73, R156, R121 ;  /* 0x0000009c49897231 */ /* 0x000fe20000000079 */
[----:B------:R-:W-:Y:S01]  /*39a0*/  IADD3 R22, R22, UR5, RZ ;  /* 0x0000000516167c10 */ /* 0x000fe2000fffe0ff */
[----:B-1----:R-:W-:Y:S01]  /*39b0*/  HFMA2.MMA R8, R68, R159, R116 ;  /* 0x0000009f44087235 */ /* 0x002fe20000000074 */
        /* <DEDUP_REMOVED lines=8> */
[----:B------:R-:W-:Y:S01]  /*3a40*/  ISETP.GE.AND P1, PT, R22, UR4, PT ;  /* 0x0000000416007c0c */ /* 0x000fe2000bf26270 */
[----:B------:R-:W-:Y:S01]  /*3a50*/  HFMA2 R15, R79, R27, R127 ;  /* 0x0000001b4f0f7231 */ /* 0x000fe2000000007f */
        /* <DEDUP_REMOVED lines=8> */
.L_x_528:
[----:B------:R-:W-:Y:S01]  /*3ae0*/  HFMA2.MMA R194, -RZ, RZ, 0, 5.9604644775390625e-08 ;  /* 0x00000001ffc27435 */ /* 0x000fe200000001ff */
[----:B------:R-:W-:Y:S02]  /*3af0*/  MOV R192, R151 ;  /* 0x0000009700c07202 */ /* 0x000fe40000000f00 */
[----:B------:R-:W-:Y:S02]  /*3b00*/  MOV R196, 0x1f ;  /* 0x0000001f00c47802 */ /* 0x000fe40000000f00 */
[----:B------:R-:W-:-:S07]  /*3b10*/  MOV R190, 0xffffffff ;  /* 0xffffffff00be7802 */ /* 0x000fce0000000f00 */
[----:B-----5:R-:W-:Y:S05]  /*3b20*/  WARPSYNC.COLLECTIVE R190, `(.L_x_532) ;  /* 0x00000000be087348 */ /* 0x020fea0003c00000 */
[----:B------:R0:W1:Y:S02]  /*3b30*/  SHFL.BFLY P2, R188, R192, R194, R196 ;  /* 0x0c0000c2c0bc7389 */ /* 0x00006400000400c4 */
[----:B01---5:R-:W-:Y:S01]  /*3b40*/  ENDCOLLECTIVE ;  /* 0x000000000000791b */ /* 0x023fe20003800000 */
.L_x_532:
[----:B------:R-:W-:Y:S01]  /*3b50*/  HFMA2.MMA R194, -RZ, RZ, 0, 1.1920928955078125e-07 ;  /* 0x00000002ffc27435 */ /* 0x000fe200000001ff */
[----:B------:R-:W-:-:S05]  /*3b60*/  MOV R150, R188 ;  /* 0x000000bc00967202 */ /* 0x000fca0000000f00 */
[----:B------:R-:W-:-:S05]  /*3b70*/  FADD.FTZ R153, R151, R150 ;  /* 0x0000009697997221 */ /* 0x000fca0000010000 */
[----:B------:R-:W-:-:S07]  /*3b80*/  MOV R192, R153 ;  /* 0x0000009900c07202 */ /* 0x000fce0000000f00 */
[----:B------:R-:W-:Y:S05]  /*3b90*/  WARPSYNC.COLLECTIVE R190, `(.L_x_533) ;  /* 0x00000000be087348 */ /* 0x000fea0003c00000 */
[----:B------:R0:W1:Y:S02]  /*3ba0*/  SHFL.BFLY P2, R188, R192, R194, R196 ;  /* 0x0c0000c2c0bc7389 */ /* 0x00006400000400c4 */
[----:B01----:R-:W-:Y:S01]  /*3bb0*/  ENDCOLLECTIVE ;  /* 0x000000000000791b */ /* 0x003fe20003800000 */
.L_x_533:
[----:B------:R-:W-:Y:S01]  /*3bc0*/  HFMA2.MMA R194, -RZ, RZ, 0, 2.384185791015625e-07 ;  /* 0x00000004ffc27435 */ /* 0x000fe200000001ff */
[----:B------:R-:W-:-:S05]  /*3bd0*/  MOV R150, R188 ;  /* 0x000000bc00967202 */ /* 0x000fca0000000f00 */
[----:B------:R-:W-:-:S05]  /*3be0*/  FADD.FTZ R182, R153, R150 ;  /* 0x0000009699b67221 */ /* 0x000fca0000010000 */
[----:B------:R-:W-:-:S07]  /*3bf0*/  MOV R192, R182 ;  /* 0x000000b600c07202 */ /* 0x000fce0000000f00 */
[----:B------:R-:W-:Y:S05]  /*3c00*/  WARPSYNC.COLLECTIVE R190, `(.L_x_534) ;  /* 0x00000000be087348 */ /* 0x000fea0003c00000 */
[----:B------:R0:W1:Y:S02]  /*3c10*/  SHFL.BFLY P2, R188, R192, R194, R196 ;  /* 0x0c0000c2c0bc7389 */ /* 0x00006400000400c4 */
[----:B01----:R-:W-:Y:S01]  /*3c20*/  ENDCOLLECTIVE ;  /* 0x000000000000791b */ /* 0x003fe20003800000 */
.L_x_534:
[----:B------:R-:W-:Y:S01]  /*3c30*/  HFMA2.MMA R194, -RZ, RZ, 0, 4.76837158203125e-07 ;  /* 0x00000008ffc27435 */ /* 0x000fe200000001ff */
[----:B------:R-:W-:-:S05]  /*3c40*/  MOV R150, R188 ;  /* 0x000000bc00967202 */ /* 0x000fca0000000f00 */
[----:B------:R-:W-:-:S05]  /*3c50*/  FADD.FTZ R184, R182, R150 ;  /* 0x00000096b6b87221 */ /* 0x000fca0000010000 */
[----:B------:R-:W-:-:S07]  /*3c60*/  MOV R192, R184 ;  /* 0x000000b800c07202 */ /* 0x000fce0000000f00 */
[----:B------:R-:W-:Y:S05]  /*3c70*/  WARPSYNC.COLLECTIVE R190, `(.L_x_535) ;  /* 0x00000000be087348 */ /* 0x000fea0003c00000 */
[----:B------:R0:W1:Y:S02]  /*3c80*/  SHFL.BFLY P2, R188, R192, R194, R196 ;  /* 0x0c0000c2c0bc7389 */ /* 0x00006400000400c4 */
[----:B01----:R-:W-:Y:S01]  /*3c90*/  ENDCOLLECTIVE ;  /* 0x000000000000791b */ /* 0x003fe20003800000 */
.L_x_535:
[----:B------:R-:W-:Y:S01]  /*3ca0*/  HFMA2.MMA R194, -RZ, RZ, 0, 9.5367431640625e-07 ;  /* 0x00000010ffc27435 */ /* 0x000fe200000001ff */
[----:B------:R-:W-:-:S05]  /*3cb0*/  MOV R150, R188 ;  /* 0x000000bc00967202 */ /* 0x000fca0000000f00 */
[----:B------:R-:W-:-:S05]  /*3cc0*/  FADD.FTZ R186, R184, R150 ;  /* 0x00000096b8ba7221 */ /* 0x000fca0000010000 */
[----:B------:R-:W-:-:S07]  /*3cd0*/  MOV R192, R186 ;  /* 0x000000ba00c07202 */ /* 0x000fce0000000f00 */
[----:B------:R-:W-:Y:S05]  /*3ce0*/  WARPSYNC.COLLECTIVE R190, `(.L_x_536) ;  /* 0x00000000be087348 */ /* 0x000fea0003c00000 */
[----:B------:R0:W1:Y:S02]  /*3cf0*/  SHFL.BFLY P2, R188, R192, R194, R196 ;  /* 0x0c0000c2c0bc7389 */ /* 0x00006400000400c4 */
[----:B01----:R-:W-:Y:S01]  /*3d00*/  ENDCOLLECTIVE ;  /* 0x000000000000791b */ /* 0x003fe20003800000 */
.L_x_536:
        /* <DEDUP_REMOVED lines=200> */
.L_x_537:
[----:B------:R-:W-:Y:S01]  /*4990*/  HFMA2.MMA R194, -RZ, RZ, 0, 1.1920928955078125e-07 ;  /* 0x00000002ffc27435 */ /* 0x000fe200000001ff */
[----:B------:R-:W-:-:S05]  /*49a0*/  MOV R182, R188 ;  /* 0x000000bc00b67202 */ /* 0x000fca0000000f00 */
[----:B------:R-:W-:-:S05]  /*49b0*/  FADD.FTZ R182, R151, R182 ;  /* 0x000000b697b67221 */ /* 0x000fca0000010000 */
[----:B------:R-:W-:-:S07]  /*49c0*/  MOV R192, R182 ;  /* 0x000000b600c07202 */ /* 0x000fce0000000f00 */
[----:B------:R-:W-:Y:S05]  /*49d0*/  WARPSYNC.COLLECTIVE R190, `(.L_x_538) ;  /* 0x00000000be087348 */ /* 0x000fea0003c00000 */
[----:B------:R0:W1:Y:S02]  /*49e0*/  SHFL.BFLY P2, R188, R192, R194, R196 ;  /* 0x0c0000c2c0bc7389 */ /* 0x00006400000400c4 */
[----:B01----:R-:W-:Y:S01]  /*49f0*/  ENDCOLLECTIVE ;  /* 0x000000000000791b */ /* 0x003fe20003800000 */
.L_x_538:
[----:B------:R-:W-:Y:S01]  /*4a00*/  HFMA2.MMA R194, -RZ, RZ, 0, 2.384185791015625e-07 ;  /* 0x00000004ffc27435 */ /* 0x000fe200000001ff */
[----:B------:R-:W-:-:S05]  /*4a10*/  MOV R153, R188 ;  /* 0x000000bc00997202 */ /* 0x000fca0000000f00 */
[----:B------:R-:W-:-:S05]  /*4a20*/  FADD.FTZ R153, R182, R153 ;  /* 0x00000099b6997221 */ /* 0x000fca0000010000 */
[----:B------:R-:W-:-:S07]  /*4a30*/  MOV R192, R153 ;  /* 0x0000009900c07202 */ /* 0x000fce0000000f00 */
[----:B------:R-:W-:Y:S05]  /*4a40*/  WARPSYNC.COLLECTIVE R190, `(.L_x_539) ;  /* 0x00000000be087348 */ /* 0x000fea0003c00000 */
[----:B------:R0:W1:Y:S02]  /*4a50*/  SHFL.BFLY P2, R188, R192, R194, R196 ;  /* 0x0c0000c2c0bc7389 */ /* 0x00006400000400c4 */
[----:B01----:R-:W-:Y:S01]  /*4a60*/  ENDCOLLECTIVE ;  /* 0x000000000000791b */ /* 0x003fe20003800000 */
.L_x_539:
[----:B------:R-:W-:Y:S01]  /*4a70*/  HFMA2.MMA R194, -RZ, RZ, 0, 4.76837158203125e-07 ;  /* 0x00000008ffc27435 */ /* 0x000fe200000001ff */
[----:B------:R-:W-:-:S05]  /*4a80*/  MOV R184, R188 ;  /* 0x000000bc00b87202 */ /* 0x000fca0000000f00 */
[----:B------:R-:W-:-:S05]  /*4a90*/  FADD.FTZ R184, R153, R184 ;  /* 0x000000b899b87221 */ /* 0x000fca0000010000 */
[----:B------:R-:W-:-:S07]  /*4aa0*/  MOV R192, R184 ;  /* 0x000000b800c07202 */ /* 0x000fce0000000f00 */
[----:B------:R-:W-:Y:S05]  /*4ab0*/  WARPSYNC.COLLECTIVE R190, `(.L_x_540) ;  /* 0x00000000be087348 */ /* 0x000fea0003c00000 */
[----:B------:R0:W1:Y:S02]  /*4ac0*/  SHFL.BFLY P2, R188, R192, R194, R196 ;  /* 0x0c0000c2c0bc7389 */ /* 0x00006400000400c4 */
[----:B01----:R-:W-:Y:S01]  /*4ad0*/  ENDCOLLECTIVE ;  /* 0x000000000000791b */ /* 0x003fe20003800000 */
.L_x_540:
[----:B------:R-:W-:Y:S01]  /*4ae0*/  HFMA2.MMA R194, -RZ, RZ, 0, 9.5367431640625e-07 ;  /* 0x00000010ffc27435 */ /* 0x000fe200000001ff */
[----:B------:R-:W-:-:S05]  /*4af0*/  MOV R186, R188 ;  /* 0x000000bc00ba7202 */ /* 0x000fca0000000f00 */
[----:B------:R-:W-:-:S05]  /*4b00*/  FADD.FTZ R186, R184, R186 ;  /* 0x000000bab8ba7221 */ /* 0x000fca0000010000 */
[----:B------:R-:W-:-:S07]  /*4b10*/  MOV R192, R186 ;  /* 0x000000ba00c07202 */ /* 0x000fce0000000f00 */
[----:B------:R-:W-:Y:S05]  /*4b20*/  WARPSYNC.COLLECTIVE R190, `(.L_x_541) ;  /* 0x00000000be087348 */ /* 0x000fea0003c00000 */
[----:B------:R0:W1:Y:S02]  /*4b30*/  SHFL.BFLY P2, R188, R192, R194, R196 ;  /* 0x0c0000c2c0bc7389 */ /* 0x00006400000400c4 */
[----:B01----:R-:W-:Y:S01]  /*4b40*/  ENDCOLLECTIVE ;  /* 0x000000000000791b */ /* 0x003fe20003800000 */
.L_x_541:
[----:B------:R-:W-:Y:S05]  /*4b50*/  BRA `(.L_x_542) ;  /* 0xffffffd000e87947 */ /* 0x000fea000383ffff */
.L_x_543:
        /* <DEDUP_REMOVED lines=10> */
.L_x_2020:


//--------------------- .text._ZN10layer_norm13ln_fwd_kernelINS_13Kernel_traitsIffffjLj24576ELj4ELj1ELj4ELj16ENS_18Kernel_traits_baseILj24576EffffjLj128EEEEEEEvNS_9FwdParamsE --------------------------
	.section	.text._ZN10layer_norm13ln_fwd_kernelINS_13Kernel_traitsIffffjLj24576ELj4ELj1ELj4ELj16ENS_18Kernel_traits_baseILj24576EffffjLj128EEEEEEEvNS_9FwdParamsE,"ax",@progbits
	.align	128
        .global         _ZN10layer_norm13ln_fwd_kernelINS_13Kernel_traitsIffffjLj24576ELj4ELj1ELj4ELj16ENS_18Kernel_traits_baseILj24576EffffjLj128EEEEEEEvNS_9FwdParamsE
        .type           _ZN10layer_norm13ln_fwd_kernelINS_13Kernel_traitsIffffjLj24576ELj4ELj1ELj4ELj16ENS_18Kernel_traits_baseILj24576EffffjLj128EEEEEEEvNS_9FwdParamsE,@function
        .size           _ZN10layer_norm13ln_fwd_kernelINS_13Kernel_traitsIffffjLj24576ELj4ELj1ELj4ELj16ENS_18Kernel_traits_baseILj24576EffffjLj128EEEEEEEvNS_9FwdParamsE,(.L_x_2021 - _ZN10layer_norm13ln_fwd_kernelINS_13Kernel_traitsIffffjLj24576ELj4ELj1ELj4ELj16ENS_18Kernel_traits_baseILj24576EffffjLj128EEEEEEEvNS_9FwdParamsE)
        .other          _ZN10layer_norm13ln_fwd_kernelINS_13Kernel_traitsIffffjLj24576ELj4ELj1ELj4ELj16ENS_18Kernel_traits_baseILj24576EffffjLj128EEEEEEEvNS_9FwdParamsE,@"STO_CUDA_ENTRY STV_DEFAULT"
_ZN10layer_norm13ln_fwd_kernelINS_13Kernel_traitsIffffjLj24576ELj4ELj1ELj4ELj16ENS_18Kernel_traits_baseILj24576EffffjLj128EEEEEEEvNS_9FwdParamsE:
.text._ZN10layer_norm13ln_fwd_kernelINS_13Kernel_traitsIffffjLj24576ELj4ELj1ELj4ELj16ENS_18Kernel_traits_baseILj24576EffffjLj128EEEEEEEvNS_9FwdParamsE:
        /* <DEDUP_REMOVED lines=44> */
.L_x_547:
[----:B-1----:R-:W1:Y:S01]  /*02c0*/  S2R R164, SR_CTAID.X ;  /* 0x0000000000a47919 */ /* 0x002e620000002500 */
[----:B0-----:R-:W0:Y:S01]  /*02d0*/  LDC.64 R100, c[0x0][0x220] ;  /* 0x00008800ff647b82 */ /* 0x001e220000000a00 */
[----:B------:R-:W-:Y:S01]  /*02e0*/  IMAD R162, R151, 0x1800, RZ ;  /* 0x0000180097a27824 */ /* 0x000fe200078e02ff */
[----:B-1----:R-:W-:-:S04]  /*02f0*/  SHF.L.U32 R102, R164, 0x7, RZ ;  /* 0x00000007a4667819 */ /* 0x002fc800000006ff */
        /* <DEDUP_REMOVED lines=209> */
.L_x_558:
        /* <DEDUP_REMOVED lines=35> */
[----:B--2---:R-:W-:Y:S01]  /*1240*/  FADD.FTZ R171, R170, R167 ;  /* 0x000000a7aaab7221 */ /* 0x004fe20000010000 */
[----:B------:R-:W-:Y:S01]  /*1250*/  FADD.FTZ R167, R172, R177 ;  /* 0x000000b1aca77221 */ /* 0x000fe20000010000 */
        /* <DEDUP_REMOVED lines=12> */
[----:B------:R-:W0:Y:S01]  /*1320*/  @!P2 LDC.64 R170, c[0x0][0x250] ;  /* 0x00009400ffaaab82 */ /* 0x000e220000000a00 */
[----:B-1----:R-:W-:Y:S01]  /*1330*/  FMUL.FTZ R0, R167, R0 ;  /* 0x00000000a7007220 */ /* 0x002fe20000410000 */
[----:B------:R-:W-:Y:S01]  /*1340*/  IADD3 R169, -R168, RZ, RZ ;  /* 0x000000ffa8a97210 */ /* 0x000fe20007ffe1ff */
[----:B------:R-:W-:Y:S01]  /*1350*/  FMUL.FTZ R172, R177, R172 ;  /* 0x000000acb1ac7220 */ /* 0x000fe20000410000 */
[----:B------:R-:W-:Y:S02]  /*1360*/  LEA.HI R173, R2, R3, RZ, 0x19 ;  /* 0x0000000302ad7211 */ /* 0x000fe400078fc8ff */
[----:B------:R-:W-:Y:S01]  /*1370*/  SHFL.IDX PT, R174, R0, RZ, 0x1f ;  /* 0x00001fff00ae7589 */ /* 0x000fe200000e0000 */
[----:B------:R-:W-:Y:S01]  /*1380*/  FFMA.FTZ R172, R167, R172, R166 ;  /* 0x000000aca7ac7223 */ /* 0x000fe200000100a6 */
[----:B------:R-:W-:-:S04]  /*1390*/  LOP3.LUT R166, R169, UR4, RZ, 0xc0, !PT ;  /* 0x00000004a9a67c12 */ /* 0x000fc8000f8ec0ff */
        /* <DEDUP_REMOVED lines=25> */
.L_x_546:
[----:B------:R-:W2:Y:S04]  /*1530*/  LDG.E.STRONG.GPU R0, desc[UR6][R166.64] ;  /* 0x00000006a6007981 */ /* 0x000ea8000c1ef900 */
[----:B--2---:R-:W-:Y:S01]  /*1540*/  CCTL.IVALL ;  /* 0x00000000ff00798f */ /* 0x004fe20002000000 */
[----:B------:R-:W-:Y:S05]  /*1550*/  YIELD ;  /* 0x0000000000007946 */ /* 0x000fea0003800000 */
[----:B------:R-:W-:-:S13]  /*1560*/  ISETP.NE.AND P2, PT, R0, R171, PT ;  /* 0x000000ab0000720c */ /* 0x000fda0003f45270 */
[----:B------:R-:W-:Y:S05]  /*1570*/  @P2 BRA `(.L_x_546) ;  /* 0xfffffffc00ec2947 */ /* 0x000fea000383ffff */
.L_x_545:
[----:B------:R-:W1:Y:S01]  /*1580*/  @!P1 LDC.64 R170, c[0x0][0x250] ;  /* 0x00009400ffaa9b82 */ /* 0x000e620000000a00 */
[----:B------:R-:W-:Y:S07]  /*1590*/  WARPSYNC.ALL ;  /* 0x0000000000007948 */ /* 0x000fee0003800000 */
[----:B------:R-:W-:Y:S01]  /*15a0*/  BAR.SYNC.DEFER_BLOCKING 0x0 ;  /* 0x0000000000007b1d */ /* 0x000fe20000010000 */
[----:B------:R-:W-:Y:S02]  /*15b0*/  @!P1 IADD3 R0, P2, R149, R173, RZ ;  /* 0x000000ad95009210 */ /* 0x000fe40007f5e0ff */
[----:B0-----:R-:W-:-:S02]  /*15c0*/  CS2R R168, SRZ ;  /* 0x0000000000a87805 */ /* 0x001fc4000001ff00 */
[----:B------:R-:W-:Y:S01]  /*15d0*/  @!P1 IADD3.X R167, RZ, R176, RZ, P2, !PT ;  /* 0x000000b0ffa79210 */ /* 0x000fe200017fe4ff */
[----:B------:R-:W-:Y:S01]  /*15e0*/  ULDC.64 UR8, c[0x0][0x228] ;  /* 0x00008a0000087ab9 */ /* 0x000fe20000000a00 */
[----:B------:R-:W-:Y:S01]  /*15f0*/  LOP3.LUT R165, R165, 0x3, R164, 0xc8, !PT ;  /* 0x00000003a5a57812 */ /* 0x000fe200078ec8a4 */
[----:B------:R-:W-:Y:S01]  /*1600*/  ULDC UR4, c[0x0][0x214] ;  /* 0x0000850000047ab9 */ /* 0x000fe20000000800 */
[----:B-1----:R-:W-:-:S04]  /*1610*/  @!P1 LEA R166, P2, R0, R170, 0x3 ;  /* 0x000000aa00a69211 */ /* 0x002fc800078418ff */
[----:B------:R-:W-:-:S05]  /*1620*/  @!P1 LEA.HI.X R167, R0, R171, R167, 0x3, P2 ;  /* 0x000000ab00a79211 */ /* 0x000fca00010f1ca7 */
[----:B------:R-:W2:Y:S01]  /*1630*/  @!P1 LDG.E.64 R168, desc[UR6][R166.64] ;  /* 0x00000006a6a89981 */ /* 0x000ea2000c1e1b00 */
[----:B------:R-:W-:Y:S02]  /*1640*/  MOV R171, RZ ;  /* 0x000000ff00ab7202 */ /* 0x000fe40000000f00 */
[----:B------:R-:W-:Y:S02]  /*1650*/  @!P1 MOV R171, 0x45c00000 ;  /* 0x45c0000000ab9802 */ /* 0x000fe40000000f00 */
[----:B------:R-:W-:Y:S02]  /*1660*/  LOP3.LUT P1, RZ, R165, 0x1f, R2, 0xf8, !PT ;  /* 0x0000001fa5ff7812 */ /* 0x000fe4000782f802 */
[----:B------:R-:W-:Y:S01]  /*1670*/  IADD3 R150, R150, 0x1, RZ ;  /* 0x0000000196967810 */ /* 0x000fe20007ffe0ff */
[----:B------:R-:W0:Y:S03]  /*1680*/  SHFL.DOWN PT, R0, R171, 0x2, 0x1f ;  /* 0x08401f00ab007f89 */ /* 0x000e2600000e0000 */
        /* <DEDUP_REMOVED lines=19> */
[----:B0-----:R-:W-:Y:S01]  /*17c0*/  FMUL.FTZ R173, R177, R174 ;  /* 0x000000aeb1ad7220 */ /* 0x001fe20000410000 */
[----:B------:R-:W-:-:S03]  /*17d0*/  FADD.FTZ R174, R175, -R174 ;  /* 0x800000aeafae7221 */ /* 0x000fc60000010000 */
[----:B------:R-:W-:Y:S01]  /*17e0*/  FFMA.FTZ R173, R170, R175, R173 ;  /* 0x000000afaaad7223 */ /* 0x000fe200000100ad */
[----:B------:R-:W-:-:S03]  /*17f0*/  FMUL.FTZ R169, R174, R174 ;  /* 0x000000aeaea97220 */ /* 0x000fc60000410000 */
[----:B-1----:R-:W-:Y:S01]  /*1800*/  FMUL.FTZ R173, R176, R173 ;  /* 0x000000adb0ad7220 */ /* 0x002fe20000410000 */
[----:B------:R-:W-:Y:S01]  /*1810*/  FMUL.FTZ R170, R170, R169 ;  /* 0x000000a9aaaa7220 */ /* 0x000fe20000410000 */
[----:B--2---:R-:W-:Y:S02]  /*1820*/  FADD.FTZ R169, R167, R0 ;  /* 0x00000000a7a97221 */ /* 0x004fe40000010000 */
[----:B------:R-:W0:Y:S01]  /*1830*/  LDC R0, c[0x0][0x260] ;  /* 0x00009800ff007b82 */ /* 0x000e220000000800 */
[----:B------:R-:W-:Y:S01]  /*1840*/  FMUL.FTZ R170, R177, R170 ;  /* 0x000000aab1aa7220 */ /* 0x000fe20000410000 */
[----:B------:R-:W1:Y:S03]  /*1850*/  SHFL.IDX PT, R183, R173, RZ, 0x1f ;  /* 0x00001fffadb77589 */ /* 0x000e6600000e0000 */
[----:B------:R-:W-:-:S05]  /*1860*/  FFMA.FTZ R169, R176, R170, R169 ;  /* 0x000000aab0a97223 */ /* 0x000fca00000100a9 */
[----:B------:R-:W0:Y:S01]  /*1870*/  SHFL.IDX PT, R175, R169, RZ, 0x1f ;  /* 0x00001fffa9af7589 */ /* 0x000e2200000e0000 */
[--C-:B-1----:R-:W-:Y:S01]  /*1880*/  FADD.FTZ R164, R116, -R183.reuse ;  /* 0x800000b774a47221 */ /* 0x102fe20000010000 */
[--C-:B------:R-:W-:Y:S01]  /*1890*/  FADD.FTZ R165, R117, -R183.reuse ;  /* 0x800000b775a57221 */ /* 0x100fe20000010000 */
[--C-:B------:R-:W-:Y:S01]  /*18a0*/  FADD.FTZ R166, R118, -R183.reuse ;  /* 0x800000b776a67221 */ /* 0x100fe20000010000 */
[--C-:B------:R-:W-:Y:S01]  /*18b0*/  FADD.FTZ R167, R119, -R183.reuse ;  /* 0x800000b777a77221 */ /* 0x100fe20000010000 */
[----:B------:R-:W1:Y:S01]  /*18c0*/  @!P1 LDC.64 R116, c[0x0][0x230] ;  /* 0x00008c00ff749b82 */ /* 0x000e620000000a00 */
[--C-:B------:R-:W-:Y:S01]  /*18d0*/  FADD.FTZ R168, R120, -R183.reuse ;  /* 0x800000b778a87221 */ /* 0x100fe20000010000 */
[--C-:B------:R-:W-:Y:S01]  /*18e0*/  FADD.FTZ R170, R121, -R183.reuse ;  /* 0x800000b779aa7221 */ /* 0x100fe20000010000 */
[--C-:B------:R-:W-:Y:S01]  /*18f0*/  FADD.FTZ R173, R115, -R183.reuse ;  /* 0x800000b773ad7221 */ /* 0x100fe20000010000 */
[----:B0-----:R-:W-:Y:S01]  /*1900*/  FFMA.FTZ R0, R175, 4.0690105379326269031e-05, R0 ;  /* 0x382aaaabaf007823 */ /* 0x001fe20000010000 */
[--C-:B------:R-:W-:Y:S01]  /*1910*/  FADD.FTZ R123, R123, -R183.reuse ;  /* 0x800000b77b7b7221 */ /* 0x100fe20000010000 */
[--C-:B------:R-:W-:Y:S01]  /*1920*/  FADD.FTZ R169, R112, -R183.reuse ;  /* 0x800000b770a97221 */ /* 0x100fe20000010000 */
[--C-:B------:R-:W-:Y:S01]  /*1930*/  FADD.FTZ R171, R113, -R183.reuse ;  /* 0x800000b771ab7221 */ /* 0x100fe20000010000 */
[----:B------:R-:W0:Y:S01]  /*1940*/  @!P1 LDC.64 R118, c[0x0][0x238] ;  /* 0x00008e00ff769b82 */ /* 0x000e220000000a00 */
[----:B------:R-:W2:Y:S01]  /*1950*/  MUFU.RSQ R185, R0 ;  /* 0x0000000000b97308 */ /* 0x000ea20000001400 */
[--C-:B------:R-:W-:Y:S01]  /*1960*/  FADD.FTZ R180, R100, -R183.reuse ;  /* 0x800000b764b47221 */ /* 0x100fe20000010000 */
[--C-:B------:R-:W-:Y:S01]  /*1970*/  FADD.FTZ R181, R101, -R183.reuse ;  /* 0x800000b765b57221 */ /* 0x100fe20000010000 */
[--C-:B------:R-:W-:Y:S01]  /*1980*/  FADD.FTZ R102, R102, -R183.reuse ;  /* 0x800000b766667221 */ /* 0x100fe20000010000 */
[--C-:B------:R-:W-:Y:S01]  /*1990*/  FADD.FTZ R124, R124, -R183.reuse ;  /* 0x800000b77c7c7221 */ /* 0x100fe20000010000 */
[--C-:B------:R-:W-:Y:S01]  /*19a0*/  FADD.FTZ R126, R126, -R183.reuse ;  /* 0x800000b77e7e7221 */ /* 0x100fe20000010000 */
        /* <DEDUP_REMOVED lines=11> */
[C---:B--2---:R-:W-:Y:S01]  /*1a60*/  FMUL.FTZ R101, R185.reuse, R166 ;  /* 0x000000a6b9657220 */ /* 0x044fe20000410000 */
[C---:B------:R-:W-:Y:S01]  /*1a70*/  FMUL.FTZ R100, R185.reuse, R167 ;  /* 0x000000a7b9647220 */ /* 0x040fe20000410000 */
[C---:B------:R-:W-:Y:S01]  /*1a80*/  FMUL.FTZ R105, R185.reuse, R164 ;  /* 0x000000a4b9697220 */ /* 0x040fe20000410000 */
[----:B------:R-:W-:Y:S01]  /*1a90*/  FMUL.FTZ R0, R185, R165 ;  /* 0x000000a5b9007220 */ /* 0x000fe20000410000 */
[----:B------:R-:W-:Y:S01]  /*1aa0*/  FADD.FTZ R177, R111, -R183 ;  /* 0x800000b76fb17221 */ /* 0x000fe20000010000 */
[----:B------:R-:W-:Y:S01]  /*1ab0*/  LEA R108, P2, R163, UR8, 0x4 ;  /* 0x00000008a36c7c11 */ /* 0x000fe2000f8420ff */
[----:B0-----:R-:W-:-:S04]  /*1ac0*/  @!P1 IMAD.WIDE R112, R151, 0x4, R118 ;  /* 0x0000000497709825 */ /* 0x001fc800078e0276 */
[----:B------:R-:W-:Y:S01]  /*1ad0*/  FMUL.FTZ R164, R185, R173 ;  /* 0x000000adb9a47220 */ /* 0x000fe20000410000 */
[--C-:B------:R-:W-:Y:S01]  /*1ae0*/  FADD.FTZ R129, R129, -R183.reuse ;  /* 0x800000b781817221 */ /* 0x100fe20000010000 */
[--C-:B------:R-:W-:Y:S01]  /*1af0*/  FADD.FTZ R131, R131, -R183.reuse ;  /* 0x800000b783837221 */ /* 0x100fe20000010000 */
[--C-:B------:R-:W-:Y:S01]  /*1b00*/  FADD.FTZ R104, R104, -R183.reuse ;  /* 0x800000b768687221 */ /* 0x100fe20000010000 */
[--C-:B------:R-:W-:Y:S01]  /*1b10*/  FADD.FTZ R179, R107, -R183.reuse ;  /* 0x800000b76bb37221 */ /* 0x100fe20000010000 */
[----:B------:R-:W-:Y:S01]  /*1b20*/  FADD.FTZ R182, R103, -R183 ;  /* 0x800000b767b67221 */ /* 0x000fe20000010000 */
[----:B------:R-:W-:Y:S01]  /*1b30*/  FMUL.FTZ R114, R185, R123 ;  /* 0x0000007bb9727220 */ /* 0x000fe20000410000 */
[----:B---3--:R-:W-:-:S04]  /*1b40*/  IMAD.WIDE.U32 R110, R162, 0x10, R120 ;  /* 0x00000010a26e7825 */ /* 0x008fc800078e0078 */
[C---:B------:R-:W-:Y:S01]  /*1b50*/  FMUL.FTZ R173, R185.reuse, R102 ;  /* 0x00000066b9ad7220 */ /* 0x040fe20000410000 */
[----:B------:R-:W-:Y:S01]  /*1b60*/  FADD.FTZ R106, R106, -R183 ;  /* 0x800000b76a6a7221 */ /* 0x000fe20000010000 */
[----:B------:R0:W-:Y:S01]  /*1b70*/  @!P1 STG.E desc[UR6][R116.64], R183 ;  /* 0x000000b774009986 */ /* 0x0001e2000c101906 */
[C---:B------:R-:W-:Y:S01]  /*1b80*/  FMUL.FTZ R107, R185.reuse, R168 ;  /* 0x000000a8b96b7220 */ /* 0x040fe20000410000 */
[C---:B------:R-:W-:Y:S01]  /*1b90*/  FMUL.FTZ R121, R185.reuse, R124 ;  /* 0x0000007cb9797220 */ /* 0x040fe20000410000 */
[----:B------:R-:W-:Y:S01]  /*1ba0*/  FMUL.FTZ R123, R185, R126 ;  /* 0x0000007eb97b7220 */ /* 0x000fe20000410000 */
[----:B-----5:R-:W-:Y:S01]  /*1bb0*/  FFMA.FTZ R103, R7, R100, R55 ;  /* 0x0000006407677223 */ /* 0x020fe20000010037 */
[----:B------:R-:W-:Y:S01]  /*1bc0*/  FFMA.FTZ R102, R6, R101, R54 ;  /* 0x0000006506667223 */ /* 0x000fe20000010036 */
[----:B------:R-:W-:Y:S01]  /*1bd0*/  FADD.FTZ R175, R109, -R183 ;  /* 0x800000b76daf7221 */ /* 0x000fe20000010000 */
[C---:B------:R-:W-:Y:S01]  /*1be0*/  FMUL.FTZ R170, R185.reuse, R170 ;  /* 0x000000aab9aa7220 */ /* 0x040fe20000410000 */
[C---:B------:R-:W-:Y:S01]  /*1bf0*/  FMUL.FTZ R115, R185.reuse, R122 ;  /* 0x0000007ab9737220 */ /* 0x040fe20000410000 */
[C---:B------:R-:W-:Y:S01]  /*1c00*/  FMUL.FTZ R124, R185.reuse, R125 ;  /* 0x0000007db97c7220 */ /* 0x040fe20000410000 */
[----:B------:R-:W-:Y:S01]  /*1c10*/  FMUL.FTZ R126, R185, R127 ;  /* 0x0000007fb97e7220 */ /* 0x000fe20000410000 */
[----:B------:R-:W-:Y:S01]  /*1c20*/  FFMA.FTZ R101, R5, R0, R53 ;  /* 0x0000000005657223 */ /* 0x000fe20000010035 */
[----:B------:R-:W-:Y:S01]  /*1c30*/  FFMA.FTZ R100, R4, R105, R52 ;  /* 0x0000006904647223 */ /* 0x000fe20000010034 */
[----:B------:R1:W-:Y:S01]  /*1c40*/  @!P1 STG.E desc[UR6][R112.64], R185 ;  /* 0x000000b970009986 */ /* 0x0003e2000c101906 */
[----:B------:R-:W-:Y:S01]  /*1c50*/  LEA.HI.X R109, R163, UR9, RZ, 0x4, P2 ;  /* 0x00000009a36d7c11 */ /* 0x000fe200090f24ff */
[C---:B------:R-:W-:Y:S01]  /*1c60*/  FMUL.FTZ R125, R185.reuse, R128 ;  /* 0x00000080b97d7220 */ /* 0x040fe20000410000 */
[C---:B------:R-:W-:Y:S01]  /*1c70*/  FMUL.FTZ R127, R185.reuse, R130 ;  /* 0x00000082b97f7220 */ /* 0x040fe20000410000 */
[----:B0-----:R-:W-:Y:S01]  /*1c80*/  LEA R116, P1, R160, UR8, 0x4 ;  /* 0x00000008a0747c11 */ /* 0x001fe2000f8220ff */
[--C-:B------:R-:W-:Y:S01]  /*1c90*/  FADD.FTZ R132, R132, -R183.reuse ;  /* 0x800000b784847221 */ /* 0x100fe20000010000 */
[--C-:B------:R-:W-:Y:S01]  /*1ca0*/  FADD.FTZ R134, R134, -R183.reuse ;  /* 0x800000b786867221 */ /* 0x100fe20000010000 */
[C---:B------:R-:W-:Y:S01]  /*1cb0*/  FMUL.FTZ R128, R185.reuse, R129 ;  /* 0x00000081b9807220 */ /* 0x040fe20000410000 */
[C---:B------:R-:W-:Y:S01]  /*1cc0*/  FMUL.FTZ R130, R185.reuse, R131 ;  /* 0x00000083b9827220 */ /* 0x040fe20000410000 */
[----:B------:R-:W-:Y:S01]  /*1cd0*/  FMUL.FTZ R165, R185, R104 ;  /* 0x00000068b9a57220 */ /* 0x000fe20000410000 */
[----:B------:R-:W-:Y:S01]  /*1ce0*/  LEA R118, P2, R161, UR8, 0x4 ;  /* 0x00000008a1767c11 */ /* 0x000fe2000f8420ff */
[--C-:B------:R-:W-:Y:S01]  /*1cf0*/  FADD.FTZ R133, R133, -R183.reuse ;  /* 0x800000b785857221 */ /* 0x100fe20000010000 */
[----:B------:R-:W-:Y:S01]  /*1d00*/  FADD.FTZ R135, R135, -R183 ;  /* 0x800000b787877221 */ /* 0x000fe20000010000 */
[----:B------:R-:W-:Y:S01]  /*1d10*/  FMUL.FTZ R167, R185, R106 ;  /* 0x0000006ab9a77220 */ /* 0x000fe20000410000 */
[----:B------:R-:W-:Y:S01]  /*1d20*/  FFMA.FTZ R104, R8, R107, R56 ;  /* 0x0000006b08687223 */ /* 0x000fe20000010038 */
        /* <DEDUP_REMOVED lines=9> */
[--C-:B------:R-:W-:Y:S01]  /*1dc0*/  FADD.FTZ R136, R136, -R183.reuse ;  /* 0x800000b788887221 */ /* 0x100fe20000010000 */
[--C-:B------:R-:W-:Y:S01]  /*1dd0*/  FADD.FTZ R138, R138, -R183.reuse ;  /* 0x800000b78a8a7221 */ /* 0x100fe20000010000 */
[C---:B------:R-:W-:Y:S01]  /*1de0*/  FMUL.FTZ R129, R185.reuse, R132 ;  /* 0x00000084b9817220 */ /* 0x040fe20000410000 */
[----:B------:R-:W-:Y:S01]  /*1df0*/  FMUL.FTZ R131, R185, R134 ;  /* 0x00000086b9837220 */ /* 0x000fe20000410000 */
[----:B------:R-:W-:Y:S01]  /*1e00*/  LEA.HI.X R119, R161, UR9, RZ, 0x4, P2 ;  /* 0x00000009a1777c11 */ /* 0x000fe200090f24ff */
[--C-:B------:R-:W-:Y:S01]  /*1e10*/  FADD.FTZ R137, R137, -R183.reuse ;  /* 0x800000b789897221 */ /* 0x100fe20000010000 */
[--C-:B------:R-:W-:Y:S01]  /*1e20*/  FADD.FTZ R139, R139, -R183.reuse ;  /* 0x800000b78b8b7221 */ /* 0x100fe20000010000 */
[C---:B------:R-:W-:Y:S01]  /*1e30*/  FMUL.FTZ R132, R185.reuse, R133 ;  /* 0x00000085b9847220 */ /* 0x040fe20000410000 */
[----:B------:R-:W-:Y:S01]  /*1e40*/  FMUL.FTZ R134, R185, R135 ;  /* 0x00000087b9867220 */ /* 0x000fe20000410000 */
[----:B------:R-:W-:Y:S01]  /*1e50*/  LEA R120, P3, R158, UR8, 0x4 ;  /* 0x000000089e787c11 */ /* 0x000fe2000f8620ff */
[--C-:B------:R-:W-:Y:S01]  /*1e60*/  FADD.FTZ R140, R140, -R183.reuse ;  /* 0x800000b78c8c7221 */ /* 0x100fe20000010000 */
[----:B------:R-:W-:Y:S01]  /*1e70*/  FADD.FTZ R142, R142, -R183 ;  /* 0x800000b78e8e7221 */ /* 0x000fe20000010000 */
[----:B0-----:R-:W-:Y:S01]  /*1e80*/  FFMA.FTZ R103, R19, R130, R67 ;  /* 0x0000008213677223 */ /* 0x001fe20000010043 */
[----:B------:R-:W-:Y:S01]  /*1e90*/  FFMA.FTZ R102, R18, R127, R66 ;  /* 0x0000007f12667223 */ /* 0x000fe20000010042 */
[----:B------:R-:W-:Y:S01]  /*1ea0*/  FFMA.FTZ R101, R17, R128, R65 ;  /* 0x0000008011657223 */ /* 0x000fe20000010041 */
[----:B------:R-:W-:Y:S01]  /*1eb0*/  FFMA.FTZ R100, R16, R125, R64 ;  /* 0x0000007d10647223 */ /* 0x000fe20000010040 */
[--C-:B------:R-:W-:Y:S01]  /*1ec0*/  FADD.FTZ R141, R141, -R183.reuse ;  /* 0x800000b78d8d7221 */ /* 0x100fe20000010000 */
[--C-:B------:R-:W-:Y:S01]  /*1ed0*/  FADD.FTZ R143, R143, -R183.reuse ;  /* 0x800000b78f8f7221 */ /* 0x100fe20000010000 */
[----:B------:R0:W-:Y:S01]  /*1ee0*/  STG.E.128 desc[UR6][R108.64], R104 ;  /* 0x000000686c007986 */ /* 0x0001e2000c101d06 */
[--C-:B------:R-:W-:Y:S01]  /*1ef0*/  FADD.FTZ R144, R144, -R183.reuse ;  /* 0x800000b790907221 */ /* 0x100fe20000010000 */
[--C-:B------:R-:W-:Y:S01]  /*1f00*/  FADD.FTZ R146, R146, -R183.reuse ;  /* 0x800000b792927221 */ /* 0x100fe20000010000 */
[C---:B------:R-:W-:Y:S01]  /*1f10*/  FMUL.FTZ R133, R185.reuse, R136 ;  /* 0x00000088b9857220 */ /* 0x040fe20000410000 */
[----:B------:R-:W-:Y:S01]  /*1f20*/  FMUL.FTZ R135, R185, R138 ;  /* 0x0000008ab9877220 */ /* 0x000fe20000410000 */
[----:B------:R-:W-:Y:S01]  /*1f30*/  STG.E.128 desc[UR6][R116.64], R112 ;  /* 0x0000007074007986 */ /* 0x000fe2000c101d06 */
[--C-:B------:R-:W-:Y:S01]  /*1f40*/  FADD.FTZ R145, R145, -R183.reuse ;  /* 0x800000b791917221 */ /* 0x100fe20000010000 */
[----:B------:R-:W-:Y:S01]  /*1f50*/  FADD.FTZ R147, R147, -R183 ;  /* 0x800000b793937221 */ /* 0x000fe20000010000 */
[C---:B------:R-:W-:Y:S01]  /*1f60*/  FMUL.FTZ R136, R185.reuse, R137 ;  /* 0x00000089b9887220 */ /* 0x040fe20000410000 */
[C---:B------:R-:W-:Y:S01]  /*1f70*/  FMUL.FTZ R138, R185.reuse, R139 ;  /* 0x0000008bb98a7220 */ /* 0x040fe20000410000 */
[----:B------:R-:W-:Y:S01]  /*1f80*/  LEA.HI.X R121, R158, UR9, RZ, 0x4, P3 ;  /* 0x000000099e797c11 */ /* 0x000fe200098f24ff */
[----:B------:R1:W-:Y:S01]  /*1f90*/  STG.E.128 desc[UR6][R118.64], R100 ;  /* 0x0000006476007986 */ /* 0x0003e2000c101d06 */
[C---:B------:R-:W-:Y:S01]  /*1fa0*/  FMUL.FTZ R137, R185.reuse, R140 ;  /* 0x0000008cb9897220 */ /* 0x040fe20000410000 */
[----:B------:R-:W-:Y:S01]  /*1fb0*/  FMUL.FTZ R139, R185, R142 ;  /* 0x0000008eb98b7220 */ /* 0x000fe20000410000 */
[----:B------:R-:W-:Y:S01]  /*1fc0*/  LEA R122, P4, R159, UR8, 0x4 ;  /* 0x000000089f7a7c11 */ /* 0x000fe2000f8820ff */
[C---:B------:R-:W-:Y:S01]  /*1fd0*/  FMUL.FTZ R140, R185.reuse, R141 ;  /* 0x0000008db98c7220 */ /* 0x040fe20000410000 */
[C---:B------:R-:W-:Y:S01]  /*1fe0*/  FMUL.FTZ R142, R185.reuse, R143 ;  /* 0x0000008fb98e7220 */ /* 0x040fe20000410000 */
[----:B------:R-:W-:Y:S01]  /*1ff0*/  FMUL.FTZ R141, R185, R144 ;  /* 0x00000090b98d7220 */ /* 0x000fe20000410000 */
[----:B0-----:R-:W-:Y:S01]  /*2000*/  FFMA.FTZ R105, R21, R132, R69 ;  /* 0x0000008415697223 */ /* 0x001fe20000010045 */
[----:B------:R-:W-:Y:S01]  /*2010*/  FFMA.FTZ R104, R20, R129, R68 ;  /* 0x0000008114687223 */ /* 0x000fe20000010044 */
[----:B------:R-:W-:Y:S01]  /*2020*/  FFMA.FTZ R106, R22, R131, R70 ;  /* 0x00000083166a7223 */ /* 0x000fe20000010046 */
[----:B------:R-:W-:Y:S01]  /*2030*/  FFMA.FTZ R107, R23, R134, R71 ;  /* 0x00000086176b7223 */ /* 0x000fe20000010047 */
[C---:B------:R-:W-:Y:S01]  /*2040*/  FMUL.FTZ R143, R185.reuse, R146 ;  /* 0x00000092b98f7220 */ /* 0x040fe20000410000 */
[C---:B------:R-:W-:Y:S01]  /*2050*/  FMUL.FTZ R144, R185.reuse, R145 ;  /* 0x00000091b9907220 */ /* 0x040fe20000410000 */
[----:B------:R-:W-:Y:S01]  /*2060*/  FMUL.FTZ R146, R185, R147 ;  /* 0x00000093b9927220 */ /* 0x000fe20000410000 */
[----:B------:R-:W-:Y:S01]  /*2070*/  LEA.HI.X R123, R159, UR9, RZ, 0x4, P4 ;  /* 0x000000099f7b7c11 */ /* 0x000fe2000a0f24ff */
[----:B------:R-:W-:Y:S01]  /*2080*/  FFMA.FTZ R111, R27, R138, R75 ;  /* 0x0000008a1b6f7223 */ /* 0x000fe2000001004b */
[----:B------:R-:W-:Y:S01]  /*2090*/  FFMA.FTZ R110, R26, R135, R74 ;  /* 0x000000871a6e7223 */ /* 0x000fe2000001004a */
[----:B------:R-:W-:Y:S01]  /*20a0*/  FFMA.FTZ R109, R25, R136, R73 ;  /* 0x00000088196d7223 */ /* 0x000fe20000010049 */
[C---:B-1----:R-:W-:Y:S01]  /*20b0*/  LEA R100, P1, R153.reuse, UR8, 0x4 ;  /* 0x0000000899647c11 */ /* 0x042fe2000f8220ff */
[----:B------:R-:W-:Y:S01]  /*20c0*/  FFMA.FTZ R108, R24, R133, R72 ;  /* 0x00000085186c7223 */ /* 0x000fe20000010048 */
[----:B------:R-:W-:Y:S01]  /*20d0*/  LEA R102, P2, R156, UR8, 0x4 ;  /* 0x000000089c667c11 */ /* 0x000fe2000f8420ff */
[----:B------:R0:W-:Y:S01]  /*20e0*/  STG.E.128 desc[UR6][R120.64], R104 ;  /* 0x0000006878007986 */ /* 0x0001e2000c101d06 */
[----:B------:R-:W-:Y:S01]  /*20f0*/  LEA.HI.X R101, R153, UR9, RZ, 0x4, P1 ;  /* 0x0000000999657c11 */ /* 0x000fe200088f24ff */
[----:B------:R-:W-:Y:S01]  /*2100*/  FFMA.FTZ R113, R29, R140, R77 ;  /* 0x0000008c1d717223 */ /* 0x000fe2000001004d */
        /* <DEDUP_REMOVED lines=8> */
[C---:B------:R-:W-:Y:S01]  /*2190*/  FMUL.FTZ R169, R185.reuse, R169 ;  /* 0x000000a9b9a97220 */ /* 0x040fe20000410000 */
[C---:B------:R-:W-:Y:S01]  /*21a0*/  FMUL.FTZ R162, R185.reuse, R171 ;  /* 0x000000abb9a27220 */ /* 0x040fe20000410000 */
[C---:B------:R-:W-:Y:S01]  /*21b0*/  FMUL.FTZ R145, R185.reuse, R172 ;  /* 0x000000acb9917220 */ /* 0x040fe20000410000 */
[C---:B------:R-:W-:Y:S01]  /*21c0*/  FMUL.FTZ R147, R185.reuse, R174 ;  /* 0x000000aeb9937220 */ /* 0x040fe20000410000 */
[C---:B------:R-:W-:Y:S01]  /*21d0*/  FMUL.FTZ R166, R185.reuse, R175 ;  /* 0x000000afb9a67220 */ /* 0x040fe20000410000 */
[C---:B------:R-:W-:Y:S01]  /*21e0*/  FMUL.FTZ R163, R185.reuse, R176 ;  /* 0x000000b0b9a37220 */ /* 0x040fe20000410000 */
[C---:B------:R-:W-:Y:S01]  /*21f0*/  FMUL.FTZ R168, R185.reuse, R177 ;  /* 0x000000b1b9a87220 */ /* 0x040fe20000410000 */
[----:B0-----:R-:W-:Y:S01]  /*2200*/  LEA R104, P1, R154, UR8, 0x4 ;  /* 0x000000089a687c11 */ /* 0x001fe2000f8220ff */
[----:B------:R0:W-:Y:S01]  /*2210*/  STG.E.128 desc[UR6][R122.64], R108 ;  /* 0x0000006c7a007986 */ /* 0x0001e2000c101d06 */
[----:B------:R-:W-:Y:S01]  /*2220*/  LEA R106, P2, R152, UR8, 0x4 ;  /* 0x00000008986a7c11 */ /* 0x000fe2000f8420ff */
[C---:B------:R-:W-:Y:S01]  /*2230*/  FMUL.FTZ R178, R185.reuse, R178 ;  /* 0x000000b2b9b27220 */ /* 0x040fe20000410000 */
[----:B------:R-:W-:Y:S01]  /*2240*/  LEA.HI.X R105, R154, UR9, RZ, 0x4, P1 ;  /* 0x000000099a697c11 */ /* 0x000fe200088f24ff */
[C---:B------:R-:W-:Y:S01]  /*2250*/  FMUL.FTZ R172, R185.reuse, R179 ;  /* 0x000000b3b9ac7220 */ /* 0x040fe20000410000 */
[C---:B------:R-:W-:Y:S01]  /*2260*/  FMUL.FTZ R171, R185.reuse, R180 ;  /* 0x000000b4b9ab7220 */ /* 0x040fe20000410000 */
[C---:B------:R-:W-:Y:S01]  /*2270*/  FMUL.FTZ R174, R185.reuse, R181 ;  /* 0x000000b5b9ae7220 */ /* 0x040fe20000410000 */
[----:B------:R-:W-:Y:S01]  /*2280*/  FMUL.FTZ R182, R185, R182 ;  /* 0x000000b6b9b67220 */ /* 0x000fe20000410000 */
[----:B------:R1:W-:Y:S01]  /*2290*/  STG.E.128 desc[UR6][R100.64], R112 ;  /* 0x0000007064007986 */ /* 0x0003e2000c101d06 */
[----:B------:R-:W-:Y:S01]  /*22a0*/  FFMA.FTZ R121, R37, R162, R85 ;  /* 0x000000a225797223 */ /* 0x000fe20000010055 */
[----:B------:R-:W-:Y:S01]  /*22b0*/  FFMA.FTZ R120, R36, R169, R84 ;  /* 0x000000a924787223 */ /* 0x000fe20000010054 */
[----:B------:R-:W-:Y:S01]  /*22c0*/  LEA.HI.X R107, R152, UR9, RZ, 0x4, P2 ;  /* 0x00000009986b7c11 */ /* 0x000fe200090f24ff */
[----:B------:R2:W-:Y:S01]  /*22d0*/  STG.E.128 desc[UR6][R102.64], R116 ;  /* 0x0000007466007986 */ /* 0x0005e2000c101d06 */
[----:B------:R-:W-:-:S02]  /*22e0*/  IADD3 R151, R151, UR5, RZ ;  /* 0x0000000597977c10 */ /* 0x000fc4000fffe0ff */
[----:B------:R-:W-:Y:S02]  /*22f0*/  SEL R0, RZ, 0x1, P0 ;  /* 0x00000001ff007807 */ /* 0x000fe40000000000 */
[----:B0-----:R-:W-:Y:S01]  /*2300*/  LEA R108, P1, R155, UR8, 0x4 ;  /* 0x000000089b6c7c11 */ /* 0x001fe2000f8220ff */
[----:B------:R-:W-:Y:S01]  /*2310*/  FFMA.FTZ R123, R39, R164, R87 ;  /* 0x000000a4277b7223 */ /* 0x000fe20000010057 */
[----:B------:R-:W-:Y:S01]  /*2320*/  LEA R110, P3, R157, UR8, 0x4 ;  /* 0x000000089d6e7c11 */ /* 0x000fe2000f8620ff */
[----:B------:R-:W-:Y:S01]  /*2330*/  FFMA.FTZ R122, R38, R145, R86 ;  /* 0x00000091267a7223 */ /* 0x000fe20000010056 */
[----:B------:R-:W-:Y:S02]  /*2340*/  LEA.HI.X R109, R155, UR9, RZ, 0x4, P1 ;  /* 0x000000099b6d7c11 */ /* 0x000fe400088f24ff */
        /* <DEDUP_REMOVED lines=14> */
[----:B------:R-:W-:-:S03]  /*2430*/  ISETP.GE.AND P1, PT, R151, UR4, PT ;  /* 0x0000000497007c0c */ /* 0x000fc6000bf26270 */
[----:B------:R1:W-:Y:S04]  /*2440*/  STG.E.128 desc[UR6][R106.64], R100 ;  /* 0x000000646a007986 */ /* 0x0003e8000c101d06 */
[----:B------:R1:W-:Y:S04]  /*2450*/  STG.E.128 desc[UR6][R108.64], R112 ;  /* 0x000000706c007986 */ /* 0x0003e8000c101d06 */
[----:B------:R1:W-:Y:S02]  /*2460*/  STG.E.128 desc[UR6][R110.64], R116 ;  /* 0x000000746e007986 */ /* 0x0003e4000c101d06 */
[----:B------:R-:W-:Y:S05]  /*2470*/  @!P1 BRA `(.L_x_547) ;  /* 0xffffffdc00909947 */ /* 0x000fea000383ffff */
[----:B------:R-:W-:Y:S05]  /*2480*/  EXIT ;  /* 0x000000000000794d */ /* 0x000fea0003800000 */
.L_x_544:
[----:B------:R-:W-:Y:S01]  /*2490*/  HFMA2.MMA R175, -RZ, RZ, 0, 5.9604644775390625e-08 ;  /* 0x00000001ffaf7435 */ /* 0x000fe200000001ff */
[----:B------:R-:W-:Y:S02]  /*24a0*/  MOV R176, R0 ;  /* 0x0000000000b07202 */ /* 0x000fe40000000f00 */
[----:B------:R-:W-:Y:S02]  /*24b0*/  MOV R178, 0x1f ;  /* 0x0000001f00b27802 */ /* 0x000fe40000000f00 */
[----:B------:R-:W-:-:S07]  /*24c0*/  MOV R173, 0xffffffff ;  /* 0xffffffff00ad7802 */ /* 0x000fce0000000f00 */
[----:B-----5:R-:W-:Y:S05]  /*24d0*/  WARPSYNC.COLLECTIVE R173, `(.L_x_548) ;  /* 0x00000000ad087348 */ /* 0x020fea0003c00000 */
[----:B------:R0:W1:Y:S02]  /*24e0*/  SHFL.BFLY P2, R174, R176, R175, R178 ;  /* 0x0c0000afb0ae7389 */ /* 0x00006400000400b2 */
[----:B01---5:R-:W-:Y:S01]  /*24f0*/  ENDCOLLECTIVE ;  /* 0x000000000000791b */ /* 0x023fe20003800000 */
.L_x_548:
[----:B------:R-:W-:Y:S01]  /*2500*/  HFMA2.MMA R175, -RZ, RZ, 0, 1.1920928955078125e-07 ;  /* 0x00000002ffaf7435 */ /* 0x000fe200000001ff */
[----:B------:R-:W-:-:S05]  /*2510*/  MOV R167, R174 ;  /* 0x000000ae00a77202 */ /* 0x000fca0000000f00 */
[----:B------:R-:W-:-:S05]  /*2520*/  FADD.FTZ R167, R0, R167 ;  /* 0x000000a700a77221 */ /* 0x000fca0000010000 */
[----:B------:R-:W-:-:S07]  /*2530*/  MOV R176, R167 ;  /* 0x000000a700b07202 */ /* 0x000fce0000000f00 */
[----:B------:R-:W-:Y:S05]  /*2540*/  WARPSYNC.COLLECTIVE R173, `(.L_x_549) ;  /* 0x00000000ad087348 */ /* 0x000fea0003c00000 */
[----:B------:R0:W1:Y:S02]  /*2550*/  SHFL.BFLY P2, R174, R176, R175, R178 ;  /* 0x0c0000afb0ae7389 */ /* 0x00006400000400b2 */
[----:B01----:R-:W-:Y:S01]  /*2560*/  ENDCOLLECTIVE ;  /* 0x000000000000791b */ /* 0x003fe20003800000 */
.L_x_549:
[----:B------:R-:W-:Y:S01]  /*2570*/  HFMA2.MMA R175, -RZ, RZ, 0, 2.384185791015625e-07 ;  /* 0x00000004ffaf7435 */ /* 0x000fe200000001ff */
[----:B------:R-:W-:-:S05]  /*2580*/  MOV R166, R174 ;  /* 0x000000ae00a67202 */ /* 0x000fca0000000f00 */
[----:B------:R-:W-:-:S05]  /*2590*/  FADD.FTZ R169, R167, R166 ;  /* 0x000000a6a7a97221 */ /* 0x000fca0000010000 */
[----:B------:R-:W-:-:S07]  /*25a0*/  MOV R176, R169 ;  /* 0x000000a900b07202 */ /* 0x000fce0000000f00 */
[----:B------:R-:W-:Y:S05]  /*25b0*/  WARPSYNC.COLLECTIVE R173, `(.L_x_550) ;  /* 0x00000000ad087348 */ /* 0x000fea0003c00000 */
[----:B------:R0:W1:Y:S02]  /*25c0*/  SHFL.BFLY P2, R174, R176, R175, R178 ;  /* 0x0c0000afb0ae7389 */ /* 0x00006400000400b2 */
[----:B01----:R-:W-:Y:S01]  /*25d0*/  ENDCOLLECTIVE ;  /* 0x000000000000791b */ /* 0x003fe20003800000 */
.L_x_550:
[----:B------:R-:W-:Y:S01]  /*25e0*/  HFMA2.MMA R175, -RZ, RZ, 0, 4.76837158203125e-07 ;  /* 0x00000008ffaf7435 */ /* 0x000fe200000001ff */
[----:B------:R-:W-:-:S05]  /*25f0*/  MOV R166, R174 ;  /* 0x000000ae00a67202 */ /* 0x000fca0000000f00 */
[----:B------:R-:W-:-:S05]  /*2600*/  FADD.FTZ R170, R169, R166 ;  /* 0x000000a6a9aa7221 */ /* 0x000fca0000010000 */
[----:B------:R-:W-:-:S07]  /*2610*/  MOV R176, R170 ;  /* 0x000000aa00b07202 */ /* 0x000fce0000000f00 */
[----:B------:R-:W-:Y:S05]  /*2620*/  WARPSYNC.COLLECTIVE R173, `(.L_x_551) ;  /* 0x00000000ad087348 */ /* 0x000fea0003c00000 */
[----:B------:R0:W1:Y:S02]  /*2630*/  SHFL.BFLY P2, R174, R176, R175, R178 ;  /* 0x0c0000afb0ae7389 */ /* 0x00006400000400b2 */
[----:B01----:R-:W-:Y:S01]  /*2640*/  ENDCOLLECTIVE ;  /* 0x000000000000791b */ /* 0x003fe20003800000 */
.L_x_551:
[----:B------:R-:W-:Y:S01]  /*2650*/  HFMA2.MMA R175, -RZ, RZ, 0, 9.5367431640625e-07 ;  /* 0x00000010ffaf7435 */ /* 0x000fe200000001ff */
[----:B------:R-:W-:-:S05]  /*2660*/  MOV R171, R174 ;  /* 0x000000ae00ab7202 */ /* 0x000fca0000000f00 */
[----:B------:R-:W-:-:S05]  /*2670*/  FADD.FTZ R171, R170, R171 ;  /* 0x000000abaaab7221 */ /* 0x000fca0000010000 */
[----:B------:R-:W-:-:S07]  /*2680*/  MOV R176, R171 ;  /* 0x000000ab00b07202 */ /* 0x000fce0000000f00 */
[----:B------:R-:W-:Y:S05]  /*2690*/  WARPSYNC.COLLECTIVE R173, `(.L_x_552) ;  /* 0x00000000ad087348 */ /* 0x000fea0003c00000 */
[----:B------:R0:W1:Y:S02]  /*26a0*/  SHFL.BFLY P2, R174, R176, R175, R178 ;  /* 0x0c0000afb0ae7389 */ /* 0x00006400000400b2 */
[----:B01----:R-:W-:Y:S01]  /*26b0*/  ENDCOLLECTIVE ;  /* 0x000000000000791b */ /* 0x003fe20003800000 */
.L_x_552:
        /* <DEDUP_REMOVED lines=104> */
.L_x_553:
[----:B------:R-:W-:Y:S01]  /*2d40*/  HFMA2.MMA R175, -RZ, RZ, 0, 1.1920928955078125e-07 ;  /* 0x00000002ffaf7435 */ /* 0x000fe200000001ff */
[----:B------:R-:W-:-:S05]  /*2d50*/  MOV R167, R174 ;  /* 0x000000ae00a77202 */ /* 0x000fca0000000f00 */
[----:B------:R-:W-:-:S05]  /*2d60*/  FADD.FTZ R167, R0, R167 ;  /* 0x000000a700a77221 */ /* 0x000fca0000010000 */
[----:B------:R-:W-:-:S07]  /*2d70*/  MOV R176, R167 ;  /* 0x000000a700b07202 */ /* 0x000fce0000000f00 */
[----:B------:R-:W-:Y:S05]  /*2d80*/  WARPSYNC.COLLECTIVE R173, `(.L_x_554) ;  /* 0x00000000ad087348 */ /* 0x000fea0003c00000 */
[----:B------:R0:W1:Y:S02]  /*2d90*/  SHFL.BFLY P2, R174, R176, R175, R178 ;  /* 0x0c0000afb0ae7389 */ /* 0x00006400000400b2 */
[----:B01----:R-:W-:Y:S01]  /*2da0*/  ENDCOLLECTIVE ;  /* 0x000000000000791b */ /* 0x003fe20003800000 */
.L_x_554:
[----:B------:R-:W-:Y:S01]  /*2db0*/  HFMA2.MMA R175, -RZ, RZ, 0, 2.384185791015625e-07 ;  /* 0x00000004ffaf7435 */ /* 0x000fe200000001ff */
[----:B------:R-:W-:-:S05]  /*2dc0*/  MOV R170, R174 ;  /* 0x000000ae00aa7202 */ /* 0x000fca0000000f00 */
[----:B------:R-:W-:-:S05]  /*2dd0*/  FADD.FTZ R170, R167, R170 ;  /* 0x000000aaa7aa7221 */ /* 0x000fca0000010000 */
[----:B------:R-:W-:-:S07]  /*2de0*/  MOV R176, R170 ;  /* 0x000000aa00b07202 */ /* 0x000fce0000000f00 */
[----:B------:R-:W-:Y:S05]  /*2df0*/  WARPSYNC.COLLECTIVE R173, `(.L_x_555) ;  /* 0x00000000ad087348 */ /* 0x000fea0003c00000 */
[----:B------:R0:W1:Y:S02]  /*2e00*/  SHFL.BFLY P2, R174, R176, R175, R178 ;  /* 0x0c0000afb0ae7389 */ /* 0x00006400000400b2 */
[----:B01----:R-:W-:Y:S01]  /*2e10*/  ENDCOLLECTIVE ;  /* 0x000000000000791b */ /* 0x003fe20003800000 */
.L_x_555:
[----:B------:R-:W-:Y:S01]  /*2e20*/  HFMA2.MMA R175, -RZ, RZ, 0, 4.76837158203125e-07 ;  /* 0x00000008ffaf7435 */ /* 0x000fe200000001ff */
[----:B------:R-:W-:-:S05]  /*2e30*/  MOV R169, R174 ;  /* 0x000000ae00a97202 */ /* 0x000fca0000000f00 */
[----:B------:R-:W-:-:S05]  /*2e40*/  FADD.FTZ R169, R170, R169 ;  /* 0x000000a9aaa97221 */ /* 0x000fca0000010000 */
[----:B------:R-:W-:-:S07]  /*2e50*/  MOV R176, R169 ;  /* 0x000000a900b07202 */ /* 0x000fce0000000f00 */
[----:B------:R-:W-:Y:S05]  /*2e60*/  WARPSYNC.COLLECTIVE R173, `(.L_x_556) ;  /* 0x00000000ad087348 */ /* 0x000fea0003c00000 */
[----:B------:R0:W1:Y:S02]  /*2e70*/  SHFL.BFLY P2, R174, R176, R175, R178 ;  /* 0x0c0000afb0ae7389 */ /* 0x00006400000400b2 */
[----:B01----:R-:W-:Y:S01]  /*2e80*/  ENDCOLLECTIVE ;  /* 0x000000000000791b */ /* 0x003fe20003800000 */
.L_x_556:
[----:B------:R-:W-:Y:S01]  /*2e90*/  HFMA2.MMA R175, -RZ, RZ, 0, 9.5367431640625e-07 ;  /* 0x00000010ffaf7435 */ /* 0x000fe200000001ff */
[----:B------:R-:W-:-:S05]  /*2ea0*/  MOV R172, R174 ;  /* 0x000000ae00ac7202 */ /* 0x000fca0000000f00 */
[----:B------:R-:W-:-:S05]  /*2eb0*/  FADD.FTZ R172, R169, R172 ;  /* 0x000000aca9ac7221 */ /* 0x000fca0000010000 */
[----:B------:R-:W-:-:S07]  /*2ec0*/  MOV R176, R172 ;  /* 0x000000ac00b07202 */ /* 0x000fce0000000f00 */
[----:B------:R-:W-:Y:S05]  /*2ed0*/  WARPSYNC.COLLECTIVE R173, `(.L_x_557) ;  /* 0x00000000ad087348 */ /* 0x000fea0003c00000 */
[----:B------:R0:W1:Y:S02]  /*2ee0*/  SHFL.BFLY P2, R174, R176, R175, R178 ;  /* 0x0c0000afb0ae7389 */ /* 0x00006400000400b2 */
[----:B01----:R-:W-:Y:S01]  /*2ef0*/  ENDCOLLECTIVE ;  /* 0x000000000000791b */ /* 0x003fe20003800000 */
.L_x_557:
[----:B------:R-:W-:Y:S01]  /*2f00*/  MOV R171, R174 ;  /* 0x000000ae00ab7202 */ /* 0x000fe20000000f00 */
[----:B------:R-:W-:Y:S06]  /*2f10*/  BRA `(.L_x_558) ;  /* 0xffffffe0003c7947 */ /* 0x000fec000383ffff */
.L_x_559:
        /* <DEDUP_REMOVED lines=14> */
.L_x_2021:


//--------------------- .text._ZN10layer_norm13ln_fwd_kernelINS_13Kernel_traitsI13__nv_bfloat16fS2_fjLj20480ELj2ELj1ELj4ELj16ENS_18Kernel_traits_baseILj20480ES2_fS2_fjLj128EEEEEEEvNS_9FwdParamsE --------------------------
	.section	.text._ZN10layer_norm13ln_fwd_kernelINS_13Kernel_traitsI13__nv_bfloat16fS2_fjLj20480ELj2ELj1ELj4ELj16ENS_18Kernel_traits_baseILj20480ES2_fS2_fjLj128EEEEEEEvNS_9FwdParamsE,"ax",@progbits
	.align	128
        .global         _ZN10layer_norm13ln_fwd_kernelINS_13Kernel_traitsI13__nv_bfloat16fS2_fjLj20480ELj2ELj1ELj4ELj16ENS_18Kernel_traits_baseILj20480ES2_fS2_fjLj128EEEEEEEvNS_9FwdParamsE
        .type           _ZN10layer_norm13ln_fwd_kernelINS_13Kernel_traitsI13__nv_bfloat16fS2_fjLj20480ELj2ELj1ELj4ELj16ENS_18Kernel_traits_baseILj20480ES2_fS2_fjLj128EEEEEEEvNS_9FwdParamsE,@function
        .size           _ZN10layer_norm13ln_fwd_kernelINS_13Kernel_traitsI13__nv_bfloat16fS2_fjLj20480ELj2ELj1ELj4ELj16ENS_18Kernel_traits_baseILj20480ES2_fS2_fjLj128EEEEEEEvNS_9FwdParamsE,(.L_x_2022 - _ZN10layer_norm13ln_fwd_kernelINS_13Kernel_traitsI13__nv_bfloat16fS2_fjLj20480ELj2ELj1ELj4ELj16ENS_18Kernel_traits_baseILj20480ES2_fS2_fjLj128EEEEEEEvNS_9FwdParamsE)
        .other          _ZN10layer_norm13ln_fwd_kernelINS_13Kernel_traitsI13__nv_bfloat16fS2_fjLj20480ELj2ELj1ELj4ELj16ENS_18Kernel_traits_baseILj20480ES2_fS2_fjLj128EEEEEEEvNS_9FwdParamsE,@"STO_CUDA_ENTRY STV_DEFAULT"
_ZN10layer_norm13ln_fwd_kernelINS_13Kernel_traitsI13__nv_bfloat16fS2_fjLj20480ELj2ELj1ELj4ELj16ENS_18Kernel_traits_baseILj20480ES2_fS2_fjLj128EEEEEEEvNS_9FwdParamsE:
.text._ZN10layer_norm13ln_fwd_kernelINS_13Kernel_traitsI13__nv_bfloat16fS2_fjLj20480ELj2ELj1ELj4ELj16ENS_18Kernel_traits_baseILj20480ES2_fS2_fjLj128EEEEEEEvNS_9FwdParamsE:
        /* <DEDUP_REMOVED lines=60> */
.L_x_563:
[----:B------:R-:W1:Y:S01]  /*03c0*/  LDC.64 R80, c[0x0][0x220] ;  /* 0x00008800ff507b82 */ /* 0x000e620000000a00 */
[----:B0-2---:R-:W-:Y:S01]  /*03d0*/  SHF.L.U32 R4, R164, 0x7, RZ ;  /* 0x00000007a4047819 */ /* 0x005fe200000006ff */
[----:B------:R-:W-:-:S03]  /*03e0*/  IMAD R187, R167, 0x1400, RZ ;  /* 0x00001400a7bb7824 */ /* 0x000fc600078e02ff */
        /* <DEDUP_REMOVED lines=330> */
.L_x_574:
        /* <DEDUP_REMOVED lines=26> */
[----:B------:R-:W-:Y:S04]  /*1a30*/  SHFL.DOWN PT, R194, R195, 0x1, 0x1f ;  /* 0x08201f00c3c27f89 */ /* 0x000fe800000e0000 */
[----:B--2---:R-:W2:Y:S04]  /*1a40*/  SHFL.DOWN PT, R193, R188, 0x2, 0x1f ;  /* 0x08401f00bcc17f89 */ /* 0x004ea800000e0000 */
[----:B0-----:R-:W0:Y:S01]  /*1a50*/  SHFL.DOWN PT, R198, R189, 0x2, 0x1f ;  /* 0x08401f00bdc67f89 */ /* 0x001e2200000e0000 */
[----:B--2---:R-:W-:Y:S01]  /*1a60*/  FMUL.FTZ R202, R196, R193 ;  /* 0x000000c1c4ca7220 */ /* 0x004fe20000410000 */
[----:B------:R-:W-:-:S03]  /*1a70*/  FADD.FTZ R199, -R193, R188 ;  /* 0x000000bcc1c77221 */ /* 0x000fc60000010100 */
[----:B------:R-:W-:Y:S01]  /*1a80*/  FFMA.FTZ R202, R191, R188, R202 ;  /* 0x000000bcbfca7223 */ /* 0x000fe200000100ca */
[----:B------:R-:W-:Y:S01]  /*1a90*/  FMUL.FTZ R200, R199, R199 ;  /* 0x000000c7c7c87220 */ /* 0x000fe20000410000 */
[----:B0-----:R-:W-:Y:S02]  /*1aa0*/  FADD.FTZ R198, R198, R189 ;  /* 0x000000bdc6c67221 */ /* 0x001fe40000010000 */
[----:B-1----:R-:W-:Y:S01]  /*1ab0*/  FMUL.FTZ R202, R197, R202 ;  /* 0x000000cac5ca7220 */ /* 0x002fe20000410000 */
        /* <DEDUP_REMOVED lines=15> */
[----:B------:R-:W0:Y:S01]  /*1bb0*/  @!P1 LDC.64 R188, c[0x0][0x250] ;  /* 0x00009400ffbc9b82 */ /* 0x000e220000000a00 */
[----:B------:R-:W-:Y:S01]  /*1bc0*/  FMUL.FTZ R195, R194, R195 ;  /* 0x000000c3c2c37220 */ /* 0x000fe20000410000 */
[----:B------:R-:W-:Y:S01]  /*1bd0*/  LEA.HI R194, R163, R192, RZ, 0x19 ;  /* 0x000000c0a3c27211 */ /* 0x000fe200078fc8ff */
[----:B------:R-:W-:Y:S01]  /*1be0*/  SHFL.IDX PT, R196, R196, RZ, 0x1f ;  /* 0x00001fffc4c47589 */ /* 0x000fe200000e0000 */
[----:B------:R-:W-:Y:S01]  /*1bf0*/  IADD3 R193, -R193, RZ, RZ ;  /* 0x000000ffc1c17210 */ /* 0x000fe20007ffe1ff */
[----:B------:R-:W-:-:S03]  /*1c00*/  FFMA.FTZ R0, R191, R195, R0 ;  /* 0x000000c3bf007223 */ /* 0x000fc60000010000 */
[----:B------:R-:W-:Y:S02]  /*1c10*/  LOP3.LUT R191, R193, UR4, RZ, 0xc0, !PT ;  /* 0x00000004c1bf7c12 */ /* 0x000fe4000f8ec0ff */
[----:B------:R-:W1:Y:S02]  /*1c20*/  SHFL.IDX PT, R197, R0, RZ, 0x1f ;  /* 0x00001fff00c57589 */ /* 0x000e6400000e0000 */
        /* <DEDUP_REMOVED lines=23> */
.L_x_562:
[----:B------:R-:W2:Y:S04]  /*1da0*/  LDG.E.STRONG.GPU R0, desc[UR6][R188.64] ;  /* 0x00000006bc007981 */ /* 0x000ea8000c1ef900 */
[----:B--2---:R-:W-:Y:S01]  /*1db0*/  CCTL.IVALL ;  /* 0x00000000ff00798f */ /* 0x004fe20002000000 */
[----:B------:R-:W-:Y:S05]  /*1dc0*/  YIELD ;  /* 0x0000000000007946 */ /* 0x000fea0003800000 */
[----:B------:R-:W-:-:S13]  /*1dd0*/  ISETP.NE.AND P1, PT, R0, R193, PT ;  /* 0x000000c10000720c */ /* 0x000fda0003f25270 */
[----:B------:R-:W-:Y:S05]  /*1de0*/  @P1 BRA `(.L_x_562) ;  /* 0xfffffffc00ec1947 */ /* 0x000fea000383ffff */
.L_x_561:
[----:B------:R-:W-:Y:S01]  /*1df0*/  ISETP.GT.U32.AND P1, PT, R165, 0x1, PT ;  /* 0x00000001a500780c */ /* 0x000fe20003f24070 */
[----:B------:R-:W-:Y:S05]  /*1e00*/  WARPSYNC.ALL ;  /* 0x0000000000007948 */ /* 0x000fea0003800000 */
[----:B------:R-:W-:Y:S01]  /*1e10*/  BAR.SYNC.DEFER_BLOCKING 0x0 ;  /* 0x0000000000007b1d */ /* 0x000fe20000010000 */
[----:B------:R-:W-:Y:S02]  /*1e20*/  CS2R R192, SRZ ;  /* 0x0000000000c07805 */ /* 0x000fe4000001ff00 */
[----:B0-----:R-:W-:-:S03]  /*1e30*/  MOV R191, RZ ;  /* 0x000000ff00bf7202 */ /* 0x001fc60000000f00 */
[----:B------:R-:W-:Y:S02]  /*1e40*/  ULDC UR4, c[0x0][0x214] ;  /* 0x0000850000047ab9 */ /* 0x000fe40000000800 */
[----:B------:R-:W0:Y:S01]  /*1e50*/  @!P1 LDC.64 R196, c[0x0][0x250] ;  /* 0x00009400ffc49b82 */ /* 0x000e220000000a00 */
[----:B------:R-:W-:-:S04]  /*1e60*/  @!P1 IADD3 R0, P2, R165, R195, RZ ;  /* 0x000000c3a5009210 */ /* 0x000fc80007f5e0ff */
[----:B------:R-:W-:Y:S02]  /*1e70*/  @!P1 IADD3.X R189, RZ, R198, RZ, P2, !PT ;  /* 0x000000c6ffbd9210 */ /* 0x000fe400017fe4ff */
[----:B0-----:R-:W-:-:S04]  /*1e80*/  @!P1 LEA R188, P2, R0, R196, 0x3 ;  /* 0x000000c400bc9211 */ /* 0x001fc800078418ff */
[----:B------:R-:W-:-:S05]  /*1e90*/  @!P1 LEA.HI.X R189, R0, R197, R189, 0x3, P2 ;  /* 0x000000c500bd9211 */ /* 0x000fca00010f1cbd */
[----:B------:R0:W2:Y:S01]  /*1ea0*/  @!P1 LDG.E.64 R192, desc[UR6][R188.64] ;  /* 0x00000006bcc09981 */ /* 0x0000a2000c1e1b00 */
        /* <DEDUP_REMOVED lines=8> */
[----:B--2---:R-:W1:Y:S04]  /*1f30*/  SHFL.DOWN PT, R195, R192, 0x1, 0x1f ;  /* 0x08201f00c0c37f89 */ /* 0x004e6800000e0000 */
        /* <DEDUP_REMOVED lines=8> */
[----:B-----5:R-:W-:-:S03]  /*1fc0*/  SHF.R.U64 R188, R122, 0x10, R123 ;  /* 0x000000107abc7819 */ /* 0x020fc6000000127b */
[----:B------:R-:W-:Y:S01]  /*1fd0*/  FMUL.FTZ R191, R194, R191 ;  /* 0x000000bfc2bf7220 */ /* 0x000fe20000410000 */
[----:B------:R-:W0:Y:S03]  /*1fe0*/  SHFL.IDX PT, R0, R0, RZ, 0x1f ;  /* 0x00001fff00007589 */ /* 0x000e2600000e0000 */
[----:B------:R-:W-:-:S06]  /*1ff0*/  FFMA.FTZ R196, R197, R191, R196 ;  /* 0x000000bfc5c47223 */ /* 0x000fcc00000100c4 */
        /* <DEDUP_REMOVED lines=27> */
[----:B-1----:R-:W-:Y:S01]  /*21b0*/  FFMA.FTZ R4, R196, 4.8828125727595761418e-05, R4 ;  /* 0x384ccccdc4047823 */ /* 0x002fe20000010004 */
        /* <DEDUP_REMOVED lines=50> */
[----:B------:R-:W-:Y:S01]  /*24e0*/  FMUL.FTZ R197, R4, R26 ;  /* 0x0000001a04c57220 */ /* 0x000fe20000410000 */
[----:B------:R-:W-:Y:S01]  /*24f0*/  SHF.R.U64 R11, R2, 0x10, R3 ;  /* 0x00000010020b7819 */ /* 0x000fe20000001203 */
[--C-:B------:R-:W-:Y:S01]  /*2500*/  FADD.FTZ R21, R21, -R0.reuse ;  /* 0x8000000015157221 */ /* 0x100fe20000010000 */
[--C-:B------:R-:W-:Y:S01]  /*2510*/  FADD.FTZ R209, R23, -R0.reuse ;  /* 0x8000000017d17221 */ /* 0x100fe20000010000 */
[----:B------:R-:W-:Y:S01]  /*2520*/  F2FP.BF16.F32.PACK_AB R34, RZ, R34 ;  /* 0x00000022ff22723e */ /* 0x000fe200000010ff */
[C---:B------:R-:W-:Y:S01]  /*2530*/  FMUL.FTZ R14, R4.reuse, R68 ;  /* 0x00000044040e7220 */ /* 0x040fe20000410000 */
[----:B------:R-:W-:Y:S01]  /*2540*/  F2FP.BF16.F32.PACK_AB R66, RZ, R63 ;  /* 0x0000003fff42723e */ /* 0x000fe200000010ff */
[C---:B------:R-:W-:Y:S01]  /*2550*/  FMUL.FTZ R195, R4.reuse, R69 ;  /* 0x0000004504c37220 */ /* 0x040fe20000410000 */
        /* <DEDUP_REMOVED lines=10> */
[----:B------:R-:W-:Y:S01]  /*2600*/  SHF.R.U32.HI R68, RZ, 0x10, R125 ;  /* 0x00000010ff447819 */ /* 0x000fe2000001167d */
[C---:B------:R-:W-:Y:S01]  /*2610*/  FMUL.FTZ R15, R4.reuse, R15 ;  /* 0x0000000f040f7220 */ /* 0x040fe20000410000 */
[----:B------:R-:W-:Y:S01]  /*2620*/  SHF.R.U32.HI R63, RZ, 0x10, R85 ;  /* 0x00000010ff3f7819 */ /* 0x000fe20000011655 */
[----:B------:R-:W-:Y:S01]  /*2630*/  FMUL.FTZ R19, R4, R19 ;  /* 0x0000001304137220 */ /* 0x000fe20000410000 */
[----:B------:R-:W-:Y:S01]  /*2640*/  SHF.R.U64 R69, R126, 0x10, R127 ;  /* 0x000000107e457819 */ /* 0x000fe2000000127f */
[----:B------:R-:W-:Y:S01]  /*2650*/  FMUL.FTZ R62, R4, R57 ;  /* 0x00000039043e7220 */ /* 0x000fe20000410000 */
[----:B------:R-:W-:Y:S01]  /*2660*/  SHF.R.U64 R83, R86, 0x10, R87 ;  /* 0x0000001056537819 */ /* 0x000fe20000001257 */
[--C-:B------:R-:W-:Y:S01]  /*2670*/  FADD.FTZ R23, R24, -R0.reuse ;  /* 0x8000000018177221 */ /* 0x100fe20000010000 */
[----:B------:R-:W-:Y:S01]  /*2680*/  F2FP.BF16.F32.PACK_AB R82, RZ, R80 ;  /* 0x00000050ff52723e */ /* 0x000fe200000010ff */
[--C-:B------:R-:W-:Y:S01]  /*2690*/  FADD.FTZ R229, R44, -R0.reuse ;  /* 0x800000002ce57221 */ /* 0x100fe20000010000 */
[----:B------:R-:W-:Y:S01]  /*26a0*/  F2FP.BF16.F32.PACK_AB R56, RZ, R56 ;  /* 0x00000038ff38723e */ /* 0x000fe200000010ff */
[----:B------:R-:W-:Y:S01]  /*26b0*/  FADD.FTZ R27, R27, -R0 ;  /* 0x800000001b1b7221 */ /* 0x000fe20000010000 */
[----:B------:R-:W-:Y:S01]  /*26c0*/  SHF.R.U64 R80, R124, 0x10, R125 ;  /* 0x000000107c507819 */ /* 0x000fe2000000127d */
[----:B------:R-:W-:Y:S01]  /*26d0*/  FMUL.FTZ R44, R4, R201 ;  /* 0x000000c9042c7220 */ /* 0x000fe20000410000 */
[----:B------:R-:W-:Y:S01]  /*26e0*/  SHF.R.U64 R57, R84, 0x10, R85 ;  /* 0x0000001054397819 */ /* 0x000fe20000001255 */
[C---:B------:R-:W-:Y:S01]  /*26f0*/  FMUL.FTZ R74, R4.reuse, R21 ;  /* 0x00000015044a7220 */ /* 0x040fe20000410000 */
[----:B------:R-:W-:Y:S01]  /*2700*/  FMUL.FTZ R209, R4, R209 ;  /* 0x000000d104d17220 */ /* 0x000fe20000410000 */
[----:B------:R-:W-:-:S02]  /*2710*/  HFMA2.BF16_V2 R188, R11.H0_H0, R36.H0_H0, R188.H0_H0 ;  /* 0x200000240bbc7231 */ /* 0x000fc400002408bc */
[--C-:B------:R-:W-:Y:S01]  /*2720*/  FADD.FTZ R25, R25, -R0.reuse ;  /* 0x8000000019197221 */ /* 0x100fe20000010000 */
[--C-:B------:R-:W-:Y:S01]  /*2730*/  FADD.FTZ R29, R29, -R0.reuse ;  /* 0x800000001d1d7221 */ /* 0x100fe20000010000 */
[--C-:B------:R-:W-:Y:S01]  /*2740*/  FADD.FTZ R31, R31, -R0.reuse ;  /* 0x800000001f1f7221 */ /* 0x100fe20000010000 */
[----:B------:R-:W-:Y:S01]  /*2750*/  FMUL.FTZ R201, R4, R81 ;  /* 0x0000005104c97220 */ /* 0x000fe20000410000 */
[----:B------:R-:W-:Y:S02]  /*2760*/  HFMA2.BF16_V2 R11, R13.H0_H0, R34.H0_H0, R26.H0_H0 ;  /* 0x200000220d0b7231 */ /* 0x000fe4000024081a */
[--C-:B------:R-:W-:Y:S01]  /*2770*/  FADD.FTZ R233, R46, -R0.reuse ;  /* 0x800000002ee97221 */ /* 0x100fe20000010000 */
[----:B------:R-:W-:Y:S01]  /*2780*/  F2FP.BF16.F32.PACK_AB R17, RZ, R17 ;  /* 0x00000011ff11723e */ /* 0x000fe200000010ff */
[----:B------:R-:W-:Y:S01]  /*2790*/  HFMA2.BF16_V2 R13, R63.H0_H0, R40.H0_H0, R68.H0_H0 ;  /* 0x200000283f0d7231 */ /* 0x000fe20000240844 */
[----:B------:R-:W-:Y:S01]  /*27a0*/  SHF.R.U64 R81, R128, 0x10, R129 ;  /* 0x0000001080517819 */ /* 0x000fe20000001281 */
[----:B------:R-:W-:Y:S01]  /*27b0*/  HFMA2.BF16_V2 R83, R83.H0_H0, R38.H0_H0, R69.H0_H0 ;  /* 0x2000002653537231 */ /* 0x000fe20000240845 */
[----:B------:R-:W-:Y:S01]  /*27c0*/  SHF.R.U64 R36, R88, 0x10, R89 ;  /* 0x0000001058247819 */ /* 0x000fe20000001259 */
[--C-:B------:R-:W-:Y:S01]  /*27d0*/  FADD.FTZ R35, R35, -R0.reuse ;  /* 0x8000000023237221 */ /* 0x100fe20000010000 */
[----:B------:R-:W-:Y:S01]  /*27e0*/  F2FP.BF16.F32.PACK_AB R15, RZ, R15 ;  /* 0x0000000fff0f723e */ /* 0x000fe200000010ff */
[C---:B------:R-:W-:Y:S01]  /*27f0*/  FMUL.FTZ R46, R4.reuse, R23 ;  /* 0x00000017042e7220 */ /* 0x040fe20000410000 */
[----:B------:R-:W-:Y:S01]  /*2800*/  F2FP.BF16.F32.PACK_AB R21, RZ, R19 ;  /* 0x00000013ff15723e */ /* 0x000fe200000010ff */
[--C-:B------:R-:W-:Y:S01]  /*2810*/  FADD.FTZ R37, R37, -R0.reuse ;  /* 0x8000000025257221 */ /* 0x100fe20000010000 */
[----:B------:R-:W-:Y:S01]  /*2820*/  SHF.R.U32.HI R34, RZ, 0x10, R127 ;  /* 0x00000010ff227819 */ /* 0x000fe2000001167f */
[----:B------:R-:W-:Y:S01]  /*2830*/  FMUL.FTZ R23, R4, R27 ;  /* 0x0000001b04177220 */ /* 0x000fe20000410000 */
[----:B------:R-:W-:Y:S01]  /*2840*/  SHF.R.U32.HI R26, RZ, 0x10, R87 ;  /* 0x00000010ff1a7819 */ /* 0x000fe20000011657 */
[----:B------:R-:W-:Y:S01]  /*2850*/  HFMA2.BF16_V2 R80, R57.H0_H0, R56.H0_H0, R80.H0_H0 ;  /* 0x2000003839507231 */ /* 0x000fe20000240850 */
[----:B------:R-:W-:Y:S01]  /*2860*/  SHF.R.U32.HI R40, RZ, 0x10, R129 ;  /* 0x00000010ff287819 */ /* 0x000fe20000011681 */
[--C-:B------:R-:W-:Y:S01]  /*2870*/  FADD.FTZ R207, R22, -R0.reuse ;  /* 0x8000000016cf7221 */ /* 0x100fe20000010000 */
[----:B------:R-:W-:Y:S01]  /*2880*/  SHF.R.U32.HI R38, RZ, 0x10, R89 ;  /* 0x00000010ff267819 */ /* 0x000fe20000011659 */
[--C-:B------:R-:W-:Y:S01]  /*2890*/  FADD.FTZ R39, R39, -R0.reuse ;  /* 0x8000000027277221 */ /* 0x100fe20000010000 */
[--C-:B------:R-:W-:Y:S01]  /*28a0*/  FADD.FTZ R75, R75, -R0.reuse ;  /* 0x800000004b4b7221 */ /* 0x100fe20000010000 */
[--C-:B------:R-:W-:Y:S01]  /*28b0*/  FADD.FTZ R77, R77, -R0.reuse ;  /* 0x800000004d4d7221 */ /* 0x100fe20000010000 */
[----:B------:R-:W-:Y:S01]  /*28c0*/  F2FP.BF16.F32.PACK_AB R74, RZ, R74 ;  /* 0x0000004aff4a723e */ /* 0x000fe200000010ff */
[C---:B------:R-:W-:Y:S01]  /*28d0*/  FMUL.FTZ R25, R4.reuse, R25 ;  /* 0x0000001904197220 */ /* 0x040fe20000410000 */
[----:B------:R-:W-:Y:S01]  /*28e0*/  F2FP.BF16.F32.PACK_AB R19, RZ, R209 ;  /* 0x000000d1ff13723e */ /* 0x000fe200000010ff */
[C---:B------:R-:W-:Y:S01]  /*28f0*/  FMUL.FTZ R29, R4.reuse, R29 ;  /* 0x0000001d041d7220 */ /* 0x040fe20000410000 */
[----:B------:R-:W-:Y:S01]  /*2900*/  FMUL.FTZ R31, R4, R31 ;  /* 0x0000001f041f7220 */ /* 0x000fe20000410000 */
[----:B------:R-:W-:Y:S01]  /*2910*/  SHF.R.U64 R56, R130, 0x10, R131 ;  /* 0x0000001082387819 */ /* 0x000fe20000001283 */
[----:B------:R-:W-:Y:S01]  /*2920*/  FADD.FTZ R41, R41, -R0 ;  /* 0x8000000029297221 */ /* 0x000fe20000010000 */
[----:B------:R-:W-:Y:S01]  /*2930*/  SHF.R.U64 R57, R90, 0x10, R91 ;  /* 0x000000105a397819 */ /* 0x000fe2000000125b */
[C---:B------:R-:W-:Y:S01]  /*2940*/  FMUL.FTZ R27, R4.reuse, R219 ;  /* 0x000000db041b7220 */ /* 0x040fe20000410000 */
[----:B------:R-:W-:Y:S01]  /*2950*/  SHF.R.U32.HI R63, RZ, 0x10, R131 ;  /* 0x00000010ff3f7819 */ /* 0x000fe20000011683 */
[C---:B------:R-:W-:Y:S01]  /*2960*/  FMUL.FTZ R22, R4.reuse, R33 ;  /* 0x0000002104167220 */ /* 0x040fe20000410000 */
[----:B------:R-:W-:Y:S01]  /*2970*/  SHF.R.U32.HI R68, RZ, 0x10, R91 ;  /* 0x00000010ff447819 */ /* 0x000fe2000001165b */
[----:B------:R-:W-:Y:S01]  /*2980*/  FMUL.FTZ R33, R4, R35 ;  /* 0x0000002304217220 */ /* 0x000fe20000410000 */
[----:B------:R-:W-:-:S02]  /*2990*/  HFMA2.BF16_V2 R81, R36.H0_H0, R17.H0_H0, R81.H0_H0 ;  /* 0x2000001124517231 */ /* 0x000fc40000240851 */
[C---:B------:R-:W-:Y:S01]  /*29a0*/  FMUL.FTZ R35, R4.reuse, R37 ;  /* 0x0000002504237220 */ /* 0x040fe20000410000 */
[----:B------:R-:W-:Y:S01]  /*29b0*/  HFMA2.BF16_V2 R15, R26.H0_H0, R15.H0_H0, R34.H0_H0 ;  /* 0x2000000f1a0f7231 */ /* 0x000fe20000240822 */
[----:B------:R-:W-:Y:S01]  /*29c0*/  F2FP.BF16.F32.PACK_AB R23, RZ, R23 ;  /* 0x00000017ff17723e */ /* 0x000fe200000010ff */
[----:B------:R-:W-:Y:S02]  /*29d0*/  HFMA2.BF16_V2 R17, R38.H0_H0, R21.H0_H0, R40.H0_H0 ;  /* 0x2000001526117231 */ /* 0x000fe40000240828 */
[C---:B------:R-:W-:Y:S01]  /*29e0*/  FMUL.FTZ R37, R4.reuse, R39 ;  /* 0x0000002704257220 */ /* 0x040fe20000410000 */
[C---:B------:R-:W-:Y:S01]  /*29f0*/  FMUL.FTZ R198, R4.reuse, R75 ;  /* 0x0000004b04c67220 */ /* 0x040fe20000410000 */
[C---:B------:R-:W-:Y:S01]  /*2a00*/  FMUL.FTZ R199, R4.reuse, R77 ;  /* 0x0000004d04c77220 */ /* 0x040fe20000410000 */
[----:B------:R-:W-:Y:S01]  /*2a10*/  SHF.R.U32.HI R21, RZ, 0x10, R133 ;  /* 0x00000010ff157819 */ /* 0x000fe20000011685 */
[C---:B------:R-:W-:Y:S01]  /*2a20*/  FMUL.FTZ R39, R4.reuse, R41 ;  /* 0x0000002904277220 */ /* 0x040fe20000410000 */
[----:B------:R-:W-:Y:S01]  /*2a30*/  SHF.R.U32.HI R34, RZ, 0x10, R93 ;  /* 0x00000010ff227819 */ /* 0x000fe2000001165d */
[----:B------:R-:W-:Y:S01]  /*2a40*/  HFMA2.BF16_V2 R74, R57.H0_H0, R74.H0_H0, R56.H0_H0 ;  /* 0x2000004a394a7231 */ /* 0x000fe20000240838 */
[----:B------:R-:W-:Y:S01]  /*2a50*/  F2FP.BF16.F32.PACK_AB R25, RZ, R25 ;  /* 0x00000019ff19723e */ /* 0x000fe200000010ff */
[----:B------:R-:W-:Y:S01]  /*2a60*/  HFMA2.BF16_V2 R19, R68.H0_H0, R19.H0_H0, R63.H0_H0 ;  /* 0x2000001344137231 */ /* 0x000fe2000024083f */
[----:B------:R-:W-:Y:S01]  /*2a70*/  F2FP.BF16.F32.PACK_AB R29, RZ, R29 ;  /* 0x0000001dff1d723e */ /* 0x000fe200000010ff */
[----:B------:R-:W-:Y:S01]  /*2a80*/  FMUL.FTZ R41, R4, R231 ;  /* 0x000000e704297220 */ /* 0x000fe20000410000 */
[----:B------:R-:W-:Y:S01]  /*2a90*/  F2FP.BF16.F32.PACK_AB R31, RZ, R31 ;  /* 0x0000001fff1f723e */ /* 0x000fe200000010ff */
[--C-:B------:R-:W-:Y:S01]  /*2aa0*/  FADD.FTZ R71, R71, -R0.reuse ;  /* 0x8000000047477221 */ /* 0x100fe20000010000 */
[----:B------:R-:W-:Y:S01]  /*2ab0*/  SHF.R.U64 R77, R132, 0x10, R133 ;  /* 0x00000010844d7819 */ /* 0x000fe20000001285 */
[--C-:B------:R-:W-:Y:S01]  /*2ac0*/  FADD.FTZ R45, R45, -R0.reuse ;  /* 0x800000002d2d7221 */ /* 0x100fe20000010000 */
[----:B------:R-:W-:Y:S01]  /*2ad0*/  SHF.R.U64 R26, R92, 0x10, R93 ;  /* 0x000000105c1a7819 */ /* 0x000fe2000000125d */
[--C-:B------:R-:W-:Y:S01]  /*2ae0*/  FADD.FTZ R49, R49, -R0.reuse ;  /* 0x8000000031317221 */ /* 0x100fe20000010000 */
[----:B------:R-:W-:Y:S01]  /*2af0*/  SHF.R.U64 R75, R134, 0x10, R135 ;  /* 0x00000010864b7819 */ /* 0x000fe20000001287 */
[----:B------:R-:W-:Y:S01]  /*2b00*/  HFMA2.BF16_V2 R21, R34.H0_H0, R23.H0_H0, R21.H0_H0 ;  /* 0x2000001722157231 */ /* 0x000fe20000240815 */
[----:B------:R-:W-:Y:S01]  /*2b10*/  SHF.R.U64 R36, R94, 0x10, R95 ;  /* 0x000000105e247819 */ /* 0x000fe2000000125f */
[----:B------:R-:W-:Y:S01]  /*2b20*/  HFMA2.BF16_V2 R77, R26.H0_H0, R25.H0_H0, R77.H0_H0 ;  /* 0x200000191a4d7231 */ /* 0x000fe2000024084d */
[----:B------:R-:W-:Y:S01]  /*2b30*/  SHF.R.U32.HI R40, RZ, 0x10, R135 ;  /* 0x00000010ff287819 */ /* 0x000fe20000011687 */
[--C-:B------:R-:W-:Y:S01]  /*2b40*/  FADD.FTZ R249, R58, -R0.reuse ;  /* 0x800000003af97221 */ /* 0x100fe20000010000 */
[----:B------:R-:W-:Y:S01]  /*2b50*/  SHF.R.U32.HI R38, RZ, 0x10, R95 ;  /* 0x00000010ff267819 */ /* 0x000fe2000001165f */
[----:B------:R-:W-:Y:S01]  /*2b60*/  HFMA2.BF16_V2 R75, R36.H0_H0, R29.H0_H0, R75.H0_H0 ;  /* 0x2000001d244b7231 */ /* 0x000fe2000024084b */
[----:B------:R-:W-:Y:S01]  /*2b70*/  F2FP.BF16.F32.PACK_AB R27, RZ, R27 ;  /* 0x0000001bff1b723e */ /* 0x000fe200000010ff */
[----:B------:R-:W-:Y:S01]  /*2b80*/  FMUL.FTZ R196, R4, R71 ;  /* 0x0000004704c47220 */ /* 0x000fe20000410000 */
[----:B------:R-:W-:Y:S01]  /*2b90*/  SHF.R.U64 R56, R136, 0x10, R137 ;  /* 0x0000001088387819 */ /* 0x000fe20000001289 */
[----:B------:R-:W-:Y:S01]  /*2ba0*/  HFMA2.BF16_V2 R23, R38.H0_H0, R31.H0_H0, R40.H0_H0 ;  /* 0x2000001f26177231 */ /* 0x000fe20000240828 */
        /* <DEDUP_REMOVED lines=9> */
[--C-:B------:R-:W-:Y:S01]  /*2c40*/  FADD.FTZ R55, R55, -R0.reuse ;  /* 0x8000000037377221 */ /* 0x100fe20000010000 */
[----:B------:R-:W-:Y:S01]  /*2c50*/  SHF.R.U32.HI R29, RZ, 0x10, R141 ;  /* 0x00000010ff1d7819 */ /* 0x000fe2000001168d */
[--C-:B------:R-:W-:Y:S01]  /*2c60*/  FADD.FTZ R59, R59, -R0.reuse ;  /* 0x800000003b3b7221 */ /* 0x100fe20000010000 */
[----:B------:R-:W-:Y:S01]  /*2c70*/  SHF.R.U32.HI R38, RZ, 0x10, R101 ;  /* 0x00000010ff267819 */ /* 0x000fe20000011665 */
        /* <DEDUP_REMOVED lines=8> */
[----:B------:R-:W-:Y:S01]  /*2d00*/  FMUL.FTZ R59, R4, R59 ;  /* 0x0000003b043b7220 */ /* 0x000fe20000410000 */
[----:B------:R-:W-:Y:S01]  /*2d10*/  SHF.R.U64 R26, R98, 0x10, R99 ;  /* 0x00000010621a7819 */ /* 0x000fe20000001263 */
[----:B------:R-:W-:Y:S01]  /*2d20*/  FMUL.FTZ R192, R4, R16 ;  /* 0x0000001004c07220 */ /* 0x000fe20000410000 */
[----:B------:R-:W-:Y:S01]  /*2d30*/  SHF.R.U32.HI R27, RZ, 0x10, R139 ;  /* 0x00000010ff1b7819 */ /* 0x000fe2000001168b */
[--C-:B------:R-:W-:Y:S01]  /*2d40*/  FADD.FTZ R241, R53, -R0.reuse ;  /* 0x8000000035f17221 */ /* 0x100fe20000010000 */
[----:B------:R-:W-:Y:S01]  /*2d50*/  SHF.R.U32.HI R34, RZ, 0x10, R99 ;  /* 0x00000010ff227819 */ /* 0x000fe20000011663 */
[----:B------:R-:W-:Y:S01]  /*2d60*/  HFMA2.BF16_V2 R71, R26.H0_H0, R35.H0_H0, R71.H0_H0 ;  /* 0x200000231a477231 */ /* 0x000fe20000240847 */
[----:B------:R-:W-:Y:S01]  /*2d70*/  SHF.R.U64 R69, R140, 0x10, R141 ;  /* 0x000000108c457819 */ /* 0x000fe2000000128d */
[--C-:B------:R-:W-:Y:S01]  /*2d80*/  FADD.FTZ R247, R61, -R0.reuse ;  /* 0x800000003df77221 */ /* 0x100fe20000010000 */
[----:B------:R-:W-:Y:S01]  /*2d90*/  SHF.R.U64 R36, R100, 0x10, R101 ;  /* 0x0000001064247819 */ /* 0x000fe20000001265 */
        /* <DEDUP_REMOVED lines=9> */
[----:B------:R-:W-:Y:S01]  /*2e30*/  F2FP.BF16.F32.PACK_AB R64, RZ, R64 ;  /* 0x00000040ff40723e */ /* 0x000fe200000010ff */
[----:B------:R-:W-:Y:S01]  /*2e40*/  HFMA2.BF16_V2 R31, R31.H0_H0, R58.H0_H0, R29.H0_H0 ;  /* 0x2000003a1f1f7231 */ /* 0x000fe2000024081d */
[----:B------:R-:W-:Y:S01]  /*2e50*/  SHF.R.U64 R27, R142, 0x10, R143 ;  /* 0x000000108e1b7819 */ /* 0x000fe2000000128f */
[----:B------:R-:W-:Y:S01]  /*2e60*/  FMUL.FTZ R5, R4, R191 ;  /* 0x000000bf04057220 */ /* 0x000fe20000410000 */
[----:B------:R-:W-:Y:S01]  /*2e70*/  SHF.R.U64 R26, R102, 0x10, R103 ;  /* 0x00000010661a7819 */ /* 0x000fe20000001267 */
[----:B------:R-:W-:Y:S01]  /*2e80*/  FMUL.FTZ R8, R4, R205 ;  /* 0x000000cd04087220 */ /* 0x000fe20000410000 */
        /* <DEDUP_REMOVED lines=13> */
[C---:B------:R-:W-:Y:S01]  /*2f60*/  FMUL.FTZ R10, R4.reuse, R211 ;  /* 0x000000d3040a7220 */ /* 0x040fe20000410000 */
[----:B------:R-:W-:Y:S01]  /*2f70*/  SHF.R.U32.HI R27, RZ, 0x10, R147 ;  /* 0x00000010ff1b7819 */ /* 0x000fe20000011693 */
[----:B------:R-:W-:Y:S01]  /*2f80*/  FMUL.FTZ R12, R4, R213 ;  /* 0x000000d5040c7220 */ /* 0x000fe20000410000 */
[----:B------:R-:W-:Y:S01]  /*2f90*/  SHF.R.U32.HI R34, RZ, 0x10, R107 ;  /* 0x00000010ff227819 */ /* 0x000fe2000001166b */
        /* <DEDUP_REMOVED lines=16> */
[----:B------:R-:W-:Y:S01]  /*30a0*/  FMUL.FTZ R24, R4, R221 ;  /* 0x000000dd04187220 */ /* 0x000fe20000410000 */
[----:B------:R-:W-:Y:S01]  /*30b0*/  F2FP.BF16.F32.PACK_AB R195, RZ, R195 ;  /* 0x000000c3ffc3723e */ /* 0x000fe200000010ff */
[----:B------:R-:W-:Y:S01]  /*30c0*/  HFMA2.BF16_V2 R37, R37.H0_H0, R192.H0_H0, R45.H0_H0 ;  /* 0x200000c025257231 */ /* 0x000fe2000024082d */
[----:B------:R-:W-:Y:S01]  /*30d0*/  SHF.R.U64 R33, R152, 0x10, R153 ;  /* 0x0000001098217819 */ /* 0x000fe20000001299 */
[--C-:B------:R-:W-:Y:S01]  /*30e0*/  FADD.FTZ R237, R48, -R0.reuse ;  /* 0x8000000030ed7221 */ /* 0x100fe20000010000 */
[----:B------:R-:W-:Y:S01]  /*30f0*/  SHF.R.U64 R58, R112, 0x10, R113 ;  /* 0x00000010703a7819 */ /* 0x000fe20000001271 */
[----:B------:R-:W-:Y:S01]  /*3100*/  FMUL.FTZ R18, R4, R225 ;  /* 0x000000e104127220 */ /* 0x000fe20000410000 */
[----:B------:R-:W-:Y:S01]  /*3110*/  SHF.R.U64 R36, R154, 0x10, R155 ;  /* 0x000000109a247819 */ /* 0x000fe2000000129b */
[----:B------:R-:W-:Y:S01]  /*3120*/  FMUL.FTZ R48, R4, R217 ;  /* 0x000000d904307220 */ /* 0x000fe20000410000 */
        /* <DEDUP_REMOVED lines=10> */
[----:B------:R-:W-:Y:S01]  /*31d0*/  SHF.R.U64 R63, R146, 0x10, R147 ;  /* 0x00000010923f7819 */ /* 0x000fe20000001293 */
[----:B------:R-:W-:Y:S01]  /*31e0*/  HFMA2.BF16_V2 R33, R47.H0_H0, R194.H0_H0, R45.H0_H0 ;  /* 0x200000c22f217231 */ /* 0x000fe2000024082d */
[----:B------:R-:W-:Y:S01]  /*31f0*/  SHF.R.U64 R38, R106, 0x10, R107 ;  /* 0x000000106a267819 */ /* 0x000fe2000000126b */
        /* <DEDUP_REMOVED lines=11> */
[----:B------:R-:W-:Y:S01]  /*32b0*/  F2FP.BF16.F32.PACK_AB R199, RZ, R199 ;  /* 0x000000c7ffc7723e */ /* 0x000fe200000010ff */
[----:B------:R-:W-:Y:S01]  /*32c0*/  HFMA2.BF16_V2 R193, R3.H0_H0, R5.H0_H0, R123.H0_H0 ;  /* 0x2000000503c17231 */ /* 0x000fe2000024087b */
[----:B------:R-:W-:Y:S01]  /*32d0*/  SHF.R.U64 R192, R158, 0x10, R159 ;  /* 0x000000109ec07819 */ /* 0x000fe2000000129f */
[----:B------:R-:W-:Y:S01]  /*32e0*/  HFMA2.BF16_V2 R61, R2.H0_H0, R61.H0_H0, R122.H0_H0 ;  /* 0x2000003d023d7231 */ /* 0x000fe2000024087a */
[----:B------:R-:W-:Y:S01]  /*32f0*/  SHF.R.U64 R47, R118, 0x10, R119 ;  /* 0x00000010762f7819 */ /* 0x000fe20000001277 */
[C---:B------:R-:W-:Y:S01]  /*3300*/  FMUL.FTZ R60, R4.reuse, R53 ;  /* 0x00000035043c7220 */ /* 0x040fe20000410000 */
[----:B------:R-:W-:Y:S01]  /*3310*/  F2FP.BF16.F32.PACK_AB R8, RZ, R8 ;  /* 0x00000008ff08723e */ /* 0x000fe200000010ff */
        /* <DEDUP_REMOVED lines=16> */
[----:B------:R-:W-:Y:S01]  /*3420*/  FADD.FTZ R76, R76, -R0 ;  /* 0x800000004c4c7221 */ /* 0x000fe20000010000 */
[----:B------:R-:W-:Y:S01]  /*3430*/  F2FP.BF16.F32.PACK_AB R46, RZ, R46 ;  /* 0x0000002eff2e723e */ /* 0x000fe200000010ff */
[----:B------:R-:W-:Y:S01]  /*3440*/  HFMA2.BF16_V2 R66, R112.H0_H0, R66.H0_H0, R152.H0_H0 ;  /* 0x2000004270427231 */ /* 0x000fe20000240898 */
[----:B------:R-:W-:Y:S01]  /*3450*/  F2FP.BF16.F32.PACK_AB R10, RZ, R10 ;  /* 0x0000000aff0a723e */ /* 0x000fe200000010ff */
[----:B------:R-:W-:Y:S01]  /*3460*/  HFMA2.BF16_V2 R45, R45.H0_H0, R201.H0_H0, R190.H0_H0 ;  /* 0x200000c92d2d7231 */ /* 0x000fe200002408be */
[----:B------:R-:W-:Y:S01]  /*3470*/  LOP3.LUT R188, R188, 0xffff, RZ, 0xc0, !PT ;  /* 0x0000ffffbcbc7812 */ /* 0x000fe200078ec0ff */
[----:B------:R-:W-:Y:S01]  /*3480*/  HFMA2.BF16_V2 R190, R92.H0_H0, R46.H0_H0, R132.H0_H0 ;  /* 0x2000002e5cbe7231 */ /* 0x000fe20000240884 */
[----:B------:R-:W-:Y:S01]  /*3490*/  F2FP.BF16.F32.PACK_AB R196, RZ, R196 ;  /* 0x000000c4ffc4723e */ /* 0x000fe200000010ff */
[----:B------:R-:W-:Y:S01]  /*34a0*/  HFMA2.BF16_V2 R46, R93.H0_H0, R10.H0_H0, R133.H0_H0 ;  /* 0x2000000a5d2e7231 */ /* 0x000fe20000240885 */
[----:B------:R-:W-:Y:S01]  /*34b0*/  SHF.R.U32.HI R35, RZ, 0x10, R155 ;  /* 0x00000010ff237819 */ /* 0x000fe2000001169b */
[C---:B------:R-:W-:Y:S01]  /*34c0*/  FMUL.FTZ R76, R4.reuse, R76 ;  /* 0x0000004c044c7220 */ /* 0x040fe20000410000 */
[----:B------:R-:W-:Y:S01]  /*34d0*/  SHF.R.U32.HI R38, RZ, 0x10, R115 ;  /* 0x00000010ff267819 */ /* 0x000fe20000011673 */
[----:B------:R-:W-:Y:S01]  /*34e0*/  HFMA2.BF16_V2 R72, R115.H0_H0, R72.H0_H0, R155.H0_H0 ;  /* 0x2000004873487231 */ /* 0x000fe2000024089b */
[----:B------:R-:W-:Y:S01]  /*34f0*/  PRMT R8, R193, 0x7610, R8 ;  /* 0x00007610c1087816 */ /* 0x000fe20000000008 */
        /* <DEDUP_REMOVED lines=8> */
[----:B------:R-:W-:Y:S01]  /*3580*/  HFMA2.BF16_V2 R82, R120.H0_H0, R82.H0_H0, R160.H0_H0 ;  /* 0x2000005278527231 */ /* 0x000fe200002408a0 */
[----:B------:R-:W-:Y:S01]  /*3590*/  F2FP.BF16.F32.PACK_AB R43, RZ, R43 ;  /* 0x0000002bff2b723e */ /* 0x000fe200000010ff */
[----:B------:R-:W-:Y:S01]  /*35a0*/  HFMA2.BF16_V2 R56, R34.H0_H0, R197.H0_H0, R56.H0_H0 ;  /* 0x200000c522387231 */ /* 0x000fe20000240838 */
[----:B------:R-:W-:Y:S01]  /*35b0*/  F2FP.BF16.F32.PACK_AB R12, RZ, R12 ;  /* 0x0000000cff0c723e */ /* 0x000fe200000010ff */
[----:B------:R-:W-:Y:S01]  /*35c0*/  HFMA2.BF16_V2 R198, R88.H0_H0, R44.H0_H0, R128.H0_H0 ;  /* 0x2000002c58c67231 */ /* 0x000fe20000240880 */
[----:B------:R-:W-:Y:S01]  /*35d0*/  PRMT R6, R61, 0x7610, R6 ;  /* 0x000076103d067816 */ /* 0x000fe20000000006 */
[----:B------:R-:W-:Y:S01]  /*35e0*/  HFMA2.BF16_V2 R196, R86.H0_H0, R43.H0_H0, R126.H0_H0 ;  /* 0x2000002b56c47231 */ /* 0x000fe2000024087e */
[----:B------:R-:W-:Y:S01]  /*35f0*/  SHF.L.U32 R9, R188, 0x10, RZ ;  /* 0x00000010bc097819 */ /* 0x000fe200000006ff */
[----:B------:R-:W-:Y:S01]  /*3600*/  HFMA2.BF16_V2 R44, R95.H0_H0, R12.H0_H0, R135.H0_H0 ;  /* 0x2000000c5f2c7231 */ /* 0x000fe20000240887 */
[----:B------:R-:W-:Y:S01]  /*3610*/  F2FP.BF16.F32.PACK_AB R42, RZ, R42 ;  /* 0x0000002aff2a723e */ /* 0x000fe200000010ff */
[----:B------:R-:W-:Y:S01]  /*3620*/  HFMA2.BF16_V2 R43, R113.H0_H0, R20.H0_H0, R153.H0_H0 ;  /* 0x20000014712b7231 */ /* 0x000fe20000240899 */
[----:B------:R-:W-:Y:S01]  /*3630*/  F2FP.BF16.F32.PACK_AB R7, RZ, R7 ;  /* 0x00000007ff07723e */ /* 0x000fe200000010ff */
[----:B------:R-:W-:Y:S01]  /*3640*/  HFMA2.BF16_V2 R73, R119.H0_H0, R73.H0_H0, R159.H0_H0 ;  /* 0x2000004977497231 */ /* 0x000fe2000024089f */
[----:B------:R-:W-:Y:S01]  /*3650*/  LOP3.LUT R8, R8, 0xffff, RZ, 0xc0, !PT ;  /* 0x0000ffff08087812 */ /* 0x000fe200078ec0ff */
[----:B------:R-:W-:Y:S01]  /*3660*/  HFMA2.BF16_V2 R194, R84.H0_H0, R42.H0_H0, R124.H0_H0 ;  /* 0x2000002a54c27231 */ /* 0x000fe2000024087c */
[----:B------:R-:W-:Y:S01]  /*3670*/  SHF.L.U64.HI R61, R188, 0x10, RZ ;  /* 0x00000010bc3d7819 */ /* 0x000fe200000102ff */
[----:B------:R-:W-:Y:S01]  /*3680*/  HFMA2.BF16_V2 R197, R87.H0_H0, R7.H0_H0, R127.H0_H0 ;  /* 0x2000000757c57231 */ /* 0x000fe2000024087f */
[----:B------:R-:W-:-:S02]  /*3690*/  PRMT R10, R195, 0x7610, R10 ;  /* 0x00007610c30a7816 */ /* 0x000fc4000000000a */
[----:B------:R-:W-:Y:S02]  /*36a0*/  LOP3.LUT R80, R80, 0xffff, RZ, 0xc0, !PT ;  /* 0x0000ffff50507812 */ /* 0x000fe400078ec0ff */
[----:B------:R-:W-:Y:S02]  /*36b0*/  F2FP.BF16.F32.PACK_AB R200, RZ, R200 ;  /* 0x000000c8ffc8723e */ /* 0x000fe400000010ff */
[----:B------:R-:W-:Y:S02]  /*36c0*/  SHF.R.U32.HI R35, RZ, 0x10, R159 ;  /* 0x00000010ff237819 */ /* 0x000fe4000001169f */
[----:B------:R-:W-:Y:S02]  /*36d0*/  SHF.R.U32.HI R191, RZ, 0x10, R119 ;  /* 0x00000010ffbf7819 */ /* 0x000fe40000011677 */
[----:B------:R-:W-:Y:S02]  /*36e0*/  F2FP.BF16.F32.PACK_AB R65, RZ, R65 ;  /* 0x00000041ff41723e */ /* 0x000fe400000010ff */
[----:B------:R-:W-:Y:S01]  /*36f0*/  F2FP.BF16.F32.PACK_AB R202, RZ, R202 ;  /* 0x000000caffca723e */ /* 0x000fe200000010ff */
[----:B------:R-:W-:Y:S01]  /*3700*/  HFMA2.BF16_V2 R35, R191.H0_H0, R200.H0_H0, R35.H0_H0 ;  /* 0x200000c8bf237231 */ /* 0x000fe20000240823 */
[----:B------:R-:W-:Y:S01]  /*3710*/  SHF.R.U32.HI R189, RZ, 0x10, R161 ;  /* 0x00000010ffbd7819 */ /* 0x000fe200000116a1 */
[----:B------:R-:W-:Y:S01]  /*3720*/  HFMA2.BF16_V2 R191, R90.H0_H0, R65.H0_H0, R130.H0_H0 ;  /* 0x200000415abf7231 */ /* 0x000fe20000240882 */
[----:B------:R-:W-:-:S02]  /*3730*/  SHF.R.U32.HI R34, RZ, 0x10, R121 ;  /* 0x00000010ff227819 */ /* 0x000fc40000011679 */
[----:B------:R-:W-:Y:S02]  /*3740*/  LOP3.LUT R6, R9, 0xffff, R6, 0xf8, !PT ;  /* 0x0000ffff09067812 */ /* 0x000fe400078ef806 */
[----:B------:R-:W-:Y:S01]  /*3750*/  F2FP.BF16.F32.PACK_AB R67, RZ, R67 ;  /* 0x00000043ff43723e */ /* 0x000fe200000010ff */
[----:B------:R-:W-:Y:S01]  /*3760*/  HFMA2.BF16_V2 R34, R34.H0_H0, R202.H0_H0, R189.H0_H0 ;  /* 0x200000ca22227231 */ /* 0x000fe200002408bd */
[----:B------:R-:W-:Y:S02]  /*3770*/  LOP3.LUT R9, R8, 0xffff0000, R61, 0xf8, !PT ;  /* 0xffff000008097812 */ /* 0x000fe400078ef83d */
[----:B------:R-:W-:Y:S01]  /*3780*/  LOP3.LUT R61, R10, 0xffff, RZ, 0xc0, !PT ;  /* 0x0000ffff0a3d7812 */ /* 0x000fe200078ec0ff */
[----:B------:R-:W-:Y:S01]  /*3790*/  HFMA2.BF16_V2 R189, R94.H0_H0, R67.H0_H0, R134.H0_H0 ;  /* 0x200000435ebd7231 */ /* 0x000fe20000240886 */
[----:B------:R-:W-:Y:S02]  /*37a0*/  LOP3.LUT R83, R83, 0xffff, RZ, 0xc0, !PT ;  /* 0x0000ffff53537812 */ /* 0x000fe400078ec0ff */
[----:B------:R-:W-:-:S02]  /*37b0*/  SHF.L.U64.HI R12, R80, 0x10, RZ ;  /* 0x00000010500c7819 */ /* 0x000fc400000102ff */
[----:B------:R-:W-:Y:S02]  /*37c0*/  F2FP.BF16.F32.PACK_AB R16, RZ, R251 ;  /* 0x000000fbff10723e */ /* 0x000fe400000010ff */
[----:B------:R-:W-:Y:S02]  /*37d0*/  F2FP.BF16.F32.PACK_AB R14, RZ, R14 ;  /* 0x0000000eff0e723e */ /* 0x000fe400000010ff */
[----:B------:R-:W-:Y:S01]  /*37e0*/  PRMT R10, R196, 0x7610, R10 ;  /* 0x00007610c40a7816 */ /* 0x000fe2000000000a */
[----:B------:R-:W-:Y:S01]  /*37f0*/  HFMA2.BF16_V2 R7, R111.H0_H0, R16.H0_H0, R151.H0_H0 ;  /* 0x200000106f077231 */ /* 0x000fe20000240897 */
[----:B------:R-:W-:Y:S01]  /*3800*/  SHF.L.U32 R65, R83, 0x10, RZ ;  /* 0x0000001053417819 */ /* 0x000fe200000006ff */
[----:B------:R-:W-:Y:S01]  /*3810*/  HFMA2.BF16_V2 R5, R114.H0_H0, R14.H0_H0, R154.H0_H0 ;  /* 0x2000000e72057231 */ /* 0x000fe2000024089a */
[----:B------:R-:W-:Y:S02]  /*3820*/  LOP3.LUT R61, R61, 0xffff0000, R12, 0xf8, !PT ;  /* 0xffff00003d3d7812 */ /* 0x000fe400078ef80c */
[----:B------:R-:W-:-:S02]  /*3830*/  PRMT R8, R194, 0x7610, R8 ;  /* 0x00007610c2087816 */ /* 0x000fc40000000008 */
[----:B------:R-:W-:Y:S02]  /*3840*/  SHF.L.U32 R67, R80, 0x10, RZ ;  /* 0x0000001050437819 */ /* 0x000fe400000006ff */
[----:B------:R-:W-:Y:S02]  /*3850*/  PRMT R12, R197, 0x7610, R12 ;  /* 0x00007610c50c7816 */ /* 0x000fe4000000000c */
[----:B------:R-:W-:Y:S02]  /*3860*/  LOP3.LUT R81, R81, 0xffff, RZ, 0xc0, !PT ;  /* 0x0000ffff51517812 */ /* 0x000fe400078ec0ff */
[----:B------:R-:W-:Y:S02]  /*3870*/  PRMT R16, R199, 0x7610, R16 ;  /* 0x00007610c7107816 */ /* 0x000fe40000000010 */
[----:B------:R-:W-:Y:S02]  /*3880*/  LOP3.LUT R10, R65, 0xffff, R10, 0xf8, !PT ;  /* 0x0000ffff410a7812 */ /* 0x000fe400078ef80a */
[----:B------:R-:W-:-:S02]  /*3890*/  LOP3.LUT R8, R67, 0xffff, R8, 0xf8, !PT ;  /* 0x0000ffff43087812 */ /* 0x000fc400078ef808 */
[----:B------:R-:W-:Y:S02]  /*38a0*/  LOP3.LUT R12, R12, 0xffff, RZ, 0xc0, !PT ;  /* 0x0000ffff0c0c7812 */ /* 0x000fe400078ec0ff */
[----:B------:R-:W-:Y:S02]  /*38b0*/  SHF.L.U64.HI R65, R83, 0x10, RZ ;  /* 0x0000001053417819 */ /* 0x000fe400000102ff */
[----:B------:R-:W-:Y:S02]  /*38c0*/  PRMT R14, R198, 0x7610, R14 ;  /* 0x00007610c60e7816 */ /* 0x000fe4000000000e */
[C---:B------:R-:W-:Y:S02]  /*38d0*/  SHF.L.U32 R67, R81.reuse, 0x10, RZ ;  /* 0x0000001051437819 */ /* 0x040fe400000006ff */
[----:B------:R-:W-:Y:S02]  /*38e0*/  LOP3.LUT R16, R16, 0xffff, RZ, 0xc0, !PT ;  /* 0x0000ffff10107812 */ /* 0x000fe400078ec0ff */
[----:B------:R-:W-:-:S02]  /*38f0*/  SHF.L.U64.HI R81, R81, 0x10, RZ ;  /* 0x0000001051517819 */ /* 0x000fc400000102ff */
[----:B------:R-:W-:Y:S02]  /*3900*/  LOP3.LUT R65, R12, 0xffff0000, R65, 0xf8, !PT ;  /* 0xffff00000c417812 */ /* 0x000fe400078ef841 */
[----:B------:R-:W-:Y:S02]  /*3910*/  LOP3.LUT R12, R67, 0xffff, R14, 0xf8, !PT ;  /* 0x0000ffff430c7812 */ /* 0x000fe400078ef80e */
[----:B------:R-:W-:Y:S02]  /*3920*/  LOP3.LUT R67, R16, 0xffff0000, R81, 0xf8, !PT ;  /* 0xffff000010437812 */ /* 0x000fe400078ef851 */
[----:B------:R-:W-:Y:S02]  /*3930*/  LOP3.LUT R83, R74, 0xffff, RZ, 0xc0, !PT ;  /* 0x0000ffff4a537812 */ /* 0x000fe400078ec0ff */
[----:B------:R-:W-:Y:S02]  /*3940*/  LOP3.LUT R81, R77, 0xffff, RZ, 0xc0, !PT ;  /* 0x0000ffff4d517812 */ /* 0x000fe400078ec0ff */
[----:B------:R-:W-:-:S02]  /*3950*/  F2FP.BF16.F32.PACK_AB R22, RZ, R22 ;  /* 0x00000016ff16723e */ /* 0x000fc400000010ff */
[----:B------:R-:W-:Y:S02]  /*3960*/  SHF.L.U32 R14, R83, 0x10, RZ ;  /* 0x00000010530e7819 */ /* 0x000fe400000006ff */
[----:B------:R-:W-:Y:S01]  /*3970*/  SHF.L.U32 R77, R81, 0x10, RZ ;  /* 0x00000010514d7819 */ /* 0x000fe200000006ff */
[----:B------:R-:W-:Y:S01]  /*3980*/  HFMA2.BF16_V2 R42, R97.H0_H0, R22.H0_H0, R137.H0_H0 ;  /* 0x20000016612a7231 */ /* 0x000fe20000240889 */
[----:B------:R-:W-:Y:S02]  /*3990*/  F2FP.BF16.F32.PACK_AB R24, RZ, R24 ;  /* 0x00000018ff18723e */ /* 0x000fe400000010ff */
[----:B------:R-:W-:Y:S02]  /*39a0*/  LOP3.LUT R74, R192, 0xffff, RZ, 0xc0, !PT ;  /* 0x0000ffffc04a7812 */ /* 0x000fe400078ec0ff */
[----:B------:R-:W-:Y:S01]  /*39b0*/  SHF.L.U64.HI R83, R83, 0x10, RZ ;  /* 0x0000001053537819 */ /* 0x000fe200000102ff */
[----:B------:R-:W-:Y:S01]  /*39c0*/  HFMA2.BF16_V2 R22, R98.H0_H0, R24.H0_H0, R138.H0_H0 ;  /* 0x2000001862167231 */ /* 0x000fe2000024088a */
[----:B------:R-:W-:-:S02]  /*39d0*/  LOP3.LUT R75, R75, 0xffff, RZ, 0xc0, !PT ;  /* 0x0000ffff4b4b7812 */ /* 0x000fc400078ec0ff */
[----:B------:R-:W-:Y:S02]  /*39e0*/  PRMT R20, R68, 0x7610, R20 ;  /* 0x0000761044147816 */ /* 0x000fe40000000014 */
[----:B------:R-:W-:Y:S02]  /*39f0*/  F2FP.BF16.F32.PACK_AB R18, RZ, R18 ;  /* 0x00000012ff12723e */ /* 0x000fe400000010ff */
[----:B------:R-:W-:Y:S02]  /*3a00*/  F2FP.BF16.F32.PACK_AB R48, RZ, R48 ;  /* 0x00000030ff30723e */ /* 0x000fe400000010ff */
[----:B------:R-:W-:Y:S01]  /*3a10*/  LOP3.LUT R16, R77, 0xffff, R190, 0xf8, !PT ;  /* 0x0000ffff4d107812 */ /* 0x000fe200078ef8be */
[----:B------:R-:W-:Y:S01]  /*3a20*/  HFMA2.BF16_V2 R24, R99.H0_H0, R18.H0_H0, R139.H0_H0 ;  /* 0x2000001263187231 */ /* 0x000fe2000024088b */
[----:B------:R-:W-:Y:S01]  /*3a30*/  LOP3.LUT R74, R74, 0xffff0000, R83, 0xf8, !PT ;  /* 0xffff00004a4a7812 */ /* 0x000fe200078ef853 */
[----:B------:R-:W-:Y:S01]  /*3a40*/  HFMA2.BF16_V2 R48, R96.H0_H0, R48.H0_H0, R136.H0_H0 ;  /* 0x2000003060307231 */ /* 0x000fe20000240888 */
[----:B------:R-:W-:-:S02]  /*3a50*/  LOP3.LUT R46, R46, 0xffff, RZ, 0xc0, !PT ;  /* 0x0000ffff2e2e7812 */ /* 0x000fc400078ec0ff */
[----:B------:R-:W-:Y:S02]  /*3a60*/  SHF.L.U64.HI R81, R81, 0x10, RZ ;  /* 0x0000001051517819 */ /* 0x000fe400000102ff */
[----:B------:R-:W-:Y:S02]  /*3a70*/  LOP3.LUT R44, R44, 0xffff, RZ, 0xc0, !PT ;  /* 0x0000ffff2c2c7812 */ /* 0x000fe400078ec0ff */
[----:B------:R-:W-:Y:S02]  /*3a80*/  SHF.L.U64.HI R77, R75, 0x10, RZ ;  /* 0x000000104b4d7819 */ /* 0x000fe400000102ff */
[----:B------:R-:W-:Y:S02]  /*3a90*/  LOP3.LUT R20, R20, 0xffff, RZ, 0xc0, !PT ;  /* 0x0000ffff14147812 */ /* 0x000fe400078ec0ff */
[----:B------:R-:W-:Y:S02]  /*3aa0*/  LOP3.LUT R83, R71, 0xffff, RZ, 0xc0, !PT ;  /* 0x0000ffff47537812 */ /* 0x000fe400078ec0ff */
[----:B------:R-:W-:-:S02]  /*3ab0*/  SHF.L.U32 R18, R75, 0x10, RZ ;  /* 0x000000104b127819 */ /* 0x000fc400000006ff */
[----:B------:R-:W-:Y:S02]  /*3ac0*/  LOP3.LUT R75, R46, 0xffff0000, R81, 0xf8, !PT ;  /* 0xffff00002e4b7812 */ /* 0x000fe400078ef851 */
[----:B------:R-:W-:Y:S02]  /*3ad0*/  LOP3.LUT R68, R44, 0xffff0000, R77, 0xf8, !PT ;  /* 0xffff00002c447812 */ /* 0x000fe400078ef84d */
[----:B------:R-:W-:Y:S02]  /*3ae0*/  SHF.L.U32 R71, R20, 0x10, RZ ;  /* 0x0000001014477819 */ /* 0x000fe400000006ff */
[----:B------:R-:W-:Y:S02]  /*3af0*/  F2FP.BF16.F32.PACK_AB R28, RZ, R28 ;  /* 0x0000001cff1c723e */ /* 0x000fe400000010ff */
[----:B------:R-:W-:Y:S02]  /*3b00*/  F2FP.BF16.F32.PACK_AB R30, RZ, R30 ;  /* 0x0000001eff1e723e */ /* 0x000fe400000010ff */
[----:B------:R-:W-:Y:S01]  /*3b10*/  LOP3.LUT R42, R42, 0xffff, RZ, 0xc0, !PT ;  /* 0x0000ffff2a2a7812 */ /* 0x000fe200078ec0ff */
[----:B------:R-:W-:Y:S01]  /*3b20*/  HFMA2.BF16_V2 R28, R101.H0_H0, R28.H0_H0, R141.H0_H0 ;  /* 0x2000001c651c7231 */ /* 0x000fe2000024088d */
[----:B------:R-:W-:Y:S01]  /*3b30*/  SHF.L.U64.HI R81, R20, 0x10, RZ ;  /* 0x0000001014517819 */ /* 0x000fe200000102ff */
[----:B------:R-:W-:Y:S01]  /*3b40*/  HFMA2.BF16_V2 R30, R103.H0_H0, R30.H0_H0, R143.H0_H0 ;  /* 0x2000001e671e7231 */ /* 0x000fe2000024088f */
[----:B------:R-:W-:-:S02]  /*3b50*/  SHF.L.U32 R77, R83, 0x10, RZ ;  /* 0x00000010534d7819 */ /* 0x000fc400000006ff */
[----:B------:R-:W-:Y:S02]  /*3b60*/  F2FP.BF16.F32.PACK_AB R32, RZ, R32 ;  /* 0x00000020ff20723e */ /* 0x000fe400000010ff */
[----:B------:R-:W-:Y:S02]  /*3b70*/  LOP3.LUT R69, R69, 0xffff, RZ, 0xc0, !PT ;  /* 0x0000ffff45457812 */ /* 0x000fe400078ec0ff */
[----:B------:R-:W-:Y:S01]  /*3b80*/  LOP3.LUT R24, R24, 0xffff, RZ, 0xc0, !PT ;  /* 0x0000ffff18187812 */ /* 0x000fe200078ec0ff */
[----:B------:R-:W-:Y:S01]  /*3b90*/  HFMA2.BF16_V2 R32, R102.H0_H0, R32.H0_H0, R142.H0_H0 ;  /* 0x2000002066207231 */ /* 0x000fe2000024088e */
[----:B------:R-:W-:Y:S02]  /*3ba0*/  SHF.L.U64.HI R83, R83, 0x10, RZ ;  /* 0x0000001053537819 */ /* 0x000fe400000102ff */
[----:B------:R-:W-:Y:S02]  /*3bb0*/  F2FP.BF16.F32.PACK_AB R50, RZ, R50 ;  /* 0x00000032ff32723e */ /* 0x000fe400000010ff */
[----:B------:R-:W-:-:S02]  /*3bc0*/  LOP3.LUT R20, R71, 0xffff, R48, 0xf8, !PT ;  /* 0x0000ffff47147812 */ /* 0x000fc400078ef830 */
[----:B------:R-:W-:Y:S01]  /*3bd0*/  LOP3.LUT R26, R26, 0xffff, RZ, 0xc0, !PT ;  /* 0x0000ffff1a1a7812 */ /* 0x000fe200078ec0ff */
[----:B------:R-:W-:Y:S01]  /*3be0*/  HFMA2.BF16_V2 R50, R100.H0_H0, R50.H0_H0, R140.H0_H0 ;  /* 0x2000003264327231 */ /* 0x000fe2000024088c */
[----:B------:R-:W-:Y:S02]  /*3bf0*/  LOP3.LUT R71, R42, 0xffff0000, R81, 0xf8, !PT ;  /* 0xffff00002a477812 */ /* 0x000fe400078ef851 */
[----:B------:R-:W-:Y:S02]  /*3c00*/  LOP3.LUT R22, R77, 0xffff, R22, 0xf8, !PT ;  /* 0x0000ffff4d167812 */ /* 0x000fe400078ef816 */
[----:B------:R-:W-:Y:S02]  /*3c10*/  F2FP.BF16.F32.PACK_AB R49, RZ, R49 ;  /* 0x00000031ff31723e */ /* 0x000fe400000010ff */
[C---:B------:R-:W-:Y:S02]  /*3c20*/  SHF.L.U32 R77, R69.reuse, 0x10, RZ ;  /* 0x00000010454d7819 */ /* 0x040fe400000006ff */
[----:B------:R-:W-:Y:S01]  /*3c30*/  SHF.L.U64.HI R81, R69, 0x10, RZ ;  /* 0x0000001045517819 */ /* 0x000fe200000102ff */
[----:B------:R-:W-:Y:S01]  /*3c40*/  HFMA2.BF16_V2 R49, R106.H0_H0, R49.H0_H0, R146.H0_H0 ;  /* 0x200000316a317231 */ /* 0x000fe20000240892 */
[----:B------:R-:W-:-:S02]  /*3c50*/  LOP3.LUT R69, R24, 0xffff0000, R83, 0xf8, !PT ;  /* 0xffff000018457812 */ /* 0x000fc400078ef853 */
[----:B------:R-:W-:Y:S02]  /*3c60*/  SHF.L.U32 R83, R26, 0x10, RZ ;  /* 0x000000101a537819 */ /* 0x000fe400000006ff */
[----:B------:R-:W-:Y:S02]  /*3c70*/  LOP3.LUT R18, R18, 0xffff, R189, 0xf8, !PT ;  /* 0x0000ffff12127812 */ /* 0x000fe400078ef8bd */
[----:B------:R-:W-:Y:S02]  /*3c80*/  F2FP.BF16.F32.PACK_AB R60, RZ, R60 ;  /* 0x0000003cff3c723e */ /* 0x000fe400000010ff */
[----:B------:R-:W-:Y:S02]  /*3c90*/  LOP3.LUT R28, R28, 0xffff, RZ, 0xc0, !PT ;  /* 0x0000ffff1c1c7812 */ /* 0x000fe400078ec0ff */
[----:B------:R-:W-:Y:S01]  /*3ca0*/  LOP3.LUT R30, R30, 0xffff, RZ, 0xc0, !PT ;  /* 0x0000ffff1e1e7812 */ /* 0x000fe200078ec0ff */
[----:B------:R-:W-:Y:S01]  /*3cb0*/  HFMA2.BF16_V2 R60, R107.H0_H0, R60.H0_H0, R147.H0_H0 ;  /* 0x2000003c6b3c7231 */ /* 0x000fe20000240893 */
[----:B------:R-:W-:-:S02]  /*3cc0*/  SHF.L.U64.HI R189, R26, 0x10, RZ ;  /* 0x000000101abd7819 */ /* 0x000fc400000102ff */
[----:B------:R-:W-:Y:S02]  /*3cd0*/  LOP3.LUT R42, R64, 0xffff, RZ, 0xc0, !PT ;  /* 0x0000ffff402a7812 */ /* 0x000fe400078ec0ff */
[----:B------:R-:W-:Y:S02]  /*3ce0*/  LOP3.LUT R26, R83, 0xffff, R32, 0xf8, !PT ;  /* 0x0000ffff531a7812 */ /* 0x000fe400078ef820 */
[----:B------:R-:W-:Y:S02]  /*3cf0*/  LOP3.LUT R32, R63, 0xffff, RZ, 0xc0, !PT ;  /* 0x0000ffff3f207812 */ /* 0x000fe400078ec0ff */
[----:B------:R-:W-:Y:S02]  /*3d00*/  LOP3.LUT R24, R77, 0xffff, R50, 0xf8, !PT ;  /* 0x0000ffff4d187812 */ /* 0x000fe400078ef832 */
[----:B------:R-:W-:Y:S02]  /*3d10*/  LOP3.LUT R77, R28, 0xffff0000, R81, 0xf8, !PT ;  /* 0xffff00001c4d7812 */ /* 0x000fe400078ef851 */
[----:B------:R-:W-:-:S02]  /*3d20*/  LOP3.LUT R64, R30, 0xffff0000, R189, 0xf8, !PT ;  /* 0xffff00001e407812 */ /* 0x000fc400078ef8bd */
[----:B------:R-:W-:Y:S02]  /*3d30*/  F2FP.BF16.F32.PACK_AB R54, RZ, R54 ;  /* 0x00000036ff36723e */ /* 0x000fe400000010ff */
[C---:B------:R-:W-:Y:S02]  /*3d40*/  SHF.L.U32 R81, R42.reuse, 0x10, RZ ;  /* 0x000000102a517819 */ /* 0x040fe400000006ff */
[----:B------:R-:W-:Y:S01]  /*3d50*/  PRMT R30, R49, 0x7610, R30 ;  /* 0x00007610311e7816 */ /* 0x000fe2000000001e */
[----:B------:R-:W-:Y:S01]  /*3d60*/  HFMA2.BF16_V2 R54, R108.H0_H0, R54.H0_H0, R148.H0_H0 ;  /* 0x200000366c367231 */ /* 0x000fe20000240894 */
[----:B------:R-:W-:Y:S02]  /*3d70*/  LOP3.LUT R49, R51, 0xffff, RZ, 0xc0, !PT ;  /* 0x0000ffff33317812 */ /* 0x000fe400078ec0ff */
[----:B------:R-:W-:Y:S02]  /*3d80*/  SHF.L.U64.HI R42, R42, 0x10, RZ ;  /* 0x000000102a2a7819 */ /* 0x000fe400000102ff */
[----:B------:R-:W-:-:S02]  /*3d90*/  SHF.L.U32 R63, R32, 0x10, RZ ;  /* 0x00000010203f7819 */ /* 0x000fc400000006ff */
[----:B------:R-:W-:Y:S02]  /*3da0*/  LOP3.LUT R57, R57, 0xffff, RZ, 0xc0, !PT ;  /* 0x0000ffff39397812 */ /* 0x000fe400078ec0ff */
[----:B------:R-:W-:Y:S02]  /*3db0*/  LOP3.LUT R59, R59, 0xffff, RZ, 0xc0, !PT ;  /* 0x0000ffff3b3b7812 */ /* 0x000fe400078ec0ff */
[----:B------:R-:W-:Y:S02]  /*3dc0*/  LOP3.LUT R51, R60, 0xffff, RZ, 0xc0, !PT ;  /* 0x0000ffff3c337812 */ /* 0x000fe400078ec0ff */
[----:B------:R-:W-:Y:S02]  /*3dd0*/  SHF.L.U64.HI R32, R32, 0x10, RZ ;  /* 0x0000001020207819 */ /* 0x000fe400000102ff */
[----:B------:R-:W-:Y:S02]  /*3de0*/  LOP3.LUT R49, R49, 0xffff0000, R42, 0xf8, !PT ;  /* 0xffff000031317812 */ /* 0x000fe400078ef82a */
[----:B------:R-:W-:-:S02]  /*3df0*/  LOP3.LUT R30, R63, 0xffff, R30, 0xf8, !PT ;  /* 0x0000ffff3f1e7812 */ /* 0x000fc400078ef81e */
[----:B------:R-:W-:Y:S02]  /*3e00*/  LOP3.LUT R58, R58, 0xffff, RZ, 0xc0, !PT ;  /* 0x0000ffff3a3a7812 */ /* 0x000fe400078ec0ff */
[C---:B------:R-:W-:Y:S02]  /*3e10*/  SHF.L.U32 R63, R57.reuse, 0x10, RZ ;  /* 0x00000010393f7819 */ /* 0x040fe400000006ff */
[----:B------:R-:W-:Y:S02]  /*3e20*/  SHF.L.U64.HI R42, R57, 0x10, RZ ;  /* 0x00000010392a7819 */ /* 0x000fe400000102ff */
[----:B------:R-:W-:Y:S02]  /*3e30*/  SHF.L.U32 R57, R59, 0x10, RZ ;  /* 0x000000103b397819 */ /* 0x000fe400000006ff */
[----:B------:R-:W-:Y:S02]  /*3e40*/  F2FP.BF16.F32.PACK_AB R53, RZ, R53 ;  /* 0x00000035ff35723e */ /* 0x000fe400000010ff */
[----:B------:R-:W-:-:S02]  /*3e50*/  LOP3.LUT R44, R7, 0xffff, RZ, 0xc0, !PT ;  /* 0x0000ffff072c7812 */ /* 0x000fc400078ec0ff */
[----:B------:R-:W-:Y:S01]  /*3e60*/  SHF.L.U64.HI R59, R59, 0x10, RZ ;  /* 0x000000103b3b7819 */ /* 0x000fe200000102ff */
[----:B------:R-:W-:Y:S01]  /*3e70*/  HFMA2.BF16_V2 R53, R109.H0_H0, R53.H0_H0, R149.H0_H0 ;  /* 0x200000356d357231 */ /* 0x000fe20000240895 */
[----:B------:R-:W-:Y:S02]  /*3e80*/  LOP3.LUT R55, R55, 0xffff, RZ, 0xc0, !PT ;  /* 0x0000ffff37377812 */ /* 0x000fe400078ec0ff */
[----:B------:R-:W-:Y:S02]  /*3e90*/  LOP3.LUT R51, R51, 0xffff0000, R32, 0xf8, !PT ;  /* 0xffff000033337812 */ /* 0x000fe400078ef820 */
[----:B------:R-:W-:Y:S02]  /*3ea0*/  SHF.L.U32 R7, R58, 0x10, RZ ;  /* 0x000000103a077819 */ /* 0x000fe400000006ff */
[----:B------:R-:W-:Y:S02]  /*3eb0*/  LOP3.LUT R32, R63, 0xffff, R54, 0xf8, !PT ;  /* 0x0000ffff3f207812 */ /* 0x000fe400078ef836 */
[----:B------:R-:W-:-:S02]  /*3ec0*/  LOP3.LUT R56, R56, 0xffff, RZ, 0xc0, !PT ;  /* 0x0000ffff38387812 */ /* 0x000fc400078ec0ff */
[----:B------:R-:W-:Y:S02]  /*3ed0*/  LOP3.LUT R54, R43, 0xffff, RZ, 0xc0, !PT ;  /* 0x0000ffff2b367812 */ /* 0x000fe400078ec0ff */
[----:B------:R-:W-:Y:S02]  /*3ee0*/  LOP3.LUT R43, R44, 0xffff0000, R59, 0xf8, !PT ;  /* 0xffff00002c2b7812 */ /* 0x000fe400078ef83b */
[----:B------:R-:W-:Y:S02]  /*3ef0*/  SHF.L.U32 R46, R55, 0x10, RZ ;  /* 0x00000010372e7819 */ /* 0x000fe400000006ff */
[----:B------:R-:W-:Y:S02]  /*3f00*/  F2FP.BF16.F32.PACK_AB R62, RZ, R62 ;  /* 0x0000003eff3e723e */ /* 0x000fe400000010ff */
[----:B------:R-:W-:Y:S02]  /*3f10*/  F2FP.BF16.F32.PACK_AB R76, RZ, R76 ;  /* 0x0000004cff4c723e */ /* 0x000fe400000010ff */
[----:B------:R-:W-:Y:S01]  /*3f20*/  LOP3.LUT R44, R7, 0xffff, R66, 0xf8, !PT ;  /* 0x0000ffff072c7812 */ /* 0x000fe200078ef842 */
[----:B------:R-:W-:Y:S01]  /*3f30*/  HFMA2.BF16_V2 R62, R110.H0_H0, R62.H0_H0, R150.H0_H0 ;  /* 0x2000003e6e3e7231 */ /* 0x000fe20000240896 */
[----:B------:R-:W-:Y:S01]  /*3f40*/  LOP3.LUT R72, R72, 0xffff, RZ, 0xc0, !PT ;  /* 0x0000ffff48487812 */ /* 0x000fe200078ec0ff */
[----:B------:R-:W-:Y:S01]  /*3f50*/  HFMA2.BF16_V2 R76, R118.H0_H0, R76.H0_H0, R158.H0_H0 ;  /* 0x2000004c764c7231 */ /* 0x000fe2000024089e */
[----:B------:R-:W-:-:S02]  /*3f60*/  SHF.L.U64.HI R55, R55, 0x10, RZ ;  /* 0x0000001037377819 */ /* 0x000fc400000102ff */
[----:B------:R-:W-:Y:S02]  /*3f70*/  SHF.L.U32 R7, R56, 0x10, RZ ;  /* 0x0000001038077819 */ /* 0x000fe400000006ff */
[----:B------:R-:W-:Y:S02]  /*3f80*/  LOP3.LUT R47, R47, 0xffff, RZ, 0xc0, !PT ;  /* 0x0000ffff2f2f7812 */ /* 0x000fe400078ec0ff */
[----:B------:R-:W-:Y:S02]  /*3f90*/  LOP3.LUT R46, R46, 0xffff, R5, 0xf8, !PT ;  /* 0x0000ffff2e2e7812 */ /* 0x000fe400078ef805 */
[----:B------:R-:W-:Y:S02]  /*3fa0*/  F2FP.BF16.F32.PACK_AB R52, RZ, R52 ;  /* 0x00000034ff34723e */ /* 0x000fe400000010ff */
[----:B------:R-:W-:Y:S02]  /*3fb0*/  LOP3.LUT R5, R72, 0xffff0000, R55, 0xf8, !PT ;  /* 0xffff000048057812 */ /* 0x000fe400078ef837 */
[----:B------:R-:W-:Y:S01]  /*3fc0*/  LOP3.LUT R53, R53, 0xffff, RZ, 0xc0, !PT ;  /* 0x0000ffff35357812 */ /* 0x000fe200078ec0ff */
[----:B------:R-:W-:Y:S01]  /*3fd0*/  HFMA2.BF16_V2 R52, R104.H0_H0, R52.H0_H0, R144.H0_H0 ;  /* 0x2000003468347231 */ /* 0x000fe20000240890 */
[----:B------:R-:W-:-:S02]  /*3fe0*/  LOP3.LUT R48, R7, 0xffff, R70, 0xf8, !PT ;  /* 0x0000ffff07307812 */ /* 0x000fc400078ef846 */
[----:B------:R-:W-:Y:S02]  /*3ff0*/  LOP3.LUT R55, R78, 0xffff, RZ, 0xc0, !PT ;  /* 0x0000ffff4e377812 */ /* 0x000fe400078ec0ff */
[----:B------:R-:W-:Y:S02]  /*4000*/  SHF.L.U64.HI R50, R56, 0x10, RZ ;  /* 0x0000001038327819 */ /* 0x000fe400000102ff */
[----:B------:R-:W-:Y:S02]  /*4010*/  SHF.L.U32 R7, R47, 0x10, RZ ;  /* 0x000000102f077819 */ /* 0x000fe400000006ff */
[----:B------:R-:W-:Y:S02]  /*4020*/  LOP3.LUT R45, R45, 0xffff, RZ, 0xc0, !PT ;  /* 0x0000ffff2d2d7812 */ /* 0x000fe400078ec0ff */
[----:B------:R-:W-:Y:S02]  /*4030*/  LOP3.LUT R53, R53, 0xffff0000, R42, 0xf8, !PT ;  /* 0xffff000035357812 */ /* 0x000fe400078ef82a */
[----:B------:R-:W-:-:S02]  /*4040*/  LOP3.LUT R55, R55, 0xffff0000, R50, 0xf8, !PT ;  /* 0xffff000037377812 */ /* 0x000fc400078ef832 */
[----:B------:R-:W-:Y:S02]  /*4050*/  LOP3.LUT R42, R57, 0xffff, R62, 0xf8, !PT ;  /* 0x0000ffff392a7812 */ /* 0x000fe400078ef83e */
[----:B------:R-:W-:Y:S02]  /*4060*/  LOP3.LUT R50, R7, 0xffff, R76, 0xf8, !PT ;  /* 0x0000ffff07327812 */ /* 0x000fe400078ef84c */
[----:B------:R-:W-:Y:S02]  /*4070*/  SHF.L.U64.HI R57, R58, 0x10, RZ ;  /* 0x000000103a397819 */ /* 0x000fe400000102ff */
[----:B------:R-:W-:Y:S02]  /*4080*/  SHF.L.U32 R7, R45, 0x10, RZ ;  /* 0x000000102d077819 */ /* 0x000fe400000006ff */
[----:B------:R-:W-:Y:S02]  /*4090*/  LOP3.LUT R58, R11, 0xffff, RZ, 0xc0, !PT ;  /* 0x0000ffff0b3a7812 */ /* 0x000fe400078ec0ff */
[----:B------:R-:W-:-:S02]  /*40a0*/  LOP3.LUT R28, R81, 0xffff, R52, 0xf8, !PT ;  /* 0x0000ffff511c7812 */ /* 0x000fc400078ef834 */
[----:B------:R-:W-:Y:S02]  /*40b0*/  LOP3.LUT R52, R7, 0xffff, R82, 0xf8, !PT ;  /* 0x0000ffff07347812 */ /* 0x000fe400078ef852 */
        /* <DEDUP_REMOVED lines=9> */
[----:B------:R-:W-:Y:S02]  /*4150*/  LOP3.LUT R19, R19, 0xffff, RZ, 0xc0, !PT ;  /* 0x0000ffff13137812 */ /* 0x000fe400078ec0ff */
[----:B------:R-:W-:-:S02]  /*4160*/  LOP3.LUT R56, R25, 0xffff, RZ, 0xc0, !PT ;  /* 0x0000ffff19387812 */ /* 0x000fc400078ec0ff */
[----:B------:R-:W-:Y:S02]  /*4170*/  LOP3.LUT R23, R23, 0xffff, RZ, 0xc0, !PT ;  /* 0x0000ffff17177812 */ /* 0x000fe400078ec0ff */
[----:B------:R-:W-:Y:S02]  /*4180*/  PRMT R25, R77, 0x5410, R40 ;  /* 0x000054104d197816 */ /* 0x000fe40000000028 */
[----:B------:R-:W-:Y:S02]  /*4190*/  LOP3.LUT R31, R31, 0xffff, RZ, 0xc0, !PT ;  /* 0x0000ffff1f1f7812 */ /* 0x000fe400078ec0ff */
[----:B------:R-:W-:Y:S02]  /*41a0*/  LOP3.LUT R40, R27, 0xffff, RZ, 0xc0, !PT ;  /* 0x0000ffff1b287812 */ /* 0x000fe400078ec0ff */
[----:B------:R-:W-:Y:S02]  /*41b0*/  LOP3.LUT R66, R15, 0xffff, RZ, 0xc0, !PT ;  /* 0x0000ffff0f427812 */ /* 0x000fe400078ec0ff */
[----:B------:R-:W-:-:S02]  /*41c0*/  PRMT R15, R74, 0x5410, R19 ;  /* 0x000054104a0f7816 */ /* 0x000fc40000000013 */
[----:B------:R-:W-:Y:S02]  /*41d0*/  PRMT R19, R68, 0x5410, R23 ;  /* 0x0000541044137816 */ /* 0x000fe40000000017 */
[----:B------:R-:W-:Y:S02]  /*41e0*/  PRMT R21, R71, 0x5410, R58 ;  /* 0x0000541047157816 */ /* 0x000fe4000000003a */
[----:B------:R-:W-:Y:S01]  /*41f0*/  LOP3.LUT R54, R54, 0xffff0000, R57, 0xf8, !PT ;  /* 0xffff000036367812 */ /* 0x000fe200078ef839 */
[----:B------:R-:W0:Y:S01]  /*4200*/  @!P1 LDC.64 R58, c[0x0][0x230] ;  /* 0x00008c00ff3a9b82 */ /* 0x000e220000000a00 */
[----:B------:R-:W-:Y:S02]  /*4210*/  PRMT R23, R69, 0x5410, R56 ;  /* 0x0000541045177816 */ /* 0x000fe40000000038 */
[----:B------:R-:W-:Y:S02]  /*4220*/  PRMT R27, R64, 0x5410, R31 ;  /* 0x00005410401b7816 */ /* 0x000fe4000000001f */
[----:B------:R-:W-:-:S02]  /*4230*/  F2FP.BF16.F32.PACK_AB R79, RZ, R79 ;  /* 0x0000004fff4f723e */ /* 0x000fc400000010ff */
[----:B------:R-:W-:Y:S01]  /*4240*/  PRMT R31, R51, 0x5410, R40 ;  /* 0x00005410331f7816 */ /* 0x000fe20000000028 */
[----:B------:R-:W1:Y:S01]  /*4250*/  @!P1 LDC.64 R56, c[0x0][0x238] ;  /* 0x00008e00ff389b82 */ /* 0x000e620000000a00 */
[----:B------:R-:W-:Y:S01]  /*4260*/  SHF.L.U64.HI R45, R45, 0x10, RZ ;  /* 0x000000102d2d7819 */ /* 0x000fe200000102ff */
[----:B------:R-:W-:Y:S01]  /*4270*/  HFMA2.BF16_V2 R79, R121.H0_H0, R79.H0_H0, R161.H0_H0 ;  /* 0x2000004f794f7231 */ /* 0x000fe200002408a1 */
[----:B------:R-:W-:Y:S02]  /*4280*/  LOP3.LUT R64, R37, 0xffff, RZ, 0xc0, !PT ;  /* 0x0000ffff25407812 */ /* 0x000fe400078ec0ff */
[----:B------:R-:W-:Y:S02]  /*4290*/  LOP3.LUT R37, R33, 0xffff, RZ, 0xc0, !PT ;  /* 0x0000ffff21257812 */ /* 0x000fe400078ec0ff */
[----:B------:R-:W-:Y:S01]  /*42a0*/  LOP3.LUT R60, R79, 0xffff, RZ, 0xc0, !PT ;  /* 0x0000ffff4f3c7812 */ /* 0x000fe200078ec0ff */
[----:B------:R-:W2:Y:S01]  /*42b0*/  LDC.64 R40, c[0x0][0x228] ;  /* 0x00008a00ff287b82 */ /* 0x000ea20000000a00 */
[----:B------:R-:W-:-:S02]  /*42c0*/  PRMT R11, R65, 0x5410, R66 ;  /* 0x00005410410b7816 */ /* 0x000fc40000000042 */
[----:B------:R-:W-:Y:S02]  /*42d0*/  LOP3.LUT R60, R60, 0xffff0000, R45, 0xf8, !PT ;  /* 0xffff00003c3c7812 */ /* 0x000fe400078ef82d */
[----:B------:R-:W-:Y:S02]  /*42e0*/  LOP3.LUT R66, R29, 0xffff, RZ, 0xc0, !PT ;  /* 0x0000ffff1d427812 */ /* 0x000fe400078ec0ff */
[--C-:B------:R-:W-:Y:S02]  /*42f0*/  PRMT R45, R54, 0x5410, R37.reuse ;  /* 0x00005410362d7816 */ /* 0x100fe40000000025 */
[----:B------:R-:W-:Y:S02]  /*4300*/  LOP3.LUT R62, R73, 0xffff, RZ, 0xc0, !PT ;  /* 0x0000ffff493e7812 */ /* 0x000fe400078ec0ff */
[----:B------:R-:W-:Y:S02]  /*4310*/  SHF.L.U64.HI R47, R47, 0x10, RZ ;  /* 0x000000102f2f7819 */ /* 0x000fe400000102ff */
[----:B------:R-:W-:-:S02]  /*4320*/  PRMT R37, R34, 0x7610, R37 ;  /* 0x0000761022257816 */ /* 0x000fc40000000025 */
[----:B------:R-:W-:Y:S01]  /*4330*/  LOP3.LUT R38, R38, 0xffff, RZ, 0xc0, !PT ;  /* 0x0000ffff26267812 */ /* 0x000fe200078ec0ff */
[----:B-1----:R-:W-:Y:S01]  /*4340*/  @!P1 IMAD.WIDE R56, R167, 0x4, R56 ;  /* 0x00000004a7389825 */ /* 0x002fe200078e0238 */
[----:B------:R-:W-:Y:S02]  /*4350*/  PRMT R29, R49, 0x5410, R66 ;  /* 0x00005410311d7816 */ /* 0x000fe40000000042 */
[----:B------:R-:W-:Y:S02]  /*4360*/  LOP3.LUT R66, R39, 0xffff, RZ, 0xc0, !PT ;  /* 0x0000ffff27427812 */ /* 0x000fe400078ec0ff */
[----:B------:R-:W-:Y:S02]  /*4370*/  LOP3.LUT R62, R62, 0xffff0000, R47, 0xf8, !PT ;  /* 0xffff00003e3e7812 */ /* 0x000fe400078ef82f */
[----:B------:R-:W-:Y:S02]  /*4380*/  LOP3.LUT R36, R36, 0xffff, RZ, 0xc0, !PT ;  /* 0x0000ffff24247812 */ /* 0x000fe400078ec0ff */
[----:B------:R-:W-:-:S02]  /*4390*/  LOP3.LUT R37, R37, 0xffff, RZ, 0xc0, !PT ;  /* 0x0000ffff25257812 */ /* 0x000fc400078ec0ff */
[----:B------:R-:W-:Y:S01]  /*43a0*/  PRMT R47, R5, 0x5410, R38 ;  /* 0x00005410052f7816 */ /* 0x000fe20000000026 */
[----:B--2---:R-:W-:Y:S01]  /*43b0*/  IMAD.WIDE.U32 R38, R168, 0x8, R40 ;  /* 0x00000008a8267825 */ /* 0x004fe200078e0028 */
[----:B------:R-:W-:Y:S02]  /*43c0*/  PRMT R5, R35, 0x7610, R5 ;  /* 0x0000761023057816 */ /* 0x000fe40000000005 */
[----:B------:R-:W-:Y:S01]  /*43d0*/  PRMT R33, R53, 0x5410, R66 ;  /* 0x0000541035217816 */ /* 0x000fe20000000042 */
[----:B0-----:R-:W-:Y:S01]  /*43e0*/  @!P1 IMAD.WIDE R34, R167, 0x4, R58 ;  /* 0x00000004a7229825 */ /* 0x001fe200078e023a */
[----:B------:R-:W-:Y:S02]  /*43f0*/  PRMT R49, R55, 0x5410, R36 ;  /* 0x0000541037317816 */ /* 0x000fe40000000024 */
[----:B------:R-:W-:Y:S01]  /*4400*/  PRMT R53, R60, 0x5410, R37 ;  /* 0x000054103c357816 */ /* 0x000fe20000000025 */
[----:B------:R-:W-:Y:S01]  /*4410*/  IMAD.WIDE.U32 R36, R187, 0x8, R40 ;  /* 0x00000008bb247825 */ /* 0x000fe200078e0028 */
[----:B------:R-:W-:Y:S01]  /*4420*/  LOP3.LUT R5, R5, 0xffff, RZ, 0xc0, !PT ;  /* 0x0000ffff05057812 */ /* 0x000fe200078ec0ff */
[----:B------:R0:W-:Y:S01]  /*4430*/  @!P1 STG.E desc[UR6][R34.64], R0 ;  /* 0x0000000022009986 */ /* 0x0001e2000c101906 */
[----:B------:R-:W-:Y:S01]  /*4440*/  LOP3.LUT R14, R14, 0xffff, R191, 0xf8, !PT ;  /* 0x0000ffff0e0e7812 */ /* 0x000fe200078ef8bf */
[----:B------:R-:W-:Y:S01]  /*4450*/  IMAD.WIDE.U32 R54, R185, 0x8, R40 ;  /* 0x00000008b9367825 */ /* 0x000fe200078e0028 */
[----:B------:R-:W-:Y:S01]  /*4460*/  PRMT R51, R62, 0x5410, R5 ;  /* 0x000054103e337816 */ /* 0x000fe20000000005 */
[----:B------:R1:W-:Y:S01]  /*4470*/  @!P1 STG.E desc[UR6][R56.64], R4 ;  /* 0x0000000438009986 */ /* 0x0003e2000c101906 */
[----:B------:R-:W-:Y:S01]  /*4480*/  PRMT R43, R43, 0x5410, R64 ;  /* 0x000054102b2b7816 */ /* 0x000fe20000000040 */
[--C-:B------:R-:W-:Y:S01]  /*4490*/  IMAD.WIDE.U32 R184, R184, 0x8, R40.reuse ;  /* 0x00000008b8b87825 */ /* 0x100fe200078e0028 */
[----:B------:R-:W-:Y:S01]  /*44a0*/  IADD3 R167, R167, UR5, RZ ;  /* 0x00000005a7a77c10 */ /* 0x000fe2000fffe0ff */
[----:B------:R2:W-:Y:S02]  /*44b0*/  STG.E.64 desc[UR6][R36.64], R6 ;  /* 0x0000000624007986 */ /* 0x0005e4000c101b06 */
[--C-:B------:R-:W-:Y:S01]  /*44c0*/  IMAD.WIDE.U32 R58, R183, 0x8, R40.reuse ;  /* 0x00000008b73a7825 */ /* 0x100fe200078e0028 */
[----:B------:R-:W-:Y:S01]  /*44d0*/  ISETP.GE.AND P1, PT, R167, UR4, PT ;  /* 0x00000004a7007c0c */ /* 0x000fe2000bf26270 */
[----:B------:R2:W-:Y:S01]  /*44e0*/  STG.E.64 desc[UR6][R38.64], R8 ;  /* 0x0000000826007986 */ /* 0x0005e2000c101b06 */
[----:B0-----:R-:W-:Y:S01]  /*44f0*/  SEL R0, RZ, 0x1, P0 ;  /* 0x00000001ff007807 */ /* 0x001fe20000000000 */
        /* <DEDUP_REMOVED lines=10> */
[--C-:B-1----:R-:W-:Y:S02]  /*45a0*/  IMAD.WIDE.U32 R4, R177, 0x8, R40.reuse ;  /* 0x00000008b1047825 */ /* 0x102fe400078e0028 */
        /* <DEDUP_REMOVED lines=24> */
.L_x_560:
[----:B------:R-:W-:Y:S01]  /*4730*/  HFMA2.MMA R201, -RZ, RZ, 0, 5.9604644775390625e-08 ;  /* 0x00000001ffc97435 */ /* 0x000fe200000001ff */
[----:B------:R-:W-:Y:S02]  /*4740*/  MOV R200, R0 ;  /* 0x0000000000c87202 */ /* 0x000fe40000000f00 */
[----:B------:R-:W-:Y:S02]  /*4750*/  MOV R202, 0x1f ;  /* 0x0000001f00ca7802 */ /* 0x000fe40000000f00 */
[----:B------:R-:W-:-:S07]  /*4760*/  MOV R197, 0xffffffff ;  /* 0xffffffff00c57802 */ /* 0x000fce0000000f00 */
[----:B-----5:R-:W-:Y:S05]  /*4770*/  WARPSYNC.COLLECTIVE R197, `(.L_x_564) ;  /* 0x00000000c5087348 */ /* 0x020fea0003c00000 */
[----:B------:R0:W1:Y:S02]  /*4780*/  SHFL.BFLY P2, R199, R200, R201, R202 ;  /* 0x0c0000c9c8c77389 */ /* 0x00006400000400ca */
[----:B01---5:R-:W-:Y:S01]  /*4790*/  ENDCOLLECTIVE ;  /* 0x000000000000791b */ /* 0x023fe20003800000 */
.L_x_564:
[----:B------:R-:W-:Y:S01]  /*47a0*/  HFMA2.MMA R201, -RZ, RZ, 0, 1.1920928955078125e-07 ;  /* 0x00000002ffc97435 */ /* 0x000fe200000001ff */
[----:B------:R-:W-:-:S05]  /*47b0*/  MOV R189, R199 ;  /* 0x000000c700bd7202 */ /* 0x000fca0000000f00 */
[----:B------:R-:W-:-:S05]  /*47c0*/  FADD.FTZ R189, R0, R189 ;  /* 0x000000bd00bd7221 */ /* 0x000fca0000010000 */
[----:B------:R-:W-:-:S07]  /*47d0*/  MOV R200, R189 ;  /* 0x000000bd00c87202 */ /* 0x000fce0000000f00 */
[----:B------:R-:W-:Y:S05]  /*47e0*/  WARPSYNC.COLLECTIVE R197, `(.L_x_565) ;  /* 0x00000000c5087348 */ /* 0x000fea0003c00000 */
[----:B------:R0:W1:Y:S02]  /*47f0*/  SHFL.BFLY P2, R199, R200, R201, R202 ;  /* 0x0c0000c9c8c77389 */ /* 0x00006400000400ca */
[----:B01----:R-:W-:Y:S01]  /*4800*/  ENDCOLLECTIVE ;  /* 0x000000000000791b */ /* 0x003fe20003800000 */
.L_x_565:
[----:B------:R-:W-:Y:S01]  /*4810*/  HFMA2.MMA R201, -RZ, RZ, 0, 2.384185791015625e-07 ;  /* 0x00000004ffc97435 */ /* 0x000fe200000001ff */
[----:B------:R-:W-:-:S05]  /*4820*/  MOV R188, R199 ;  /* 0x000000c700bc7202 */ /* 0x000fca0000000f00 */
[----:B------:R-:W-:-:S05]  /*4830*/  FADD.FTZ R191, R189, R188 ;  /* 0x000000bcbdbf7221 */ /* 0x000fca0000010000 */
[----:B------:R-:W-:-:S07]  /*4840*/  MOV R200, R191 ;  /* 0x000000bf00c87202 */ /* 0x000fce0000000f00 */
[----:B------:R-:W-:Y:S05]  /*4850*/  WARPSYNC.COLLECTIVE R197, `(.L_x_566) ;  /* 0x00000000c5087348 */ /* 0x000fea0003c00000 */
[----:B------:R0:W1:Y:S02]  /*4860*/  SHFL.BFLY P2, R199, R200, R201, R202 ;  /* 0x0c0000c9c8c77389 */ /* 0x00006400000400ca */
[----:B01----:R-:W-:Y:S01]  /*4870*/  ENDCOLLECTIVE ;  /* 0x000000000000791b */ /* 0x003fe20003800000 */
.L_x_566:
[----:B------:R-:W-:Y:S01]  /*4880*/  HFMA2.MMA R201, -RZ, RZ, 0, 4.76837158203125e-07 ;  /* 0x00000008ffc97435 */ /* 0x000fe200000001ff */
[----:B------:R-:W-:-:S05]  /*4890*/  MOV R188, R199 ;  /* 0x000000c700bc7202 */ /* 0x000fca0000000f00 */
[----:B------:R-:W-:-:S05]  /*48a0*/  FADD.FTZ R193, R191, R188 ;  /* 0x000000bcbfc17221 */ /* 0x000fca0000010000 */
[----:B------:R-:W-:-:S07]  /*48b0*/  MOV R200, R193 ;  /* 0x000000c100c87202 */ /* 0x000fce0000000f00 */
[----:B------:R-:W-:Y:S05]  /*48c0*/  WARPSYNC.COLLECTIVE R197, `(.L_x_567) ;  /* 0x00000000c5087348 */ /* 0x000fea0003c00000 */
[----:B------:R0:W1:Y:S02]  /*48d0*/  SHFL.BFLY P2, R199, R200, R201, R202 ;  /* 0x0c0000c9c8c77389 */ /* 0x00006400000400ca */
[----:B01----:R-:W-:Y:S01]  /*48e0*/  ENDCOLLECTIVE ;  /* 0x000000000000791b */ /* 0x003fe20003800000 */
.L_x_567:
[----:B------:R-:W-:Y:S01]  /*48f0*/  HFMA2.MMA R201, -RZ, RZ, 0, 9.5367431640625e-07 ;  /* 0x00000010ffc97435 */ /* 0x000fe200000001ff */
[----:B------:R-:W-:-:S05]  /*4900*/  MOV R188, R199 ;  /* 0x000000c700bc7202 */ /* 0x000fca0000000f00 */
[----:B------:R-:W-:-:S05]  /*4910*/  FADD.FTZ R195, R193, R188 ;  /* 0x000000bcc1c37221 */ /* 0x000fca0000010000 */
[----:B------:R-:W-:-:S07]  /*4920*/  MOV R200, R195 ;  /* 0x000000c300c87202 */ /* 0x000fce0000000f00 */
[----:B------:R-:W-:Y:S05]  /*4930*/  WARPSYNC.COLLECTIVE R197, `(.L_x_568) ;  /* 0x00000000c5087348 */ /* 0x000fea0003c00000 */
[----:B------:R0:W1:Y:S02]  /*4940*/  SHFL.BFLY P2, R199, R200, R201, R202 ;  /* 0x0c0000c9c8c77389 */ /* 0x00006400000400ca */
[----:B01----:R-:W-:Y:S01]  /*4950*/  ENDCOLLECTIVE ;  /* 0x000000000000791b */ /* 0x003fe20003800000 */
.L_x_568:
        /* <DEDUP_REMOVED lines=168> */
.L_x_569:
[----:B------:R-:W-:Y:S01]  /*53e0*/  HFMA2.MMA R201, -RZ, RZ, 0, 1.1920928955078125e-07 ;  /* 0x00000002ffc97435 */ /* 0x000fe200000001ff */
[----:B------:R-:W-:-:S05]  /*53f0*/  MOV R189, R199 ;  /* 0x000000c700bd7202 */ /* 0x000fca0000000f00 */
[----:B------:R-:W-:-:S05]  /*5400*/  FADD.FTZ R189, R0, R189 ;  /* 0x000000bd00bd7221 */ /* 0x000fca0000010000 */
[----:B------:R-:W-:-:S07]  /*5410*/  MOV R200, R189 ;  /* 0x000000bd00c87202 */ /* 0x000fce0000000f00 */
[----:B------:R-:W-:Y:S05]  /*5420*/  WARPSYNC.COLLECTIVE R197, `(.L_x_570) ;  /* 0x00000000c5087348 */ /* 0x000fea0003c00000 */
[----:B------:R0:W1:Y:S02]  /*5430*/  SHFL.BFLY P2, R199, R200, R201, R202 ;  /* 0x0c0000c9c8c77389 */ /* 0x00006400000400ca */
[----:B01----:R-:W-:Y:S01]  /*5440*/  ENDCOLLECTIVE ;  /* 0x000000000000791b */ /* 0x003fe20003800000 */
.L_x_570:
[----:B------:R-:W-:Y:S01]  /*5450*/  HFMA2.MMA R201, -RZ, RZ, 0, 2.384185791015625e-07 ;  /* 0x00000004ffc97435 */ /* 0x000fe200000001ff */
[----:B------:R-:W-:-:S05]  /*5460*/  MOV R196, R199 ;  /* 0x000000c700c47202 */ /* 0x000fca0000000f00 */
[----:B------:R-:W-:-:S05]  /*5470*/  FADD.FTZ R196, R189, R196 ;  /* 0x000000c4bdc47221 */ /* 0x000fca0000010000 */
[----:B------:R-:W-:-:S07]  /*5480*/  MOV R200, R196 ;  /* 0x000000c400c87202 */ /* 0x000fce0000000f00 */
[----:B------:R-:W-:Y:S05]  /*5490*/  WARPSYNC.COLLECTIVE R197, `(.L_x_571) ;  /* 0x00000000c5087348 */ /* 0x000fea0003c00000 */
[----:B------:R0:W1:Y:S02]  /*54a0*/  SHFL.BFLY P2, R199, R200, R201, R202 ;  /* 0x0c0000c9c8c77389 */ /* 0x00006400000400ca */
[----:B01----:R-:W-:Y:S01]  /*54b0*/  ENDCOLLECTIVE ;  /* 0x000000000000791b */ /* 0x003fe20003800000 */
.L_x_571:
[----:B------:R-:W-:Y:S01]  /*54c0*/  HFMA2.MMA R201, -RZ, RZ, 0, 4.76837158203125e-07 ;  /* 0x00000008ffc97435 */ /* 0x000fe200000001ff */
[----:B------:R-:W-:-:S05]  /*54d0*/  MOV R191, R199 ;  /* 0x000000c700bf7202 */ /* 0x000fca0000000f00 */
[----:B------:R-:W-:-:S05]  /*54e0*/  FADD.FTZ R191, R196, R191 ;  /* 0x000000bfc4bf7221 */ /* 0x000fca0000010000 */
[----:B------:R-:W-:-:S07]  /*54f0*/  MOV R200, R191 ;  /* 0x000000bf00c87202 */ /* 0x000fce0000000f00 */
[----:B------:R-:W-:Y:S05]  /*5500*/  WARPSYNC.COLLECTIVE R197, `(.L_x_572) ;  /* 0x00000000c5087348 */ /* 0x000fea0003c00000 */
[----:B------:R0:W1:Y:S02]  /*5510*/  SHFL.BFLY P2, R199, R200, R201, R202 ;  /* 0x0c0000c9c8c77389 */ /* 0x00006400000400ca */
[----:B01----:R-:W-:Y:S01]  /*5520*/  ENDCOLLECTIVE ;  /* 0x000000000000791b */ /* 0x003fe20003800000 */
.L_x_572:
[----:B------:R-:W-:Y:S01]  /*5530*/  HFMA2.MMA R201, -RZ, RZ, 0, 9.5367431640625e-07 ;  /* 0x00000010ffc97435 */ /* 0x000fe200000001ff */
[----:B------:R-:W-:-:S05]  /*5540*/  MOV R198, R199 ;  /* 0x000000c700c67202 */ /* 0x000fca0000000f00 */
[----:B------:R-:W-:-:S05]  /*5550*/  FADD.FTZ R198, R191, R198 ;  /* 0x000000c6bfc67221 */ /* 0x000fca0000010000 */
[----:B------:R-:W-:-:S07]  /*5560*/  MOV R200, R198 ;  /* 0x000000c600c87202 */ /* 0x000fce0000000f00 */
[----:B------:R-:W-:Y:S05]  /*5570*/  WARPSYNC.COLLECTIVE R197, `(.L_x_573) ;  /* 0x00000000c5087348 */ /* 0x000fea0003c00000 */
[----:B------:R0:W1:Y:S02]  /*5580*/  SHFL.BFLY P2, R199, R200, R201, R202 ;  /* 0x0c0000c9c8c77389 */ /* 0x00006400000400ca */
[----:B01----:R-:W-:Y:S01]  /*5590*/  ENDCOLLECTIVE ;  /* 0x000000000000791b */ /* 0x003fe20003800000 */
.L_x_573:
[----:B------:R-:W-:Y:S01]  /*55a0*/  MOV R193, R199 ;  /* 0x000000c700c17202 */ /* 0x000fe20000000f00 */
[----:B------:R-:W-:Y:S06]  /*55b0*/  BRA `(.L_x_574) ;  /* 0xffffffc000b47947 */ /* 0x000fec000383ffff */
.L_x_575:
        /* <DEDUP_REMOVED lines=12> */
.L_x_2022:


//--------------------- .text._ZN10layer_norm13ln_fwd_kernelINS_13Kernel_traitsI13__nv_bfloat16S2_S2_fjLj20480ELj2ELj1ELj4ELj16ENS_18Kernel_traits_baseILj20480ES2_S2_S2_fjLj128EEEEEEEvNS_9FwdParamsE --------------------------
	.section	.text._ZN10layer_norm13ln_fwd_kernelINS_13Kernel_traitsI13__nv_bfloat16S2_S2_fjLj20480ELj2ELj1ELj4ELj16ENS_18Kernel_traits_baseILj20480ES2_S2_S2_fjLj128EEEEEEEvNS_9FwdParamsE,"ax",@progbits
	.align	128
        .global         _ZN10layer_norm13ln_fwd_kernelINS_13Kernel_traitsI13__nv_bfloat16S2_S2_fjLj20480ELj2ELj1ELj4ELj16ENS_18Kernel_traits_baseILj20480ES2_S2_S2_fjLj128EEEEEEEvNS_9FwdParamsE
        .type           _ZN10layer_norm13ln_fwd_kernelINS_13Kernel_traitsI13__nv_bfloat16S2_S2_fjLj20480ELj2ELj1ELj4ELj16ENS_18Kernel_traits_baseILj20480ES2_S2_S2_fjLj128EEEEEEEvNS_9FwdParamsE,@function
        .size           _ZN10layer_norm13ln_fwd_kernelINS_13Kernel_traitsI13__nv_bfloat16S2_S2_fjLj20480ELj2ELj1ELj4ELj16ENS_18Kernel_traits_baseILj20480ES2_S2_S2_fjLj128EEEEEEEvNS_9FwdParamsE,(.L_x_2023 - _ZN10layer_norm13ln_fwd_kernelINS_13Kernel_traitsI13__nv_bfloat16S2_S2_fjLj20480ELj2ELj1ELj4ELj16ENS_18Kernel_traits_baseILj20480ES2_S2_S2_fjLj128EEEEEEEvNS_9FwdParamsE)
        .other          _ZN10layer_norm13ln_fwd_kernelINS_13Kernel_traitsI13__nv_bfloat16S2_S2_fjLj20480ELj2ELj1ELj4ELj16ENS_18Kernel_traits_baseILj20480ES2_S2_S2_fjLj128EEEEEEEvNS_9FwdParamsE,@"STO_CUDA_ENTRY STV_DEFAULT"
_ZN10layer_norm13ln_fwd_kernelINS_13Kernel_traitsI13__nv_bfloat16S2_S2_fjLj20480ELj2ELj1ELj4ELj16ENS_18Kernel_traits_baseILj20480ES2_S2_S2_fjLj128EEEEEEEvNS_9FwdParamsE:
.text._ZN10layer_norm13ln_fwd_kernelINS_13Kernel_traitsI13__nv_bfloat16S2_S2_fjLj20480ELj2ELj1ELj4ELj16ENS_18Kernel_traits_baseILj20480ES2_S2_S2_fjLj128EEEEEEEvNS_9FwdParamsE:
        /* <DEDUP_REMOVED lines=40> */
.L_x_579:
        /* <DEDUP_REMOVED lines=421> */
.L_x_590:
        /* <DEDUP_REMOVED lines=81> */
.L_x_578:
[----:B------:R-:W2:Y:S04]  /*21e0*/  LDG.E.STRONG.GPU R0, desc[UR6][R2.64] ;  /* 0x0000000602007981 */ /* 0x000ea8000c1ef900 */
[----:B--2---:R-:W-:Y:S01]  /*21f0*/  CCTL.IVALL ;  /* 0x00000000ff00798f */ /* 0x004fe20002000000 */
[----:B------:R-:W-:Y:S05]  /*2200*/  YIELD ;  /* 0x0000000000007946 */ /* 0x000fea0003800000 */
[----:B------:R-:W-:-:S13]  /*2210*/  ISETP.NE.AND P1, PT, R0, R84, PT ;  /* 0x000000540000720c */ /* 0x000fda0003f25270 */
[----:B------:R-:W-:Y:S05]  /*2220*/  @P1 BRA `(.L_x_578) ;  /* 0xfffffffc00ec1947 */ /* 0x000fea000383ffff */
.L_x_577:
        /* <DEDUP_REMOVED lines=37> */
[--C-:B------:R-:W-:Y:S01]  /*2480*/  FADD.FTZ R116, R112, -R184.reuse ;  /* 0x800000b870747221 */ /* 0x100fe20000010000 */
[----:B------:R-:W-:Y:S01]  /*2490*/  FADD.FTZ R150, R241, -R184 ;  /* 0x800000b8f1967221 */ /* 0x000fe20000010000 */
[----:B0-----:R-:W-:Y:S01]  /*24a0*/  FFMA.FTZ R86, R3, 4.8828125727595761418e-05, R86 ;  /* 0x384ccccd03567823 */ /* 0x001fe20000010056 */
[----:B------:R-:W-:-:S02]  /*24b0*/  FADD.FTZ R146, R243, -R184 ;  /* 0x800000b8f3927221 */ /* 0x000fc40000010000 */
[----:B------:R-:W0:Y:S01]  /*24c0*/  @!P1 LDC.64 R2, c[0x0][0x238] ;  /* 0x00008e00ff029b82 */ /* 0x000e220000000a00 */
[--C-:B------:R-:W-:Y:S01]  /*24d0*/  FADD.FTZ R126, R249, -R184.reuse ;  /* 0x800000b8f97e7221 */ /* 0x100fe20000010000 */
[----:B------:R1:W3:Y:S01]  /*24e0*/  MUFU.RSQ R183, R86 ;  /* 0x0000005600b77308 */ /* 0x0002e20000001400 */
[--C-:B------:R-:W-:Y:S01]  /*24f0*/  FADD.FTZ R122, R251, -R184.reuse ;  /* 0x800000b8fb7a7221 */ /* 0x100fe20000010000 */
[--C-:B------:R-:W-:Y:S01]  /*2500*/  FADD.FTZ R112, R114, -R184.reuse ;  /* 0x800000b872707221 */ /* 0x100fe20000010000 */
[--C-:B------:R-:W-:Y:S01]  /*2510*/  FADD.FTZ R94, R232, -R184.reuse ;  /* 0x800000b8e85e7221 */ /* 0x100fe20000010000 */
[--C-:B------:R-:W-:Y:S01]  /*2520*/  FADD.FTZ R0, R136, -R184.reuse ;  /* 0x800000b888007221 */ /* 0x100fe20000010000 */
[--C-:B------:R-:W-:Y:S01]  /*2530*/  FADD.FTZ R92, R140, -R184.reuse ;  /* 0x800000b88c5c7221 */ /* 0x100fe20000010000 */
[--C-:B------:R-:W-:Y:S01]  /*2540*/  FADD.FTZ R90, R239, -R184.reuse ;  /* 0x800000b8ef5a7221 */ /* 0x100fe20000010000 */
[----:B------:R-:W-:Y:S01]  /*2550*/  FADD.FTZ R114, R237, -R184 ;  /* 0x800000b8ed727221 */ /* 0x000fe20000010000 */
[----:B--2---:R-:W-:Y:S01]  /*2560*/  @!P1 IMAD.WIDE R84, R107, 0x4, R84 ;  /* 0x000000046b549825 */ /* 0x004fe200078e0254 */
[----:B-1----:R-:W1:Y:S03]  /*2570*/  LDC.64 R86, c[0x0][0x228] ;  /* 0x00008a00ff567b82 */ /* 0x002e660000000a00 */
        /* <DEDUP_REMOVED lines=15> */
[--C-:B------:R-:W-:Y:S01]  /*2670*/  FADD.FTZ R198, R165, -R184.reuse ;  /* 0x800000b8a5c67221 */ /* 0x100fe20000010000 */
[C---:B---3--:R-:W-:Y:S01]  /*2680*/  FMUL.FTZ R150, R183.reuse, R150 ;  /* 0x00000096b7967220 */ /* 0x048fe20000410000 */
        /* <DEDUP_REMOVED lines=26> */
[----:B------:R-:W-:Y:S01]  /*2830*/  @!P1 STG.E desc[UR6][R84.64], R184 ;  /* 0x000000b854009986 */ /* 0x000fe2000c101906 */
        /* <DEDUP_REMOVED lines=25> */
[----:B0-----:R-:W-:Y:S01]  /*29d0*/  F2FP.BF16.F32.PACK_AB R2, R91, R150 ;  /* 0x000000965b02723e */ /* 0x001fe200000010ff */
[--C-:B------:R-:W-:Y:S01]  /*29e0*/  FADD.FTZ R179, R179, -R184.reuse ;  /* 0x800000b8b3b37221 */ /* 0x100fe20000010000 */
[----:B------:R-:W-:Y:S01]  /*29f0*/  F2FP.BF16.F32.PACK_AB R3, R157, R126 ;  /* 0x0000007e9d03723e */ /* 0x000fe200000010ff */
[--C-:B------:R-:W-:Y:S01]  /*2a00*/  FADD.FTZ R137, R137, -R184.reuse ;  /* 0x800000b889897221 */ /* 0x100fe20000010000 */
        /* <DEDUP_REMOVED lines=56> */
[----:B-----5:R-:W-:Y:S01]  /*2d90*/  HFMA2.MMA.BF16_V2 R116, R4, R2, R44 ;  /* 0x0000000204747235 */ /* 0x020fe2000020002c */
[--C-:B------:R-:W-:Y:S01]  /*2da0*/  FADD.FTZ R153, R153, -R184.reuse ;  /* 0x800000b899997221 */ /* 0x100fe20000010000 */
[----:B------:R-:W-:Y:S01]  /*2db0*/  HFMA2.MMA.BF16_V2 R118, R6, R3, R46 ;  /* 0x0000000306767235 */ /* 0x000fe2000020002e */
        /* <DEDUP_REMOVED lines=10> */
[----:B------:R-:W-:Y:S01]  /*2e60*/  HFMA2.MMA.BF16_V2 R120, R8, R112, R48 ;  /* 0x0000007008787235 */ /* 0x000fe20000200030 */
[C---:B------:R-:W-:Y:S01]  /*2e70*/  FMUL.FTZ R139, R183.reuse, R139 ;  /* 0x0000008bb78b7220 */ /* 0x040fe20000410000 */
[----:B------:R-:W-:Y:S01]  /*2e80*/  HFMA2.MMA.BF16_V2 R122, R10, R90, R50 ;  /* 0x0000005a0a7a7235 */ /* 0x000fe20000200032 */
[C---:B------:R-:W-:Y:S01]  /*2e90*/  FMUL.FTZ R144, R183.reuse, R129 ;  /* 0x00000081b7907220 */ /* 0x040fe20000410000 */
[C---:B------:R-:W-:Y:S01]  /*2ea0*/  FMUL.FTZ R149, R183.reuse, R149 ;  /* 0x00000095b7957220 */ /* 0x040fe20000410000 */
[C---:B------:R-:W-:Y:S01]  /*2eb0*/  FMUL.FTZ R184, R183.reuse, R151 ;  /* 0x00000097b7b87220 */ /* 0x040fe20000410000 */
[C---:B------:R-:W-:Y:S01]  /*2ec0*/  FMUL.FTZ R188, R183.reuse, R188 ;  /* 0x000000bcb7bc7220 */ /* 0x040fe20000410000 */
[----:B------:R-:W-:Y:S01]  /*2ed0*/  FMUL.FTZ R147, R183, R190 ;  /* 0x000000beb7937220 */ /* 0x000fe20000410000 */
[----:B-1----:R-:W-:Y:S01]  /*2ee0*/  IMAD.WIDE.U32 R84, R105, 0x10, R86 ;  /* 0x0000001069547825 */ /* 0x002fe200078e0056 */
[----:B------:R-:W-:-:S03]  /*2ef0*/  F2FP.BF16.F32.PACK_AB R128, R189, R148 ;  /* 0x00000094bd80723e */ /* 0x000fc600000010ff */
[----:B------:R-:W-:Y:S01]  /*2f00*/  HFMA2.BF16_V2 R117, R5, R117, R45 ;  /* 0x0000007505757231 */ /* 0x000fe2000020002d */
[----:B------:R-:W-:Y:S01]  /*2f10*/  F2FP.BF16.F32.PACK_AB R130, R193, R158 ;  /* 0x0000009ec182723e */ /* 0x000fe200000010ff */
[----:B------:R-:W-:Y:S01]  /*2f20*/  HFMA2.BF16_V2 R119, R7, R119, R47 ;  /* 0x0000007707777231 */ /* 0x000fe2000020002f */
[----:B------:R-:W-:Y:S01]  /*2f30*/  HFMA2.MMA.BF16_V2 R124, R12, R124, R52 ;  /* 0x0000007c0c7c7235 */ /* 0x000fe20000200034 */
[C---:B------:R-:W-:Y:S01]  /*2f40*/  FMUL.FTZ R177, R183.reuse, R115 ;  /* 0x00000073b7b17220 */ /* 0x040fe20000410000 */
[----:B------:R-:W-:Y:S01]  /*2f50*/  HFMA2.MMA.BF16_V2 R126, R14, R126, R54 ;  /* 0x0000007e0e7e7235 */ /* 0x000fe20000200036 */
        /* <DEDUP_REMOVED lines=8> */
[----:B------:R-:W-:Y:S02]  /*2fe0*/  HFMA2.BF16_V2 R123, R11, R123, R51 ;  /* 0x0000007b0b7b7231 */ /* 0x000fe40000200033 */
        /* <DEDUP_REMOVED lines=33> */
[----:B------:R1:W-:Y:S01]  /*3200*/  STG.E.128 desc[UR6][R88.64], R124 ;  /* 0x0000007c58007986 */ /* 0x0003e2000c101d06 */
        /* <DEDUP_REMOVED lines=15> */
[----:B0-----:R-:W-:Y:S01]  /*3300*/  HFMA2.MMA.BF16_V2 R116, R28, R146, R68 ;  /* 0x000000921c747235 */ /* 0x001fe20000200044 */
[----:B------:R-:W-:Y:S01]  /*3310*/  F2FP.BF16.F32.PACK_AB R151, R151, R192 ;  /* 0x000000c09797723e */ /* 0x000fe200000010ff */
[----:B-1----:R-:W-:Y:S01]  /*3320*/  HFMA2.MMA.BF16_V2 R88, R24, R173, R64 ;  /* 0x000000ad18587235 */ /* 0x002fe20000200040 */
        /* <DEDUP_REMOVED lines=17> */
[----:B------:R1:W-:Y:S01]  /*3440*/  STG.E.128 desc[UR6][R102.64], R128 ;  /* 0x0000008066007986 */ /* 0x0003e2000c101d06 */
[----:B------:R-:W-:Y:S01]  /*3450*/  HFMA2.MMA.BF16_V2 R198, R42, R204, R82 ;  /* 0x000000cc2ac67235 */ /* 0x000fe20000200052 */
[----:B------:R-:W-:-:S04]  /*3460*/  IMAD.WIDE.U32 R114, R97, 0x10, R86 ;  /* 0x0000001061727825 */ /* 0x000fc800078e0056 */
        /* <DEDUP_REMOVED lines=16> */
.L_x_576:
[----:B------:R-:W-:Y:S01]  /*3570*/  HFMA2.MMA R118, -RZ, RZ, 0, 5.9604644775390625e-08 ;  /* 0x00000001ff767435 */ /* 0x000fe200000001ff */
[----:B------:R-:W-:Y:S02]  /*3580*/  MOV R116, R0 ;  /* 0x0000000000747202 */ /* 0x000fe40000000f00 */
[----:B------:R-:W-:Y:S02]  /*3590*/  MOV R120, 0x1f ;  /* 0x0000001f00787802 */ /* 0x000fe40000000f00 */
[----:B------:R-:W-:-:S07]  /*35a0*/  MOV R94, 0xffffffff ;  /* 0xffffffff005e7802 */ /* 0x000fce0000000f00 */
[----:B-----5:R-:W-:Y:S05]  /*35b0*/  WARPSYNC.COLLECTIVE R94, `(.L_x_580) ;  /* 0x000000005e087348 */ /* 0x020fea0003c00000 */
[----:B------:R0:W1:Y:S02]  /*35c0*/  SHFL.BFLY P2, R92, R116, R118, R120 ;  /* 0x0c000076745c7389 */ /* 0x0000640000040078 */
[----:B01---5:R-:W-:Y:S01]  /*35d0*/  ENDCOLLECTIVE ;  /* 0x000000000000791b */ /* 0x023fe20003800000 */
.L_x_580:
[----:B------:R-:W-:Y:S01]  /*35e0*/  HFMA2.MMA R118, -RZ, RZ, 0, 1.1920928955078125e-07 ;  /* 0x00000002ff767435 */ /* 0x000fe200000001ff */
[----:B------:R-:W-:-:S05]  /*35f0*/  MOV R3, R92 ;  /* 0x0000005c00037202 */ /* 0x000fca0000000f00 */
[----:B------:R-:W-:-:S05]  /*3600*/  FADD.FTZ R3, R0, R3 ;  /* 0x0000000300037221 */ /* 0x000fca0000010000 */
[----:B------:R-:W-:-:S07]  /*3610*/  MOV R116, R3 ;  /* 0x0000000300747202 */ /* 0x000fce0000000f00 */
[----:B------:R-:W-:Y:S05]  /*3620*/  WARPSYNC.COLLECTIVE R94, `(.L_x_581) ;  /* 0x000000005e087348 */ /* 0x000fea0003c00000 */
[----:B------:R0:W1:Y:S02]  /*3630*/  SHFL.BFLY P2, R92, R116, R118, R120 ;  /* 0x0c000076745c7389 */ /* 0x0000640000040078 */
[----:B01----:R-:W-:Y:S01]  /*3640*/  ENDCOLLECTIVE ;  /* 0x000000000000791b */ /* 0x003fe20003800000 */
.L_x_581:
[----:B------:R-:W-:Y:S01]  /*3650*/  HFMA2.MMA R118, -RZ, RZ, 0, 2.384185791015625e-07 ;  /* 0x00000004ff767435 */ /* 0x000fe200000001ff */
[----:B------:R-:W-:-:S05]  /*3660*/  MOV R2, R92 ;  /* 0x0000005c00027202 */ /* 0x000fca0000000f00 */
[----:B------:R-:W-:-:S05]  /*3670*/  FADD.FTZ R84, R3, R2 ;  /* 0x0000000203547221 */ /* 0x000fca0000010000 */
[----:B------:R-:W-:-:S07]  /*3680*/  MOV R116, R84 ;  /* 0x0000005400747202 */ /* 0x000fce0000000f00 */
[----:B------:R-:W-:Y:S05]  /*3690*/  WARPSYNC.COLLECTIVE R94, `(.L_x_582) ;  /* 0x000000005e087348 */ /* 0x000fea0003c00000 */
[----:B------:R0:W1:Y:S02]  /*36a0*/  SHFL.BFLY P2, R92, R116, R118, R120 ;  /* 0x0c000076745c7389 */ /* 0x0000640000040078 */
[----:B01----:R-:W-:Y:S01]  /*36b0*/  ENDCOLLECTIVE ;  /* 0x000000000000791b */ /* 0x003fe20003800000 */
.L_x_582:
[----:B------:R-:W-:Y:S01]  /*36c0*/  HFMA2.MMA R118, -RZ, RZ, 0, 4.76837158203125e-07 ;  /* 0x00000008ff767435 */ /* 0x000fe200000001ff */
[----:B------:R-:W-:-:S05]  /*36d0*/  MOV R2, R92 ;  /* 0x0000005c00027202 */ /* 0x000fca0000000f00 */
[----:B------:R-:W-:-:S05]  /*36e0*/  FADD.FTZ R88, R84, R2 ;  /* 0x0000000254587221 */ /* 0x000fca0000010000 */
[----:B------:R-:W-:-:S07]  /*36f0*/  MOV R116, R88 ;  /* 0x0000005800747202 */ /* 0x000fce0000000f00 */
[----:B------:R-:W-:Y:S05]  /*3700*/  WARPSYNC.COLLECTIVE R94, `(.L_x_583) ;  /* 0x000000005e087348 */ /* 0x000fea0003c00000 */
[----:B------:R0:W1:Y:S02]  /*3710*/  SHFL.BFLY P2, R92, R116, R118, R120 ;  /* 0x0c000076745c7389 */ /* 0x0000640000040078 */
[----:B01----:R-:W-:Y:S01]  /*3720*/  ENDCOLLECTIVE ;  /* 0x000000000000791b */ /* 0x003fe20003800000 */
.L_x_583:
[----:B------:R-:W-:Y:S01]  /*3730*/  HFMA2.MMA R118, -RZ, RZ, 0, 9.5367431640625e-07 ;  /* 0x00000010ff767435 */ /* 0x000fe200000001ff */
[----:B------:R-:W-:-:S05]  /*3740*/  MOV R2, R92 ;  /* 0x0000005c00027202 */ /* 0x000fca0000000f00 */
[----:B------:R-:W-:-:S05]  /*3750*/  FADD.FTZ R90, R88, R2 ;  /* 0x00000002585a7221 */ /* 0x000fca0000010000 */
[----:B------:R-:W-:-:S07]  /*3760*/  MOV R116, R90 ;  /* 0x0000005a00747202 */ /* 0x000fce0000000f00 */
[----:B------:R-:W-:Y:S05]  /*3770*/  WARPSYNC.COLLECTIVE R94, `(.L_x_584) ;  /* 0x000000005e087348 */ /* 0x000fea0003c00000 */
[----:B------:R0:W1:Y:S02]  /*3780*/  SHFL.BFLY P2, R92, R116, R118, R120 ;  /* 0x0c000076745c7389 */ /* 0x0000640000040078 */
[----:B01----:R-:W-:Y:S01]  /*3790*/  ENDCOLLECTIVE ;  /* 0x000000000000791b */ /* 0x003fe20003800000 */
.L_x_584:
        /* <DEDUP_REMOVED lines=168> */
.L_x_585:
[----:B------:R-:W-:Y:S01]  /*4220*/  HFMA2.MMA R118, -RZ, RZ, 0, 1.1920928955078125e-07 ;  /* 0x00000002ff767435 */ /* 0x000fe200000001ff */
[----:B------:R-:W-:-:S05]  /*4230*/  MOV R3, R92 ;  /* 0x0000005c00037202 */ /* 0x000fca0000000f00 */
[----:B------:R-:W-:-:S05]  /*4240*/  FADD.FTZ R3, R0, R3 ;  /* 0x0000000300037221 */ /* 0x000fca0000010000 */
[----:B------:R-:W-:-:S07]  /*4250*/  MOV R116, R3 ;  /* 0x0000000300747202 */ /* 0x000fce0000000f00 */
[----:B------:R-:W-:Y:S05]  /*4260*/  WARPSYNC.COLLECTIVE R94, `(.L_x_586) ;  /* 0x000000005e087348 */ /* 0x000fea0003c00000 */
[----:B------:R0:W1:Y:S02]  /*4270*/  SHFL.BFLY P2, R92, R116, R118, R120 ;  /* 0x0c000076745c7389 */ /* 0x0000640000040078 */
[----:B01----:R-:W-:Y:S01]  /*4280*/  ENDCOLLECTIVE ;  /* 0x000000000000791b */ /* 0x003fe20003800000 */
.L_x_586:
[----:B------:R-:W-:Y:S01]  /*4290*/  HFMA2.MMA R118, -RZ, RZ, 0, 2.384185791015625e-07 ;  /* 0x00000004ff767435 */ /* 0x000fe200000001ff */
[----:B------:R-:W-:-:S05]  /*42a0*/  MOV R84, R92 ;  /* 0x0000005c00547202 */ /* 0x000fca0000000f00 */
[----:B------:R-:W-:-:S05]  /*42b0*/  FADD.FTZ R84, R3, R84 ;  /* 0x0000005403547221 */ /* 0x000fca0000010000 */
[----:B------:R-:W-:-:S07]  /*42c0*/  MOV R116, R84 ;  /* 0x0000005400747202 */ /* 0x000fce0000000f00 */
[----:B------:R-:W-:Y:S05]  /*42d0*/  WARPSYNC.COLLECTIVE R94, `(.L_x_587) ;  /* 0x000000005e087348 */ /* 0x000fea0003c00000 */
[----:B------:R0:W1:Y:S02]  /*42e0*/  SHFL.BFLY P2, R92, R116, R118, R120 ;  /* 0x0c000076745c7389 */ /* 0x0000640000040078 */
[----:B01----:R-:W-:Y:S01]  /*42f0*/  ENDCOLLECTIVE ;  /* 0x000000000000791b */ /* 0x003fe20003800000 */
.L_x_587:
[----:B------:R-:W-:Y:S01]  /*4300*/  HFMA2.MMA R118, -RZ, RZ, 0, 4.76837158203125e-07 ;  /* 0x00000008ff767435 */ /* 0x000fe200000001ff */
[----:B------:R-:W-:-:S05]  /*4310*/  MOV R88, R92 ;  /* 0x0000005c00587202 */ /* 0x000fca0000000f00 */
[----:B------:R-:W-:-:S05]  /*4320*/  FADD.FTZ R88, R84, R88 ;  /* 0x0000005854587221 */ /* 0x000fca0000010000 */
[----:B------:R-:W-:-:S07]  /*4330*/  MOV R116, R88 ;  /* 0x0000005800747202 */ /* 0x000fce0000000f00 */
[----:B------:R-:W-:Y:S05]  /*4340*/  WARPSYNC.COLLECTIVE R94, `(.L_x_588) ;  /* 0x000000005e087348 */ /* 0x000fea0003c00000 */
[----:B------:R0:W1:Y:S02]  /*4350*/  SHFL.BFLY P2, R92, R116, R118, R120 ;  /* 0x0c000076745c7389 */ /* 0x0000640000040078 */
[----:B01----:R-:W-:Y:S01]  /*4360*/  ENDCOLLECTIVE ;  /* 0x000000000000791b */ /* 0x003fe20003800000 */
.L_x_588:
[----:B------:R-:W-:Y:S01]  /*4370*/  HFMA2.MMA R118, -RZ, RZ, 0, 9.5367431640625e-07 ;  /* 0x00000010ff767435 */ /* 0x000fe200000001ff */
[----:B------:R-:W-:-:S05]  /*4380*/  MOV R90, R92 ;  /* 0x0000005c005a7202 */ /* 0x000fca0000000f00 */
[----:B------:R-:W-:-:S05]  /*4390*/  FADD.FTZ R90, R88, R90 ;  /* 0x0000005a585a7221 */ /* 0x000fca0000010000 */
[----:B------:R-:W-:-:S07]  /*43a0*/  MOV R116, R90 ;  /* 0x0000005a00747202 */ /* 0x000fce0000000f00 */
[----:B------:R-:W-:Y:S05]  /*43b0*/  WARPSYNC.COLLECTIVE R94, `(.L_x_589) ;  /* 0x000000005e087348 */ /* 0x000fea0003c00000 */
[----:B------:R0:W1:Y:S02]  /*43c0*/  SHFL.BFLY P2, R92, R116, R118, R120 ;  /* 0x0c000076745c7389 */ /* 0x0000640000040078 */
[----:B01----:R-:W-:Y:S01]  /*43d0*/  ENDCOLLECTIVE ;  /* 0x000000000000791b */ /* 0x003fe20003800000 */
.L_x_589:
[----:B------:R-:W-:Y:S05]  /*43e0*/  BRA `(.L_x_590) ;  /* 0xffffffd800387947 */ /* 0x000fea000383ffff */
.L_x_591:
        /* <DEDUP_REMOVED lines=9> */
.L_x_2023:


//--------------------- .text._ZN10layer_norm13ln_fwd_kernelINS_13Kernel_traitsI6__halffS2_fjLj20480ELj2ELj1ELj4ELj16ENS_18Kernel_traits_baseILj20480ES2_fS2_fjLj128EEEEEEEvNS_9FwdParamsE --------------------------
	.section	.text._ZN10layer_norm13ln_fwd_kernelINS_13Kernel_traitsI6__halffS2_fjLj20480ELj2ELj1ELj4ELj16ENS_18Kernel_traits_baseILj20480ES2_fS2_fjLj128EEEEEEEvNS_9FwdParamsE,"ax",@progbits
	.align	128
        .global         _ZN10layer_norm13ln_fwd_kernelINS_13Kernel_traitsI6__halffS2_fjLj20480ELj2ELj1ELj4ELj16ENS_18Kernel_traits_baseILj20480ES2_fS2_fjLj128EEEEEEEvNS_9FwdParamsE
        .type           _ZN10layer_norm13ln_fwd_kernelINS_13Kernel_traitsI6__halffS2_fjLj20480ELj2ELj1ELj4ELj16ENS_18Kernel_traits_baseILj20480ES2_fS2_fjLj128EEEEEEEvNS_9FwdParamsE,@function
        .size           _ZN10layer_norm13ln_fwd_kernelINS_13Kernel_traitsI6__halffS2_fjLj20480ELj2ELj1ELj4ELj16ENS_18Kernel_traits_baseILj20480ES2_fS2_fjLj128EEEEEEEvNS_9FwdParamsE,(.L_x_2024 - _ZN10layer_norm13ln_fwd_kernelINS_13Kernel_traitsI6__halffS2_fjLj20480ELj2ELj1ELj4ELj16ENS_18Kernel_traits_baseILj20480ES2_fS2_fjLj128EEEEEEEvNS_9FwdParamsE)
        .other          _ZN10layer_norm13ln_fwd_kernelINS_13Kernel_traitsI6__halffS2_fjLj20480ELj2ELj1ELj4ELj16ENS_18Kernel_traits_baseILj20480ES2_fS2_fjLj128EEEEEEEvNS_9FwdParamsE,@"STO_CUDA_ENTRY STV_DEFAULT"
_ZN10layer_norm13ln_fwd_kernelINS_13Kernel_traitsI6__halffS2_fjLj20480ELj2ELj1ELj4ELj16ENS_18Kernel_traits_baseILj20480ES2_fS2_fjLj128EEEEEEEvNS_9FwdParamsE:
.text._ZN10layer_norm13ln_fwd_kernelINS_13Kernel_traitsI6__halffS2_fjLj20480ELj2ELj1ELj4ELj16ENS_18Kernel_traits_baseILj20480ES2_fS2_fjLj128EEEEEEEvNS_9FwdParamsE:
        /* <DEDUP_REMOVED lines=60> */
.L_x_595:
        /* <DEDUP_REMOVED lines=333> */
.L_x_606:
        /* <DEDUP_REMOVED lines=81> */
.L_x_594:
[----:B------:R-:W2:Y:S04]  /*1da0*/  LDG.E.STRONG.GPU R0, desc[UR6][R188.64] ;  /* 0x00000006bc007981 */ /* 0x000ea8000c1ef900 */
[----:B--2---:R-:W-:Y:S01]  /*1db0*/  CCTL.IVALL ;  /* 0x00000000ff00798f */ /* 0x004fe20002000000 */
[----:B------:R-:W-:Y:S05]  /*1dc0*/  YIELD ;  /* 0x0000000000007946 */ /* 0x000fea0003800000 */
[----:B------:R-:W-:-:S13]  /*1dd0*/  ISETP.NE.AND P1, PT, R0, R193, PT ;  /* 0x000000c10000720c */ /* 0x000fda0003f25270 */
[----:B------:R-:W-:Y:S05]  /*1de0*/  @P1 BRA `(.L_x_594) ;  /* 0xfffffffc00ec1947 */ /* 0x000fea000383ffff */
.L_x_593:
        /* <DEDUP_REMOVED lines=111> */
[----:B------:R-:W-:Y:S01]  /*24e0*/  FMUL.FTZ R197, R4, R26 ;  /* 0x0000001a04c57220 */ /* 0x000fe20000410000 */
[----:B------:R-:W-:Y:S01]  /*24f0*/  SHF.R.U64 R11, R2, 0x10, R3 ;  /* 0x00000010020b7819 */ /* 0x000fe20000001203 */
[--C-:B------:R-:W-:Y:S01]  /*2500*/  FADD.FTZ R21, R21, -R0.reuse ;  /* 0x8000000015157221 */ /* 0x100fe20000010000 */
[--C-:B------:R-:W-:Y:S01]  /*2510*/  FADD.FTZ R209, R23, -R0.reuse ;  /* 0x8000000017d17221 */ /* 0x100fe20000010000 */
[----:B------:R-:W-:Y:S01]  /*2520*/  F2FP.F16.F32.PACK_AB R34, RZ, R34 ;  /* 0x00000022ff22723e */ /* 0x000fe200000000ff */
[C---:B------:R-:W-:Y:S01]  /*2530*/  FMUL.FTZ R14, R4.reuse, R68 ;  /* 0x00000044040e7220 */ /* 0x040fe20000410000 */
[----:B------:R-:W-:Y:S01]  /*2540*/  F2FP.F16.F32.PACK_AB R66, RZ, R63 ;  /* 0x0000003fff42723e */ /* 0x000fe200000000ff */
[C---:B------:R-:W-:Y:S01]  /*2550*/  FMUL.FTZ R195, R4.reuse, R69 ;  /* 0x0000004504c37220 */ /* 0x040fe20000410000 */
        /* <DEDUP_REMOVED lines=18> */
[----:B------:R-:W-:Y:S01]  /*2680*/  F2FP.F16.F32.PACK_AB R82, RZ, R80 ;  /* 0x00000050ff52723e */ /* 0x000fe200000000ff */
[--C-:B------:R-:W-:Y:S01]  /*2690*/  FADD.FTZ R229, R44, -R0.reuse ;  /* 0x800000002ce57221 */ /* 0x100fe20000010000 */
[----:B------:R-:W-:Y:S01]  /*26a0*/  F2FP.F16.F32.PACK_AB R56, RZ, R56 ;  /* 0x00000038ff38723e */ /* 0x000fe200000000ff */
[----:B------:R-:W-:Y:S01]  /*26b0*/  FADD.FTZ R27, R27, -R0 ;  /* 0x800000001b1b7221 */ /* 0x000fe20000010000 */
[----:B------:R-:W-:Y:S01]  /*26c0*/  SHF.R.U64 R80, R124, 0x10, R125 ;  /* 0x000000107c507819 */ /* 0x000fe2000000127d */
[----:B------:R-:W-:Y:S01]  /*26d0*/  FMUL.FTZ R44, R4, R201 ;  /* 0x000000c9042c7220 */ /* 0x000fe20000410000 */
[----:B------:R-:W-:Y:S01]  /*26e0*/  SHF.R.U64 R57, R84, 0x10, R85 ;  /* 0x0000001054397819 */ /* 0x000fe20000001255 */
[C---:B------:R-:W-:Y:S01]  /*26f0*/  FMUL.FTZ R74, R4.reuse, R21 ;  /* 0x00000015044a7220 */ /* 0x040fe20000410000 */
[----:B------:R-:W-:Y:S01]  /*2700*/  FMUL.FTZ R209, R4, R209 ;  /* 0x000000d104d17220 */ /* 0x000fe20000410000 */
[----:B------:R-:W-:-:S02]  /*2710*/  HFMA2 R188, R11.H0_H0, R36.H0_H0, R188.H0_H0 ;  /* 0x200000240bbc7231 */ /* 0x000fc400000408bc */
[--C-:B------:R-:W-:Y:S01]  /*2720*/  FADD.FTZ R25, R25, -R0.reuse ;  /* 0x8000000019197221 */ /* 0x100fe20000010000 */
[--C-:B------:R-:W-:Y:S01]  /*2730*/  FADD.FTZ R29, R29, -R0.reuse ;  /* 0x800000001d1d7221 */ /* 0x100fe20000010000 */
[--C-:B------:R-:W-:Y:S01]  /*2740*/  FADD.FTZ R31, R31, -R0.reuse ;  /* 0x800000001f1f7221 */ /* 0x100fe20000010000 */
[----:B------:R-:W-:Y:S01]  /*2750*/  FMUL.FTZ R201, R4, R81 ;  /* 0x0000005104c97220 */ /* 0x000fe20000410000 */
[----:B------:R-:W-:Y:S02]  /*2760*/  HFMA2 R11, R13.H0_H0, R34.H0_H0, R26.H0_H0 ;  /* 0x200000220d0b7231 */ /* 0x000fe4000004081a */
[--C-:B------:R-:W-:Y:S01]  /*2770*/  FADD.FTZ R233, R46, -R0.reuse ;  /* 0x800000002ee97221 */ /* 0x100fe20000010000 */
[----:B------:R-:W-:Y:S01]  /*2780*/  F2FP.F16.F32.PACK_AB R17, RZ, R17 ;  /* 0x00000011ff11723e */ /* 0x000fe200000000ff */
[----:B------:R-:W-:Y:S01]  /*2790*/  HFMA2 R13, R63.H0_H0, R40.H0_H0, R68.H0_H0 ;  /* 0x200000283f0d7231 */ /* 0x000fe20000040844 */
[----:B------:R-:W-:Y:S01]  /*27a0*/  SHF.R.U64 R81, R128, 0x10, R129 ;  /* 0x0000001080517819 */ /* 0x000fe20000001281 */
[----:B------:R-:W-:Y:S01]  /*27b0*/  HFMA2 R83, R83.H0_H0, R38.H0_H0, R69.H0_H0 ;  /* 0x2000002653537231 */ /* 0x000fe20000040845 */
[----:B------:R-:W-:Y:S01]  /*27c0*/  SHF.R.U64 R36, R88, 0x10, R89 ;  /* 0x0000001058247819 */ /* 0x000fe20000001259 */
[--C-:B------:R-:W-:Y:S01]  /*27d0*/  FADD.FTZ R35, R35, -R0.reuse ;  /* 0x8000000023237221 */ /* 0x100fe20000010000 */
[----:B------:R-:W-:Y:S01]  /*27e0*/  F2FP.F16.F32.PACK_AB R15, RZ, R15 ;  /* 0x0000000fff0f723e */ /* 0x000fe200000000ff */
[C---:B------:R-:W-:Y:S01]  /*27f0*/  FMUL.FTZ R46, R4.reuse, R23 ;  /* 0x00000017042e7220 */ /* 0x040fe20000410000 */
[----:B------:R-:W-:Y:S01]  /*2800*/  F2FP.F16.F32.PACK_AB R21, RZ, R19 ;  /* 0x00000013ff15723e */ /* 0x000fe200000000ff */
[--C-:B------:R-:W-:Y:S01]  /*2810*/  FADD.FTZ R37, R37, -R0.reuse ;  /* 0x8000000025257221 */ /* 0x100fe20000010000 */
[----:B------:R-:W-:Y:S01]  /*2820*/  SHF.R.U32.HI R34, RZ, 0x10, R127 ;  /* 0x00000010ff227819 */ /* 0x000fe2000001167f */
[----:B------:R-:W-:Y:S01]  /*2830*/  FMUL.FTZ R23, R4, R27 ;  /* 0x0000001b04177220 */ /* 0x000fe20000410000 */
[----:B------:R-:W-:Y:S01]  /*2840*/  SHF.R.U32.HI R26, RZ, 0x10, R87 ;  /* 0x00000010ff1a7819 */ /* 0x000fe20000011657 */
[----:B------:R-:W-:Y:S01]  /*2850*/  HFMA2 R80, R57.H0_H0, R56.H0_H0, R80.H0_H0 ;  /* 0x2000003839507231 */ /* 0x000fe20000040850 */
[----:B------:R-:W-:Y:S01]  /*2860*/  SHF.R.U32.HI R40, RZ, 0x10, R129 ;  /* 0x00000010ff287819 */ /* 0x000fe20000011681 */
[--C-:B------:R-:W-:Y:S01]  /*2870*/  FADD.FTZ R207, R22, -R0.reuse ;  /* 0x8000000016cf7221 */ /* 0x100fe20000010000 */
[----:B------:R-:W-:Y:S01]  /*2880*/  SHF.R.U32.HI R38, RZ, 0x10, R89 ;  /* 0x00000010ff267819 */ /* 0x000fe20000011659 */
[--C-:B------:R-:W-:Y:S01]  /*2890*/  FADD.FTZ R39, R39, -R0.reuse ;  /* 0x8000000027277221 */ /* 0x100fe20000010000 */
[--C-:B------:R-:W-:Y:S01]  /*28a0*/  FADD.FTZ R75, R75, -R0.reuse ;  /* 0x800000004b4b7221 */ /* 0x100fe20000010000 */
[--C-:B------:R-:W-:Y:S01]  /*28b0*/  FADD.FTZ R77, R77, -R0.reuse ;  /* 0x800000004d4d7221 */ /* 0x100fe20000010000 */
[----:B------:R-:W-:Y:S01]  /*28c0*/  F2FP.F16.F32.PACK_AB R74, RZ, R74 ;  /* 0x0000004aff4a723e */ /* 0x000fe200000000ff */
[C---:B------:R-:W-:Y:S01]  /*28d0*/  FMUL.FTZ R25, R4.reuse, R25 ;  /* 0x0000001904197220 */ /* 0x040fe20000410000 */
[----:B------:R-:W-:Y:S01]  /*28e0*/  F2FP.F16.F32.PACK_AB R19, RZ, R209 ;  /* 0x000000d1ff13723e */ /* 0x000fe200000000ff */
        /* <DEDUP_REMOVED lines=10> */
[----:B------:R-:W-:-:S02]  /*2990*/  HFMA2 R81, R36.H0_H0, R17.H0_H0, R81.H0_H0 ;  /* 0x2000001124517231 */ /* 0x000fc40000040851 */
[C---:B------:R-:W-:Y:S01]  /*29a0*/  FMUL.FTZ R35, R4.reuse, R37 ;  /* 0x0000002504237220 */ /* 0x040fe20000410000 */
[----:B------:R-:W-:Y:S01]  /*29b0*/  HFMA2 R15, R26.H0_H0, R15.H0_H0, R34.H0_H0 ;  /* 0x2000000f1a0f7231 */ /* 0x000fe20000040822 */
[----:B------:R-:W-:Y:S01]  /*29c0*/  F2FP.F16.F32.PACK_AB R23, RZ, R23 ;  /* 0x00000017ff17723e */ /* 0x000fe200000000ff */
[----:B------:R-:W-:Y:S02]  /*29d0*/  HFMA2 R17, R38.H0_H0, R21.H0_H0, R40.H0_H0 ;  /* 0x2000001526117231 */ /* 0x000fe40000040828 */
[C---:B------:R-:W-:Y:S01]  /*29e0*/  FMUL.FTZ R37, R4.reuse, R39 ;  /* 0x0000002704257220 */ /* 0x040fe20000410000 */
[C---:B------:R-:W-:Y:S01]  /*29f0*/  FMUL.FTZ R198, R4.reuse, R75 ;  /* 0x0000004b04c67220 */ /* 0x040fe20000410000 */
[C---:B------:R-:W-:Y:S01]  /*2a00*/  FMUL.FTZ R199, R4.reuse, R77 ;  /* 0x0000004d04c77220 */ /* 0x040fe20000410000 */
[----:B------:R-:W-:Y:S01]  /*2a10*/  SHF.R.U32.HI R21, RZ, 0x10, R133 ;  /* 0x00000010ff157819 */ /* 0x000fe20000011685 */
[C---:B------:R-:W-:Y:S01]  /*2a20*/  FMUL.FTZ R39, R4.reuse, R41 ;  /* 0x0000002904277220 */ /* 0x040fe20000410000 */
[----:B------:R-:W-:Y:S01]  /*2a30*/  SHF.R.U32.HI R34, RZ, 0x10, R93 ;  /* 0x00000010ff227819 */ /* 0x000fe2000001165d */
[----:B------:R-:W-:Y:S01]  /*2a40*/  HFMA2 R74, R57.H0_H0, R74.H0_H0, R56.H0_H0 ;  /* 0x2000004a394a7231 */ /* 0x000fe20000040838 */
[----:B------:R-:W-:Y:S01]  /*2a50*/  F2FP.F16.F32.PACK_AB R25, RZ, R25 ;  /* 0x00000019ff19723e */ /* 0x000fe200000000ff */
[----:B------:R-:W-:Y:S01]  /*2a60*/  HFMA2 R19, R68.H0_H0, R19.H0_H0, R63.H0_H0 ;  /* 0x2000001344137231 */ /* 0x000fe2000004083f */
[----:B------:R-:W-:Y:S01]  /*2a70*/  F2FP.F16.F32.PACK_AB R29, RZ, R29 ;  /* 0x0000001dff1d723e */ /* 0x000fe200000000ff */
[----:B------:R-:W-:Y:S01]  /*2a80*/  FMUL.FTZ R41, R4, R231 ;  /* 0x000000e704297220 */ /* 0x000fe20000410000 */
[----:B------:R-:W-:Y:S01]  /*2a90*/  F2FP.F16.F32.PACK_AB R31, RZ, R31 ;  /* 0x0000001fff1f723e */ /* 0x000fe200000000ff */
[--C-:B------:R-:W-:Y:S01]  /*2aa0*/  FADD.FTZ R71, R71, -R0.reuse ;  /* 0x8000000047477221 */ /* 0x100fe20000010000 */
[----:B------:R-:W-:Y:S01]  /*2ab0*/  SHF.R.U64 R77, R132, 0x10, R133 ;  /* 0x00000010844d7819 */ /* 0x000fe20000001285 */
[--C-:B------:R-:W-:Y:S01]  /*2ac0*/  FADD.FTZ R45, R45, -R0.reuse ;  /* 0x800000002d2d7221 */ /* 0x100fe20000010000 */
[----:B------:R-:W-:Y:S01]  /*2ad0*/  SHF.R.U64 R26, R92, 0x10, R93 ;  /* 0x000000105c1a7819 */ /* 0x000fe2000000125d */
[--C-:B------:R-:W-:Y:S01]  /*2ae0*/  FADD.FTZ R49, R49, -R0.reuse ;  /* 0x8000000031317221 */ /* 0x100fe20000010000 */
[----:B------:R-:W-:Y:S01]  /*2af0*/  SHF.R.U64 R75, R134, 0x10, R135 ;  /* 0x00000010864b7819 */ /* 0x000fe20000001287 */
[----:B------:R-:W-:Y:S01]  /*2b00*/  HFMA2 R21, R34.H0_H0, R23.H0_H0, R21.H0_H0 ;  /* 0x2000001722157231 */ /* 0x000fe20000040815 */
[----:B------:R-:W-:Y:S01]  /*2b10*/  SHF.R.U64 R36, R94, 0x10, R95 ;  /* 0x000000105e247819 */ /* 0x000fe2000000125f */
[----:B------:R-:W-:Y:S01]  /*2b20*/  HFMA2 R77, R26.H0_H0, R25.H0_H0, R77.H0_H0 ;  /* 0x200000191a4d7231 */ /* 0x000fe2000004084d */
[----:B------:R-:W-:Y:S01]  /*2b30*/  SHF.R.U32.HI R40, RZ, 0x10, R135 ;  /* 0x00000010ff287819 */ /* 0x000fe20000011687 */
[--C-:B------:R-:W-:Y:S01]  /*2b40*/  FADD.FTZ R249, R58, -R0.reuse ;  /* 0x800000003af97221 */ /* 0x100fe20000010000 */
[----:B------:R-:W-:Y:S01]  /*2b50*/  SHF.R.U32.HI R38, RZ, 0x10, R95 ;  /* 0x00000010ff267819 */ /* 0x000fe2000001165f */
[----:B------:R-:W-:Y:S01]  /*2b60*/  HFMA2 R75, R36.H0_H0, R29.H0_H0, R75.H0_H0 ;  /* 0x2000001d244b7231 */ /* 0x000fe2000004084b */
[----:B------:R-:W-:Y:S01]  /*2b70*/  F2FP.F16.F32.PACK_AB R27, RZ, R27 ;  /* 0x0000001bff1b723e */ /* 0x000fe200000000ff */
[----:B------:R-:W-:Y:S01]  /*2b80*/  FMUL.FTZ R196, R4, R71 ;  /* 0x0000004704c47220 */ /* 0x000fe20000410000 */
[----:B------:R-:W-:Y:S01]  /*2b90*/  SHF.R.U64 R56, R136, 0x10, R137 ;  /* 0x0000001088387819 */ /* 0x000fe20000001289 */
[----:B------:R-:W-:Y:S01]  /*2ba0*/  HFMA2 R23, R38.H0_H0, R31.H0_H0, R40.H0_H0 ;  /* 0x2000001f26177231 */ /* 0x000fe20000040828 */
        /* <DEDUP_REMOVED lines=9> */
[--C-:B------:R-:W-:Y:S01]  /*2c40*/  FADD.FTZ R55, R55, -R0.reuse ;  /* 0x8000000037377221 */ /* 0x100fe20000010000 */
[----:B------:R-:W-:Y:S01]  /*2c50*/  SHF.R.U32.HI R29, RZ, 0x10, R141 ;  /* 0x00000010ff1d7819 */ /* 0x000fe2000001168d */
[--C-:B------:R-:W-:Y:S01]  /*2c60*/  FADD.FTZ R59, R59, -R0.reuse ;  /* 0x800000003b3b7221 */ /* 0x100fe20000010000 */
[----:B------:R-:W-:Y:S01]  /*2c70*/  SHF.R.U32.HI R38, RZ, 0x10, R101 ;  /* 0x00000010ff267819 */ /* 0x000fe20000011665 */
        /* <DEDUP_REMOVED lines=14> */
[----:B------:R-:W-:Y:S01]  /*2d60*/  HFMA2 R71, R26.H0_H0, R35.H0_H0, R71.H0_H0 ;  /* 0x200000231a477231 */ /* 0x000fe20000040847 */
[----:B------:R-:W-:Y:S01]  /*2d70*/  SHF.R.U64 R69, R140, 0x10, R141 ;  /* 0x000000108c457819 */ /* 0x000fe2000000128d */
[--C-:B------:R-:W-:Y:S01]  /*2d80*/  FADD.FTZ R247, R61, -R0.reuse ;  /* 0x800000003df77221 */ /* 0x100fe20000010000 */
[----:B------:R-:W-:Y:S01]  /*2d90*/  SHF.R.U64 R36, R100, 0x10, R101 ;  /* 0x0000001064247819 */ /* 0x000fe20000001265 */
        /* <DEDUP_REMOVED lines=9> */
[----:B------:R-:W-:Y:S01]  /*2e30*/  F2FP.F16.F32.PACK_AB R64, RZ, R64 ;  /* 0x00000040ff40723e */ /* 0x000fe200000000ff */
[----:B------:R-:W-:Y:S01]  /*2e40*/  HFMA2 R31, R31.H0_H0, R58.H0_H0, R29.H0_H0 ;  /* 0x2000003a1f1f7231 */ /* 0x000fe2000004081d */
[----:B------:R-:W-:Y:S01]  /*2e50*/  SHF.R.U64 R27, R142, 0x10, R143 ;  /* 0x000000108e1b7819 */ /* 0x000fe2000000128f */
[----:B------:R-:W-:Y:S01]  /*2e60*/  FMUL.FTZ R5, R4, R191 ;  /* 0x000000bf04057220 */ /* 0x000fe20000410000 */
[----:B------:R-:W-:Y:S01]  /*2e70*/  SHF.R.U64 R26, R102, 0x10, R103 ;  /* 0x00000010661a7819 */ /* 0x000fe20000001267 */
[----:B------:R-:W-:Y:S01]  /*2e80*/  FMUL.FTZ R8, R4, R205 ;  /* 0x000000cd04087220 */ /* 0x000fe20000410000 */
[----:B------:R-:W-:Y:S01]  /*2e90*/  SHF.R.U64 R34, R144, 0x10, R145 ;  /* 0x0000001090227819 */ /* 0x000fe20000001291 */
[----:B------:R-:W-:Y:S01]  /*2ea0*/  FMUL.FTZ R191, R4, R247 ;  /* 0x000000f704bf7220 */ /* 0x000fe20000410000 */
[----:B------:R-:W-:Y:S01]  /*2eb0*/  SHF.R.U64 R33, R104, 0x10, R105 ;  /* 0x0000001068217819 */ /* 0x000fe20000001269 */
[----:B------:R-:W-:Y:S01]  /*2ec0*/  HFMA2 R26, R26.H0_H0, R45.H0_H0, R27.H0_H0 ;  /* 0x2000002d1a1a7231 */ /* 0x000fe2000004081b */
        /* <DEDUP_REMOVED lines=23> */
[----:B------:R-:W-:Y:S01]  /*3040*/  FMUL.FTZ R251, R4, R251 ;  /* 0x000000fb04fb7220 */ /* 0x000fe20000410000 */
[----:B------:R-:W-:Y:S01]  /*3050*/  SHF.R.U32.HI R45, RZ, 0x10, R151 ;  /* 0x00000010ff2d7819 */ /* 0x000fe20000011697 */
[----:B------:R-:W-:Y:S01]  /*3060*/  HFMA2 R39, R36.H0_H0, R59.H0_H0, R39.H0_H0 ;  /* 0x2000003b24277231 */ /* 0x000fe20000040827 */
[----:B------:R-:W-:Y:S01]  /*3070*/  SHF.R.U32.HI R37, RZ, 0x10, R111 ;  /* 0x00000010ff257819 */ /* 0x000fe2000001166f */
[--C-:B------:R-:W-:Y:S01]  /*3080*/  FADD.FTZ R217, R32, -R0.reuse ;  /* 0x8000000020d97221 */ /* 0x100fe20000010000 */
[----:B------:R-:W-:Y:S01]  /*3090*/  F2FP.F16.F32.PACK_AB R193, RZ, R193 ;  /* 0x000000c1ffc1723e */ /* 0x000fe200000000ff */
[----:B------:R-:W-:Y:S01]  /*30a0*/  FMUL.FTZ R24, R4, R221 ;  /* 0x000000dd04187220 */ /* 0x000fe20000410000 */
[----:B------:R-:W-:Y:S01]  /*30b0*/  F2FP.F16.F32.PACK_AB R195, RZ, R195 ;  /* 0x000000c3ffc3723e */ /* 0x000fe200000000ff */
[----:B------:R-:W-:Y:S01]  /*30c0*/  HFMA2 R37, R37.H0_H0, R192.H0_H0, R45.H0_H0 ;  /* 0x200000c025257231 */ /* 0x000fe2000004082d */
[----:B------:R-:W-:Y:S01]  /*30d0*/  SHF.R.U64 R33, R152, 0x10, R153 ;  /* 0x0000001098217819 */ /* 0x000fe20000001299 */
[--C-:B------:R-:W-:Y:S01]  /*30e0*/  FADD.FTZ R237, R48, -R0.reuse ;  /* 0x8000000030ed7221 */ /* 0x100fe20000010000 */
[----:B------:R-:W-:Y:S01]  /*30f0*/  SHF.R.U64 R58, R112, 0x10, R113 ;  /* 0x00000010703a7819 */ /* 0x000fe20000001271 */
[----:B------:R-:W-:Y:S01]  /*3100*/  FMUL.FTZ R18, R4, R225 ;  /* 0x000000e104127220 */ /* 0x000fe20000410000 */
[----:B------:R-:W-:Y:S01]  /*3110*/  SHF.R.U64 R36, R154, 0x10, R155 ;  /* 0x000000109a247819 */ /* 0x000fe2000000129b */
[----:B------:R-:W-:Y:S01]  /*3120*/  FMUL.FTZ R48, R4, R217 ;  /* 0x000000d904307220 */ /* 0x000fe20000410000 */
        /* <DEDUP_REMOVED lines=10> */
[----:B------:R-:W-:Y:S01]  /*31d0*/  SHF.R.U64 R63, R146, 0x10, R147 ;  /* 0x00000010923f7819 */ /* 0x000fe20000001293 */
[----:B------:R-:W-:Y:S01]  /*31e0*/  HFMA2 R33, R47.H0_H0, R194.H0_H0, R45.H0_H0 ;  /* 0x200000c22f217231 */ /* 0x000fe2000004082d */
[----:B------:R-:W-:Y:S01]  /*31f0*/  SHF.R.U64 R38, R106, 0x10, R107 ;  /* 0x000000106a267819 */ /* 0x000fe2000000126b */
        /* <DEDUP_REMOVED lines=11> */
[----:B------:R-:W-:Y:S01]  /*32b0*/  F2FP.F16.F32.PACK_AB R199, RZ, R199 ;  /* 0x000000c7ffc7723e */ /* 0x000fe200000000ff */
[----:B------:R-:W-:Y:S01]  /*32c0*/  HFMA2 R193, R3.H0_H0, R5.H0_H0, R123.H0_H0 ;  /* 0x2000000503c17231 */ /* 0x000fe2000004087b */
[----:B------:R-:W-:Y:S01]  /*32d0*/  SHF.R.U64 R192, R158, 0x10, R159 ;  /* 0x000000109ec07819 */ /* 0x000fe2000000129f */
[----:B------:R-:W-:Y:S01]  /*32e0*/  HFMA2 R61, R2.H0_H0, R61.H0_H0, R122.H0_H0 ;  /* 0x2000003d023d7231 */ /* 0x000fe2000004087a */
[----:B------:R-:W-:Y:S01]  /*32f0*/  SHF.R.U64 R47, R118, 0x10, R119 ;  /* 0x00000010762f7819 */ /* 0x000fe20000001277 */
[C---:B------:R-:W-:Y:S01]  /*3300*/  FMUL.FTZ R60, R4.reuse, R53 ;  /* 0x00000035043c7220 */ /* 0x040fe20000410000 */
[----:B------:R-:W-:Y:S01]  /*3310*/  F2FP.F16.F32.PACK_AB R8, RZ, R8 ;  /* 0x00000008ff08723e */ /* 0x000fe200000000ff */
        /* <DEDUP_REMOVED lines=16> */
[----:B------:R-:W-:Y:S01]  /*3420*/  FADD.FTZ R76, R76, -R0 ;  /* 0x800000004c4c7221 */ /* 0x000fe20000010000 */
[----:B------:R-:W-:Y:S01]  /*3430*/  F2FP.F16.F32.PACK_AB R46, RZ, R46 ;  /* 0x0000002eff2e723e */ /* 0x000fe200000000ff */
[----:B------:R-:W-:Y:S01]  /*3440*/  HFMA2 R66, R112.H0_H0, R66.H0_H0, R152.H0_H0 ;  /* 0x2000004270427231 */ /* 0x000fe20000040898 */
[----:B------:R-:W-:Y:S01]  /*3450*/  F2FP.F16.F32.PACK_AB R10, RZ, R10 ;  /* 0x0000000aff0a723e */ /* 0x000fe200000000ff */
[----:B------:R-:W-:Y:S01]  /*3460*/  HFMA2 R45, R45.H0_H0, R201.H0_H0, R190.H0_H0 ;  /* 0x200000c92d2d7231 */ /* 0x000fe200000408be */
[----:B------:R-:W-:Y:S01]  /*3470*/  LOP3.LUT R188, R188, 0xffff, RZ, 0xc0, !PT ;  /* 0x0000ffffbcbc7812 */ /* 0x000fe200078ec0ff */
[----:B------:R-:W-:Y:S01]  /*3480*/  HFMA2 R190, R92.H0_H0, R46.H0_H0, R132.H0_H0 ;  /* 0x2000002e5cbe7231 */ /* 0x000fe20000040884 */
[----:B------:R-:W-:Y:S01]  /*3490*/  F2FP.F16.F32.PACK_AB R196, RZ, R196 ;  /* 0x000000c4ffc4723e */ /* 0x000fe200000000ff */
[----:B------:R-:W-:Y:S01]  /*34a0*/  HFMA2 R46, R93.H0_H0, R10.H0_H0, R133.H0_H0 ;  /* 0x2000000a5d2e7231 */ /* 0x000fe20000040885 */
[----:B------:R-:W-:Y:S01]  /*34b0*/  SHF.R.U32.HI R35, RZ, 0x10, R155 ;  /* 0x00000010ff237819 */ /* 0x000fe2000001169b */
[C---:B------:R-:W-:Y:S01]  /*34c0*/  FMUL.FTZ R76, R4.reuse, R76 ;  /* 0x0000004c044c7220 */ /* 0x040fe20000410000 */
[----:B------:R-:W-:Y:S01]  /*34d0*/  SHF.R.U32.HI R38, RZ, 0x10, R115 ;  /* 0x00000010ff267819 */ /* 0x000fe20000011673 */
[----:B------:R-:W-:Y:S01]  /*34e0*/  HFMA2 R72, R115.H0_H0, R72.H0_H0, R155.H0_H0 ;  /* 0x2000004873487231 */ /* 0x000fe2000004089b */
[----:B------:R-:W-:Y:S01]  /*34f0*/  PRMT R8, R193, 0x7610, R8 ;  /* 0x00007610c1087816 */ /* 0x000fe20000000008 */
        /* <DEDUP_REMOVED lines=8> */
[----:B------:R-:W-:Y:S01]  /*3580*/  HFMA2 R82, R120.H0_H0, R82.H0_H0, R160.H0_H0 ;  /* 0x2000005278527231 */ /* 0x000fe200000408a0 */
[----:B------:R-:W-:Y:S01]  /*3590*/  F2FP.F16.F32.PACK_AB R43, RZ, R43 ;  /* 0x0000002bff2b723e */ /* 0x000fe200000000ff */
[----:B------:R-:W-:Y:S01]  /*35a0*/  HFMA2 R56, R34.H0_H0, R197.H0_H0, R56.H0_H0 ;  /* 0x200000c522387231 */ /* 0x000fe20000040838 */
[----:B------:R-:W-:Y:S01]  /*35b0*/  F2FP.F16.F32.PACK_AB R12, RZ, R12 ;  /* 0x0000000cff0c723e */ /* 0x000fe200000000ff */
[----:B------:R-:W-:Y:S01]  /*35c0*/  HFMA2 R198, R88.H0_H0, R44.H0_H0, R128.H0_H0 ;  /* 0x2000002c58c67231 */ /* 0x000fe20000040880 */
[----:B------:R-:W-:Y:S01]  /*35d0*/  PRMT R6, R61, 0x7610, R6 ;  /* 0x000076103d067816 */ /* 0x000fe20000000006 */
[----:B------:R-:W-:Y:S01]  /*35e0*/  HFMA2 R196, R86.H0_H0, R43.H0_H0, R126.H0_H0 ;  /* 0x2000002b56c47231 */ /* 0x000fe2000004087e */
[----:B------:R-:W-:Y:S01]  /*35f0*/  SHF.L.U32 R9, R188, 0x10, RZ ;  /* 0x00000010bc097819 */ /* 0x000fe200000006ff */
[----:B------:R-:W-:Y:S01]  /*3600*/  HFMA2 R44, R95.H0_H0, R12.H0_H0, R135.H0_H0 ;  /* 0x2000000c5f2c7231 */ /* 0x000fe20000040887 */
[----:B------:R-:W-:Y:S01]  /*3610*/  F2FP.F16.F32.PACK_AB R42, RZ, R42 ;  /* 0x0000002aff2a723e */ /* 0x000fe200000000ff */
[----:B------:R-:W-:Y:S01]  /*3620*/  HFMA2 R43, R113.H0_H0, R20.H0_H0, R153.H0_H0 ;  /* 0x20000014712b7231 */ /* 0x000fe20000040899 */
[----:B------:R-:W-:Y:S01]  /*3630*/  F2FP.F16.F32.PACK_AB R7, RZ, R7 ;  /* 0x00000007ff07723e */ /* 0x000fe200000000ff */
[----:B------:R-:W-:Y:S01]  /*3640*/  HFMA2 R73, R119.H0_H0, R73.H0_H0, R159.H0_H0 ;  /* 0x2000004977497231 */ /* 0x000fe2000004089f */
[----:B------:R-:W-:Y:S01]  /*3650*/  LOP3.LUT R8, R8, 0xffff, RZ, 0xc0, !PT ;  /* 0x0000ffff08087812 */ /* 0x000fe200078ec0ff */
[----:B------:R-:W-:Y:S01]  /*3660*/  HFMA2 R194, R84.H0_H0, R42.H0_H0, R124.H0_H0 ;  /* 0x2000002a54c27231 */ /* 0x000fe2000004087c */
[----:B------:R-:W-:Y:S01]  /*3670*/  SHF.L.U64.HI R61, R188, 0x10, RZ ;  /* 0x00000010bc3d7819 */ /* 0x000fe200000102ff */
[----:B------:R-:W-:Y:S01]  /*3680*/  HFMA2 R197, R87.H0_H0, R7.H0_H0, R127.H0_H0 ;  /* 0x2000000757c57231 */ /* 0x000fe2000004087f */
[----:B------:R-:W-:-:S02]  /*3690*/  PRMT R10, R195, 0x7610, R10 ;  /* 0x00007610c30a7816 */ /* 0x000fc4000000000a */
[----:B------:R-:W-:Y:S02]  /*36a0*/  LOP3.LUT R80, R80, 0xffff, RZ, 0xc0, !PT ;  /* 0x0000ffff50507812 */ /* 0x000fe400078ec0ff */
[----:B------:R-:W-:Y:S02]  /*36b0*/  F2FP.F16.F32.PACK_AB R200, RZ, R200 ;  /* 0x000000c8ffc8723e */ /* 0x000fe400000000ff */
[----:B------:R-:W-:Y:S02]  /*36c0*/  SHF.R.U32.HI R35, RZ, 0x10, R159 ;  /* 0x00000010ff237819 */ /* 0x000fe4000001169f */
[----:B------:R-:W-:Y:S02]  /*36d0*/  SHF.R.U32.HI R191, RZ, 0x10, R119 ;  /* 0x00000010ffbf7819 */ /* 0x000fe40000011677 */
[----:B------:R-:W-:Y:S02]  /*36e0*/  F2FP.F16.F32.PACK_AB R65, RZ, R65 ;  /* 0x00000041ff41723e */ /* 0x000fe400000000ff */
[----:B------:R-:W-:Y:S01]  /*36f0*/  F2FP.F16.F32.PACK_AB R202, RZ, R202 ;  /* 0x000000caffca723e */ /* 0x000fe200000000ff */
[----:B------:R-:W-:Y:S01]  /*3700*/  HFMA2 R35, R191.H0_H0, R200.H0_H0, R35.H0_H0 ;  /* 0x200000c8bf237231 */ /* 0x000fe20000040823 */
[----:B------:R-:W-:Y:S01]  /*3710*/  SHF.R.U32.HI R189, RZ, 0x10, R161 ;  /* 0x00000010ffbd7819 */ /* 0x000fe200000116a1 */
[----:B------:R-:W-:Y:S01]  /*3720*/  HFMA2 R191, R90.H0_H0, R65.H0_H0, R130.H0_H0 ;  /* 0x200000415abf7231 */ /* 0x000fe20000040882 */
[----:B------:R-:W-:-:S02]  /*3730*/  SHF.R.U32.HI R34, RZ, 0x10, R121 ;  /* 0x00000010ff227819 */ /* 0x000fc40000011679 */
[----:B------:R-:W-:Y:S02]  /*3740*/  LOP3.LUT R6, R9, 0xffff, R6, 0xf8, !PT ;  /* 0x0000ffff09067812 */ /* 0x000fe400078ef806 */
[----:B------:R-:W-:Y:S01]  /*3750*/  F2FP.F16.F32.PACK_AB R67, RZ, R67 ;  /* 0x00000043ff43723e */ /* 0x000fe200000000ff */
[----:B------:R-:W-:Y:S01]  /*3760*/  HFMA2 R34, R34.H0_H0, R202.H0_H0, R189.H0_H0 ;  /* 0x200000ca22227231 */ /* 0x000fe200000408bd */
[----:B------:R-:W-:Y:S02]  /*3770*/  LOP3.LUT R9, R8, 0xffff0000, R61, 0xf8, !PT ;  /* 0xffff000008097812 */ /* 0x000fe400078ef83d */
[----:B------:R-:W-:Y:S01]  /*3780*/  LOP3.LUT R61, R10, 0xffff, RZ, 0xc0, !PT ;  /* 0x0000ffff0a3d7812 */ /* 0x000fe200078ec0ff */
[----:B------:R-:W-:Y:S01]  /*3790*/  HFMA2 R189, R94.H0_H0, R67.H0_H0, R134.H0_H0 ;  /* 0x200000435ebd7231 */ /* 0x000fe20000040886 */
[----:B------:R-:W-:Y:S02]  /*37a0*/  LOP3.LUT R83, R83, 0xffff, RZ, 0xc0, !PT ;  /* 0x0000ffff53537812 */ /* 0x000fe400078ec0ff */
[----:B------:R-:W-:-:S02]  /*37b0*/  SHF.L.U64.HI R12, R80, 0x10, RZ ;  /* 0x00000010500c7819 */ /* 0x000fc400000102ff */
[----:B------:R-:W-:Y:S02]  /*37c0*/  F2FP.F16.F32.PACK_AB R16, RZ, R251 ;  /* 0x000000fbff10723e */ /* 0x000fe400000000ff */
[----:B------:R-:W-:Y:S02]  /*37d0*/  F2FP.F16.F32.PACK_AB R14, RZ, R14 ;  /* 0x0000000eff0e723e */ /* 0x000fe400000000ff */
[----:B------:R-:W-:Y:S01]  /*37e0*/  PRMT R10, R196, 0x7610, R10 ;  /* 0x00007610c40a7816 */ /* 0x000fe2000000000a */
[----:B------:R-:W-:Y:S01]  /*37f0*/  HFMA2 R7, R111.H0_H0, R16.H0_H0, R151.H0_H0 ;  /* 0x200000106f077231 */ /* 0x000fe20000040897 */
[----:B------:R-:W-:Y:S01]  /*3800*/  SHF.L.U32 R65, R83, 0x10, RZ ;  /* 0x0000001053417819 */ /* 0x000fe200000006ff */
[----:B------:R-:W-:Y:S01]  /*3810*/  HFMA2 R5, R114.H0_H0, R14.H0_H0, R154.H0_H0 ;  /* 0x2000000e72057231 */ /* 0x000fe2000004089a */
        /* <DEDUP_REMOVED lines=19> */
[----:B------:R-:W-:-:S02]  /*3950*/  F2FP.F16.F32.PACK_AB R22, RZ, R22 ;  /* 0x00000016ff16723e */ /* 0x000fc400000000ff */
[----:B------:R-:W-:Y:S02]  /*3960*/  SHF.L.U32 R14, R83, 0x10, RZ ;  /* 0x00000010530e7819 */ /* 0x000fe400000006ff */
[----:B------:R-:W-:Y:S01]  /*3970*/  SHF.L.U32 R77, R81, 0x10, RZ ;  /* 0x00000010514d7819 */ /* 0x000fe200000006ff */
[----:B------:R-:W-:Y:S01]  /*3980*/  HFMA2 R42, R97.H0_H0, R22.H0_H0, R137.H0_H0 ;  /* 0x20000016612a7231 */ /* 0x000fe20000040889 */
[----:B------:R-:W-:Y:S02]  /*3990*/  F2FP.F16.F32.PACK_AB R24, RZ, R24 ;  /* 0x00000018ff18723e */ /* 0x000fe400000000ff */
[----:B------:R-:W-:Y:S02]  /*39a0*/  LOP3.LUT R74, R192, 0xffff, RZ, 0xc0, !PT ;  /* 0x0000ffffc04a7812 */ /* 0x000fe400078ec0ff */
[----:B------:R-:W-:Y:S01]  /*39b0*/  SHF.L.U64.HI R83, R83, 0x10, RZ ;  /* 0x0000001053537819 */ /* 0x000fe200000102ff */
[----:B------:R-:W-:Y:S01]  /*39c0*/  HFMA2 R22, R98.H0_H0, R24.H0_H0, R138.H0_H0 ;  /* 0x2000001862167231 */ /* 0x000fe2000004088a */
[----:B------:R-:W-:-:S02]  /*39d0*/  LOP3.LUT R75, R75, 0xffff, RZ, 0xc0, !PT ;  /* 0x0000ffff4b4b7812 */ /* 0x000fc400078ec0ff */
[----:B------:R-:W-:Y:S02]  /*39e0*/  PRMT R20, R68, 0x7610, R20 ;  /* 0x0000761044147816 */ /* 0x000fe40000000014 */
[----:B------:R-:W-:Y:S02]  /*39f0*/  F2FP.F16.F32.PACK_AB R18, RZ, R18 ;  /* 0x00000012ff12723e */ /* 0x000fe400000000ff */
[----:B------:R-:W-:Y:S02]  /*3a00*/  F2FP.F16.F32.PACK_AB R48, RZ, R48 ;  /* 0x00000030ff30723e */ /* 0x000fe400000000ff */
[----:B------:R-:W-:Y:S01]  /*3a10*/  LOP3.LUT R16, R77, 0xffff, R190, 0xf8, !PT ;  /* 0x0000ffff4d107812 */ /* 0x000fe200078ef8be */
[----:B------:R-:W-:Y:S01]  /*3a20*/  HFMA2 R24, R99.H0_H0, R18.H0_H0, R139.H0_H0 ;  /* 0x2000001263187231 */ /* 0x000fe2000004088b */
[----:B------:R-:W-:Y:S01]  /*3a30*/  LOP3.LUT R74, R74, 0xffff0000, R83, 0xf8, !PT ;  /* 0xffff00004a4a7812 */ /* 0x000fe200078ef853 */
[----:B------:R-:W-:Y:S01]  /*3a40*/  HFMA2 R48, R96.H0_H0, R48.H0_H0, R136.H0_H0 ;  /* 0x2000003060307231 */ /* 0x000fe20000040888 */
        /* <DEDUP_REMOVED lines=10> */
[----:B------:R-:W-:Y:S02]  /*3af0*/  F2FP.F16.F32.PACK_AB R28, RZ, R28 ;  /* 0x0000001cff1c723e */ /* 0x000fe400000000ff */
[----:B------:R-:W-:Y:S02]  /*3b00*/  F2FP.F16.F32.PACK_AB R30, RZ, R30 ;  /* 0x0000001eff1e723e */ /* 0x000fe400000000ff */
[----:B------:R-:W-:Y:S01]  /*3b10*/  LOP3.LUT R42, R42, 0xffff, RZ, 0xc0, !PT ;  /* 0x0000ffff2a2a7812 */ /* 0x000fe200078ec0ff */
[----:B------:R-:W-:Y:S01]  /*3b20*/  HFMA2 R28, R101.H0_H0, R28.H0_H0, R141.H0_H0 ;  /* 0x2000001c651c7231 */ /* 0x000fe2000004088d */
[----:B------:R-:W-:Y:S01]  /*3b30*/  SHF.L.U64.HI R81, R20, 0x10, RZ ;  /* 0x0000001014517819 */ /* 0x000fe200000102ff */
[----:B------:R-:W-:Y:S01]  /*3b40*/  HFMA2 R30, R103.H0_H0, R30.H0_H0, R143.H0_H0 ;  /* 0x2000001e671e7231 */ /* 0x000fe2000004088f */
[----:B------:R-:W-:-:S02]  /*3b50*/  SHF.L.U32 R77, R83, 0x10, RZ ;  /* 0x00000010534d7819 */ /* 0x000fc400000006ff */
[----:B------:R-:W-:Y:S02]  /*3b60*/  F2FP.F16.F32.PACK_AB R32, RZ, R32 ;  /* 0x00000020ff20723e */ /* 0x000fe400000000ff */
[----:B------:R-:W-:Y:S02]  /*3b70*/  LOP3.LUT R69, R69, 0xffff, RZ, 0xc0, !PT ;  /* 0x0000ffff45457812 */ /* 0x000fe400078ec0ff */
[----:B------:R-:W-:Y:S01]  /*3b80*/  LOP3.LUT R24, R24, 0xffff, RZ, 0xc0, !PT ;  /* 0x0000ffff18187812 */ /* 0x000fe200078ec0ff */
[----:B------:R-:W-:Y:S01]  /*3b90*/  HFMA2 R32, R102.H0_H0, R32.H0_H0, R142.H0_H0 ;  /* 0x2000002066207231 */ /* 0x000fe2000004088e */
[----:B------:R-:W-:Y:S02]  /*3ba0*/  SHF.L.U64.HI R83, R83, 0x10, RZ ;  /* 0x0000001053537819 */ /* 0x000fe400000102ff */
[----:B------:R-:W-:Y:S02]  /*3bb0*/  F2FP.F16.F32.PACK_AB R50, RZ, R50 ;  /* 0x00000032ff32723e */ /* 0x000fe400000000ff */
[----:B------:R-:W-:-:S02]  /*3bc0*/  LOP3.LUT R20, R71, 0xffff, R48, 0xf8, !PT ;  /* 0x0000ffff47147812 */ /* 0x000fc400078ef830 */
[----:B------:R-:W-:Y:S01]  /*3bd0*/  LOP3.LUT R26, R26, 0xffff, RZ, 0xc0, !PT ;  /* 0x0000ffff1a1a7812 */ /* 0x000fe200078ec0ff */
[----:B------:R-:W-:Y:S01]  /*3be0*/  HFMA2 R50, R100.H0_H0, R50.H0_H0, R140.H0_H0 ;  /* 0x2000003264327231 */ /* 0x000fe2000004088c */
[----:B------:R-:W-:Y:S02]  /*3bf0*/  LOP3.LUT R71, R42, 0xffff0000, R81, 0xf8, !PT ;  /* 0xffff00002a477812 */ /* 0x000fe400078ef851 */
[----:B------:R-:W-:Y:S02]  /*3c00*/  LOP3.LUT R22, R77, 0xffff, R22, 0xf8, !PT ;  /* 0x0000ffff4d167812 */ /* 0x000fe400078ef816 */
[----:B------:R-:W-:Y:S02]  /*3c10*/  F2FP.F16.F32.PACK_AB R49, RZ, R49 ;  /* 0x00000031ff31723e */ /* 0x000fe400000000ff */
[C---:B------:R-:W-:Y:S02]  /*3c20*/  SHF.L.U32 R77, R69.reuse, 0x10, RZ ;  /* 0x00000010454d7819 */ /* 0x040fe400000006ff */
[----:B------:R-:W-:Y:S01]  /*3c30*/  SHF.L.U64.HI R81, R69, 0x10, RZ ;  /* 0x0000001045517819 */ /* 0x000fe200000102ff */
[----:B------:R-:W-:Y:S01]  /*3c40*/  HFMA2 R49, R106.H0_H0, R49.H0_H0, R146.H0_H0 ;  /* 0x200000316a317231 */ /* 0x000fe20000040892 */
[----:B------:R-:W-:-:S02]  /*3c50*/  LOP3.LUT R69, R24, 0xffff0000, R83, 0xf8, !PT ;  /* 0xffff000018457812 */ /* 0x000fc400078ef853 */
[----:B------:R-:W-:Y:S02]  /*3c60*/  SHF.L.U32 R83, R26, 0x10, RZ ;  /* 0x000000101a537819 */ /* 0x000fe400000006ff */
[----:B------:R-:W-:Y:S02]  /*3c70*/  LOP3.LUT R18, R18, 0xffff, R189, 0xf8, !PT ;  /* 0x0000ffff12127812 */ /* 0x000fe400078ef8bd */
[----:B------:R-:W-:Y:S02]  /*3c80*/  F2FP.F16.F32.PACK_AB R60, RZ, R60 ;  /* 0x0000003cff3c723e */ /* 0x000fe400000000ff */
[----:B------:R-:W-:Y:S02]  /*3c90*/  LOP3.LUT R28, R28, 0xffff, RZ, 0xc0, !PT ;  /* 0x0000ffff1c1c7812 */ /* 0x000fe400078ec0ff */
[----:B------:R-:W-:Y:S01]  /*3ca0*/  LOP3.LUT R30, R30, 0xffff, RZ, 0xc0, !PT ;  /* 0x0000ffff1e1e7812 */ /* 0x000fe200078ec0ff */
[----:B------:R-:W-:Y:S01]  /*3cb0*/  HFMA2 R60, R107.H0_H0, R60.H0_H0, R147.H0_H0 ;  /* 0x2000003c6b3c7231 */ /* 0x000fe20000040893 */
[----:B------:R-:W-:-:S02]  /*3cc0*/  SHF.L.U64.HI R189, R26, 0x10, RZ ;  /* 0x000000101abd7819 */ /* 0x000fc400000102ff */
[----:B------:R-:W-:Y:S02]  /*3cd0*/  LOP3.LUT R42, R64, 0xffff, RZ, 0xc0, !PT ;  /* 0x0000ffff402a7812 */ /* 0x000fe400078ec0ff */
[----:B------:R-:W-:Y:S02]  /*3ce0*/  LOP3.LUT R26, R83, 0xffff, R32, 0xf8, !PT ;  /* 0x0000ffff531a7812 */ /* 0x000fe400078ef820 */
[----:B------:R-:W-:Y:S02]  /*3cf0*/  LOP3.LUT R32, R63, 0xffff, RZ, 0xc0, !PT ;  /* 0x0000ffff3f207812 */ /* 0x000fe400078ec0ff */
[----:B------:R-:W-:Y:S02]  /*3d00*/  LOP3.LUT R24, R77, 0xffff, R50, 0xf8, !PT ;  /* 0x0000ffff4d187812 */ /* 0x000fe400078ef832 */
[----:B------:R-:W-:Y:S02]  /*3d10*/  LOP3.LUT R77, R28, 0xffff0000, R81, 0xf8, !PT ;  /* 0xffff00001c4d7812 */ /* 0x000fe400078ef851 */
[----:B------:R-:W-:-:S02]  /*3d20*/  LOP3.LUT R64, R30, 0xffff0000, R189, 0xf8, !PT ;  /* 0xffff00001e407812 */ /* 0x000fc400078ef8bd */
[----:B------:R-:W-:Y:S02]  /*3d30*/  F2FP.F16.F32.PACK_AB R54, RZ, R54 ;  /* 0x00000036ff36723e */ /* 0x000fe400000000ff */
[C---:B------:R-:W-:Y:S02]  /*3d40*/  SHF.L.U32 R81, R42.reuse, 0x10, RZ ;  /* 0x000000102a517819 */ /* 0x040fe400000006ff */
[----:B------:R-:W-:Y:S01]  /*3d50*/  PRMT R30, R49, 0x7610, R30 ;  /* 0x00007610311e7816 */ /* 0x000fe2000000001e */
[----:B------:R-:W-:Y:S01]  /*3d60*/  HFMA2 R54, R108.H0_H0, R54.H0_H0, R148.H0_H0 ;  /* 0x200000366c367231 */ /* 0x000fe20000040894 */
        /* <DEDUP_REMOVED lines=13> */
[----:B------:R-:W-:Y:S02]  /*3e40*/  F2FP.F16.F32.PACK_AB R53, RZ, R53 ;  /* 0x00000035ff35723e */ /* 0x000fe400000000ff */
[----:B------:R-:W-:-:S02]  /*3e50*/  LOP3.LUT R44, R7, 0xffff, RZ, 0xc0, !PT ;  /* 0x0000ffff072c7812 */ /* 0x000fc400078ec0ff */
[----:B------:R-:W-:Y:S01]  /*3e60*/  SHF.L.U64.HI R59, R59, 0x10, RZ ;  /* 0x000000103b3b7819 */ /* 0x000fe200000102ff */
[----:B------:R-:W-:Y:S01]  /*3e70*/  HFMA2 R53, R109.H0_H0, R53.H0_H0, R149.H0_H0 ;  /* 0x200000356d357231 */ /* 0x000fe20000040895 */
        /* <DEDUP_REMOVED lines=8> */
[----:B------:R-:W-:Y:S02]  /*3f00*/  F2FP.F16.F32.PACK_AB R62, RZ, R62 ;  /* 0x0000003eff3e723e */ /* 0x000fe400000000ff */
[----:B------:R-:W-:Y:S02]  /*3f10*/  F2FP.F16.F32.PACK_AB R76, RZ, R76 ;  /* 0x0000004cff4c723e */ /* 0x000fe400000000ff */
[----:B------:R-:W-:Y:S01]  /*3f20*/  LOP3.LUT R44, R7, 0xffff, R66, 0xf8, !PT ;  /* 0x0000ffff072c7812 */ /* 0x000fe200078ef842 */
[----:B------:R-:W-:Y:S01]  /*3f30*/  HFMA2 R62, R110.H0_H0, R62.H0_H0, R150.H0_H0 ;  /* 0x2000003e6e3e7231 */ /* 0x000fe20000040896 */
[----:B------:R-:W-:Y:S01]  /*3f40*/  LOP3.LUT R72, R72, 0xffff, RZ, 0xc0, !PT ;  /* 0x0000ffff48487812 */ /* 0x000fe200078ec0ff */
[----:B------:R-:W-:Y:S01]  /*3f50*/  HFMA2 R76, R118.H0_H0, R76.H0_H0, R158.H0_H0 ;  /* 0x2000004c764c7231 */ /* 0x000fe2000004089e */
[----:B------:R-:W-:-:S02]  /*3f60*/  SHF.L.U64.HI R55, R55, 0x10, RZ ;  /* 0x0000001037377819 */ /* 0x000fc400000102ff */
[----:B------:R-:W-:Y:S02]  /*3f70*/  SHF.L.U32 R7, R56, 0x10, RZ ;  /* 0x0000001038077819 */ /* 0x000fe400000006ff */
[----:B------:R-:W-:Y:S02]  /*3f80*/  LOP3.LUT R47, R47, 0xffff, RZ, 0xc0, !PT ;  /* 0x0000ffff2f2f7812 */ /* 0x000fe400078ec0ff */
[----:B------:R-:W-:Y:S02]  /*3f90*/  LOP3.LUT R46, R46, 0xffff, R5, 0xf8, !PT ;  /* 0x0000ffff2e2e7812 */ /* 0x000fe400078ef805 */
[----:B------:R-:W-:Y:S02]  /*3fa0*/  F2FP.F16.F32.PACK_AB R52, RZ, R52 ;  /* 0x00000034ff34723e */ /* 0x000fe400000000ff */
[----:B------:R-:W-:Y:S02]  /*3fb0*/  LOP3.LUT R5, R72, 0xffff0000, R55, 0xf8, !PT ;  /* 0xffff000048057812 */ /* 0x000fe400078ef837 */
[----:B------:R-:W-:Y:S01]  /*3fc0*/  LOP3.LUT R53, R53, 0xffff, RZ, 0xc0, !PT ;  /* 0x0000ffff35357812 */ /* 0x000fe200078ec0ff */
[----:B------:R-:W-:Y:S01]  /*3fd0*/  HFMA2 R52, R104.H0_H0, R52.H0_H0, R144.H0_H0 ;  /* 0x2000003468347231 */ /* 0x000fe20000040890 */
        /* <DEDUP_REMOVED lines=37> */
[----:B------:R-:W-:-:S02]  /*4230*/  F2FP.F16.F32.PACK_AB R79, RZ, R79 ;  /* 0x0000004fff4f723e */ /* 0x000fc400000000ff */
[----:B------:R-:W-:Y:S01]  /*4240*/  PRMT R31, R51, 0x5410, R40 ;  /* 0x00005410331f7816 */ /* 0x000fe20000000028 */
[----:B------:R-:W1:Y:S01]  /*4250*/  @!P1 LDC.64 R56, c[0x0][0x238] ;  /* 0x00008e00ff389b82 */ /* 0x000e620000000a00 */
[----:B------:R-:W-:Y:S01]  /*4260*/  SHF.L.U64.HI R45, R45, 0x10, RZ ;  /* 0x000000102d2d7819 */ /* 0x000fe200000102ff */
[----:B------:R-:W-:Y:S01]  /*4270*/  HFMA2 R79, R121.H0_H0, R79.H0_H0, R161.H0_H0 ;  /* 0x2000004f794f7231 */ /* 0x000fe200000408a1 */
        /* <DEDUP_REMOVED lines=75> */
.L_x_592:
[----:B------:R-:W-:Y:S01]  /*4730*/  HFMA2.MMA R201, -RZ, RZ, 0, 5.9604644775390625e-08 ;  /* 0x00000001ffc97435 */ /* 0x000fe200000001ff */
[----:B------:R-:W-:Y:S02]  /*4740*/  MOV R200, R0 ;  /* 0x0000000000c87202 */ /* 0x000fe40000000f00 */
[----:B------:R-:W-:Y:S02]  /*4750*/  MOV R202, 0x1f ;  /* 0x0000001f00ca7802 */ /* 0x000fe40000000f00 */
[----:B------:R-:W-:-:S07]  /*4760*/  MOV R197, 0xffffffff ;  /* 0xffffffff00c57802 */ /* 0x000fce0000000f00 */
[----:B-----5:R-:W-:Y:S05]  /*4770*/  WARPSYNC.COLLECTIVE R197, `(.L_x_596) ;  /* 0x00000000c5087348 */ /* 0x020fea0003c00000 */
[----:B------:R0:W1:Y:S02]  /*4780*/  SHFL.BFLY P2, R199, R200, R201, R202 ;  /* 0x0c0000c9c8c77389 */ /* 0x00006400000400ca */
[----:B01---5:R-:W-:Y:S01]  /*4790*/  ENDCOLLECTIVE ;  /* 0x000000000000791b */ /* 0x023fe20003800000 */
.L_x_596:
[----:B------:R-:W-:Y:S01]  /*47a0*/  HFMA2.MMA R201, -RZ, RZ, 0, 1.1920928955078125e-07 ;  /* 0x00000002ffc97435 */ /* 0x000fe200000001ff */
[----:B------:R-:W-:-:S05]  /*47b0*/  MOV R189, R199 ;  /* 0x000000c700bd7202 */ /* 0x000fca0000000f00 */
[----:B------:R-:W-:-:S05]  /*47c0*/  FADD.FTZ R189, R0, R189 ;  /* 0x000000bd00bd7221 */ /* 0x000fca0000010000 */
[----:B------:R-:W-:-:S07]  /*47d0*/  MOV R200, R189 ;  /* 0x000000bd00c87202 */ /* 0x000fce0000000f00 */
[----:B------:R-:W-:Y:S05]  /*47e0*/  WARPSYNC.COLLECTIVE R197, `(.L_x_597) ;  /* 0x00000000c5087348 */ /* 0x000fea0003c00000 */
[----:B------:R0:W1:Y:S02]  /*47f0*/  SHFL.BFLY P2, R199, R200, R201, R202 ;  /* 0x0c0000c9c8c77389 */ /* 0x00006400000400ca */
[----:B01----:R-:W-:Y:S01]  /*4800*/  ENDCOLLECTIVE ;  /* 0x000000000000791b */ /* 0x003fe20003800000 */
.L_x_597:
[----:B------:R-:W-:Y:S01]  /*4810*/  HFMA2.MMA R201, -RZ, RZ, 0, 2.384185791015625e-07 ;  /* 0x00000004ffc97435 */ /* 0x000fe200000001ff */
[----:B------:R-:W-:-:S05]  /*4820*/  MOV R188, R199 ;  /* 0x000000c700bc7202 */ /* 0x000fca0000000f00 */
[----:B------:R-:W-:-:S05]  /*4830*/  FADD.FTZ R191, R189, R188 ;  /* 0x000000bcbdbf7221 */ /* 0x000fca0000010000 */
[----:B------:R-:W-:-:S07]  /*4840*/  MOV R200, R191 ;  /* 0x000000bf00c87202 */ /* 0x000fce0000000f00 */
[----:B------:R-:W-:Y:S05]  /*4850*/  WARPSYNC.COLLECTIVE R197, `(.L_x_598) ;  /* 0x00000000c5087348 */ /* 0x000fea0003c00000 */
[----:B------:R0:W1:Y:S02]  /*4860*/  SHFL.BFLY P2, R199, R200, R201, R202 ;  /* 0x0c0000c9c8c77389 */ /* 0x00006400000400ca */
[----:B01----:R-:W-:Y:S01]  /*4870*/  ENDCOLLECTIVE ;  /* 0x000000000000791b */ /* 0x003fe20003800000 */
.L_x_598:
[----:B------:R-:W-:Y:S01]  /*4880*/  HFMA2.MMA R201, -RZ, RZ, 0, 4.76837158203125e-07 ;  /* 0x00000008ffc97435 */ /* 0x000fe200000001ff */
[----:B------:R-:W-:-:S05]  /*4890*/  MOV R188, R199 ;  /* 0x000000c700bc7202 */ /* 0x000fca0000000f00 */
[----:B------:R-:W-:-:S05]  /*48a0*/  FADD.FTZ R193, R191, R188 ;  /* 0x000000bcbfc17221 */ /* 0x000fca0000010000 */
[----:B------:R-:W-:-:S07]  /*48b0*/  MOV R200, R193 ;  /* 0x000000c100c87202 */ /* 0x000fce0000000f00 */
[----:B------:R-:W-:Y:S05]  /*48c0*/  WARPSYNC.COLLECTIVE R197, `(.L_x_599) ;  /* 0x00000000c5087348 */ /* 0x000fea0003c00000 */
[----:B------:R0:W1:Y:S02]  /*48d0*/  SHFL.BFLY P2, R199, R200, R201, R202 ;  /* 0x0c0000c9c8c77389 */ /* 0x00006400000400ca */
[----:B01----:R-:W-:Y:S01]  /*48e0*/  ENDCOLLECTIVE ;  /* 0x000000000000791b */ /* 0x003fe20003800000 */
.L_x_599:
[----:B------:R-:W-:Y:S01]  /*48f0*/  HFMA2.MMA R201, -RZ, RZ, 0, 9.5367431640625e-07 ;  /* 0x00000010ffc97435 */ /* 0x000fe200000001ff */
[----:B------:R-:W-:-:S05]  /*4900*/  MOV R188, R199 ;  /* 0x000000c700bc7202 */ /* 0x000fca0000000f00 */
[----:B------:R-:W-:-:S05]  /*4910*/  FADD.FTZ R195, R193, R188 ;  /* 0x000000bcc1c37221 */ /* 0x000fca0000010000 */
[----:B------:R-:W-:-:S07]  /*4920*/  MOV R200, R195 ;  /* 0x000000c300c87202 */ /* 0x000fce0000000f00 */
[----:B------:R-:W-:Y:S05]  /*4930*/  WARPSYNC.COLLECTIVE R197, `(.L_x_600) ;  /* 0x00000000c5087348 */ /* 0x000fea0003c00000 */
[----:B------:R0:W1:Y:S02]  /*4940*/  SHFL.BFLY P2, R199, R200, R201, R202 ;  /* 0x0c0000c9c8c77389 */ /* 0x00006400000400ca */
[----:B01----:R-:W-:Y:S01]  /*4950*/  ENDCOLLECTIVE ;  /* 0x000000000000791b */ /* 0x003fe20003800000 */
.L_x_600:
        /* <DEDUP_REMOVED lines=168> */
.L_x_601:
[----:B------:R-:W-:Y:S01]  /*53e0*/  HFMA2.MMA R201, -RZ, RZ, 0, 1.1920928955078125e-07 ;  /* 0x00000002ffc97435 */ /* 0x000fe200000001ff */
[----:B------:R-:W-:-:S05]  /*53f0*/  MOV R189, R199 ;  /* 0x000000c700bd7202 */ /* 0x000fca0000000f00 */
[----:B------:R-:W-:-:S05]  /*5400*/  FADD.FTZ R189, R0, R189 ;  /* 0x000000bd00bd7221 */ /* 0x000fca0000010000 */
[----:B------:R-:W-:-:S07]  /*5410*/  MOV R200, R189 ;  /* 0x000000bd00c87202 */ /* 0x000fce0000000f00 */
[----:B------:R-:W-:Y:S05]  /*5420*/  WARPSYNC.COLLECTIVE R197, `(.L_x_602) ;  /* 0x00000000c5087348 */ /* 0x000fea0003c00000 */
[----:B------:R0:W1:Y:S02]  /*5430*/  SHFL.BFLY P2, R199, R200, R201, R202 ;  /* 0x0c0000c9c8c77389 */ /* 0x00006400000400ca */
[----:B01----:R-:W-:Y:S01]  /*5440*/  ENDCOLLECTIVE ;  /* 0x000000000000791b */ /* 0x003fe20003800000 */
.L_x_602:
[----:B------:R-:W-:Y:S01]  /*5450*/  HFMA2.MMA R201, -RZ, RZ, 0, 2.384185791015625e-07 ;  /* 0x00000004ffc97435 */ /* 0x000fe200000001ff */
[----:B------:R-:W-:-:S05]  /*5460*/  MOV R196, R199 ;  /* 0x000000c700c47202 */ /* 0x000fca0000000f00 */
[----:B------:R-:W-:-:S05]  /*5470*/  FADD.FTZ R196, R189, R196 ;  /* 0x000000c4bdc47221 */ /* 0x000fca0000010000 */
[----:B------:R-:W-:-:S07]  /*5480*/  MOV R200, R196 ;  /* 0x000000c400c87202 */ /* 0x000fce0000000f00 */
[----:B------:R-:W-:Y:S05]  /*5490*/  WARPSYNC.COLLECTIVE R197, `(.L_x_603) ;  /* 0x00000000c5087348 */ /* 0x000fea0003c00000 */
[----:B------:R0:W1:Y:S02]  /*54a0*/  SHFL.BFLY P2, R199, R200, R201, R202 ;  /* 0x0c0000c9c8c77389 */ /* 0x00006400000400ca */
[----:B01----:R-:W-:Y:S01]  /*54b0*/  ENDCOLLECTIVE ;  /* 0x000000000000791b */ /* 0x003fe20003800000 */
.L_x_603:
[----:B------:R-:W-:Y:S01]  /*54c0*/  HFMA2.MMA R201, -RZ, RZ, 0, 4.76837158203125e-07 ;  /* 0x00000008ffc97435 */ /* 0x000fe200000001ff */
[----:B------:R-:W-:-:S05]  /*54d0*/  MOV R191, R199 ;  /* 0x000000c700bf7202 */ /* 0x000fca0000000f00 */
[----:B------:R-:W-:-:S05]  /*54e0*/  FADD.FTZ R191, R196, R191 ;  /* 0x000000bfc4bf7221 */ /* 0x000fca0000010000 */
[----:B------:R-:W-:-:S07]  /*54f0*/  MOV R200, R191 ;  /* 0x000000bf00c87202 */ /* 0x000fce0000000f00 */
[----:B------:R-:W-:Y:S05]  /*5500*/  WARPSYNC.COLLECTIVE R197, `(.L_x_604) ;  /* 0x00000000c5087348 */ /* 0x000fea0003c00000 */
[----:B------:R0:W1:Y:S02]  /*5510*/  SHFL.BFLY P2, R199, R200, R201, R202 ;  /* 0x0c0000c9c8c77389 */ /* 0x00006400000400ca */
[----:B01----:R-:W-:Y:S01]  /*5520*/  ENDCOLLECTIVE ;  /* 0x000000000000791b */ /* 0x003fe20003800000 */
.L_x_604:
[----:B------:R-:W-:Y:S01]  /*5530*/  HFMA2.MMA R201, -RZ, RZ, 0, 9.5367431640625e-07 ;  /* 0x00000010ffc97435 */ /* 0x000fe200000001ff */
[----:B------:R-:W-:-:S05]  /*5540*/  MOV R198, R199 ;  /* 0x000000c700c67202 */ /* 0x000fca0000000f00 */
[----:B------:R-:W-:-:S05]  /*5550*/  FADD.FTZ R198, R191, R198 ;  /* 0x000000c6bfc67221 */ /* 0x000fca0000010000 */
[----:B------:R-:W-:-:S07]  /*5560*/  MOV R200, R198 ;  /* 0x000000c600c87202 */ /* 0x000fce0000000f00 */
[----:B------:R-:W-:Y:S05]  /*5570*/  WARPSYNC.COLLECTIVE R197, `(.L_x_605) ;  /* 0x00000000c5087348 */ /* 0x000fea0003c00000 */
[----:B------:R0:W1:Y:S02]  /*5580*/  SHFL.BFLY P2, R199, R200, R201, R202 ;  /* 0x0c0000c9c8c77389 */ /* 0x00006400000400ca */
[----:B01----:R-:W-:Y:S01]  /*5590*/  ENDCOLLECTIVE ;  /* 0x000000000000791b */ /* 0x003fe20003800000 */
.L_x_605:
[----:B------:R-:W-:Y:S01]  /*55a0*/  MOV R193, R199 ;  /* 0x000000c700c17202 */ /* 0x000fe20000000f00 */
[----:B------:R-:W-:Y:S06]  /*55b0*/  BRA `(.L_x_606) ;  /* 0xffffffc000b47947 */ /* 0x000fec000383ffff */
.L_x_607:
        /* <DEDUP_REMOVED lines=12> */
.L_x_2024:


//--------------------- .text._ZN10layer_norm13ln_fwd_kernelINS_13Kernel_traitsI6__halfS2_S2_fjLj20480ELj2ELj1ELj4ELj16ENS_18Kernel_traits_baseILj20480ES2_S2_S2_fjLj128EEEEEEEvNS_9FwdParamsE --------------------------
	.section	.text._ZN10layer_norm13ln_fwd_kernelINS_13Kernel_traitsI6__halfS2_S2_fjLj20480ELj2ELj1ELj4ELj16ENS_18Kernel_traits_baseILj20480ES2_S2_S2_fjLj128EEEEEEEvNS_9FwdParamsE,"ax",@progbits
	.align	128
        .global         _ZN10layer_norm13ln_fwd_kernelINS_13Kernel_traitsI6__halfS2_S2_fjLj20480ELj2ELj1ELj4ELj16ENS_18Kernel_traits_baseILj20480ES2_S2_S2_fjLj128EEEEEEEvNS_9FwdParamsE
        .type           _ZN10layer_norm13ln_fwd_kernelINS_13Kernel_traitsI6__halfS2_S2_fjLj20480ELj2ELj1ELj4ELj16ENS_18Kernel_traits_baseILj20480ES2_S2_S2_fjLj128EEEEEEEvNS_9FwdParamsE,@function
        .size           _ZN10layer_norm13ln_fwd_kernelINS_13Kernel_traitsI6__halfS2_S2_fjLj20480ELj2ELj1ELj4ELj16ENS_18Kernel_traits_baseILj20480ES2_S2_S2_fjLj128EEEEEEEvNS_9FwdParamsE,(.L_x_2025 - _ZN10layer_norm13ln_fwd_kernelINS_13Kernel_traitsI6__halfS2_S2_fjLj20480ELj2ELj1ELj4ELj16ENS_18Kernel_traits_baseILj20480ES2_S2_S2_fjLj128EEEEEEEvNS_9FwdParamsE)
        .other          _ZN10layer_norm13ln_fwd_kernelINS_13Kernel_traitsI6__halfS2_S2_fjLj20480ELj2ELj1ELj4ELj16ENS_18Kernel_traits_baseILj20480ES2_S2_S2_fjLj128EEEEEEEvNS_9FwdParamsE,@"STO_CUDA_ENTRY STV_DEFAULT"
_ZN10layer_norm13ln_fwd_kernelINS_13Kernel_traitsI6__halfS2_S2_fjLj20480ELj2ELj1ELj4ELj16ENS_18Kernel_traits_baseILj20480ES2_S2_S2_fjLj128EEEEEEEvNS_9FwdParamsE:
.text._ZN10layer_norm13ln_fwd_kernelINS_13Kernel_traitsI6__halfS2_S2_fjLj20480ELj2ELj1ELj4ELj16ENS_18Kernel_traits_baseILj20480ES2_S2_S2_fjLj128EEEEEEEvNS_9FwdParamsE:
        /* <DEDUP_REMOVED lines=40> */
.L_x_611:
        /* <DEDUP_REMOVED lines=128> */
[----:B------:R-:W-:Y:S01]  /*0a80*/  HADD2.F32 R153, -RZ, R86.H1_H1 ;  /* 0x30000056ff997230 */ /* 0x000fe20000004100 */
[----:B------:R-:W-:Y:S01]  /*0a90*/  SHF.R.U32.HI R86, RZ, 0x5, R115 ;  /* 0x00000005ff567819 */ /* 0x000fe20000011673 */
[--C-:B------:R-:W-:Y:S02]  /*0aa0*/  HADD2.F32 R155, -RZ, R87.reuse.H0_H0 ;  /* 0x20000057ff9b7230 */ /* 0x100fe40000004100 */
        /* <DEDUP_REMOVED lines=250> */
.L_x_622:
        /* <DEDUP_REMOVED lines=81> */
.L_x_610:
[----:B------:R-:W2:Y:S04]  /*1f60*/  LDG.E.STRONG.GPU R0, desc[UR6][R2.64] ;  /* 0x0000000602007981 */ /* 0x000ea8000c1ef900 */
[----:B--2---:R-:W-:Y:S01]  /*1f70*/  CCTL.IVALL ;  /* 0x00000000ff00798f */ /* 0x004fe20002000000 */
[----:B------:R-:W-:Y:S05]  /*1f80*/  YIELD ;  /* 0x0000000000007946 */ /* 0x000fea0003800000 */
[----:B------:R-:W-:-:S13]  /*1f90*/  ISETP.NE.AND P1, PT, R0, R84, PT ;  /* 0x000000540000720c */ /* 0x000fda0003f25270 */
[----:B------:R-:W-:Y:S05]  /*1fa0*/  @P1 BRA `(.L_x_610) ;  /* 0xfffffffc00ec1947 */ /* 0x000fea000383ffff */
.L_x_609:
        /* <DEDUP_REMOVED lines=135> */
[----:B------:R-:W-:Y:S01]  /*2820*/  FMUL.FTZ R116, R185, R151 ;  /* 0x00000097b9747220 */ /* 0x000fe20000410000 */
[----:B0-----:R-:W-:Y:S01]  /*2830*/  F2FP.F16.F32.PACK_AB R2, R91, R146 ;  /* 0x000000925b02723e */ /* 0x001fe200000000ff */
[--C-:B------:R-:W-:Y:S01]  /*2840*/  FADD.FTZ R133, R133, -R158.reuse ;  /* 0x8000009e85857221 */ /* 0x100fe20000010000 */
        /* <DEDUP_REMOVED lines=29> */
[--C-:B------:R-:W-:Y:S01]  /*2a20*/  FADD.FTZ R188, R89, -R158.reuse ;  /* 0x8000009e59bc7221 */ /* 0x100fe20000010000 */
[----:B------:R-:W-:Y:S01]  /*2a30*/  FMUL.FTZ R162, R185, R131 ;  /* 0x00000083b9a27220 */ /* 0x000fe20000410000 */
[----:B------:R-:W-:Y:S01]  /*2a40*/  F2FP.F16.F32.PACK_AB R0, R169, R0 ;  /* 0x00000000a900723e */ /* 0x000fe200000000ff */
[--C-:B------:R-:W-:Y:S01]  /*2a50*/  FADD.FTZ R119, R119, -R158.reuse ;  /* 0x8000009e77777221 */ /* 0x100fe20000010000 */
[----:B------:R-:W-:Y:S01]  /*2a60*/  F2FP.F16.F32.PACK_AB R127, R173, R120 ;  /* 0x00000078ad7f723e */ /* 0x000fe200000000ff */
[--C-:B------:R-:W-:Y:S01]  /*2a70*/  FADD.FTZ R99, R99, -R158.reuse ;  /* 0x8000009e63637221 */ /* 0x100fe20000010000 */
[----:B------:R-:W-:Y:S01]  /*2a80*/  F2FP.F16.F32.PACK_AB R132, R189, R150 ;  /* 0x00000096bd84723e */ /* 0x000fe200000000ff */
[--C-:B------:R-:W-:Y:S01]  /*2a90*/  FADD.FTZ R204, R93, -R158.reuse ;  /* 0x8000009e5dcc7221 */ /* 0x100fe20000010000 */
[----:B------:R-:W-:Y:S01]  /*2aa0*/  F2FP.F16.F32.PACK_AB R134, R193, R160 ;  /* 0x000000a0c186723e */ /* 0x000fe200000000ff */
        /* <DEDUP_REMOVED lines=13> */
[----:B------:R-:W-:Y:S01]  /*2b80*/  FMUL.FTZ R181, R185, R123 ;  /* 0x0000007bb9b57220 */ /* 0x000fe20000410000 */
[----:B-----5:R-:W-:Y:S01]  /*2b90*/  HFMA2.MMA R120, R4, R2, R44 ;  /* 0x0000000204787235 */ /* 0x020fe2000000002c */
[----:B------:R-:W-:Y:S01]  /*2ba0*/  FADD.FTZ R159, R159, -R158 ;  /* 0x8000009e9f9f7221 */ /* 0x000fe20000010000 */
[----:B------:R-:W-:Y:S01]  /*2bb0*/  HFMA2.MMA R122, R6, R3, R46 ;  /* 0x00000003067a7235 */ /* 0x000fe2000000002e */
        /* <DEDUP_REMOVED lines=10> */
[C---:B------:R-:W-:Y:S01]  /*2c60*/  FMUL.FTZ R158, R185.reuse, R125 ;  /* 0x0000007db99e7220 */ /* 0x040fe20000410000 */
[C---:B------:R-:W-:Y:S01]  /*2c70*/  FMUL.FTZ R184, R185.reuse, R184 ;  /* 0x000000b8b9b87220 */ /* 0x040fe20000410000 */
[C---:B------:R-:W-:Y:S01]  /*2c80*/  FMUL.FTZ R161, R185.reuse, R161 ;  /* 0x000000a1b9a17220 */ /* 0x040fe20000410000 */
[C---:B------:R-:W-:Y:S01]  /*2c90*/  FMUL.FTZ R188, R185.reuse, R188 ;  /* 0x000000bcb9bc7220 */ /* 0x040fe20000410000 */
[----:B------:R-:W-:Y:S01]  /*2ca0*/  FMUL.FTZ R153, R185, R190 ;  /* 0x000000beb9997220 */ /* 0x000fe20000410000 */
[----:B-1----:R-:W-:Y:S01]  /*2cb0*/  IMAD.WIDE.U32 R84, R109, 0x10, R86 ;  /* 0x000000106d547825 */ /* 0x002fe200078e0056 */
[----:B------:R-:W-:-:S03]  /*2cc0*/  F2FP.F16.F32.PACK_AB R137, R201, R172 ;  /* 0x000000acc989723e */ /* 0x000fc600000000ff */
[----:B------:R-:W-:Y:S01]  /*2cd0*/  HFMA2 R121, R5, R95, R45 ;  /* 0x0000005f05797231 */ /* 0x000fe2000000002d */
[----:B------:R-:W-:Y:S01]  /*2ce0*/  F2FP.F16.F32.PACK_AB R139, R207, R180 ;  /* 0x000000b4cf8b723e */ /* 0x000fe200000000ff */
[----:B------:R-:W-:Y:S01]  /*2cf0*/  HFMA2 R123, R7, R118, R47 ;  /* 0x00000076077b7231 */ /* 0x000fe2000000002f */
[----:B------:R-:W-:Y:S01]  /*2d00*/  HFMA2.MMA R128, R12, R128, R52 ;  /* 0x000000800c807235 */ /* 0x000fe20000000034 */
[C---:B------:R-:W-:Y:S01]  /*2d10*/  FMUL.FTZ R119, R185.reuse, R119 ;  /* 0x00000077b9777220 */ /* 0x040fe20000410000 */
[----:B------:R-:W-:Y:S01]  /*2d20*/  HFMA2.MMA R130, R14, R130, R54 ;  /* 0x000000820e827235 */ /* 0x000fe20000000036 */
[C---:B------:R-:W-:Y:S01]  /*2d30*/  FMUL.FTZ R199, R185.reuse, R99 ;  /* 0x00000063b9c77220 */ /* 0x040fe20000410000 */
[C---:B------:R-:W-:Y:S01]  /*2d40*/  FMUL.FTZ R196, R185.reuse, R196 ;  /* 0x000000c4b9c47220 */ /* 0x040fe20000410000 */
[C---:B------:R-:W-:Y:S01]  /*2d50*/  FMUL.FTZ R209, R185.reuse, R198 ;  /* 0x000000c6b9d17220 */ /* 0x040fe20000410000 */
[C---:B------:R-:W-:Y:S01]  /*2d60*/  FMUL.FTZ R204, R185.reuse, R204 ;  /* 0x000000ccb9cc7220 */ /* 0x040fe20000410000 */
[----:B------:R-:W-:Y:S01]  /*2d70*/  FMUL.FTZ R213, R185, R206 ;  /* 0x000000ceb9d57220 */ /* 0x000fe20000410000 */
[----:B------:R-:W-:-:S04]  /*2d80*/  IMAD.WIDE.U32 R108, R108, 0x10, R86 ;  /* 0x000000106c6c7825 */ /* 0x000fc800078e0056 */
[----:B------:R-:W-:Y:S02]  /*2d90*/  HFMA2 R125, R9, R0, R49 ;  /* 0x00000000097d7231 */ /* 0x000fe40000000031 */
[C---:B------:R-:W-:Y:S01]  /*2da0*/  FMUL.FTZ R145, R185.reuse, R145 ;  /* 0x00000091b9917220 */ /* 0x040fe20000410000 */
[----:B------:R-:W-:Y:S02]  /*2db0*/  HFMA2 R127, R11, R127, R51 ;  /* 0x0000007f0b7f7231 */ /* 0x000fe40000000033 */
        /* <DEDUP_REMOVED lines=8> */
[C---:B------:R-:W-:Y:S01]  /*2e40*/  FMUL.FTZ R159, R185.reuse, R159 ;  /* 0x0000009fb99f7220 */ /* 0x040fe20000410000 */
[----:B------:R-:W-:Y:S01]  /*2e50*/  F2FP.F16.F32.PACK_AB R140, R140, R141 ;  /* 0x0000008d8c8c723e */ /* 0x000fe200000000ff */
[C---:B------:R-:W-:Y:S01]  /*2e60*/  FMUL.FTZ R186, R185.reuse, R186 ;  /* 0x000000bab9ba7220 */ /* 0x040fe20000410000 */
[C---:B------:R-:W-:Y:S01]  /*2e70*/  FMUL.FTZ R192, R185.reuse, R192 ;  /* 0x000000c0b9c07220 */ /* 0x040fe20000410000 */
[----:B------:R-:W-:Y:S01]  /*2e80*/  FMUL.FTZ R157, R185, R194 ;  /* 0x000000c2b99d7220 */ /* 0x000fe20000410000 */
[----:B------:R-:W-:Y:S01]  /*2e90*/  HFMA2.MMA R136, R20, R136, R60 ;  /* 0x0000008814887235 */ /* 0x000fe2000000003c */
[----:B------:R-:W-:Y:S01]  /*2ea0*/  F2FP.F16.F32.PACK_AB R148, R151, R148 ;  /* 0x000000949794723e */ /* 0x000fe200000000ff */
[----:B------:R-:W-:Y:S01]  /*2eb0*/  HFMA2.MMA R138, R22, R138, R62 ;  /* 0x0000008a168a7235 */ /* 0x000fe2000000003e */
[----:B------:R-:W-:Y:S01]  /*2ec0*/  F2FP.F16.F32.PACK_AB R156, R181, R156 ;  /* 0x0000009cb59c723e */ /* 0x000fe200000000ff */
        /* <DEDUP_REMOVED lines=9> */
[----:B------:R-:W-:-:S04]  /*2f60*/  IMAD.WIDE.U32 R92, R105, 0x10, R86 ;  /* 0x00000010695c7825 */ /* 0x000fc800078e0056 */
[----:B------:R-:W-:Y:S01]  /*2f70*/  HFMA2 R137, R21, R137, R61 ;  /* 0x0000008915897231 */ /* 0x000fe2000000003d */
[----:B------:R-:W-:Y:S01]  /*2f80*/  STG.E.128 desc[UR6][R84.64], R120 ;  /* 0x0000007854007986 */ /* 0x000fe2000c101d06 */
[----:B------:R-:W-:Y:S01]  /*2f90*/  HFMA2 R139, R23, R139, R63 ;  /* 0x0000008b178b7231 */ /* 0x000fe2000000003f */
[----:B------:R-:W-:Y:S01]  /*2fa0*/  F2FP.F16.F32.PACK_AB R116, R116, R149 ;  /* 0x000000957474723e */ /* 0x000fe200000000ff */
[----:B------:R-:W-:Y:S01]  /*2fb0*/  HFMA2.MMA R90, R26, R140, R66 ;  /* 0x0000008c1a5a7235 */ /* 0x000fe20000000042 */
[----:B------:R-:W-:Y:S01]  /*2fc0*/  F2FP.F16.F32.PACK_AB R142, R143, R142 ;  /* 0x0000008e8f8e723e */ /* 0x000fe200000000ff */
[----:B------:R-:W-:Y:S01]  /*2fd0*/  STG.E.128 desc[UR6][R108.64], R124 ;  /* 0x0000007c6c007986 */ /* 0x000fe2000c101d06 */
[----:B------:R-:W-:Y:S01]  /*2fe0*/  F2FP.F16.F32.PACK_AB R161, R161, R184 ;  /* 0x000000b8a1a1723e */ /* 0x000fe200000000ff */
[----:B------:R-:W-:Y:S01]  /*2ff0*/  HFMA2.MMA R148, R28, R148, R68 ;  /* 0x000000941c947235 */ /* 0x000fe20000000044 */
[----:B------:R-:W-:Y:S01]  /*3000*/  F2FP.F16.F32.PACK_AB R153, R153, R188 ;  /* 0x000000bc9999723e */ /* 0x000fe200000000ff */
[----:B------:R0:W-:Y:S01]  /*3010*/  STG.E.128 desc[UR6][R88.64], R128 ;  /* 0x0000008058007986 */ /* 0x0001e2000c101d06 */
[----:B------:R-:W-:Y:S01]  /*3020*/  F2FP.F16.F32.PACK_AB R119, R152, R119 ;  /* 0x000000779877723e */ /* 0x000fe200000000ff */
[----:B------:R-:W-:Y:S01]  /*3030*/  HFMA2.MMA R150, R30, R156, R70 ;  /* 0x0000009c1e967235 */ /* 0x000fe20000000046 */
[----:B------:R-:W-:Y:S01]  /*3040*/  F2FP.F16.F32.PACK_AB R158, R199, R158 ;  /* 0x0000009ec79e723e */ /* 0x000fe200000000ff */
[----:B------:R-:W-:Y:S01]  /*3050*/  STG.E.128 desc[UR6][R106.64], R132 ;  /* 0x000000846a007986 */ /* 0x000fe2000c101d06 */
[----:B------:R-:W-:Y:S01]  /*3060*/  F2FP.F16.F32.PACK_AB R196, R209, R196 ;  /* 0x000000c4d1c4723e */ /* 0x000fe200000000ff */
[--C-:B------:R-:W-:Y:S01]  /*3070*/  IMAD.WIDE.U32 R104, R104, 0x10, R86.reuse ;  /* 0x0000001068687825 */ /* 0x100fe200078e0056 */
[----:B------:R-:W-:Y:S01]  /*3080*/  F2FP.F16.F32.PACK_AB R204, R213, R204 ;  /* 0x000000ccd5cc723e */ /* 0x000fe200000000ff */
[----:B------:R1:W-:Y:S01]  /*3090*/  STG.E.128 desc[UR6][R92.64], R136 ;  /* 0x000000885c007986 */ /* 0x0003e2000c101d06 */
        /* <DEDUP_REMOVED lines=8> */
[----:B------:R-:W-:Y:S01]  /*3120*/  F2FP.F16.F32.PACK_AB R200, R211, R200 ;  /* 0x000000c8d3c8723e */ /* 0x000fe200000000ff */
[----:B0-----:R-:W-:Y:S01]  /*3130*/  HFMA2.MMA R88, R24, R182, R64 ;  /* 0x000000b618587235 */ /* 0x001fe20000000040 */
[----:B------:R-:W-:Y:S01]  /*3140*/  F2FP.F16.F32.PACK_AB R208, R215, R208 ;  /* 0x000000d0d7d0723e */ /* 0x000fe200000000ff */
[----:B------:R-:W-:Y:S01]  /*3150*/  HFMA2 R89, R25, R116, R65 ;  /* 0x0000007419597231 */ /* 0x000fe20000000041 */
[----:B------:R-:W-:Y:S01]  /*3160*/  HFMA2.MMA R94, R38, R153, R78 ;  /* 0x00000099265e7235 */ /* 0x000fe2000000004e */
[----:B------:R-:W-:-:S02]  /*3170*/  HFMA2 R149, R29, R119, R69 ;  /* 0x000000771d957231 */ /* 0x000fc40000000045 */
[----:B------:R-:W-:-:S04]  /*3180*/  IMAD.WIDE.U32 R102, R102, 0x10, R86 ;  /* 0x0000001066667825 */ /* 0x000fc800078e0056 */
[----:B------:R-:W-:Y:S01]  /*3190*/  HFMA2 R151, R31, R158, R71 ;  /* 0x0000009e1f977231 */ /* 0x000fe20000000047 */
[----:B------:R-:W-:Y:S01]  /*31a0*/  HFMA2.MMA R196, R40, R196, R80 ;  /* 0x000000c428c47235 */ /* 0x000fe20000000050 */
[----:B------:R-:W-:Y:S01]  /*31b0*/  HFMA2 R145, R33, R145, R73 ;  /* 0x0000009121917231 */ /* 0x000fe20000000049 */
[----:B-1----:R-:W-:Y:S01]  /*31c0*/  HFMA2.MMA R92, R36, R161, R76 ;  /* 0x000000a1245c7235 */ /* 0x002fe2000000004c */
[----:B------:R-:W-:Y:S01]  /*31d0*/  HFMA2 R147, R35, R155, R75 ;  /* 0x0000009b23937231 */ /* 0x000fe2000000004b */
[----:B------:R-:W-:Y:S01]  /*31e0*/  HFMA2.MMA R198, R42, R204, R82 ;  /* 0x000000cc2ac67235 */ /* 0x000fe20000000052 */
[----:B------:R-:W-:-:S04]  /*31f0*/  IMAD.WIDE.U32 R98, R101, 0x10, R86 ;  /* 0x0000001065627825 */ /* 0x000fc800078e0056 */
        /* <DEDUP_REMOVED lines=15> */
.L_x_608:
[----:B------:R-:W-:Y:S01]  /*32f0*/  HFMA2.MMA R98, -RZ, RZ, 0, 5.9604644775390625e-08 ;  /* 0x00000001ff627435 */ /* 0x000fe200000001ff */
[----:B------:R-:W-:Y:S02]  /*3300*/  MOV R96, R0 ;  /* 0x0000000000607202 */ /* 0x000fe40000000f00 */
[----:B------:R-:W-:Y:S02]  /*3310*/  MOV R118, 0x1f ;  /* 0x0000001f00767802 */ /* 0x000fe40000000f00 */
[----:B------:R-:W-:-:S07]  /*3320*/  MOV R94, 0xffffffff ;  /* 0xffffffff005e7802 */ /* 0x000fce0000000f00 */
[----:B-----5:R-:W-:Y:S05]  /*3330*/  WARPSYNC.COLLECTIVE R94, `(.L_x_612) ;  /* 0x000000005e087348 */ /* 0x020fea0003c00000 */
[----:B------:R0:W1:Y:S02]  /*3340*/  SHFL.BFLY P2, R92, R96, R98, R118 ;  /* 0x0c000062605c7389 */ /* 0x0000640000040076 */
[----:B01---5:R-:W-:Y:S01]  /*3350*/  ENDCOLLECTIVE ;  /* 0x000000000000791b */ /* 0x023fe20003800000 */
.L_x_612:
[----:B------:R-:W-:Y:S01]  /*3360*/  HFMA2.MMA R98, -RZ, RZ, 0, 1.1920928955078125e-07 ;  /* 0x00000002ff627435 */ /* 0x000fe200000001ff */
[----:B------:R-:W-:-:S05]  /*3370*/  MOV R3, R92 ;  /* 0x0000005c00037202 */ /* 0x000fca0000000f00 */
[----:B------:R-:W-:-:S05]  /*3380*/  FADD.FTZ R3, R0, R3 ;  /* 0x0000000300037221 */ /* 0x000fca0000010000 */
[----:B------:R-:W-:-:S07]  /*3390*/  MOV R96, R3 ;  /* 0x0000000300607202 */ /* 0x000fce0000000f00 */
[----:B------:R-:W-:Y:S05]  /*33a0*/  WARPSYNC.COLLECTIVE R94, `(.L_x_613) ;  /* 0x000000005e087348 */ /* 0x000fea0003c00000 */
[----:B------:R0:W1:Y:S02]  /*33b0*/  SHFL.BFLY P2, R92, R96, R98, R118 ;  /* 0x0c000062605c7389 */ /* 0x0000640000040076 */
[----:B01----:R-:W-:Y:S01]  /*33c0*/  ENDCOLLECTIVE ;  /* 0x000000000000791b */ /* 0x003fe20003800000 */
.L_x_613:
[----:B------:R-:W-:Y:S01]  /*33d0*/  HFMA2.MMA R98, -RZ, RZ, 0, 2.384185791015625e-07 ;  /* 0x00000004ff627435 */ /* 0x000fe200000001ff */
[----:B------:R-:W-:-:S05]  /*33e0*/  MOV R2, R92 ;  /* 0x0000005c00027202 */ /* 0x000fca0000000f00 */
[----:B------:R-:W-:-:S05]  /*33f0*/  FADD.FTZ R84, R3, R2 ;  /* 0x0000000203547221 */ /* 0x000fca0000010000 */
[----:B------:R-:W-:-:S07]  /*3400*/  MOV R96, R84 ;  /* 0x0000005400607202 */ /* 0x000fce0000000f00 */
[----:B------:R-:W-:Y:S05]  /*3410*/  WARPSYNC.COLLECTIVE R94, `(.L_x_614) ;  /* 0x000000005e087348 */ /* 0x000fea0003c00000 */
[----:B------:R0:W1:Y:S02]  /*3420*/  SHFL.BFLY P2, R92, R96, R98, R118 ;  /* 0x0c000062605c7389 */ /* 0x0000640000040076 */
[----:B01----:R-:W-:Y:S01]  /*3430*/  ENDCOLLECTIVE ;  /* 0x000000000000791b */ /* 0x003fe20003800000 */
.L_x_614:
[----:B------:R-:W-:Y:S01]  /*3440*/  HFMA2.MMA R98, -RZ, RZ, 0, 4.76837158203125e-07 ;  /* 0x00000008ff627435 */ /* 0x000fe200000001ff */
[----:B------:R-:W-:-:S05]  /*3450*/  MOV R2, R92 ;  /* 0x0000005c00027202 */ /* 0x000fca0000000f00 */
[----:B------:R-:W-:-:S05]  /*3460*/  FADD.FTZ R88, R84, R2 ;  /* 0x0000000254587221 */ /* 0x000fca0000010000 */
[----:B------:R-:W-:-:S07]  /*3470*/  MOV R96, R88 ;  /* 0x0000005800607202 */ /* 0x000fce0000000f00 */
[----:B------:R-:W-:Y:S05]  /*3480*/  WARPSYNC.COLLECTIVE R94, `(.L_x_615) ;  /* 0x000000005e087348 */ /* 0x000fea0003c00000 */
[----:B------:R0:W1:Y:S02]  /*3490*/  SHFL.BFLY P2, R92, R96, R98, R118 ;  /* 0x0c000062605c7389 */ /* 0x0000640000040076 */
[----:B01----:R-:W-:Y:S01]  /*34a0*/  ENDCOLLECTIVE ;  /* 0x000000000000791b */ /* 0x003fe20003800000 */
.L_x_615:
[----:B------:R-:W-:Y:S01]  /*34b0*/  HFMA2.MMA R98, -RZ, RZ, 0, 9.5367431640625e-07 ;  /* 0x00000010ff627435 */ /* 0x000fe200000001ff */
[----:B------:R-:W-:-:S05]  /*34c0*/  MOV R2, R92 ;  /* 0x0000005c00027202 */ /* 0x000fca0000000f00 */
[----:B------:R-:W-:-:S05]  /*34d0*/  FADD.FTZ R90, R88, R2 ;  /* 0x00000002585a7221 */ /* 0x000fca0000010000 */
[----:B------:R-:W-:-:S07]  /*34e0*/  MOV R96, R90 ;  /* 0x0000005a00607202 */ /* 0x000fce0000000f00 */
[----:B------:R-:W-:Y:S05]  /*34f0*/  WARPSYNC.COLLECTIVE R94, `(.L_x_616) ;  /* 0x000000005e087348 */ /* 0x000fea0003c00000 */
[----:B------:R0:W1:Y:S02]  /*3500*/  SHFL.BFLY P2, R92, R96, R98, R118 ;  /* 0x0c000062605c7389 */ /* 0x0000640000040076 */
[----:B01----:R-:W-:Y:S01]  /*3510*/  ENDCOLLECTIVE ;  /* 0x000000000000791b */ /* 0x003fe20003800000 */
.L_x_616:
        /* <DEDUP_REMOVED lines=168> */
.L_x_617:
[----:B------:R-:W-:Y:S01]  /*3fa0*/  HFMA2.MMA R98, -RZ, RZ, 0, 1.1920928955078125e-07 ;  /* 0x00000002ff627435 */ /* 0x000fe200000001ff */
[----:B------:R-:W-:-:S05]  /*3fb0*/  MOV R3, R92 ;  /* 0x0000005c00037202 */ /* 0x000fca0000000f00 */
[----:B------:R-:W-:-:S05]  /*3fc0*/  FADD.FTZ R3, R0, R3 ;  /* 0x0000000300037221 */ /* 0x000fca0000010000 */
[----:B------:R-:W-:-:S07]  /*3fd0*/  MOV R96, R3 ;  /* 0x0000000300607202 */ /* 0x000fce0000000f00 */
[----:B------:R-:W-:Y:S05]  /*3fe0*/  WARPSYNC.COLLECTIVE R94, `(.L_x_618) ;  /* 0x000000005e087348 */ /* 0x000fea0003c00000 */
[----:B------:R0:W1:Y:S02]  /*3ff0*/  SHFL.BFLY P2, R92, R96, R98, R118 ;  /* 0x0c000062605c7389 */ /* 0x0000640000040076 */
[----:B01----:R-:W-:Y:S01]  /*4000*/  ENDCOLLECTIVE ;  /* 0x000000000000791b */ /* 0x003fe20003800000 */
.L_x_618:
[----:B------:R-:W-:Y:S01]  /*4010*/  HFMA2.MMA R98, -RZ, RZ, 0, 2.384185791015625e-07 ;  /* 0x00000004ff627435 */ /* 0x000fe200000001ff */
[----:B------:R-:W-:-:S05]  /*4020*/  MOV R84, R92 ;  /* 0x0000005c00547202 */ /* 0x000fca0000000f00 */
[----:B------:R-:W-:-:S05]  /*4030*/  FADD.FTZ R84, R3, R84 ;  /* 0x0000005403547221 */ /* 0x000fca0000010000 */
[----:B------:R-:W-:-:S07]  /*4040*/  MOV R96, R84 ;  /* 0x0000005400607202 */ /* 0x000fce0000000f00 */
[----:B------:R-:W-:Y:S05]  /*4050*/  WARPSYNC.COLLECTIVE R94, `(.L_x_619) ;  /* 0x000000005e087348 */ /* 0x000fea0003c00000 */
[----:B------:R0:W1:Y:S02]  /*4060*/  SHFL.BFLY P2, R92, R96, R98, R118 ;  /* 0x0c000062605c7389 */ /* 0x0000640000040076 */
[----:B01----:R-:W-:Y:S01]  /*4070*/  ENDCOLLECTIVE ;  /* 0x000000000000791b */ /* 0x003fe20003800000 */
.L_x_619:
[----:B------:R-:W-:Y:S01]  /*4080*/  HFMA2.MMA R98, -RZ, RZ, 0, 4.76837158203125e-07 ;  /* 0x00000008ff627435 */ /* 0x000fe200000001ff */
[----:B------:R-:W-:-:S05]  /*4090*/  MOV R88, R92 ;  /* 0x0000005c00587202 */ /* 0x000fca0000000f00 */
[----:B------:R-:W-:-:S05]  /*40a0*/  FADD.FTZ R88, R84, R88 ;  /* 0x0000005854587221 */ /* 0x000fca0000010000 */
[----:B------:R-:W-:-:S07]  /*40b0*/  MOV R96, R88 ;  /* 0x0000005800607202 */ /* 0x000fce0000000f00 */
[----:B------:R-:W-:Y:S05]  /*40c0*/  WARPSYNC.COLLECTIVE R94, `(.L_x_620) ;  /* 0x000000005e087348 */ /* 0x000fea0003c00000 */
[----:B------:R0:W1:Y:S02]  /*40d0*/  SHFL.BFLY P2, R92, R96, R98, R118 ;  /* 0x0c000062605c7389 */ /* 0x0000640000040076 */
[----:B01----:R-:W-:Y:S01]  /*40e0*/  ENDCOLLECTIVE ;  /* 0x000000000000791b */ /* 0x003fe20003800000 */
.L_x_620:
[----:B------:R-:W-:Y:S01]  /*40f0*/  HFMA2.MMA R98, -RZ, RZ, 0, 9.5367431640625e-07 ;  /* 0x00000010ff627435 */ /* 0x000fe200000001ff */
[----:B------:R-:W-:-:S05]  /*4100*/  MOV R90, R92 ;  /* 0x0000005c005a7202 */ /* 0x000fca0000000f00 */
[----:B------:R-:W-:-:S05]  /*4110*/  FADD.FTZ R90, R88, R90 ;  /* 0x0000005a585a7221 */ /* 0x000fca0000010000 */
[----:B------:R-:W-:-:S07]  /*4120*/  MOV R96, R90 ;  /* 0x0000005a00607202 */ /* 0x000fce0000000f00 */
[----:B------:R-:W-:Y:S05]  /*4130*/  WARPSYNC.COLLECTIVE R94, `(.L_x_621) ;  /* 0x000000005e087348 */ /* 0x000fea0003c00000 */
[----:B------:R0:W1:Y:S02]  /*4140*/  SHFL.BFLY P2, R92, R96, R98, R118 ;  /* 0x0c000062605c7389 */ /* 0x0000640000040076 */
[----:B01----:R-:W-:Y:S01]  /*4150*/  ENDCOLLECTIVE ;  /* 0x000000000000791b */ /* 0x003fe20003800000 */
.L_x_621:
[----:B------:R-:W-:Y:S05]  /*4160*/  BRA `(.L_x_622) ;  /* 0xffffffd800387947 */ /* 0x000fea000383ffff */
.L_x_623:
        /* <DEDUP_REMOVED lines=9> */
.L_x_2025:


//--------------------- .text._ZN10layer_norm13ln_fwd_kernelINS_13Kernel_traitsIffffjLj20480ELj2ELj1ELj4ELj16ENS_18Kernel_traits_baseILj20480EffffjLj128EEEEEEEvNS_9FwdParamsE --------------------------
	.section	.text._ZN10layer_norm13ln_fwd_kernelINS_13Kernel_traitsIffffjLj20480ELj2ELj1ELj4ELj16ENS_18Kernel_traits_baseILj20480EffffjLj128EEEEEEEvNS_9FwdParamsE,"ax",@progbits
	.align	128
        .global         _ZN10layer_norm13ln_fwd_kernelINS_13Kernel_traitsIffffjLj20480ELj2ELj1ELj4ELj16ENS_18Kernel_traits_baseILj20480EffffjLj128EEEEEEEvNS_9FwdParamsE
        .type           _ZN10layer_norm13ln_fwd_kernelINS_13Kernel_traitsIffffjLj20480ELj2ELj1ELj4ELj16ENS_18Kernel_traits_baseILj20480EffffjLj128EEEEEEEvNS_9FwdParamsE,@function
        .size           _ZN10layer_norm13ln_fwd_kernelINS_13Kernel_traitsIffffjLj20480ELj2ELj1ELj4ELj16ENS_18Kernel_traits_baseILj20480EffffjLj128EEEEEEEvNS_9FwdParamsE,(.L_x_2026 - _ZN10layer_norm13ln_fwd_kernelINS_13Kernel_traitsIffffjLj20480ELj2ELj1ELj4ELj16ENS_18Kernel_traits_baseILj20480EffffjLj128EEEEEEEvNS_9FwdParamsE)
        .other          _ZN10layer_norm13ln_fwd_kernelINS_13Kernel_traitsIffffjLj20480ELj2ELj1ELj4ELj16ENS_18Kernel_traits_baseILj20480EffffjLj128EEEEEEEvNS_9FwdParamsE,@"STO_CUDA_ENTRY STV_DEFAULT"
_ZN10layer_norm13ln_fwd_kernelINS_13Kernel_traitsIffffjLj20480ELj2ELj1ELj4ELj16ENS_18Kernel_traits_baseILj20480EffffjLj128EEEEEEEvNS_9FwdParamsE:
.text._ZN10layer_norm13ln_fwd_kernelINS_13Kernel_traitsIffffjLj20480ELj2ELj1ELj4ELj16ENS_18Kernel_traits_baseILj20480EffffjLj128EEEEEEEvNS_9FwdParamsE:
        /* <DEDUP_REMOVED lines=62> */
[----:B------:R-:W-:-:S02]  /*03e0*/  HFMA2.MMA R3, -RZ, RZ, 0, 5.9604644775390625e-08 ;  /* 0x00000001ff037435 */ /* 0x000fc400000001ff */
[----:B------:R-:W-:-:S11]  /*03f0*/  HFMA2.MMA R0, -RZ, RZ, 0, 0 ;  /* 0x00000000ff007435 */ /* 0x000fd600000001ff */
.L_x_627:
[----:B-12---:R-:W0:Y:S01]  /*0400*/  S2R R160, SR_CTAID.X ;  /* 0x0000000000a07919 */ /* 0x006e220000002500 */
[----:B------:R-:W1:Y:S01]  /*0410*/  LDC.64 R172, c[0x0][0x220] ;  /* 0x00008800ffac7b82 */ /* 0x000e620000000a00 */
[----:B------:R-:W-:Y:S01]  /*0420*/  IMAD R242, R2, 0x1400, RZ ;  /* 0x0000140002f27824 */ /* 0x000fe200078e02ff */
[----:B------:R-:W2:Y:S01]  /*0430*/  S2R R244, SR_TID.X ;  /* 0x0000000000f47919 */ /* 0x000ea20000002100 */
[----:B0-----:R-:W-:Y:S02]  /*0440*/  LOP3.LUT R160, R160, 0x1, RZ, 0xc0, !PT ;  /* 0x00000001a0a07812 */ /* 0x001fe400078ec0ff */
[----:B--2---:R-:W-:Y:S02]  /*0450*/  LOP3.LUT R245, R244, 0x1f, RZ, 0xc0, !PT ;  /* 0x0000001ff4f57812 */ /* 0x004fe400078ec0ff */
[----:B------:R-:W-:-:S04]  /*0460*/  SHF.L.U32 R160, R160, 0x7, RZ ;  /* 0x00000007a0a07819 */ /* 0x000fc800000006ff */
        /* <DEDUP_REMOVED lines=55> */
[----:B------:R-:W-:-:S05]  /*07e0*/  IMAD.WIDE.U32 R160, R249, 0x10, R172 ;  /* 0x00000010f9a07825 */ /* 0x000fca00078e00ac */
[----:B------:R1:W4:Y:S01]  /*07f0*/  LDG.E.128 R164, desc[UR6][R160.64] ;  /* 0x00000006a0a47981 */ /* 0x000322000c1e1d00 */
[----:B------:R-:W-:-:S05]  /*0800*/  IADD3 R240, R242, 0x1200, RZ ;  /* 0x00001200f2f07810 */ /* 0x000fca0007ffe0ff */
[----:B-1----:R-:W-:Y:S01]  /*0810*/  IMAD.WIDE.U32 R160, R240, 0x10, R172 ;  /* 0x00000010f0a07825 */ /* 0x002fe200078e00ac */
[----:B------:R-:W-:-:S05]  /*0820*/  IADD3 R174, R242, 0x1300, RZ ;  /* 0x00001300f2ae7810 */ /* 0x000fca0007ffe0ff */
[----:B0-----:R-:W4:Y:S01]  /*0830*/  LDG.E.128 R160, desc[UR6][R160.64] ;  /* 0x00000006a0a07981 */ /* 0x001f22000c1e1d00 */
        /* <DEDUP_REMOVED lines=83> */
[----:B------:R-:W-:-:S03]  /*0d70*/  UMOV UR4, 0xffffffff ;  /* 0xffffffff00047882 */ /* 0x000fc60000000000 */
[----:B------:R-:W-:Y:S01]  /*0d80*/  FADD.FTZ R241, R174, R3 ;  /* 0x00000003aef17221 */ /* 0x000fe20000010000 */
[----:B------:R-:W-:Y:S02]  /*0d90*/  LOP3.LUT R3, R244, 0x7fffffc, RZ, 0xc0, !PT ;  /* 0x07fffffcf4037812 */ /* 0x000fe400078ec0ff */
[----:B------:R-:W-:Y:S01]  /*0da0*/  ISETP.NE.AND P1, PT, R245, RZ, PT ;  /* 0x000000fff500720c */ /* 0x000fe20003f25270 */
[----:B------:R-:W-:Y:S01]  /*0db0*/  FADD.FTZ R241, R175, R241 ;  /* 0x000000f1aff17221 */ /* 0x000fe20000010000 */
[----:B------:R-:W-:Y:S01]  /*0dc0*/  @!P0 IADD3 R3, R3, 0x4, RZ ;  /* 0x0000000403038810 */ /* 0x000fe20007ffe0ff */
[----:B------:R-:W-:Y:S10]  /*0dd0*/  BRA.DIV UR4, `(.L_x_624) ;  /* 0x0000002a04787947 */ /* 0x000ff4000b800000 */
        /* <DEDUP_REMOVED lines=180> */
.L_x_638:
[----:B------:R-:W2:Y:S01]  /*1920*/  S2R R246, SR_TID.X ;  /* 0x0000000000f67919 */ /* 0x000ea20000002100 */
[----:B-1----:R-:W-:Y:S01]  /*1930*/  FADD.FTZ R245, R241, R245 ;  /* 0x000000f5f1f57221 */ /* 0x002fe20000010000 */
[----:B------:R-:W-:Y:S05]  /*1940*/  WARPSYNC.ALL ;  /* 0x0000000000007948 */ /* 0x000fea0003800000 */
[----:B0-----:R-:W0:Y:S01]  /*1950*/  @!P1 S2R R241, SR_CgaCtaId ;  /* 0x0000000000f19919 */ /* 0x001e220000008800 */
[----:B--2---:R-:W-:Y:S02]  /*1960*/  SHF.R.U32.HI R247, RZ, 0x5, R246 ;  /* 0x00000005fff77819 */ /* 0x004fe400000116f6 */
[----:B------:R-:W-:-:S02]  /*1970*/  @!P1 MOV R246, 0x400 ;  /* 0x0000040000f69802 */ /* 0x000fc40000000f00 */
[----:B------:R-:W-:Y:S02]  /*1980*/  LOP3.LUT R247, R247, 0x3, RZ, 0xc0, !PT ;  /* 0x00000003f7f77812 */ /* 0x000fe400078ec0ff */
[----:B0-----:R-:W-:Y:S02]  /*1990*/  @!P1 LEA R241, R241, R246, 0x18 ;  /* 0x000000f6f1f19211 */ /* 0x001fe400078ec0ff */
[----:B------:R-:W-:-:S04]  /*19a0*/  @!P1 IADD3 R246, R3, R247, RZ ;  /* 0x000000f703f69210 */ /* 0x000fc80007ffe0ff */
[----:B------:R-:W-:Y:S02]  /*19b0*/  @!P1 LEA R241, R246, R241, 0x3 ;  /* 0x000000f1f6f19211 */ /* 0x000fe400078e18ff */
[----:B------:R-:W0:Y:S03]  /*19c0*/  S2R R246, SR_TID.X ;  /* 0x0000000000f67919 */ /* 0x000e260000002100 */
[----:B------:R1:W-:Y:S01]  /*19d0*/  @!P1 STS.64 [R241], R244 ;  /* 0x000000f4f1009388 */ /* 0x0003e20000000a00 */
[----:B0-----:R-:W-:-:S04]  /*19e0*/  LOP3.LUT R246, R246, 0x1f, RZ, 0xc0, !PT ;  /* 0x0000001ff6f67812 */ /* 0x001fc800078ec0ff */
[----:B------:R-:W-:-:S13]  /*19f0*/  ISETP.GT.U32.AND P1, PT, R246, 0x3, PT ;  /* 0x00000003f600780c */ /* 0x000fda0003f24070 */
[----:B-1----:R-:W0:Y:S01]  /*1a00*/  @!P1 S2R R241, SR_CgaCtaId ;  /* 0x0000000000f19919 */ /* 0x002e220000008800 */
[----:B------:R-:W-:Y:S01]  /*1a10*/  @!P1 MOV R244, 0x400 ;  /* 0x0000040000f49802 */ /* 0x000fe20000000f00 */
[----:B------:R-:W-:Y:S01]  /*1a20*/  ULDC UR5, c[0x0][0x210] ;  /* 0x0000840000057ab9 */ /* 0x000fe20000000800 */
[----:B------:R-:W-:Y:S01]  /*1a30*/  @!P1 IADD3 R3, R246, R3, RZ ;  /* 0x00000003f6039210 */ /* 0x000fe20007ffe0ff */
[----:B-----5:R1:W-:Y:S01]  /*1a40*/  STL [R1+0x24], R4 ;  /* 0x0000240401007387 */ /* 0x0203e20000100800 */
[----:B------:R-:W-:-:S03]  /*1a50*/  USHF.L.U32 UR4, UR5, 0x1, URZ ;  /* 0x0000000105047899 */ /* 0x000fc6000800063f */
[----:B------:R-:W-:Y:S01]  /*1a60*/  STL [R1+0x20], R2 ;  /* 0x0000200201007387 */ /* 0x000fe20000100800 */
[----:B-1----:R-:W1:Y:S01]  /*1a70*/  S2R R4, SR_TID.X ;  /* 0x0000000000047919 */ /* 0x002e620000002100 */
[----:B0-----:R-:W-:Y:S02]  /*1a80*/  @!P1 LEA R241, R241, R244, 0x18 ;  /* 0x000000f4f1f19211 */ /* 0x001fe400078ec0ff */
[----:B------:R-:W-:Y:S02]  /*1a90*/  CS2R R244, SRZ ;  /* 0x0000000000f47805 */ /* 0x000fe4000001ff00 */
[----:B------:R-:W-:Y:S01]  /*1aa0*/  @!P1 LEA R3, R3, R241, 0x3 ;  /* 0x000000f103039211 */ /* 0x000fe200078e18ff */
[----:B------:R-:W-:Y:S01]  /*1ab0*/  BAR.SYNC.DEFER_BLOCKING 0x0 ;  /* 0x0000000000007b1d */ /* 0x000fe20000010000 */
[----:B------:R-:W-:Y:S02]  /*1ac0*/  MOV R241, RZ ;  /* 0x000000ff00f17202 */ /* 0x000fe40000000f00 */
[----:B------:R-:W-:-:S03]  /*1ad0*/  @!P1 MOV R241, 0x45200000 ;  /* 0x4520000000f19802 */ /* 0x000fc60000000f00 */
[----:B------:R-:W0:Y:S01]  /*1ae0*/  @!P1 LDS.64 R244, [R3] ;  /* 0x0000000003f49984 */ /* 0x000e220000000a00 */
[----:B-1----:R-:W-:-:S03]  /*1af0*/  LOP3.LUT P1, RZ, R247, 0x1f, R4, 0xf8, !PT ;  /* 0x0000001ff7ff7812 */ /* 0x002fc6000782f804 */
        /* <DEDUP_REMOVED lines=10> */
[----:B------:R-:W-:Y:S01]  /*1ba0*/  FMUL.FTZ R247, R3, R247 ;  /* 0x000000f703f77220 */ /* 0x000fe20000410000 */
[----:B-1----:R-:W-:-:S05]  /*1bb0*/  FMUL.FTZ R246, R2, R246 ;  /* 0x000000f602f67220 */ /* 0x002fca0000410000 */
[----:B------:R-:W1:Y:S01]  /*1bc0*/  SHFL.DOWN PT, R3, R246, 0x1, 0x1f ;  /* 0x08201f00f6037f89 */ /* 0x000e6200000e0000 */
[----:B0-----:R-:W-:-:S03]  /*1bd0*/  FADD.FTZ R241, R241, R245 ;  /* 0x000000f5f1f17221 */ /* 0x001fc60000010000 */
[----:B------:R-:W0:Y:S01]  /*1be0*/  SHFL.DOWN PT, R245, R244, 0x1, 0x1f ;  /* 0x08201f00f4f57f89 */ /* 0x000e2200000e0000 */
[----:B------:R-:W-:Y:S01]  /*1bf0*/  FFMA.FTZ R241, R2, R247, R241 ;  /* 0x000000f702f17223 */ /* 0x000fe200000100f1 */
[----:B-1----:R-:W-:Y:S01]  /*1c00*/  FADD.FTZ R247, R246, -R3 ;  /* 0x80000003f6f77221 */ /* 0x002fe20000010000 */
[----:B0-----:R-:W-:-:S03]  /*1c10*/  FMUL.FTZ R2, R245, R3 ;  /* 0x00000003f5027220 */ /* 0x001fc60000410000 */
[----:B------:R-:W-:Y:S01]  /*1c20*/  FMUL.FTZ R3, R247, R247 ;  /* 0x000000f7f7037220 */ /* 0x000fe20000410000 */
[C---:B------:R-:W-:Y:S01]  /*1c30*/  FADD.FTZ R4, R244.reuse, R245 ;  /* 0x000000f5f4047221 */ /* 0x040fe20000010000 */
[C---:B------:R-:W-:Y:S02]  /*1c40*/  FFMA.FTZ R2, R244.reuse, R246, R2 ;  /* 0x000000f6f4027223 */ /* 0x040fe40000010002 */
[----:B------:R-:W-:Y:S01]  /*1c50*/  FMUL.FTZ R3, R244, R3 ;  /* 0x00000003f4037220 */ /* 0x000fe20000410000 */
[----:B------:R-:W0:Y:S03]  /*1c60*/  S2R R246, SR_CTAID.X ;  /* 0x0000000000f67919 */ /* 0x000e260000002500 */
[----:B------:R-:W-:Y:S01]  /*1c70*/  FMUL.FTZ R247, R245, R3 ;  /* 0x00000003f5f77220 */ /* 0x000fe20000410000 */
[----:B------:R-:W-:Y:S01]  /*1c80*/  LOP3.LUT R3, R0, 0x1, RZ, 0xc0, !PT ;  /* 0x0000000100037812 */ /* 0x000fe200078ec0ff */
[----:B------:R-:W1:Y:S03]  /*1c90*/  S2R R244, SR_TID.X ;  /* 0x0000000000f47919 */ /* 0x000e660000002100 */
[----:B------:R-:W-:-:S02]  /*1ca0*/  IADD3 R245, -R3, RZ, RZ ;  /* 0x000000ff03f57210 */ /* 0x000fc40007ffe1ff */
[----:B------:R-:W2:Y:S01]  /*1cb0*/  S2R R3, SR_CTAID.X ;  /* 0x0000000000037919 */ /* 0x000ea20000002500 */
[----:B0-----:R-:W-:Y:S02]  /*1cc0*/  LOP3.LUT R246, R246, 0x1, RZ, 0xc0, !PT ;  /* 0x00000001f6f67812 */ /* 0x001fe400078ec0ff */
[----:B--2---:R-:W-:-:S04]  /*1cd0*/  SHF.R.U32.HI R3, RZ, 0x1, R3 ;  /* 0x00000001ff037819 */ /* 0x004fc80000011603 */
[----:B-1----:R-:W-:Y:S02]  /*1ce0*/  LEA.HI R244, R244, R3, RZ, 0x19 ;  /* 0x00000003f4f47211 */ /* 0x002fe400078fc8ff */
[----:B------:R-:W-:-:S04]  /*1cf0*/  LOP3.LUT R3, R245, UR4, RZ, 0xc0, !PT ;  /* 0x00000004f5037c12 */ /* 0x000fc8000f8ec0ff */
[----:B------:R-:W-:Y:S02]  /*1d00*/  LEA R3, P2, R244, R3, 0x1 ;  /* 0x00000003f4037211 */ /* 0x000fe400078408ff */
[----:B------:R-:W0:Y:S03]  /*1d10*/  @!P1 LDC.64 R244, c[0x0][0x250] ;  /* 0x00009400fff49b82 */ /* 0x000e260000000a00 */
[----:B------:R1:W-:Y:S02]  /*1d20*/  STL [R1+0x4], R3 ;  /* 0x0000040301007387 */ /* 0x0003e40000100800 */
[----:B-1----:R-:W-:Y:S02]  /*1d30*/  @!P1 IADD3 R3, P3, R246, R3, RZ ;  /* 0x00000003f6039210 */ /* 0x002fe40007f7e0ff */
[----:B------:R-:W-:-:S05]  /*1d40*/  IADD3.X R246, RZ, RZ, RZ, P2, !PT ;  /* 0x000000fffff67210 */ /* 0x000fca00017fe4ff */
[----:B------:R1:W-:Y:S01]  /*1d50*/  STL [R1+0x8], R246 ;  /* 0x000008f601007387 */ /* 0x0003e20000100800 */
[----:B0-----:R-:W-:Y:S02]  /*1d60*/  @!P1 LEA R244, P2, R3, R244, 0x3 ;  /* 0x000000f403f49211 */ /* 0x001fe400078418ff */
[----:B-1----:R-:W-:-:S04]  /*1d70*/  @!P1 IADD3.X R246, RZ, R246, RZ, P3, !PT ;  /* 0x000000f6fff69210 */ /* 0x002fc80001ffe4ff */
[----:B------:R-:W-:Y:S02]  /*1d80*/  @!P1 LEA.HI.X R245, R3, R245, R246, 0x3, P2 ;  /* 0x000000f503f59211 */ /* 0x000fe400010f1cf6 */
[----:B------:R-:W0:Y:S01]  /*1d90*/  SHFL.DOWN PT, R246, R241, 0x1, 0x1f ;  /* 0x08201f00f1f67f89 */ /* 0x000e2200000e0000 */
[----:B------:R1:W2:Y:S03]  /*1da0*/  MUFU.RCP R3, R4 ;  /* 0x0000000400037308 */ /* 0x0002a60000001000 */
[----:B-1----:R1:W5:Y:S01]  /*1db0*/  LDL.LU R4, [R1+0x24] ;  /* 0x0000240001047983 */ /* 0x0023620000300800 */
[----:B0-----:R-:W-:-:S04]  /*1dc0*/  FADD.FTZ R241, R241, R246 ;  /* 0x000000f6f1f17221 */ /* 0x001fc80000010000 */
[C---:B--2---:R-:W-:Y:S01]  /*1dd0*/  FFMA.FTZ R241, R3.reuse, R247, R241 ;  /* 0x000000f703f17223 */ /* 0x044fe200000100f1 */
[----:B------:R-:W-:Y:S02]  /*1de0*/  FMUL.FTZ R3, R3, R2 ;  /* 0x0000000203037220 */ /* 0x000fe40000410000 */
[----:B------:R1:W5:Y:S04]  /*1df0*/  LDL.LU R2, [R1+0x20] ;  /* 0x0000200001027983 */ /* 0x0003680000300800 */
[----:B------:R0:W-:Y:S04]  /*1e00*/  SHFL.IDX PT, R246, R3, RZ, 0x1f ;  /* 0x00001fff03f67589 */ /* 0x0001e800000e0000 */
[----:B------:R-:W2:Y:S01]  /*1e10*/  SHFL.IDX PT, R247, R241, RZ, 0x1f ;  /* 0x00001ffff1f77589 */ /* 0x000ea200000e0000 */
[----:B0-----:R-:W0:Y:S03]  /*1e20*/  S2R R3, SR_TID.X ;  /* 0x0000000000037919 */ /* 0x001e260000002100 */
[----:B--2---:R1:W-:Y:S01]  /*1e30*/  @!P1 STG.E.64 desc[UR6][R244.64], R246 ;  /* 0x000000f6f4009986 */ /* 0x0043e2000c101b06 */
[----:B0-----:R-:W-:-:S13]  /*1e40*/  ISETP.NE.AND P1, PT, R3, RZ, PT ;  /* 0x000000ff0300720c */ /* 0x001fda0003f25270 */
[----:B-1----:R-:W-:Y:S05]  /*1e50*/  @P1 BRA `(.L_x_625) ;  /* 0x00000000005c1947 */ /* 0x002fea0003800000 */
[----:B------:R-:W0:Y:S01]  /*1e60*/  S2R R3, SR_CTAID.X ;  /* 0x0000000000037919 */ /* 0x000e220000002500 */
[----:B------:R-:W-:Y:S01]  /*1e70*/  LOP3.LUT R241, R0, 0x1, RZ, 0xc0, !PT ;  /* 0x0000000100f17812 */ /* 0x000fe200078ec0ff */
[----:B------:R-:W-:-:S03]  /*1e80*/  ULDC.64 UR8, c[0x0][0x258] ;  /* 0x0000960000087ab9 */ /* 0x000fc60000000a00 */
[----:B------:R-:W-:-:S04]  /*1e90*/  IADD3 R241, -R241, RZ, RZ ;  /* 0x000000fff1f17210 */ /* 0x000fc80007ffe1ff */
[----:B------:R-:W-:Y:S02]  /*1ea0*/  LOP3.LUT R241, R241, UR5, RZ, 0xc0, !PT ;  /* 0x00000005f1f17c12 */ /* 0x000fe4000f8ec0ff */
        /* <DEDUP_REMOVED lines=12> */
[----:B0-----:R-:W-:-:S07]  /*1f70*/  LOP3.LUT R3, R0, 0x2, RZ, 0xc, !PT ;  /* 0x0000000200037812 */ /* 0x001fce00078e0cff */
.L_x_626:
[----:B------:R-:W2:Y:S04]  /*1f80*/  LDG.E.STRONG.GPU R241, desc[UR6][R244.64] ;  /* 0x00000006f4f17981 */ /* 0x000ea8000c1ef900 */
[----:B--2---:R-:W-:Y:S01]  /*1f90*/  CCTL.IVALL ;  /* 0x00000000ff00798f */ /* 0x004fe20002000000 */
[----:B------:R-:W-:Y:S05]  /*1fa0*/  YIELD ;  /* 0x0000000000007946 */ /* 0x000fea0003800000 */
[----:B------:R-:W-:-:S13]  /*1fb0*/  ISETP.NE.AND P1, PT, R241, R3, PT ;  /* 0x00000003f100720c */ /* 0x000fda0003f25270 */
[----:B------:R-:W-:Y:S05]  /*1fc0*/  @P1 BRA `(.L_x_626) ;  /* 0xfffffffc00ec1947 */ /* 0x000fea000383ffff */
.L_x_625:
[----:B------:R-:W0:Y:S01]  /*1fd0*/  S2R R241, SR_TID.X ;  /* 0x0000000000f17919 */ /* 0x000e220000002100 */
[----:B------:R-:W2:Y:S01]  /*1fe0*/  LDL.LU R247, [R1+0x4] ;  /* 0x0000040001f77983 */ /* 0x000ea20000300800 */
[----:B0-----:R-:W-:-:S03]  /*1ff0*/  LOP3.LUT R246, R241, 0x1f, RZ, 0xc0, !PT ;  /* 0x0000001ff1f67812 */ /* 0x001fc600078ec0ff */
[----:B------:R-:W3:Y:S01]  /*2000*/  LDL.LU R241, [R1+0x8] ;  /* 0x0000080001f17983 */ /* 0x000ee20000300800 */
[----:B------:R-:W-:Y:S05]  /*2010*/  WARPSYNC.ALL ;  /* 0x0000000000007948 */ /* 0x000fea0003800000 */
[----:B------:R-:W-:Y:S01]  /*2020*/  BAR.SYNC.DEFER_BLOCKING 0x0 ;  /* 0x0000000000007b1d */ /* 0x000fe20000010000 */
[----:B------:R-:W-:-:S05]  /*2030*/  ISETP.GT.U32.AND P1, PT, R246, 0x1, PT ;  /* 0x00000001f600780c */ /* 0x000fca0003f24070 */
[----:B------:R-:W-:Y:S01]  /*2040*/  ULDC.64 UR8, c[0x0][0x228] ;  /* 0x00008a0000087ab9 */ /* 0x000fe20000000a00 */
[----:B------:R-:W-:Y:S01]  /*2050*/  ULDC UR4, c[0x0][0x214] ;  /* 0x0000850000047ab9 */ /* 0x000fe20000000800 */
[----:B------:R-:W-:Y:S04]  /*2060*/  STL [R1+0x24], R159 ;  /* 0x0000249f01007387 */ /* 0x000fe80000100800 */
[----:B------:R0:W-:Y:S02]  /*2070*/  STL [R1+0x20], R0 ;  /* 0x0000200001007387 */ /* 0x0001e40000100800 */
[----:B------:R-:W1:Y:S01]  /*2080*/  @!P1 LDC.64 R244, c[0x0][0x250] ;  /* 0x00009400fff49b82 */ /* 0x000e620000000a00 */
[----:B--2---:R-:W-:Y:S02]  /*2090*/  @!P1 IADD3 R3, P2, R246, R247, RZ ;  /* 0x000000f7f6039210 */ /* 0x004fe40007f5e0ff */
[----:B------:R-:W-:-:S02]  /*20a0*/  CS2R R246, SRZ ;  /* 0x0000000000f67805 */ /* 0x000fc4000001ff00 */
[----:B---3--:R-:W-:Y:S02]  /*20b0*/  @!P1 IADD3.X R241, RZ, R241, RZ, P2, !PT ;  /* 0x000000f1fff19210 */ /* 0x008fe400017fe4ff */
[----:B-1----:R-:W-:-:S04]  /*20c0*/  @!P1 LEA R244, P2, R3, R244, 0x3 ;  /* 0x000000f403f49211 */ /* 0x002fc800078418ff */
[----:B------:R-:W-:-:S05]  /*20d0*/  @!P1 LEA.HI.X R245, R3, R245, R241, 0x3, P2 ;  /* 0x000000f503f59211 */ /* 0x000fca00010f1cf1 */
[----:B------:R1:W2:Y:S01]  /*20e0*/  @!P1 LDG.E.64 R246, desc[UR6][R244.64] ;  /* 0x00000006f4f69981 */ /* 0x0002a2000c1e1b00 */
[----:B------:R-:W-:Y:S02]  /*20f0*/  MOV R3, RZ ;  /* 0x000000ff00037202 */ /* 0x000fe40000000f00 */
[----:B------:R-:W-:Y:S01]  /*2100*/  @!P1 MOV R3, 0x46200000 ;  /* 0x4620000000039802 */ /* 0x000fe20000000f00 */
[----:B0-----:R-:W0:Y:S04]  /*2110*/  S2R R0, SR_TID.X ;  /* 0x0000000000007919 */ /* 0x001e280000002100 */
[----:B------:R-:W1:Y:S02]  /*2120*/  SHFL.DOWN PT, R241, R3, 0x1, 0x1f ;  /* 0x08201f0003f17f89 */ /* 0x000e6400000e0000 */
[----:B-1----:R-:W-:-:S06]  /*2130*/  FADD.FTZ R245, R241, R3 ;  /* 0x00000003f1f57221 */ /* 0x002fcc0000010000 */
[----:B------:R-:W1:Y:S01]  /*2140*/  MUFU.RCP R245, R245 ;  /* 0x000000f500f57308 */ /* 0x000e620000001000 */
[----:B0-----:R-:W-:Y:S01]  /*2150*/  SHF.R.U32.HI R0, RZ, 0x5, R0 ;  /* 0x00000005ff007819 */ /* 0x001fe20000011600 */
[----:B--2---:R-:W0:Y:S02]  /*2160*/  SHFL.DOWN PT, R244, R247, 0x1, 0x1f ;  /* 0x08201f00f7f47f89 */ /* 0x004e2400000e0000 */
[----:B0-----:R-:W-:Y:S02]  /*2170*/  FADD.FTZ R159, R244, R247 ;  /* 0x000000f7f49f7221 */ /* 0x001fe40000010000 */
[----:B------:R-:W0:Y:S02]  /*2180*/  SHFL.DOWN PT, R244, R246, 0x1, 0x1f ;  /* 0x08201f00f6f47f89 */ /* 0x000e2400000e0000 */
[----:B0-----:R-:W-:-:S04]  /*2190*/  FADD.FTZ R247, -R244, R246 ;  /* 0x000000f6f4f77221 */ /* 0x001fc80000010100 */
[----:B------:R-:W-:-:S04]  /*21a0*/  FMUL.FTZ R247, R247, R247 ;  /* 0x000000f7f7f77220 */ /* 0x000fc80000410000 */
[----:B------:R-:W-:-:S04]  /*21b0*/  FMUL.FTZ R247, R247, R3 ;  /* 0x00000003f7f77220 */ /* 0x000fc80000410000 */
[C---:B------:R-:W-:Y:S01]  /*21c0*/  FMUL.FTZ R247, R241.reuse, R247 ;  /* 0x000000f7f1f77220 */ /* 0x040fe20000410000 */
[----:B------:R-:W-:Y:S02]  /*21d0*/  FMUL.FTZ R241, R241, R244 ;  /* 0x000000f4f1f17220 */ /* 0x000fe40000410000 */
[----:B------:R-:W0:Y:S01]  /*21e0*/  S2R R244, SR_TID.X ;  /* 0x0000000000f47919 */ /* 0x000e220000002100 */
[----:B-1----:R-:W-:Y:S01]  /*21f0*/  FFMA.FTZ R247, R245, R247, R159 ;  /* 0x000000f7f5f77223 */ /* 0x002fe2000001009f */
[----:B------:R-:W-:Y:S02]  /*2200*/  FFMA.FTZ R3, R3, R246, R241 ;  /* 0x000000f603037223 */ /* 0x000fe400000100f1 */
[----:B------:R-:W1:Y:S01]  /*2210*/  S2R R241, SR_CTAID.X ;  /* 0x0000000000f17919 */ /* 0x000e620000002500 */
[----:B------:R-:W2:Y:S01]  /*2220*/  LDC R246, c[0x0][0x260] ;  /* 0x00009800fff67b82 */ /* 0x000ea20000000800 */
[----:B0-----:R-:W-:Y:S01]  /*2230*/  LOP3.LUT R244, R244, 0x1f, RZ, 0xc0, !PT ;  /* 0x0000001ff4f47812 */ /* 0x001fe200078ec0ff */
[----:B------:R-:W3:Y:S03]  /*2240*/  LDL.LU R159, [R1+0x24] ;  /* 0x00002400019f7983 */ /* 0x000ee60000300800 */
[----:B-1----:R-:W-:-:S04]  /*2250*/  LOP3.LUT R241, R244, 0x1, R241, 0xf8, !PT ;  /* 0x00000001f4f17812 */ /* 0x002fc800078ef8f1 */
[----:B------:R-:W-:Y:S02]  /*2260*/  LOP3.LUT P1, RZ, R241, 0x3, R0, 0xf8, !PT ;  /* 0x00000003f1ff7812 */ /* 0x000fe4000782f800 */
[----:B------:R-:W2:Y:S01]  /*2270*/  SHFL.IDX PT, R241, R247, RZ, 0x1f ;  /* 0x00001ffff7f17589 */ /* 0x000ea200000e0000 */
[----:B------:R-:W-:-:S03]  /*2280*/  FMUL.FTZ R3, R245, R3 ;  /* 0x00000003f5037220 */ /* 0x000fc60000410000 */
[----:B------:R-:W4:Y:S04]  /*2290*/  LDL R0, [R1+0x10] ;  /* 0x0000100001007983 */ /* 0x000f280000100800 */
[----:B------:R-:W0:Y:S03]  /*22a0*/  SHFL.IDX PT, R3, R3, RZ, 0x1f ;  /* 0x00001fff03037589 */ /* 0x000e2600000e0000 */
[----:B------:R-:W1:Y:S01]  /*22b0*/  @!P1 LDC.64 R244, c[0x0][0x230] ;  /* 0x00008c00fff49b82 */ /* 0x000e620000000a00 */
[----:B--2---:R-:W-:-:S07]  /*22c0*/  FFMA.FTZ R241, R241, 4.8828125727595761418e-05, R246 ;  /* 0x384ccccdf1f17823 */ /* 0x004fce00000100f6 */
[----:B------:R-:W2:Y:S01]  /*22d0*/  @!P1 LDC.64 R246, c[0x0][0x238] ;  /* 0x00008e00fff69b82 */ /* 0x000ea20000000a00 */
[----:B------:R-:W2:Y:S01]  /*22e0*/  MUFU.RSQ R241, R241 ;  /* 0x000000f100f17308 */ /* 0x000ea20000001400 */
[----:B-1---5:R-:W-:-:S05]  /*22f0*/  @!P1 IMAD.WIDE R244, R2, 0x4, R244 ;  /* 0x0000000402f49825 */ /* 0x022fca00078e02f4 */
[----:B0-----:R2:W-:Y:S02]  /*2300*/  @!P1 STG.E desc[UR6][R244.64], R3 ;  /* 0x00000003f4009986 */ /* 0x0015e4000c101906 */
[----:B--2---:R-:W-:Y:S02]  /*2310*/  @!P1 IMAD.WIDE R244, R2, 0x4, R246 ;  /* 0x0000000402f49825 */ /* 0x004fe400078e02f6 */
[----:B------:R-:W2:Y:S04]  /*2320*/  LDL R247, [R1+0x14] ;  /* 0x0000140001f77983 */ /* 0x000ea80000100800 */
[----:B------:R0:W-:Y:S04]  /*2330*/  @!P1 STG.E desc[UR6][R244.64], R241 ;  /* 0x000000f1f4009986 */ /* 0x0001e8000c101906 */
[----:B0-----:R-:W3:Y:S04]  /*2340*/  LDL R244, [R1+0x18] ;  /* 0x0000180001f47983 */ /* 0x001ee80000100800 */
[----:B------:R-:W3:Y:S01]  /*2350*/  LDL R245, [R1+0x1c] ;  /* 0x00001c0001f57983 */ /* 0x000ee20000100800 */
        /* <DEDUP_REMOVED lines=34> */
[----:B------:R-:W-:Y:S01]  /*2580*/  FADD.FTZ R183, R183, -R3 ;  /* 0x80000003b7b77221 */ /* 0x000fe20000010000 */
[----:B----4-:R-:W-:-:S02]  /*2590*/  FFMA.FTZ R236, R0, R236, R80 ;  /* 0x000000ec00ec7223 */ /* 0x010fc40000010050 */
[----:B------:R-:W4:Y:S01]  /*25a0*/  LDL.LU R0, [R1+0x20] ;  /* 0x0000200001007983 */ /* 0x000f220000300800 */
[----:B--2---:R-:W-:Y:S02]  /*25b0*/  FFMA.FTZ R237, R247, R237, R81 ;  /* 0x000000edf7ed7223 */ /* 0x004fe40000010051 */
[----:B------:R-:W0:Y:S01]  /*25c0*/  LDC.64 R246, c[0x0][0x228] ;  /* 0x00008a00fff67b82 */ /* 0x000e220000000a00 */
[----:B---3--:R-:W-:Y:S01]  /*25d0*/  FFMA.FTZ R238, R244, R238, R82 ;  /* 0x000000eef4ee7223 */ /* 0x008fe20000010052 */
[----:B------:R-:W-:Y:S01]  /*25e0*/  FFMA.FTZ R239, R245, R239, R83 ;  /* 0x000000eff5ef7223 */ /* 0x000fe20000010053 */
[----:B0-----:R-:W-:-:S05]  /*25f0*/  IMAD.WIDE.U32 R244, R242, 0x10, R246 ;  /* 0x00000010f2f47825 */ /* 0x001fca00078e00f6 */
[----:B------:R0:W-:Y:S02]  /*2600*/  STG.E.128 desc[UR6][R244.64], R236 ;  /* 0x000000ecf4007986 */ /* 0x0001e4000c101d06 */
[----:B0-----:R-:W-:-:S04]  /*2610*/  LEA R236, P1, R243, UR8, 0x4 ;  /* 0x00000008f3ec7c11 */ /* 0x001fc8000f8220ff */
[----:B------:R-:W-:-:S05]  /*2620*/  LEA.HI.X R237, R243, UR9, RZ, 0x4, P1 ;  /* 0x00000009f3ed7c11 */ /* 0x000fca00088f24ff */
[----:B------:R0:W-:Y:S02]  /*2630*/  STG.E.128 desc[UR6][R236.64], R232 ;  /* 0x000000e8ec007986 */ /* 0x0001e4000c101d06 */
[C---:B0-----:R-:W-:Y:S01]  /*2640*/  LEA R232, P1, R248.reuse, UR8, 0x4 ;  /* 0x00000008f8e87c11 */ /* 0x041fe2000f8220ff */
[--C-:B------:R-:W-:Y:S01]  /*2650*/  FADD.FTZ R234, R225, -R3.reuse ;  /* 0x80000003e1ea7221 */ /* 0x100fe20000010000 */
[----:B------:R-:W-:Y:S02]  /*2660*/  FADD.FTZ R236, R227, -R3 ;  /* 0x80000003e3ec7221 */ /* 0x000fe40000010000 */
        /* <DEDUP_REMOVED lines=8> */
[----:B------:R-:W-:Y:S01]  /*26f0*/  FFMA.FTZ R226, R14, R235, R94 ;  /* 0x000000eb0ee27223 */ /* 0x000fe2000001005e */
[----:B------:R-:W-:Y:S01]  /*2700*/  FFMA.FTZ R227, R15, R236, R95 ;  /* 0x000000ec0fe37223 */ /* 0x000fe2000001005f */
[----:B------:R-:W2:Y:S01]  /*2710*/  LDL.LU R235, [R1+0xc] ;  /* 0x00000c0001eb7983 */ /* 0x000ea20000300800 */
[----:B0-----:R-:W-:-:S04]  /*2720*/  LEA R228, P1, R250, UR8, 0x4 ;  /* 0x00000008fae47c11 */ /* 0x001fc8000f8220ff */
[----:B------:R-:W-:-:S05]  /*2730*/  LEA.HI.X R229, R250, UR9, RZ, 0x4, P1 ;  /* 0x00000009fae57c11 */ /* 0x000fca00088f24ff */
[----:B------:R0:W-:Y:S02]  /*2740*/  STG.E.128 desc[UR6][R228.64], R224 ;  /* 0x000000e0e4007986 */ /* 0x0001e4000c101d06 */
[----:B0-----:R-:W-:Y:S01]  /*2750*/  FADD.FTZ R226, R161, -R3 ;  /* 0x80000003a1e27221 */ /* 0x001fe20000010000 */
[----:B------:R-:W-:-:S03]  /*2760*/  FMUL.FTZ R229, R241, R183 ;  /* 0x000000b7f1e57220 */ /* 0x000fc60000410000 */
[----:B------:R-:W-:Y:S02]  /*2770*/  FMUL.FTZ R183, R241, R226 ;  /* 0x000000e2f1b77220 */ /* 0x000fe40000410000 */
[----:B------:R-:W3:Y:S01]  /*2780*/  LDL.LU R226, [R1] ;  /* 0x0000000001e27983 */ /* 0x000ee20000300800 */
[----:B------:R-:W0:Y:S01]  /*2790*/  S2R R242, SR_CTAID.X ;  /* 0x0000000000f27919 */ /* 0x000e220000002500 */
[----:B------:R-:W1:Y:S01]  /*27a0*/  S2R R245, SR_TID.X ;  /* 0x0000000000f57919 */ /* 0x000e620000002100 */
[----:B0-----:R-:W-:Y:S02]  /*27b0*/  LOP3.LUT R230, R242, 0x1, RZ, 0xc0, !PT ;  /* 0x00000001f2e67812 */ /* 0x001fe400078ec0ff */
[----:B------:R-:W0:Y:S01]  /*27c0*/  S2R R242, SR_TID.X ;  /* 0x0000000000f27919 */ /* 0x000e220000002100 */
[----:B-1----:R-:W-:Y:S02]  /*27d0*/  LOP3.LUT R245, R245, 0x1f, RZ, 0xc0, !PT ;  /* 0x0000001ff5f57812 */ /* 0x002fe400078ec0ff */
[----:B------:R-:W-:Y:S01]  /*27e0*/  SHF.L.U32 R230, R230, 0x7, RZ ;  /* 0x00000007e6e67819 */ /* 0x000fe200000006ff */
[----:B------:R-:W-:-:S03]  /*27f0*/  IMAD R231, R2, 0x1400, RZ ;  /* 0x0000140002e77824 */ /* 0x000fc600078e02ff */
[----:B------:R-:W-:Y:S01]  /*2800*/  LOP3.LUT R230, R230, 0x80, R245, 0xe2, !PT ;  /* 0x00000080e6e67812 */ /* 0x000fe200078ee2f5 */
        /* <DEDUP_REMOVED lines=63> */
[C---:B------:R-:W-:Y:S01]  /*2c00*/  LEA R160, P1, R252.reuse, UR8, 0x4 ;  /* 0x00000008fca07c11 */ /* 0x040fe2000f8220ff */
[C---:B------:R-:W-:Y:S01]  /*2c10*/  FMUL.FTZ R175, R241.reuse, R188 ;  /* 0x000000bcf1af7220 */ /* 0x040fe20000410000 */
[C---:B------:R-:W-:Y:S01]  /*2c20*/  FMUL.FTZ R189, R241.reuse, R189 ;  /* 0x000000bdf1bd7220 */ /* 0x040fe20000410000 */
[C---:B------:R-:W-:Y:S01]  /*2c30*/  FMUL.FTZ R190, R241.reuse, R190 ;  /* 0x000000bef1be7220 */ /* 0x040fe20000410000 */
[----:B------:R-:W-:Y:S01]  /*2c40*/  FMUL.FTZ R191, R241, R191 ;  /* 0x000000bff1bf7220 */ /* 0x000fe20000410000 */
[----:B------:R-:W-:Y:S01]  /*2c50*/  LOP3.LUT R224, R231, R230, RZ, 0xfc, !PT ;  /* 0x000000e6e7e07212 */ /* 0x000fe200078efcff */
        /* <DEDUP_REMOVED lines=8> */
[----:B------:R-:W-:Y:S01]  /*2ce0*/  LEA.HI.X R161, R252, UR9, RZ, 0x4, P1 ;  /* 0x00000009fca17c11 */ /* 0x000fe200088f24ff */
[----:B------:R-:W-:Y:S01]  /*2cf0*/  FMUL.FTZ R231, R241, R187 ;  /* 0x000000bbf1e77220 */ /* 0x000fe20000410000 */
[----:B------:R-:W-:Y:S01]  /*2d00*/  FFMA.FTZ R165, R17, R189, R97 ;  /* 0x000000bd11a57223 */ /* 0x000fe20000010061 */
[----:B------:R-:W-:Y:S01]  /*2d10*/  FFMA.FTZ R164, R16, R175, R96 ;  /* 0x000000af10a47223 */ /* 0x000fe20000010060 */
[----:B------:R-:W-:Y:S01]  /*2d20*/  FFMA.FTZ R166, R18, R190, R98 ;  /* 0x000000be12a67223 */ /* 0x000fe20000010062 */
[----:B------:R-:W-:Y:S01]  /*2d30*/  FFMA.FTZ R167, R19, R191, R99 ;  /* 0x000000bf13a77223 */ /* 0x000fe20000010063 */
[C---:B------:R-:W-:Y:S01]  /*2d40*/  IADD3 R187, R224.reuse, 0x500, RZ ;  /* 0x00000500e0bb7810 */ /* 0x040fe20007ffe0ff */
[C---:B------:R-:W-:Y:S01]  /*2d50*/  FMUL.FTZ R188, R241.reuse, R220 ;  /* 0x000000dcf1bc7220 */ /* 0x040fe20000410000 */
[C---:B------:R-:W-:Y:S01]  /*2d60*/  FMUL.FTZ R221, R241.reuse, R221 ;  /* 0x000000ddf1dd7220 */ /* 0x040fe20000410000 */
[C---:B------:R-:W-:Y:S01]  /*2d70*/  FMUL.FTZ R222, R241.reuse, R222 ;  /* 0x000000def1de7220 */ /* 0x040fe20000410000 */
[----:B------:R-:W-:Y:S01]  /*2d80*/  FMUL.FTZ R223, R241, R223 ;  /* 0x000000dff1df7220 */ /* 0x000fe20000410000 */
[C---:B------:R-:W-:Y:S01]  /*2d90*/  IADD3 R175, R224.reuse, 0x600, RZ ;  /* 0x00000600e0af7810 */ /* 0x040fe20007ffe0ff */
[----:B------:R0:W-:Y:S01]  /*2da0*/  STG.E.128 desc[UR6][R160.64], R164 ;  /* 0x000000a4a0007986 */ /* 0x0001e2000c101d06 */
[----:B------:R-:W-:Y:S01]  /*2db0*/  IADD3 R189, R224, 0xa00, RZ ;  /* 0x00000a00e0bd7810 */ /* 0x000fe20007ffe0ff */
[----:B------:R-:W-:Y:S01]  /*2dc0*/  FFMA.FTZ R221, R21, R221, R101 ;  /* 0x000000dd15dd7223 */ /* 0x000fe20000010065 */
[----:B------:R-:W-:Y:S01]  /*2dd0*/  FFMA.FTZ R220, R20, R188, R100 ;  /* 0x000000bc14dc7223 */ /* 0x000fe20000010064 */
[----:B------:R-:W-:Y:S01]  /*2de0*/  FFMA.FTZ R222, R22, R222, R102 ;  /* 0x000000de16de7223 */ /* 0x000fe20000010066 */
[----:B------:R-:W-:Y:S01]  /*2df0*/  FFMA.FTZ R223, R23, R223, R103 ;  /* 0x000000df17df7223 */ /* 0x000fe20000010067 */
[----:B------:R-:W-:Y:S01]  /*2e00*/  FMUL.FTZ R230, R241, R182 ;  /* 0x000000b6f1e67220 */ /* 0x000fe20000410000 */
[----:B------:R-:W-:Y:S01]  /*2e10*/  LEA R188, P1, R175, UR8, 0x4 ;  /* 0x00000008afbc7c11 */ /* 0x000fe2000f8220ff */
[C---:B------:R-:W-:Y:S01]  /*2e20*/  FMUL.FTZ R182, R241.reuse, R225 ;  /* 0x000000e1f1b67220 */ /* 0x040fe20000410000 */
[C---:B------:R-:W-:Y:S01]  /*2e30*/  IADD3 R191, R224.reuse, 0x800, RZ ;  /* 0x00000800e0bf7810 */ /* 0x040fe20007ffe0ff */
[C---:B------:R-:W-:Y:S01]  /*2e40*/  FMUL.FTZ R232, R241.reuse, R186 ;  /* 0x000000baf1e87220 */ /* 0x040fe20000410000 */
[----:B------:R-:W-:Y:S01]  /*2e50*/  IADD3 R225, R224, 0x900, RZ ;  /* 0x00000900e0e17810 */ /* 0x000fe20007ffe0ff */
[C---:B------:R-:W-:Y:S01]  /*2e60*/  FMUL.FTZ R216, R241.reuse, R216 ;  /* 0x000000d8f1d87220 */ /* 0x040fe20000410000 */
[C---:B------:R-:W-:Y:S01]  /*2e70*/  FMUL.FTZ R217, R241.reuse, R217 ;  /* 0x000000d9f1d97220 */ /* 0x040fe20000410000 */
[----:B------:R-:W-:Y:S01]  /*2e80*/  FMUL.FTZ R218, R241, R218 ;  /* 0x000000daf1da7220 */ /* 0x000fe20000410000 */
[----:B0-----:R-:W-:-:S04]  /*2e90*/  IMAD.WIDE.U32 R166, R187, 0x10, R246 ;  /* 0x00000010bba67825 */ /* 0x001fc800078e00f6 */
[C---:B------:R-:W-:Y:S01]  /*2ea0*/  FMUL.FTZ R219, R241.reuse, R219 ;  /* 0x000000dbf1db7220 */ /* 0x040fe20000410000 */
[----:B------:R-:W-:Y:S01]  /*2eb0*/  IADD3 R186, R224, 0x700, RZ ;  /* 0x00000700e0ba7810 */ /* 0x000fe20007ffe0ff */
[----:B------:R-:W-:Y:S01]  /*2ec0*/  FMUL.FTZ R212, R241, R212 ;  /* 0x000000d4f1d47220 */ /* 0x000fe20000410000 */
[----:B------:R-:W-:-:S04]  /*2ed0*/  IMAD.WIDE.U32 R164, R189, 0x10, R246 ;  /* 0x00000010bda47825 */ /* 0x000fc800078e00f6 */
[C---:B------:R-:W-:Y:S01]  /*2ee0*/  FMUL.FTZ R213, R241.reuse, R213 ;  /* 0x000000d5f1d57220 */ /* 0x040fe20000410000 */
[C---:B------:R-:W-:Y:S01]  /*2ef0*/  FMUL.FTZ R214, R241.reuse, R214 ;  /* 0x000000d6f1d67220 */ /* 0x040fe20000410000 */
[----:B------:R-:W-:Y:S01]  /*2f00*/  FMUL.FTZ R215, R241, R215 ;  /* 0x000000d7f1d77220 */ /* 0x000fe20000410000 */
[----:B------:R0:W-:Y:S01]  /*2f10*/  STG.E.128 desc[UR6][R166.64], R220 ;  /* 0x000000dca6007986 */ /* 0x0001e2000c101d06 */
[----:B------:R-:W-:Y:S01]  /*2f20*/  LEA.HI.X R189, R175, UR9, RZ, 0x4, P1 ;  /* 0x00000009afbd7c11 */ /* 0x000fe200088f24ff */
        /* <DEDUP_REMOVED lines=15> */
[----:B0-----:R-:W-:Y:S01]  /*3020*/  LEA R166, P1, R191, UR8, 0x4 ;  /* 0x00000008bfa67c11 */ /* 0x001fe2000f8220ff */
[----:B------:R-:W-:Y:S01]  /*3030*/  FFMA.FTZ R218, R26, R218, R106 ;  /* 0x000000da1ada7223 */ /* 0x000fe2000001006a */
[----:B------:R-:W-:Y:S01]  /*3040*/  FFMA.FTZ R219, R27, R219, R107 ;  /* 0x000000db1bdb7223 */ /* 0x000fe2000001006b */
[----:B------:R-:W-:-:S04]  /*3050*/  IMAD.WIDE.U32 R186, R186, 0x10, R246 ;  /* 0x00000010baba7825 */ /* 0x000fc800078e00f6 */
        /* <DEDUP_REMOVED lines=14> */
[----:B------:R-:W-:Y:S01]  /*3140*/  FFMA.FTZ R201, R41, R201, R121 ;  /* 0x000000c929c97223 */ /* 0x000fe20000010079 */
[----:B------:R-:W-:Y:S01]  /*3150*/  FFMA.FTZ R200, R40, R200, R120 ;  /* 0x000000c828c87223 */ /* 0x000fe20000010078 */
[----:B------:R-:W-:Y:S01]  /*3160*/  FFMA.FTZ R202, R42, R202, R122 ;  /* 0x000000ca2aca7223 */ /* 0x000fe2000001007a */
[----:B------:R-:W-:Y:S01]  /*3170*/  FFMA.FTZ R203, R43, R203, R123 ;  /* 0x000000cb2bcb7223 */ /* 0x000fe2000001007b */
[----:B------:R-:W-:Y:S01]  /*3180*/  STG.E.128 desc[UR6][R188.64], R216 ;  /* 0x000000d8bc007986 */ /* 0x000fe2000c101d06 */
[----:B------:R-:W-:-:S03]  /*3190*/  IADD3 R175, R224, 0xb00, RZ ;  /* 0x00000b00e0af7810 */ /* 0x000fc60007ffe0ff */
[----:B------:R0:W-:Y:S01]  /*31a0*/  STG.E.128 desc[UR6][R186.64], R212 ;  /* 0x000000d4ba007986 */ /* 0x0001e2000c101d06 */
[----:B------:R-:W-:-:S03]  /*31b0*/  FMUL.FTZ R196, R241, R196 ;  /* 0x000000c4f1c47220 */ /* 0x000fc60000410000 */
[----:B------:R1:W-:Y:S01]  /*31c0*/  STG.E.128 desc[UR6][R166.64], R208 ;  /* 0x000000d0a6007986 */ /* 0x0003e2000c101d06 */
[C---:B------:R-:W-:Y:S01]  /*31d0*/  FMUL.FTZ R197, R241.reuse, R197 ;  /* 0x000000c5f1c57220 */ /* 0x040fe20000410000 */
[C---:B------:R-:W-:Y:S02]  /*31e0*/  FMUL.FTZ R198, R241.reuse, R198 ;  /* 0x000000c6f1c67220 */ /* 0x040fe40000410000 */
[----:B------:R-:W-:Y:S01]  /*31f0*/  STG.E.128 desc[UR6][R190.64], R204 ;  /* 0x000000ccbe007986 */ /* 0x000fe2000c101d06 */
[C---:B------:R-:W-:Y:S01]  /*3200*/  FMUL.FTZ R199, R241.reuse, R199 ;  /* 0x000000c7f1c77220 */ /* 0x040fe20000410000 */
[C---:B------:R-:W-:Y:S02]  /*3210*/  FMUL.FTZ R192, R241.reuse, R192 ;  /* 0x000000c0f1c07220 */ /* 0x040fe40000410000 */
[----:B------:R4:W-:Y:S01]  /*3220*/  STG.E.128 desc[UR6][R164.64], R200 ;  /* 0x000000c8a4007986 */ /* 0x0009e2000c101d06 */
[C---:B------:R-:W-:Y:S01]  /*3230*/  FMUL.FTZ R193, R241.reuse, R193 ;  /* 0x000000c1f1c17220 */ /* 0x040fe20000410000 */
[C---:B------:R-:W-:Y:S01]  /*3240*/  FMUL.FTZ R194, R241.reuse, R194 ;  /* 0x000000c2f1c27220 */ /* 0x040fe20000410000 */
[C---:B0-----:R-:W-:Y:S01]  /*3250*/  IADD3 R186, R224.reuse, 0xc00, RZ ;  /* 0x00000c00e0ba7810 */ /* 0x041fe20007ffe0ff */
[----:B------:R-:W-:Y:S01]  /*3260*/  FMUL.FTZ R195, R241, R195 ;  /* 0x000000c3f1c37220 */ /* 0x000fe20000410000 */
[----:B------:R-:W-:-:S02]  /*3270*/  IADD3 R187, R224, 0xd00, RZ ;  /* 0x00000d00e0bb7810 */ /* 0x000fc40007ffe0ff */
[----:B-1----:R-:W-:Y:S01]  /*3280*/  LEA R166, P2, R186, UR8, 0x4 ;  /* 0x00000008baa67c11 */ /* 0x002fe2000f8420ff */
[----:B------:R-:W-:Y:S01]  /*3290*/  FFMA.FTZ R197, R45, R197, R125 ;  /* 0x000000c52dc57223 */ /* 0x000fe2000001007d */
[----:B------:R-:W-:Y:S01]  /*32a0*/  FFMA.FTZ R196, R44, R196, R124 ;  /* 0x000000c42cc47223 */ /* 0x000fe2000001007c */
[----:B------:R-:W-:Y:S01]  /*32b0*/  FFMA.FTZ R198, R46, R198, R126 ;  /* 0x000000c62ec67223 */ /* 0x000fe2000001007e */
[----:B------:R-:W-:Y:S01]  /*32c0*/  FFMA.FTZ R199, R47, R199, R127 ;  /* 0x000000c72fc77223 */ /* 0x000fe2000001007f */
[----:B----4-:R-:W-:Y:S01]  /*32d0*/  LEA R164, P1, R175, UR8, 0x4 ;  /* 0x00000008afa47c11 */ /* 0x010fe2000f8220ff */
[----:B------:R-:W-:Y:S01]  /*32e0*/  FFMA.FTZ R193, R49, R193, R129 ;  /* 0x000000c131c17223 */ /* 0x000fe20000010081 */
[----:B------:R-:W-:Y:S01]  /*32f0*/  IADD3 R224, R224, 0xe00, RZ ;  /* 0x00000e00e0e07810 */ /* 0x000fe20007ffe0ff */
[----:B------:R-:W-:Y:S01]  /*3300*/  FFMA.FTZ R192, R48, R192, R128 ;  /* 0x000000c030c07223 */ /* 0x000fe20000010080 */
[----:B------:R-:W-:Y:S01]  /*3310*/  LEA.HI.X R165, R175, UR9, RZ, 0x4, P1 ;  /* 0x00000009afa57c11 */ /* 0x000fe200088f24ff */
[----:B------:R-:W-:Y:S01]  /*3320*/  FFMA.FTZ R194, R50, R194, R130 ;  /* 0x000000c232c27223 */ /* 0x000fe20000010082 */
[----:B------:R-:W-:Y:S01]  /*3330*/  LEA.HI.X R167, R186, UR9, RZ, 0x4, P2 ;  /* 0x00000009baa77c11 */ /* 0x000fe200090f24ff */
[----:B------:R-:W-:Y:S01]  /*3340*/  FFMA.FTZ R195, R51, R195, R131 ;  /* 0x000000c333c37223 */ /* 0x000fe20000010083 */
[----:B------:R-:W-:Y:S01]  /*3350*/  LEA R200, P3, R187, UR8, 0x4 ;  /* 0x00000008bbc87c11 */ /* 0x000fe2000f8620ff */
[C---:B------:R-:W-:Y:S01]  /*3360*/  FMUL.FTZ R184, R241.reuse, R184 ;  /* 0x000000b8f1b87220 */ /* 0x040fe20000410000 */
[C---:B------:R-:W-:Y:S01]  /*3370*/  FMUL.FTZ R185, R241.reuse, R185 ;  /* 0x000000b9f1b97220 */ /* 0x040fe20000410000 */
[C---:B------:R-:W-:Y:S01]  /*3380*/  FMUL.FTZ R181, R241.reuse, R181 ;  /* 0x000000b5f1b57220 */ /* 0x040fe20000410000 */
[----:B------:R-:W-:Y:S01]  /*3390*/  LEA R202, P4, R224, UR8, 0x4 ;  /* 0x00000008e0ca7c11 */ /* 0x000fe2000f8820ff */
[----:B------:R0:W-:Y:S01]  /*33a0*/  STG.E.128 desc[UR6][R164.64], R196 ;  /* 0x000000c4a4007986 */ /* 0x0001e2000c101d06 */
[----:B------:R-:W-:Y:S01]  /*33b0*/  FMUL.FTZ R177, R241, R177 ;  /* 0x000000b1f1b17220 */ /* 0x000fe20000410000 */
[----:B------:R-:W-:Y:S01]  /*33c0*/  LEA.HI.X R201, R187, UR9, RZ, 0x4, P3 ;  /* 0x00000009bbc97c11 */ /* 0x000fe200098f24ff */
[----:B------:R-:W-:Y:S01]  /*33d0*/  FFMA.FTZ R185, R53, R185, R133 ;  /* 0x000000b935b97223 */ /* 0x000fe20000010085 */
[----:B------:R1:W-:Y:S01]  /*33e0*/  STG.E.128 desc[UR6][R166.64], R192 ;  /* 0x000000c0a6007986 */ /* 0x0003e2000c101d06 */
[----:B------:R-:W-:Y:S01]  /*33f0*/  FFMA.FTZ R184, R52, R184, R132 ;  /* 0x000000b834b87223 */ /* 0x000fe20000010084 */
[----:B------:R-:W-:Y:S01]  /*3400*/  FFMA.FTZ R186, R54, R232, R134 ;  /* 0x000000e836ba7223 */ /* 0x000fe20000010086 */
[----:B------:R-:W-:Y:S01]  /*3410*/  FFMA.FTZ R187, R55, R231, R135 ;  /* 0x000000e737bb7223 */ /* 0x000fe20000010087 */
[----:B------:R-:W-:Y:S01]  /*3420*/  LEA.HI.X R203, R224, UR9, RZ, 0x4, P4 ;  /* 0x00000009e0cb7c11 */ /* 0x000fe2000a0f24ff */
[C---:B------:R-:W-:Y:S01]  /*3430*/  FMUL.FTZ R168, R241.reuse, R168 ;  /* 0x000000a8f1a87220 */ /* 0x040fe20000410000 */
[C---:B------:R-:W-:Y:S01]  /*3440*/  FMUL.FTZ R169, R241.reuse, R169 ;  /* 0x000000a9f1a97220 */ /* 0x040fe20000410000 */
[C---:B------:R-:W-:Y:S01]  /*3450*/  FMUL.FTZ R170, R241.reuse, R170 ;  /* 0x000000aaf1aa7220 */ /* 0x040fe20000410000 */
[----:B------:R-:W-:Y:S01]  /*3460*/  FMUL.FTZ R171, R241, R171 ;  /* 0x000000abf1ab7220 */ /* 0x000fe20000410000 */
[----:B--2---:R-:W-:-:S04]  /*3470*/  IMAD.WIDE.U32 R160, R235, 0x10, R246 ;  /* 0x00000010eba07825 */ /* 0x004fc800078e00f6 */
[----:B------:R-:W-:Y:S01]  /*3480*/  FFMA.FTZ R189, R61, R177, R141 ;  /* 0x000000b13dbd7223 */ /* 0x000fe2000001008d */
[----:B------:R-:W-:Y:S01]  /*3490*/  FFMA.FTZ R188, R60, R233, R140 ;  /* 0x000000e93cbc7223 */ /* 0x000fe2000001008c */
[----:B------:R-:W-:Y:S01]  /*34a0*/  FFMA.FTZ R190, R62, R228, R142 ;  /* 0x000000e43ebe7223 */ /* 0x000fe2000001008e */
[----:B------:R-:W-:Y:S01]  /*34b0*/  FFMA.FTZ R191, R63, R227, R143 ;  /* 0x000000e33fbf7223 */ /* 0x000fe2000001008f */
[----:B0-----:R-:W-:Y:S01]  /*34c0*/  FFMA.FTZ R165, R57, R181, R137 ;  /* 0x000000b539a57223 */ /* 0x001fe20000010089 */
[----:B------:R-:W-:Y:S01]  /*34d0*/  FFMA.FTZ R164, R56, R234, R136 ;  /* 0x000000ea38a47223 */ /* 0x000fe20000010088 */
[----:B-1----:R-:W-:Y:S01]  /*34e0*/  LEA R192, P1, R251, UR8, 0x4 ;  /* 0x00000008fbc07c11 */ /* 0x002fe2000f8220ff */
[----:B------:R-:W-:Y:S01]  /*34f0*/  FFMA.FTZ R166, R58, R230, R138 ;  /* 0x000000e63aa67223 */ /* 0x000fe2000001008a */
[----:B------:R-:W-:Y:S01]  /*3500*/  FFMA.FTZ R167, R59, R229, R139 ;  /* 0x000000e53ba77223 */ /* 0x000fe2000001008b */
[----:B------:R-:W-:Y:S01]  /*3510*/  LEA R194, P2, R249, UR8, 0x4 ;  /* 0x00000008f9c27c11 */ /* 0x000fe2000f8420ff */
[----:B------:R-:W-:Y:S01]  /*3520*/  FMUL.FTZ R162, R241, R162 ;  /* 0x000000a2f1a27220 */ /* 0x000fe20000410000 */
[----:B------:R-:W-:Y:S01]  /*3530*/  LEA.HI.X R193, R251, UR9, RZ, 0x4, P1 ;  /* 0x00000009fbc17c11 */ /* 0x000fe200088f24ff */
[C---:B------:R-:W-:Y:S01]  /*3540*/  FMUL.FTZ R163, R241.reuse, R163 ;  /* 0x000000a3f1a37220 */ /* 0x040fe20000410000 */
[----:B------:R3:W-:Y:S01]  /*3550*/  STG.E.128 desc[UR6][R200.64], R184 ;  /* 0x000000b8c8007986 */ /* 0x0007e2000c101d06 */
[----:B------:R-:W-:Y:S01]  /*3560*/  LEA R196, P1, R240, UR8, 0x4 ;  /* 0x00000008f0c47c11 */ /* 0x000fe2000f8220ff */
[C---:B------:R-:W-:Y:S01]  /*3570*/  FMUL.FTZ R172, R241.reuse, R172 ;  /* 0x000000acf1ac7220 */ /* 0x040fe20000410000 */
[C---:B------:R-:W-:Y:S01]  /*3580*/  FMUL.FTZ R173, R241.reuse, R173 ;  /* 0x000000adf1ad7220 */ /* 0x040fe20000410000 */
[C---:B------:R-:W-:Y:S01]  /*3590*/  FMUL.FTZ R174, R241.reuse, R174 ;  /* 0x000000aef1ae7220 */ /* 0x040fe20000410000 */
[----:B------:R-:W-:Y:S01]  /*35a0*/  FMUL.FTZ R3, R241, R3 ;  /* 0x00000003f1037220 */ /* 0x000fe20000410000 */
[----:B------:R-:W-:Y:S01]  /*35b0*/  FFMA.FTZ R177, R69, R178, R149 ;  /* 0x000000b245b17223 */ /* 0x000fe20000010095 */
[----:B------:R-:W-:Y:S01]  /*35c0*/  STG.E.128 desc[UR6][R202.64], R164 ;  /* 0x000000a4ca007986 */ /* 0x000fe2000c101d06 */
[----:B------:R-:W-:Y:S01]  /*35d0*/  FFMA.FTZ R169, R65, R169, R145 ;  /* 0x000000a941a97223 */ /* 0x000fe20000010091 */
        /* <DEDUP_REMOVED lines=8> */
[----:B------:R-:W-:Y:S01]  /*3660*/  LEA.HI.X R197, R240, UR9, RZ, 0x4, P1 ;  /* 0x00000009f0c57c11 */ /* 0x000fe200088f24ff */
[----:B------:R-:W-:Y:S01]  /*3670*/  FFMA.FTZ R162, R74, R162, R154 ;  /* 0x000000a24aa27223 */ /* 0x000fe2000001009a */
[----:B------:R-:W-:Y:S01]  /*3680*/  FFMA.FTZ R163, R75, R163, R155 ;  /* 0x000000a34ba37223 */ /* 0x000fe2000001009b */
[----:B---3--:R-:W-:Y:S01]  /*3690*/  LEA R184, P3, R226, UR8, 0x4 ;  /* 0x00000008e2b87c11 */ /* 0x008fe2000f8620ff */
[----:B------:R-:W-:Y:S01]  /*36a0*/  FFMA.FTZ R173, R77, R173, R157 ;  /* 0x000000ad4dad7223 */ /* 0x000fe2000001009d */
[----:B------:R-:W-:Y:S01]  /*36b0*/  FFMA.FTZ R172, R76, R172, R156 ;  /* 0x000000ac4cac7223 */ /* 0x000fe2000001009c */
[----:B------:R-:W-:Y:S01]  /*36c0*/  FFMA.FTZ R174, R78, R174, R158 ;  /* 0x000000ae4eae7223 */ /* 0x000fe2000001009e */
[----:B------:R-:W-:Y:S01]  /*36d0*/  LEA.HI.X R185, R226, UR9, RZ, 0x4, P3 ;  /* 0x00000009e2b97c11 */ /* 0x000fe200098f24ff */
[----:B------:R-:W-:Y:S01]  /*36e0*/  FFMA.FTZ R175, R79, R3, R159 ;  /* 0x000000034faf7223 */ /* 0x000fe2000001009f */
[----:B------:R2:W-:Y:S01]  /*36f0*/  STG.E.128 desc[UR6][R192.64], R168 ;  /* 0x000000a8c0007986 */ /* 0x0005e2000c101d06 */
[----:B0-----:R-:W-:Y:S01]  /*3700*/  FFMA.FTZ R161, R73, R183, R153 ;  /* 0x000000b749a17223 */ /* 0x001fe20000010099 */
[----:B------:R-:W-:-:S02]  /*3710*/  FFMA.FTZ R160, R72, R182, R152 ;  /* 0x000000b648a07223 */ /* 0x000fc40000010098 */
[----:B------:R2:W-:Y:S01]  /*3720*/  STG.E.128 desc[UR6][R194.64], R176 ;  /* 0x000000b0c2007986 */ /* 0x0005e2000c101d06 */
[----:B------:R-:W-:-:S03]  /*3730*/  IADD3 R2, R2, UR5, RZ ;  /* 0x0000000502027c10 */ /* 0x000fc6000fffe0ff */
[----:B------:R2:W-:Y:S04]  /*3740*/  STG.E.128 desc[UR6][R196.64], R160 ;  /* 0x000000a0c4007986 */ /* 0x0005e8000c101d06 */
[----:B------:R2:W-:Y:S01]  /*3750*/  STG.E.128 desc[UR6][R184.64], R172 ;  /* 0x000000acb8007986 */ /* 0x0005e2000c101d06 */
[----:B------:R-:W-:Y:S02]  /*3760*/  ISETP.GE.AND P1, PT, R2, UR4, PT ;  /* 0x0000000402007c0c */ /* 0x000fe4000bf26270 */
[----:B------:R-:W-:Y:S02]  /*3770*/  IADD3 R0, R0, 0x1, RZ ;  /* 0x0000000100007810 */ /* 0x000fe40007ffe0ff */
[----:B------:R-:W-:Y:S02]  /*3780*/  SEL R3, RZ, 0x1, P0 ;  /* 0x00000001ff037807 */ /* 0x000fe40000000000 */
[----:B------:R-:W-:-:S07]  /*3790*/  LOP3.LUT R0, R0, 0x3, RZ, 0xc0, !PT ;  /* 0x0000000300007812 */ /* 0x000fce00078ec0ff */
[----:B------:R-:W-:Y:S05]  /*37a0*/  @!P1 BRA `(.L_x_627) ;  /* 0xffffffcc00149947 */ /* 0x000fea000383ffff */
[----:B------:R-:W-:Y:S05]  /*37b0*/  EXIT ;  /* 0x000000000000794d */ /* 0x000fea0003800000 */
.L_x_624:
[----:B------:R-:W-:Y:S01]  /*37c0*/  HFMA2.MMA R245, -RZ, RZ, 0, 5.9604644775390625e-08 ;  /* 0x00000001fff57435 */ /* 0x000fe200000001ff */
[----:B------:R-:W-:Y:S02]  /*37d0*/  MOV R246, 0x1f ;  /* 0x0000001f00f67802 */ /* 0x000fe40000000f00 */
[----:B------:R-:W-:-:S08]  /*37e0*/  MOV R247, 0xffffffff ;  /* 0xffffffff00f77802 */ /* 0x000fd00000000f00 */
[----:B-----5:R-:W-:Y:S05]  /*37f0*/  WARPSYNC.COLLECTIVE R247, `(.L_x_628) ;  /* 0x00000000f7087348 */ /* 0x020fea0003c00000 */
[----:B------:R0:W1:Y:S02]  /*3800*/  SHFL.BFLY P2, R245, R241, R245, R246 ;  /* 0x0c0000f5f1f57389 */ /* 0x00006400000400f6 */
[----:B01---5:R-:W-:Y:S01]  /*3810*/  ENDCOLLECTIVE ;  /* 0x000000000000791b */ /* 0x023fe20003800000 */
.L_x_628:
[----:B------:R-:W-:Y:S01]  /*3820*/  FADD.FTZ R241, R241, R245 ;  /* 0x000000f5f1f17221 */ /* 0x000fe20000010000 */
[----:B------:R-:W-:-:S11]  /*3830*/  HFMA2.MMA R245, -RZ, RZ, 0, 1.1920928955078125e-07 ;  /* 0x00000002fff57435 */ /* 0x000fd600000001ff */
[----:B------:R-:W-:Y:S05]  /*3840*/  WARPSYNC.COLLECTIVE R247, `(.L_x_629) ;  /* 0x00000000f7087348 */ /* 0x000fea0003c00000 */
[----:B------:R0:W1:Y:S02]  /*3850*/  SHFL.BFLY P2, R245, R241, R245, R246 ;  /* 0x0c0000f5f1f57389 */ /* 0x00006400000400f6 */
[----:B01----:R-:W-:Y:S01]  /*3860*/  ENDCOLLECTIVE ;  /* 0x000000000000791b */ /* 0x003fe20003800000 */
.L_x_629:
[----:B------:R-:W-:Y:S01]  /*3870*/  FADD.FTZ R241, R241, R245 ;  /* 0x000000f5f1f17221 */ /* 0x000fe20000010000 */
[----:B------:R-:W-:-:S07]  /*3880*/  MOV R245, 0x4 ;  /* 0x0000000400f57802 */ /* 0x000fce0000000f00 */
[----:B------:R-:W-:Y:S05]  /*3890*/  WARPSYNC.COLLECTIVE R247, `(.L_x_630) ;  /* 0x00000000f7087348 */ /* 0x000fea0003c00000 */
[----:B------:R0:W1:Y:S02]  /*38a0*/  SHFL.BFLY P2, R245, R241, R245, R246 ;  /* 0x0c0000f5f1f57389 */ /* 0x00006400000400f6 */
[----:B01----:R-:W-:Y:S01]  /*38b0*/  ENDCOLLECTIVE ;  /* 0x000000000000791b */ /* 0x003fe20003800000 */
.L_x_630:
[----:B------:R-:W-:Y:S01]  /*38c0*/  FADD.FTZ R241, R241, R245 ;  /* 0x000000f5f1f17221 */ /* 0x000fe20000010000 */
[----:B------:R-:W-:-:S11]  /*38d0*/  HFMA2.MMA R245, -RZ, RZ, 0, 4.76837158203125e-07 ;  /* 0x00000008fff57435 */ /* 0x000fd600000001ff */
[----:B------:R-:W-:Y:S05]  /*38e0*/  WARPSYNC.COLLECTIVE R247, `(.L_x_631) ;  /* 0x00000000f7087348 */ /* 0x000fea0003c00000 */
[----:B------:R0:W1:Y:S02]  /*38f0*/  SHFL.BFLY P2, R245, R241, R245, R246 ;  /* 0x0c0000f5f1f57389 */ /* 0x00006400000400f6 */
[----:B01----:R-:W-:Y:S01]  /*3900*/  ENDCOLLECTIVE ;  /* 0x000000000000791b */ /* 0x003fe20003800000 */
.L_x_631:
[----:B------:R-:W-:Y:S01]  /*3910*/  FADD.FTZ R241, R241, R245 ;  /* 0x000000f5f1f17221 */ /* 0x000fe20000010000 */
[----:B------:R-:W-:-:S07]  /*3920*/  MOV R245, 0x10 ;  /* 0x0000001000f57802 */ /* 0x000fce0000000f00 */
[----:B------:R-:W-:Y:S05]  /*3930*/  WARPSYNC.COLLECTIVE R247, `(.L_x_632) ;  /* 0x00000000f7087348 */ /* 0x000fea0003c00000 */
[----:B------:R0:W1:Y:S02]  /*3940*/  SHFL.BFLY P2, R245, R241, R245, R246 ;  /* 0x0c0000f5f1f57389 */ /* 0x00006400000400f6 */
[----:B01----:R-:W-:Y:S01]  /*3950*/  ENDCOLLECTIVE ;  /* 0x000000000000791b */ /* 0x003fe20003800000 */
.L_x_632:
        /* <DEDUP_REMOVED lines=163> */
[----:B------:R-:W-:-:S11]  /*4390*/  HFMA2.MMA R245, -RZ, RZ, 0, 5.9604644775390625e-08 ;  /* 0x00000001fff57435 */ /* 0x000fd600000001ff */
[----:B------:R-:W-:Y:S05]  /*43a0*/  WARPSYNC.COLLECTIVE R247, `(.L_x_633) ;  /* 0x00000000f7087348 */ /* 0x000fea0003c00000 */
[----:B------:R0:W1:Y:S02]  /*43b0*/  SHFL.BFLY P2, R245, R241, R245, R246 ;  /* 0x0c0000f5f1f57389 */ /* 0x00006400000400f6 */
[----:B01----:R-:W-:Y:S01]  /*43c0*/  ENDCOLLECTIVE ;  /* 0x000000000000791b */ /* 0x003fe20003800000 */
.L_x_633:
[----:B------:R-:W-:Y:S01]  /*43d0*/  FADD.FTZ R241, R241, R245 ;  /* 0x000000f5f1f17221 */ /* 0x000fe20000010000 */
[----:B------:R-:W-:-:S11]  /*43e0*/  HFMA2.MMA R245, -RZ, RZ, 0, 1.1920928955078125e-07 ;  /* 0x00000002fff57435 */ /* 0x000fd600000001ff */
[----:B------:R-:W-:Y:S05]  /*43f0*/  WARPSYNC.COLLECTIVE R247, `(.L_x_634) ;  /* 0x00000000f7087348 */ /* 0x000fea0003c00000 */
[----:B------:R0:W1:Y:S02]  /*4400*/  SHFL.BFLY P2, R245, R241, R245, R246 ;  /* 0x0c0000f5f1f57389 */ /* 0x00006400000400f6 */
[----:B01----:R-:W-:Y:S01]  /*4410*/  ENDCOLLECTIVE ;  /* 0x000000000000791b */ /* 0x003fe20003800000 */
.L_x_634:
[----:B------:R-:W-:Y:S01]  /*4420*/  FADD.FTZ R241, R241, R245 ;  /* 0x000000f5f1f17221 */ /* 0x000fe20000010000 */
[----:B------:R-:W-:-:S07]  /*4430*/  MOV R245, 0x4 ;  /* 0x0000000400f57802 */ /* 0x000fce0000000f00 */
[----:B------:R-:W-:Y:S05]  /*4440*/  WARPSYNC.COLLECTIVE R247, `(.L_x_635) ;  /* 0x00000000f7087348 */ /* 0x000fea0003c00000 */
[----:B------:R0:W1:Y:S02]  /*4450*/  SHFL.BFLY P2, R245, R241, R245, R246 ;  /* 0x0c0000f5f1f57389 */ /* 0x00006400000400f6 */
[----:B01----:R-:W-:Y:S01]  /*4460*/  ENDCOLLECTIVE ;  /* 0x000000000000791b */ /* 0x003fe20003800000 */
.L_x_635:
[----:B------:R-:W-:Y:S01]  /*4470*/  FADD.FTZ R241, R241, R245 ;  /* 0x000000f5f1f17221 */ /* 0x000fe20000010000 */
[----:B------:R-:W-:-:S11]  /*4480*/  HFMA2.MMA R245, -RZ, RZ, 0, 4.76837158203125e-07 ;  /* 0x00000008fff57435 */ /* 0x000fd600000001ff */
[----:B------:R-:W-:Y:S05]  /*4490*/  WARPSYNC.COLLECTIVE R247, `(.L_x_636) ;  /* 0x00000000f7087348 */ /* 0x000fea0003c00000 */
[----:B------:R0:W1:Y:S02]  /*44a0*/  SHFL.BFLY P2, R245, R241, R245, R246 ;  /* 0x0c0000f5f1f57389 */ /* 0x00006400000400f6 */
[----:B01----:R-:W-:Y:S01]  /*44b0*/  ENDCOLLECTIVE ;  /* 0x000000000000791b */ /* 0x003fe20003800000 */
.L_x_636:
[----:B------:R-:W-:Y:S01]  /*44c0*/  FADD.FTZ R241, R241, R245 ;  /* 0x000000f5f1f17221 */ /* 0x000fe20000010000 */
[----:B------:R-:W-:-:S07]  /*44d0*/  MOV R245, 0x10 ;  /* 0x0000001000f57802 */ /* 0x000fce0000000f00 */
[----:B------:R-:W-:Y:S05]  /*44e0*/  WARPSYNC.COLLECTIVE R247, `(.L_x_637) ;  /* 0x00000000f7087348 */ /* 0x000fea0003c00000 */
[----:B------:R0:W1:Y:S02]  /*44f0*/  SHFL.BFLY P2, R245, R241, R245, R246 ;  /* 0x0c0000f5f1f57389 */ /* 0x00006400000400f6 */
[----:B01----:R-:W-:Y:S01]  /*4500*/  ENDCOLLECTIVE ;  /* 0x000000000000791b */ /* 0x003fe20003800000 */
.L_x_637:
[----:B------:R-:W-:Y:S05]  /*4510*/  BRA `(.L_x_638) ;  /* 0xffffffd400007947 */ /* 0x000fea000383ffff */
.L_x_639:
        /* <DEDUP_REMOVED lines=14> */
.L_x_2026:


//--------------------- .text._ZN10layer_norm13ln_fwd_kernelINS_13Kernel_traitsI13__nv_bfloat16fS2_fjLj18432ELj4ELj1ELj4ELj16ENS_18Kernel_traits_baseILj18432ES2_fS2_fjLj128EEEEEEEvNS_9FwdParamsE --------------------------
	.section	.text._ZN10layer_norm13ln_fwd_kernelINS_13Kernel_traitsI13__nv_bfloat16fS2_fjLj18432ELj4ELj1ELj4ELj16ENS_18Kernel_traits_baseILj18432ES2_fS2_fjLj128EEEEEEEvNS_9FwdParamsE,"ax",@progbits
	.align	128
        .global         _ZN10layer_norm13ln_fwd_kernelINS_13Kernel_traitsI13__nv_bfloat16fS2_fjLj18432ELj4ELj1ELj4ELj16ENS_18Kernel_traits_baseILj18432ES2_fS2_fjLj128EEEEEEEvNS_9FwdParamsE
        .type           _ZN10layer_norm13ln_fwd_kernelINS_13Kernel_traitsI13__nv_bfloat16fS2_fjLj18432ELj4ELj1ELj4ELj16ENS_18Kernel_traits_baseILj18432ES2_fS2_fjLj128EEEEEEEvNS_9FwdParamsE,@function
        .size           _ZN10layer_norm13ln_fwd_kernelINS_13Kernel_traitsI13__nv_bfloat16fS2_fjLj18432ELj4ELj1ELj4ELj16ENS_18Kernel_traits_baseILj18432ES2_fS2_fjLj128EEEEEEEvNS_9FwdParamsE,(.L_x_2027 - _ZN10layer_norm13ln_fwd_kernelINS_13Kernel_traitsI13__nv_bfloat16fS2_fjLj18432ELj4ELj1ELj4ELj16ENS_18Kernel_traits_baseILj18432ES2_fS2_fjLj128EEEEEEEvNS_9FwdParamsE)
        .other          _ZN10layer_norm13ln_fwd_kernelINS_13Kernel_traitsI13__nv_bfloat16fS2_fjLj18432ELj4ELj1ELj4ELj16ENS_18Kernel_traits_baseILj18432ES2_fS2_fjLj128EEEEEEEvNS_9FwdParamsE,@"STO_CUDA_ENTRY STV_DEFAULT"
_ZN10layer_norm13ln_fwd_kernelINS_13Kernel_traitsI13__nv_bfloat16fS2_fjLj18432ELj4ELj1ELj4ELj16ENS_18Kernel_traits_baseILj18432ES2_fS2_fjLj128EEEEEEEvNS_9FwdParamsE:
.text._ZN10layer_norm13ln_fwd_kernelINS_13Kernel_traitsI13__nv_bfloat16fS2_fjLj18432ELj4ELj1ELj4ELj16ENS_18Kernel_traits_baseILj18432ES2_fS2_fjLj128EEEEEEEvNS_9FwdParamsE:
        /* <DEDUP_REMOVED lines=39> */
.L_x_643:
[----:B------:R-:W0:Y:S01]  /*0270*/  S2R R3, SR_CTAID.X ;  /* 0x0000000000037919 */ /* 0x000e220000002500 */
[----:B-1----:R-:W1:Y:S01]  /*0280*/  LDC.64 R8, c[0x0][0x220] ;  /* 0x00008800ff087b82 */ /* 0x002e620000000a00 */
[----:B------:R-:W-:Y:S02]  /*0290*/  LOP3.LUT R10, R86, 0x1f, RZ, 0xc0, !PT ;  /* 0x0000001f560a7812 */ /* 0x000fe400078ec0ff */
[----:B0-----:R-:W-:-:S04]  /*02a0*/  SHF.L.U32 R3, R3, 0x7, RZ ;  /* 0x0000000703037819 */ /* 0x001fc800000006ff */
[----:B------:R-:W-:-:S04]  /*02b0*/  LOP3.LUT R3, R3, 0x180, R10, 0xe2, !PT ;  /* 0x0000018003037812 */ /* 0x000fc800078ee20a */
[----:B------:R-:W-:-:S05]  /*02c0*/  LOP3.LUT R3, R3, 0x60, R86, 0xf8, !PT ;  /* 0x0000006003037812 */ /* 0x000fca00078ef856 */
[----:B------:R-:W-:-:S04]  /*02d0*/  IMAD R85, R2, 0x1200, R3 ;  /* 0x0000120002557824 */ /* 0x000fc800078e0203 */
        /* <DEDUP_REMOVED lines=79> */
[----:B------:R-:W-:-:S04]  /*07d0*/  FMUL.FTZ R8, R7, 0.00086805556202307343483 ;  /* 0x3a638e3907087820 */ /* 0x000fc80000410000 */
        /* <DEDUP_REMOVED lines=81> */
.L_x_654:
[----:B------:R-:W2:Y:S01]  /*0cf0*/  @!P1 S2R R90, SR_CgaCtaId ;  /* 0x00000000005a9919 */ /* 0x000ea20000008800 */
[----:B------:R-:W-:Y:S01]  /*0d00*/  @!P1 MOV R11, 0x400 ;  /* 0x00000400000b9802 */ /* 0x000fe20000000f00 */
[----:B01----:R-:W-:Y:S01]  /*0d10*/  FADD.FTZ R9, R9, R92 ;  /* 0x0000005c09097221 */ /* 0x003fe20000010000 */
[----:B------:R-:W-:Y:S01]  /*0d20*/  LOP3.LUT R7, R88, 0x3, RZ, 0xc0, !PT ;  /* 0x0000000358077812 */ /* 0x000fe200078ec0ff */
        /* <DEDUP_REMOVED lines=12> */
[----:B------:R-:W-:Y:S02]  /*0df0*/  MOV R11, RZ ;  /* 0x000000ff000b7202 */ /* 0x000fe40000000f00 */
[----:B------:R-:W-:Y:S01]  /*0e00*/  @!P1 MOV R11, 0x44900000 ;  /* 0x44900000000b9802 */ /* 0x000fe20000000f00 */
[----:B------:R-:W-:Y:S01]  /*0e10*/  BAR.SYNC.DEFER_BLOCKING 0x0 ;  /* 0x0000000000007b1d */ /* 0x000fe20000010000 */
[----:B------:R-:W-:-:S05]  /*0e20*/  LOP3.LUT P2, RZ, R7, 0x1f, R86, 0xf8, !PT ;  /* 0x0000001f07ff7812 */ /* 0x000fca000784f856 */
[----:B------:R-:W1:Y:S01]  /*0e30*/  SHFL.DOWN PT, R90, R11, 0x2, 0x1f ;  /* 0x08401f000b5a7f89 */ /* 0x000e6200000e0000 */
[----:B0-----:R-:W-:Y:S02]  /*0e40*/  @!P1 LEA R93, R9, R8, 0x18 ;  /* 0x00000008095d9211 */ /* 0x001fe400078ec0ff */
[----:B------:R-:W-:Y:S02]  /*0e50*/  CS2R R8, SRZ ;  /* 0x0000000000087805 */ /* 0x000fe4000001ff00 */
[----:B------:R-:W-:Y:S01]  /*0e60*/  @!P1 LEA R93, R10, R93, 0x3 ;  /* 0x0000005d0a5d9211 */ /* 0x000fe200078e18ff */
[----:B-1----:R-:W-:-:S04]  /*0e70*/  FADD.FTZ R87, R90, R11 ;  /* 0x0000000b5a577221 */ /* 0x002fc80000010000 */
[----:B------:R0:W1:Y:S01]  /*0e80*/  @!P1 LDS.64 R8, [R93] ;  /* 0x000000005d089984 */ /* 0x0000620000000a00 */
[----:B------:R-:W2:Y:S01]  /*0e90*/  MUFU.RCP R89, R87 ;  /* 0x0000005700597308 */ /* 0x000ea20000001000 */
[----:B0-----:R-:W0:Y:S02]  /*0ea0*/  S2R R93, SR_CTAID.X ;  /* 0x00000000005d7919 */ /* 0x001e240000002500 */
[----:B-1----:R-:W1:Y:S01]  /*0eb0*/  SHFL.DOWN PT, R91, R8, 0x2, 0x1f ;  /* 0x08401f00085b7f89 */ /* 0x002e6200000e0000 */
[----:B0-----:R-:W-:-:S03]  /*0ec0*/  SHF.R.U32.HI R93, RZ, 0x2, R93 ;  /* 0x00000002ff5d7819 */ /* 0x001fc6000001165d */
[----:B------:R-:W0:Y:S01]  /*0ed0*/  SHFL.DOWN PT, R10, R9, 0x2, 0x1f ;  /* 0x08401f00090a7f89 */ /* 0x000e2200000e0000 */
[----:B-1----:R-:W-:Y:S01]  /*0ee0*/  FADD.FTZ R92, -R91, R8 ;  /* 0x000000085b5c7221 */ /* 0x002fe20000010100 */
[----:B------:R-:W-:-:S03]  /*0ef0*/  FMUL.FTZ R91, R90, R91 ;  /* 0x0000005b5a5b7220 */ /* 0x000fc60000410000 */
[----:B------:R-:W-:Y:S01]  /*0f00*/  FMUL.FTZ R92, R92, R92 ;  /* 0x0000005c5c5c7220 */ /* 0x000fe20000410000 */
[----:B------:R-:W-:Y:S01]  /*0f10*/  FFMA.FTZ R91, R11, R8, R91 ;  /* 0x000000080b5b7223 */ /* 0x000fe2000001005b */
[----:B0-----:R-:W-:Y:S02]  /*0f20*/  FADD.FTZ R10, R10, R9 ;  /* 0x000000090a0a7221 */ /* 0x001fe40000010000 */
[----:B------:R-:W-:Y:S01]  /*0f30*/  FMUL.FTZ R92, R92, R11 ;  /* 0x0000000b5c5c7220 */ /* 0x000fe20000410000 */
[C---:B--2---:R-:W-:Y:S01]  /*0f40*/  FMUL.FTZ R91, R89.reuse, R91 ;  /* 0x0000005b595b7220 */ /* 0x044fe20000410000 */
[----:B------:R-:W0:Y:S02]  /*0f50*/  SHFL.DOWN PT, R11, R87, 0x1, 0x1f ;  /* 0x08201f00570b7f89 */ /* 0x000e2400000e0000 */
[----:B------:R-:W-:Y:S02]  /*0f60*/  FMUL.FTZ R92, R90, R92 ;  /* 0x0000005c5a5c7220 */ /* 0x000fe40000410000 */
[----:B------:R-:W1:Y:S02]  /*0f70*/  SHFL.DOWN PT, R8, R91, 0x1, 0x1f ;  /* 0x08201f005b087f89 */ /* 0x000e6400000e0000 */
[----:B------:R-:W-:Y:S01]  /*0f80*/  FFMA.FTZ R89, R89, R92, R10 ;  /* 0x0000005c59597223 */ /* 0x000fe2000001000a */
[----:B------:R-:W2:Y:S04]  /*0f90*/  S2R R90, SR_CTAID.X ;  /* 0x00000000005a7919 */ /* 0x000ea80000002500 */
[----:B------:R-:W3:Y:S01]  /*0fa0*/  SHFL.DOWN PT, R9, R89, 0x1, 0x1f ;  /* 0x08201f0059097f89 */ /* 0x000ee200000e0000 */
[----:B0-----:R-:W-:-:S04]  /*0fb0*/  FADD.FTZ R10, R87, R11 ;  /* 0x0000000b570a7221 */ /* 0x001fc80000010000 */
[----:B------:R1:W0:Y:S02]  /*0fc0*/  MUFU.RCP R7, R10 ;  /* 0x0000000a00077308 */ /* 0x0002240000001000 */
[----:B-1----:R-:W-:Y:S01]  /*0fd0*/  FADD.FTZ R10, R91, -R8 ;  /* 0x800000085b0a7221 */ /* 0x002fe20000010000 */
[----:B------:R-:W-:Y:S01]  /*0fe0*/  FMUL.FTZ R8, R11, R8 ;  /* 0x000000080b087220 */ /* 0x000fe20000410000 */
[----:B--2---:R-:W-:Y:S02]  /*0ff0*/  LOP3.LUT R90, R90, 0x3, RZ, 0xc0, !PT ;  /* 0x000000035a5a7812 */ /* 0x004fe400078ec0ff */
[----:B------:R-:W-:Y:S01]  /*1000*/  FMUL.FTZ R10, R10, R10 ;  /* 0x0000000a0a0a7220 */ /* 0x000fe20000410000 */
[----:B------:R-:W-:-:S03]  /*1010*/  FFMA.FTZ R91, R87, R91, R8 ;  /* 0x0000005b575b7223 */ /* 0x000fc60000010008 */
[----:B------:R-:W-:Y:S01]  /*1020*/  FMUL.FTZ R10, R87, R10 ;  /* 0x0000000a570a7220 */ /* 0x000fe20000410000 */
[----:B---3--:R-:W-:Y:S01]  /*1030*/  FADD.FTZ R87, R89, R9 ;  /* 0x0000000959577221 */ /* 0x008fe20000010000 */
[----:B------:R-:W-:Y:S01]  /*1040*/  LOP3.LUT R89, R0, 0x1, RZ, 0xc0, !PT ;  /* 0x0000000100597812 */ /* 0x000fe200078ec0ff */
[----:B------:R-:W1:Y:S01]  /*1050*/  @!P2 LDC.64 R8, c[0x0][0x250] ;  /* 0x00009400ff08ab82 */ /* 0x000e620000000a00 */
[----:B------:R-:W-:Y:S01]  /*1060*/  FMUL.FTZ R10, R11, R10 ;  /* 0x0000000a0b0a7220 */ /* 0x000fe20000410000 */
[----:B0-----:R-:W-:Y:S01]  /*1070*/  FMUL.FTZ R91, R7, R91 ;  /* 0x0000005b075b7220 */ /* 0x001fe20000410000 */
[----:B------:R-:W-:Y:S02]  /*1080*/  IADD3 R89, -R89, RZ, RZ ;  /* 0x000000ff59597210 */ /* 0x000fe40007ffe1ff */
[----:B------:R-:W-:Y:S01]  /*1090*/  FFMA.FTZ R11, R7, R10, R87 ;  /* 0x0000000a070b7223 */ /* 0x000fe20000010057 */
[----:B------:R-:W-:Y:S01]  /*10a0*/  LEA.HI R7, R86, R93, RZ, 0x19 ;  /* 0x0000005d56077211 */ /* 0x000fe200078fc8ff */
[----:B------:R0:W-:Y:S01]  /*10b0*/  SHFL.IDX PT, R10, R91, RZ, 0x1f ;  /* 0x00001fff5b0a7589 */ /* 0x0001e200000e0000 */
[----:B------:R-:W-:-:S03]  /*10c0*/  LOP3.LUT R87, R89, UR4, RZ, 0xc0, !PT ;  /* 0x0000000459577c12 */ /* 0x000fc6000f8ec0ff */
[----:B------:R-:W2:Y:S01]  /*10d0*/  SHFL.IDX PT, R11, R11, RZ, 0x1f ;  /* 0x00001fff0b0b7589 */ /* 0x000ea200000e0000 */
[----:B------:R-:W-:-:S04]  /*10e0*/  LEA R7, P3, R7, R87, 0x2 ;  /* 0x0000005707077211 */ /* 0x000fc800078610ff */
[----:B------:R-:W-:Y:S02]  /*10f0*/  @!P2 IADD3 R90, P4, R90, R7, RZ ;  /* 0x000000075a5aa210 */ /* 0x000fe40007f9e0ff */
[----:B------:R-:W-:-:S04]  /*1100*/  IADD3.X R87, RZ, RZ, RZ, P3, !PT ;  /* 0x000000ffff577210 */ /* 0x000fc80001ffe4ff */
[----:B0-----:R-:W-:Y:S02]  /*1110*/  @!P2 IADD3.X R91, RZ, R87, RZ, P4, !PT ;  /* 0x00000057ff5ba210 */ /* 0x001fe400027fe4ff */
[----:B-1----:R-:W-:-:S04]  /*1120*/  @!P2 LEA R8, P3, R90, R8, 0x3 ;  /* 0x000000085a08a211 */ /* 0x002fc800078618ff */
[----:B------:R-:W-:-:S05]  /*1130*/  @!P2 LEA.HI.X R9, R90, R9, R91, 0x3, P3 ;  /* 0x000000095a09a211 */ /* 0x000fca00018f1c5b */
[----:B--2---:R0:W-:Y:S01]  /*1140*/  @!P2 STG.E.64 desc[UR6][R8.64], R10 ;  /* 0x0000000a0800a986 */ /* 0x0041e2000c101b06 */
        /* <DEDUP_REMOVED lines=17> */
.L_x_642:
[----:B------:R-:W2:Y:S04]  /*1260*/  LDG.E.STRONG.GPU R10, desc[UR6][R8.64] ;  /* 0x00000006080a7981 */ /* 0x000ea8000c1ef900 */
[----:B--2---:R-:W-:Y:S01]  /*1270*/  CCTL.IVALL ;  /* 0x00000000ff00798f */ /* 0x004fe20002000000 */
[----:B------:R-:W-:Y:S05]  /*1280*/  YIELD ;  /* 0x0000000000007946 */ /* 0x000fea0003800000 */
[----:B------:R-:W-:-:S13]  /*1290*/  ISETP.NE.AND P2, PT, R10, R89, PT ;  /* 0x000000590a00720c */ /* 0x000fda0003f45270 */
[----:B------:R-:W-:Y:S05]  /*12a0*/  @P2 BRA `(.L_x_642) ;  /* 0xfffffffc00ec2947 */ /* 0x000fea000383ffff */
.L_x_641:
[----:B0-----:R-:W0:Y:S01]  /*12b0*/  @!P1 LDC.64 R8, c[0x0][0x250] ;  /* 0x00009400ff089b82 */ /* 0x001e220000000a00 */
[----:B------:R-:W-:Y:S05]  /*12c0*/  WARPSYNC.ALL ;  /* 0x0000000000007948 */ /* 0x000fea0003800000 */
[----:B------:R-:W-:Y:S01]  /*12d0*/  LOP3.LUT R10, R86, 0x1f, RZ, 0xc0, !PT ;  /* 0x0000001f560a7812 */ /* 0x000fe200078ec0ff */
[----:B------:R-:W1:Y:S01]  /*12e0*/  S2R R93, SR_CTAID.X ;  /* 0x00000000005d7919 */ /* 0x000e620000002500 */
[----:B------:R-:W-:Y:S01]  /*12f0*/  ULDC UR4, c[0x0][0x214] ;  /* 0x0000850000047ab9 */ /* 0x000fe20000000800 */
[----:B------:R-:W-:Y:S01]  /*1300*/  BAR.SYNC.DEFER_BLOCKING 0x0 ;  /* 0x0000000000007b1d */ /* 0x000fe20000010000 */
[----:B------:R-:W-:-:S02]  /*1310*/  @!P1 IADD3 R7, P2, R10, R7, RZ ;  /* 0x000000070a079210 */ /* 0x000fc40007f5e0ff */
[----:B------:R-:W-:Y:S02]  /*1320*/  CS2R R10, SRZ ;  /* 0x00000000000a7805 */ /* 0x000fe4000001ff00 */
[----:B------:R-:W-:Y:S02]  /*1330*/  @!P1 IADD3.X R87, RZ, R87, RZ, P2, !PT ;  /* 0x00000057ff579210 */ /* 0x000fe400017fe4ff */
[----:B0-----:R-:W-:-:S04]  /*1340*/  @!P1 LEA R8, P2, R7, R8, 0x3 ;  /* 0x0000000807089211 */ /* 0x001fc800078418ff */
[----:B------:R-:W-:-:S05]  /*1350*/  @!P1 LEA.HI.X R9, R7, R9, R87, 0x3, P2 ;  /* 0x0000000907099211 */ /* 0x000fca00010f1c57 */
[----:B------:R0:W2:Y:S01]  /*1360*/  @!P1 LDG.E.64 R10, desc[UR6][R8.64] ;  /* 0x00000006080a9981 */ /* 0x0000a2000c1e1b00 */
        /* <DEDUP_REMOVED lines=16> */
[----:B------:R-:W-:Y:S01]  /*1470*/  FMUL.FTZ R91, R91, R7 ;  /* 0x000000075b5b7220 */ /* 0x000fe20000410000 */
[----:B------:R-:W-:-:S03]  /*1480*/  FADD.FTZ R7, R8, R9 ;  /* 0x0000000908077221 */ /* 0x000fc60000010000 */
[----:B------:R-:W0:Y:S01]  /*1490*/  SHFL.DOWN PT, R10, R92, 0x1, 0x1f ;  /* 0x08201f005c0a7f89 */ /* 0x000e2200000e0000 */
[----:B------:R-:W-:Y:S01]  /*14a0*/  FMUL.FTZ R91, R89, R91 ;  /* 0x0000005b595b7220 */ /* 0x000fe20000410000 */
[----:B------:R0:W2:Y:S01]  /*14b0*/  MUFU.RCP R11, R7 ;  /* 0x00000007000b7308 */ /* 0x0000a20000001000 */
[----:B-----5:R-:W-:Y:S02]  /*14c0*/  SHF.R.U32.HI R89, RZ, 0x10, R13 ;  /* 0x00000010ff597819 */ /* 0x020fe4000001160d */
[----:B------:R-:W-:Y:S01]  /*14d0*/  FFMA.FTZ R90, R87, R91, R90 ;  /* 0x0000005b575a7223 */ /* 0x000fe2000001005a */
[----:B------:R-:W-:-:S04]  /*14e0*/  SHF.R.U64 R91, R16, 0x10, R17 ;  /* 0x00000010105b7819 */ /* 0x000fc80000001211 */
[----:B------:R-:W3:Y:S01]  /*14f0*/  SHFL.DOWN PT, R87, R90, 0x1, 0x1f ;  /* 0x08201f005a577f89 */ /* 0x000ee200000e0000 */
[----:B0-----:R-:W-:Y:S01]  /*1500*/  FMUL.FTZ R7, R9, R10 ;  /* 0x0000000a09077220 */ /* 0x001fe20000410000 */
[----:B------:R-:W-:-:S03]  /*1510*/  FADD.FTZ R10, R92, -R10 ;  /* 0x8000000a5c0a7221 */ /* 0x000fc60000010000 */
[----:B------:R-:W-:Y:S01]  /*1520*/  FFMA.FTZ R7, R8, R92, R7 ;  /* 0x0000005c08077223 */ /* 0x000fe20000010007 */
[----:B------:R-:W-:Y:S01]  /*1530*/  FMUL.FTZ R10, R10, R10 ;  /* 0x0000000a0a0a7220 */ /* 0x000fe20000410000 */
[----:B------:R-:W-:Y:S02]  /*1540*/  SHF.R.U32.HI R92, RZ, 0x10, R69 ;  /* 0x00000010ff5c7819 */ /* 0x000fe40000011645 */
[----:B--2---:R-:W-:Y:S01]  /*1550*/  FMUL.FTZ R7, R11, R7 ;  /* 0x000000070b077220 */ /* 0x004fe20000410000 */
[----:B------:R-:W-:Y:S01]  /*1560*/  FMUL.FTZ R10, R8, R10 ;  /* 0x0000000a080a7220 */ /* 0x000fe20000410000 */
[----:B---3--:R-:W-:Y:S01]  /*1570*/  FADD.FTZ R8, R90, R87 ;  /* 0x000000575a087221 */ /* 0x008fe20000010000 */
[----:B------:R-:W-:Y:S02]  /*1580*/  SHF.R.U64 R87, R66, 0x10, R67 ;  /* 0x0000001042577819 */ /* 0x000fe40000001243 */
[----:B------:R-:W-:Y:S01]  /*1590*/  FMUL.FTZ R10, R9, R10 ;  /* 0x0000000a090a7220 */ /* 0x000fe20000410000 */
[----:B------:R-:W0:Y:S01]  /*15a0*/  SHFL.IDX PT, R7, R7, RZ, 0x1f ;  /* 0x00001fff07077589 */ /* 0x000e2200000e0000 */
[----:B-1----:R-:W-:-:S02]  /*15b0*/  LOP3.LUT R9, R88, 0x3, R93, 0xc8, !PT ;  /* 0x0000000358097812 */ /* 0x002fc400078ec85d */
[----:B------:R-:W-:Y:S01]  /*15c0*/  FFMA.FTZ R8, R11, R10, R8 ;  /* 0x0000000a0b087223 */ /* 0x000fe20000010008 */
[----:B------:R-:W-:Y:S01]  /*15d0*/  SHF.R.U64 R88, R12, 0x10, R13 ;  /* 0x000000100c587819 */ /* 0x000fe2000000120d */
[----:B------:R-:W1:Y:S01]  /*15e0*/  LDC R11, c[0x0][0x260] ;  /* 0x00009800ff0b7b82 */ /* 0x000e620000000800 */
[----:B------:R-:W-:Y:S02]  /*15f0*/  LOP3.LUT P1, RZ, R9, 0x1f, R86, 0xf8, !PT ;  /* 0x0000001f09ff7812 */ /* 0x000fe4000782f856 */
[----:B------:R-:W-:Y:S01]  /*1600*/  SHF.R.U64 R90, R70, 0x10, R71 ;  /* 0x00000010465a7819 */ /* 0x000fe20000001247 */
[----:B------:R-:W1:Y:S01]  /*1610*/  SHFL.IDX PT, R8, R8, RZ, 0x1f ;  /* 0x00001fff08087589 */ /* 0x000e6200000e0000 */
[----:B------:R-:W-:Y:S01]  /*1620*/  SHF.R.U32.HI R93, RZ, 0x10, R15 ;  /* 0x00000010ff5d7819 */ /* 0x000fe2000001160f */
[--C-:B0-----:R-:W-:Y:S01]  /*1630*/  FADD.FTZ R9, R20, -R7.reuse ;  /* 0x8000000714097221 */ /* 0x101fe20000010000 */
        /* <DEDUP_REMOVED lines=8> */
[----:B-1----:R-:W-:Y:S01]  /*16c0*/  FFMA.FTZ R8, R8, 5.4253472626442089677e-05, R11 ;  /* 0x38638e3908087823 */ /* 0x002fe2000001000b */
        /* <DEDUP_REMOVED lines=39> */
[C---:B------:R-:W-:Y:S01]  /*1940*/  FMUL.FTZ R26, R8.reuse, R31 ;  /* 0x0000001f081a7220 */ /* 0x040fe20000410000 */
[C---:B------:R-:W-:Y:S01]  /*1950*/  FMUL.FTZ R32, R8.reuse, R37 ;  /* 0x0000002508207220 */ /* 0x040fe20000410000 */
[----:B------:R-:W-:Y:S01]  /*1960*/  F2FP.BF16.F32.PACK_AB R34, RZ, R38 ;  /* 0x00000026ff22723e */ /* 0x000fe200000010ff */
        /* <DEDUP_REMOVED lines=16> */
[----:B------:R-:W-:Y:S01]  /*1a70*/  F2FP.BF16.F32.PACK_AB R20, RZ, R20 ;  /* 0x00000014ff14723e */ /* 0x000fe200000010ff */
[--C-:B------:R-:W-:Y:S01]  /*1a80*/  FADD.FTZ R45, R45, -R7.reuse ;  /* 0x800000072d2d7221 */ /* 0x100fe20000010000 */
[----:B------:R-:W-:Y:S01]  /*1a90*/  F2FP.BF16.F32.PACK_AB R21, RZ, R21 ;  /* 0x00000015ff15723e */ /* 0x000fe200000010ff */
[----:B------:R-:W-:Y:S01]  /*1aa0*/  FADD.FTZ R30, R30, -R7 ;  /* 0x800000071e1e7221 */ /* 0x000fe20000010000 */
[----:B------:R-:W-:Y:S01]  /*1ab0*/  SHF.R.U32.HI R53, RZ, 0x10, R67 ;  /* 0x00000010ff357819 */ /* 0x000fe20000011643 */
[----:B------:R-:W-:Y:S01]  /*1ac0*/  FMUL.FTZ R45, R8, R45 ;  /* 0x0000002d082d7220 */ /* 0x000fe20000410000 */
[----:B------:R-:W-:Y:S01]  /*1ad0*/  SHF.R.U64 R54, R68, 0x10, R69 ;  /* 0x0000001044367819 */ /* 0x000fe20000001245 */
[----:B------:R-:W-:Y:S01]  /*1ae0*/  FADD.FTZ R24, R24, -R7 ;  /* 0x8000000718187221 */ /* 0x000fe20000010000 */
[----:B------:R-:W-:Y:S01]  /*1af0*/  SHF.R.U64 R55, R14, 0x10, R15 ;  /* 0x000000100e377819 */ /* 0x000fe2000000120f */
[----:B------:R-:W-:Y:S01]  /*1b00*/  HFMA2.BF16_V2 R20, R89.H0_H0, R20.H0_H0, R53.H0_H0 ;  /* 0x2000001459147231 */ /* 0x000fe20000240835 */
[----:B------:R-:W-:Y:S01]  /*1b10*/  F2FP.BF16.F32.PACK_AB R33, RZ, R33 ;  /* 0x00000021ff21723e */ /* 0x000fe200000010ff */
[C---:B------:R-:W-:Y:S01]  /*1b20*/  FMUL.FTZ R30, R8.reuse, R30 ;  /* 0x0000001e081e7220 */ /* 0x040fe20000410000 */
[----:B------:R-:W-:Y:S01]  /*1b30*/  SHF.R.U32.HI R53, RZ, 0x10, R73 ;  /* 0x00000010ff357819 */ /* 0x000fe20000011649 */
[----:B------:R-:W-:Y:S01]  /*1b40*/  HFMA2.BF16_V2 R21, R55.H0_H0, R21.H0_H0, R54.H0_H0 ;  /* 0x2000001537157231 */ /* 0x000fe20000240836 */
[----:B------:R-:W-:Y:S01]  /*1b50*/  SHF.R.U32.HI R54, RZ, 0x10, R19 ;  /* 0x00000010ff367819 */ /* 0x000fe20000011613 */
[----:B------:R-:W-:Y:S01]  /*1b60*/  HFMA2.BF16_V2 R9, R13.H0_H0, R9.H0_H0, R67.H0_H0 ;  /* 0x200000090d097231 */ /* 0x000fe20000240843 */
[----:B------:R-:W-:Y:S01]  /*1b70*/  F2FP.BF16.F32.PACK_AB R45, RZ, R45 ;  /* 0x0000002dff2d723e */ /* 0x000fe200000010ff */
[----:B------:R-:W-:Y:S01]  /*1b80*/  FMUL.FTZ R24, R8, R24 ;  /* 0x0000001808187220 */ /* 0x000fe20000410000 */
[----:B------:R-:W-:Y:S01]  /*1b90*/  F2FP.BF16.F32.PACK_AB R11, RZ, R11 ;  /* 0x0000000bff0b723e */ /* 0x000fe200000010ff */
[----:B------:R-:W-:Y:S01]  /*1ba0*/  HFMA2.BF16_V2 R33, R54.H0_H0, R33.H0_H0, R53.H0_H0 ;  /* 0x2000002136217231 */ /* 0x000fe20000240835 */
[----:B------:R-:W-:Y:S01]  /*1bb0*/  SHF.R.U64 R53, R78, 0x10, R79 ;  /* 0x000000104e357819 */ /* 0x000fe2000000124f */
[----:B------:R-:W-:Y:S01]  /*1bc0*/  FADD.FTZ R39, R39, -R7 ;  /* 0x8000000727277221 */ /* 0x000fe20000010000 */
[----:B------:R-:W-:Y:S01]  /*1bd0*/  SHF.R.U64 R54, R60, 0x10, R61 ;  /* 0x000000103c367819 */ /* 0x000fe2000000123d */
[----:B------:R-:W-:Y:S01]  /*1be0*/  HFMA2.BF16_V2 R11, R88.H0_H0, R11.H0_H0, R87.H0_H0 ;  /* 0x2000000b580b7231 */ /* 0x000fe20000240857 */
[----:B------:R-:W-:Y:S01]  /*1bf0*/  F2FP.BF16.F32.PACK_AB R52, RZ, R52 ;  /* 0x00000034ff34723e */ /* 0x000fe200000010ff */
[----:B------:R-:W-:Y:S01]  /*1c00*/  HFMA2.BF16_V2 R10, R12.H0_H0, R10.H0_H0, R66.H0_H0 ;  /* 0x2000000a0c0a7231 */ /* 0x000fe20000240842 */
[----:B------:R-:W-:Y:S01]  /*1c10*/  F2FP.BF16.F32.PACK_AB R28, RZ, R28 ;  /* 0x0000001cff1c723e */ /* 0x000fe200000010ff */
[----:B------:R-:W-:Y:S01]  /*1c20*/  HFMA2.BF16_V2 R45, R54.H0_H0, R45.H0_H0, R53.H0_H0 ;  /* 0x2000002d362d7231 */ /* 0x000fe20000240835 */
[----:B------:R-:W-:Y:S01]  /*1c30*/  SHF.R.U32.HI R53, RZ, 0x10, R65 ;  /* 0x00000010ff357819 */ /* 0x000fe20000011641 */
[----:B------:R-:W-:Y:S01]  /*1c40*/  FMUL.FTZ R39, R8, R39 ;  /* 0x0000002708277220 */ /* 0x000fe20000410000 */
[----:B------:R-:W-:Y:S01]  /*1c50*/  SHF.R.U32.HI R54, RZ, 0x10, R83 ;  /* 0x00000010ff367819 */ /* 0x000fe20000011653 */
[----:B------:R-:W-:Y:S01]  /*1c60*/  HFMA2.BF16_V2 R28, R91.H0_H0, R28.H0_H0, R90.H0_H0 ;  /* 0x2000001c5b1c7231 */ /* 0x000fe2000024085a */
[----:B------:R-:W-:Y:S01]  /*1c70*/  F2FP.BF16.F32.PACK_AB R23, RZ, R23 ;  /* 0x00000017ff17723e */ /* 0x000fe200000010ff */
[----:B------:R-:W-:Y:S01]  /*1c80*/  FADD.FTZ R50, R50, -R7 ;  /* 0x8000000732327221 */ /* 0x000fe20000010000 */
[----:B------:R-:W-:Y:S01]  /*1c90*/  F2FP.BF16.F32.PACK_AB R30, RZ, R30 ;  /* 0x0000001eff1e723e */ /* 0x000fe200000010ff */
[----:B------:R-:W-:Y:S01]  /*1ca0*/  HFMA2.BF16_V2 R52, R53.H0_H0, R52.H0_H0, R54.H0_H0 ;  /* 0x2000003435347231 */ /* 0x000fe20000240836 */
[----:B------:R-:W-:Y:S01]  /*1cb0*/  LOP3.LUT R54, R11, 0xffff, RZ, 0xc0, !PT ;  /* 0x0000ffff0b367812 */ /* 0x000fe200078ec0ff */
[----:B------:R-:W-:Y:S01]  /*1cc0*/  HFMA2.BF16_V2 R23, R93.H0_H0, R23.H0_H0, R92.H0_H0 ;  /* 0x200000175d177231 */ /* 0x000fe2000024085c */
[----:B------:R-:W-:Y:S01]  /*1cd0*/  F2FP.BF16.F32.PACK_AB R22, RZ, R22 ;  /* 0x00000016ff16723e */ /* 0x000fe200000010ff */
[----:B------:R-:W-:Y:S01]  /*1ce0*/  HFMA2.BF16_V2 R30, R17.H0_H0, R30.H0_H0, R71.H0_H0 ;  /* 0x2000001e111e7231 */ /* 0x000fe20000240847 */
[C---:B------:R-:W-:Y:S01]  /*1cf0*/  SHF.L.U32 R11, R54.reuse, 0x10, RZ ;  /* 0x00000010360b7819 */ /* 0x040fe200000006ff */
[----:B------:R-:W-:Y:S01]  /*1d00*/  HFMA2.BF16_V2 R34, R57.H0_H0, R34.H0_H0, R75.H0_H0 ;  /* 0x2000002239227231 */ /* 0x000fe2000024084b */
[----:B------:R-:W-:Y:S01]  /*1d10*/  LOP3.LUT R9, R9, 0xffff, RZ, 0xc0, !PT ;  /* 0x0000ffff09097812 */ /* 0x000fe200078ec0ff */
[----:B------:R-:W-:Y:S01]  /*1d20*/  HFMA2.BF16_V2 R22, R16.H0_H0, R22.H0_H0, R70.H0_H0 ;  /* 0x2000001610167231 */ /* 0x000fe20000240846 */
[----:B------:R-:W-:Y:S01]  /*1d30*/  SHF.L.U64.HI R54, R54, 0x10, RZ ;  /* 0x0000001036367819 */ /* 0x000fe200000102ff */
[----:B------:R-:W-:Y:S01]  /*1d40*/  FMUL.FTZ R50, R8, R50 ;  /* 0x0000003208327220 */ /* 0x000fe20000410000 */
[----:B------:R-:W-:Y:S01]  /*1d50*/  F2FP.BF16.F32.PACK_AB R24, RZ, R24 ;  /* 0x00000018ff18723e */ /* 0x000fe200000010ff */
[----:B------:R-:W-:Y:S01]  /*1d60*/  HFMA2.BF16_V2 R35, R19.H0_H0, R35.H0_H0, R73.H0_H0 ;  /* 0x2000002313237231 */ /* 0x000fe20000240849 */
[----:B------:R-:W-:-:S02]  /*1d70*/  F2FP.BF16.F32.PACK_AB R32, RZ, R32 ;  /* 0x00000020ff20723e */ /* 0x000fc400000010ff */
[----:B------:R-:W-:Y:S01]  /*1d80*/  SHF.R.U64 R92, R74, 0x10, R75 ;  /* 0x000000104a5c7819 */ /* 0x000fe2000000124b */
[----:B------:R-:W-:Y:S01]  /*1d90*/  HFMA2.BF16_V2 R24, R14.H0_H0, R24.H0_H0, R68.H0_H0 ;  /* 0x200000180e187231 */ /* 0x000fe20000240844 */
[----:B------:R-:W-:Y:S02]  /*1da0*/  SHF.R.U64 R93, R56, 0x10, R57 ;  /* 0x00000010385d7819 */ /* 0x000fe40000001239 */
[----:B------:R-:W-:Y:S02]  /*1db0*/  LOP3.LUT R9, R9, 0xffff0000, R54, 0xf8, !PT ;  /* 0xffff000009097812 */ /* 0x000fe400078ef836 */
[----:B------:R-:W-:Y:S01]  /*1dc0*/  LOP3.LUT R54, R21, 0xffff, RZ, 0xc0, !PT ;  /* 0x0000ffff15367812 */ /* 0x000fe200078ec0ff */
[----:B------:R-:W-:Y:S01]  /*1dd0*/  HFMA2.BF16_V2 R32, R93.H0_H0, R32.H0_H0, R92.H0_H0 ;  /* 0x200000205d207231 */ /* 0x000fe2000024085c */
[----:B------:R-:W-:Y:S02]  /*1de0*/  F2FP.BF16.F32.PACK_AB R27, RZ, R27 ;  /* 0x0000001bff1b723e */ /* 0x000fe400000010ff */
[----:B------:R-:W-:-:S02]  /*1df0*/  SHF.R.U64 R55, R72, 0x10, R73 ;  /* 0x0000001048377819 */ /* 0x000fc40000001249 */
[----:B------:R-:W-:Y:S02]  /*1e00*/  SHF.R.U64 R87, R18, 0x10, R19 ;  /* 0x0000001012577819 */ /* 0x000fe40000001213 */
[----:B------:R-:W-:Y:S02]  /*1e10*/  LOP3.LUT R28, R28, 0xffff, RZ, 0xc0, !PT ;  /* 0x0000ffff1c1c7812 */ /* 0x000fe400078ec0ff */
[----:B------:R-:W-:Y:S01]  /*1e20*/  F2FP.BF16.F32.PACK_AB R26, RZ, R26 ;  /* 0x0000001aff1a723e */ /* 0x000fe200000010ff */
[----:B------:R-:W-:Y:S01]  /*1e30*/  HFMA2.BF16_V2 R27, R87.H0_H0, R27.H0_H0, R55.H0_H0 ;  /* 0x2000001b571b7231 */ /* 0x000fe20000240837 */
[----:B------:R-:W-:Y:S02]  /*1e40*/  SHF.R.U32.HI R88, RZ, 0x10, R71 ;  /* 0x00000010ff587819 */ /* 0x000fe40000011647 */
[----:B------:R-:W-:Y:S02]  /*1e50*/  SHF.R.U32.HI R89, RZ, 0x10, R17 ;  /* 0x00000010ff597819 */ /* 0x000fe40000011611 */
[----:B------:R-:W-:-:S02]  /*1e60*/  F2FP.BF16.F32.PACK_AB R25, RZ, R25 ;  /* 0x00000019ff19723e */ /* 0x000fc400000010ff */
[----:B------:R-:W-:Y:S01]  /*1e70*/  LOP3.LUT R10, R11, 0xffff, R10, 0xf8, !PT ;  /* 0x0000ffff0b0a7812 */ /* 0x000fe200078ef80a */
[----:B------:R-:W-:Y:S01]  /*1e80*/  HFMA2.BF16_V2 R26, R89.H0_H0, R26.H0_H0, R88.H0_H0 ;  /* 0x2000001a591a7231 */ /* 0x000fe20000240858 */
[----:B------:R-:W-:Y:S01]  /*1e90*/  LOP3.LUT R21, R30, 0xffff, RZ, 0xc0, !PT ;  /* 0x0000ffff1e157812 */ /* 0x000fe200078ec0ff */
[----:B------:R-:W-:Y:S01]  /*1ea0*/  HFMA2.BF16_V2 R25, R15.H0_H0, R25.H0_H0, R69.H0_H0 ;  /* 0x200000190f197231 */ /* 0x000fe20000240845 */
[----:B------:R-:W-:Y:S02]  /*1eb0*/  SHF.L.U32 R53, R54, 0x10, RZ ;  /* 0x0000001036357819 */ /* 0x000fe400000006ff */
[----:B------:R-:W-:Y:S02]  /*1ec0*/  F2FP.BF16.F32.PACK_AB R42, RZ, R42 ;  /* 0x0000002aff2a723e */ /* 0x000fe400000010ff */
[----:B------:R-:W-:Y:S02]  /*1ed0*/  SHF.R.U32.HI R92, RZ, 0x10, R79 ;  /* 0x00000010ff5c7819 */ /* 0x000fe4000001164f */
[----:B------:R-:W-:-:S02]  /*1ee0*/  SHF.R.U32.HI R93, RZ, 0x10, R61 ;  /* 0x00000010ff5d7819 */ /* 0x000fc4000001163d */
[----:B------:R-:W-:Y:S02]  /*1ef0*/  PRMT R11, R22, 0x7610, R11 ;  /* 0x00007610160b7816 */ /* 0x000fe4000000000b */
[----:B------:R-:W-:Y:S01]  /*1f00*/  SHF.L.U32 R30, R28, 0x10, RZ ;  /* 0x000000101c1e7819 */ /* 0x000fe200000006ff */
[----:B------:R-:W-:Y:S01]  /*1f10*/  HFMA2.BF16_V2 R42, R93.H0_H0, R42.H0_H0, R92.H0_H0 ;  /* 0x2000002a5d2a7231 */ /* 0x000fe2000024085c */
[----:B------:R-:W-:Y:S01]  /*1f20*/  F2FP.BF16.F32.PACK_AB R39, RZ, R39 ;  /* 0x00000027ff27723e */ /* 0x000fe200000010ff */
[----:B------:R-:W0:Y:S01]  /*1f30*/  S2R R92, SR_CTAID.X ;  /* 0x00000000005c7919 */ /* 0x000e220000002500 */
[----:B------:R-:W-:Y:S02]  /*1f40*/  SHF.R.U32.HI R90, RZ, 0x10, R75 ;  /* 0x00000010ff5a7819 */ /* 0x000fe4000001164b */
[----:B------:R-:W-:Y:S02]  /*1f50*/  SHF.R.U32.HI R91, RZ, 0x10, R57 ;  /* 0x00000010ff5b7819 */ /* 0x000fe40000011639 */
[----:B------:R-:W-:-:S02]  /*1f60*/  F2FP.BF16.F32.PACK_AB R36, RZ, R36 ;  /* 0x00000024ff24723e */ /* 0x000fc400000010ff */
[----:B------:R-:W-:Y:S01]  /*1f70*/  SHF.R.U32.HI R55, RZ, 0x10, R77 ;  /* 0x00000010ff377819 */ /* 0x000fe2000001164d */
[----:B------:R-:W-:Y:S01]  /*1f80*/  HFMA2.BF16_V2 R39, R91.H0_H0, R39.H0_H0, R90.H0_H0 ;  /* 0x200000275b277231 */ /* 0x000fe2000024085a */
[----:B------:R-:W-:Y:S02]  /*1f90*/  SHF.R.U32.HI R87, RZ, 0x10, R59 ;  /* 0x00000010ff577819 */ /* 0x000fe4000001163b */
[----:B------:R-:W-:Y:S02]  /*1fa0*/  F2FP.BF16.F32.PACK_AB R37, RZ, R37 ;  /* 0x00000025ff25723e */ /* 0x000fe400000010ff */
[----:B------:R-:W-:Y:S01]  /*1fb0*/  SHF.R.U64 R88, R76, 0x10, R77 ;  /* 0x000000104c587819 */ /* 0x000fe2000000124d */
[----:B------:R-:W-:Y:S01]  /*1fc0*/  HFMA2.BF16_V2 R36, R87.H0_H0, R36.H0_H0, R55.H0_H0 ;  /* 0x2000002457247231 */ /* 0x000fe20000240837 */
[----:B------:R-:W-:Y:S02]  /*1fd0*/  SHF.R.U64 R89, R58, 0x10, R59 ;  /* 0x000000103a597819 */ /* 0x000fe4000000123b */
[----:B------:R-:W-:-:S02]  /*1fe0*/  LOP3.LUT R22, R53, 0xffff, R24, 0xf8, !PT ;  /* 0x0000ffff35167812 */ /* 0x000fc400078ef818 */
[----:B------:R-:W-:Y:S01]  /*1ff0*/  F2FP.BF16.F32.PACK_AB R29, RZ, R29 ;  /* 0x0000001dff1d723e */ /* 0x000fe200000010ff */
[----:B------:R-:W-:Y:S01]  /*2000*/  HFMA2.BF16_V2 R37, R89.H0_H0, R37.H0_H0, R88.H0_H0 ;  /* 0x2000002559257231 */ /* 0x000fe20000240858 */
[--C-:B------:R-:W-:Y:S02]  /*2010*/  LOP3.LUT R24, R30, 0xffff, R11.reuse, 0xf8, !PT ;  /* 0x0000ffff1e187812 */ /* 0x100fe400078ef80b */
[----:B------:R-:W-:Y:S01]  /*2020*/  F2FP.BF16.F32.PACK_AB R31, RZ, R31 ;  /* 0x0000001fff1f723e */ /* 0x000fe200000010ff */
[----:B------:R-:W-:Y:S01]  /*2030*/  HFMA2.BF16_V2 R29, R18.H0_H0, R29.H0_H0, R72.H0_H0 ;  /* 0x2000001d121d7231 */ /* 0x000fe20000240848 */
[----:B------:R-:W-:Y:S02]  /*2040*/  F2FP.BF16.F32.PACK_AB R40, RZ, R40 ;  /* 0x00000028ff28723e */ /* 0x000fe400000010ff */
[----:B------:R-:W-:Y:S01]  /*2050*/  SHF.L.U64.HI R28, R28, 0x10, RZ ;  /* 0x000000101c1c7819 */ /* 0x000fe200000102ff */
[----:B------:R-:W-:Y:S01]  /*2060*/  HFMA2.BF16_V2 R31, R56.H0_H0, R31.H0_H0, R74.H0_H0 ;  /* 0x2000001f381f7231 */ /* 0x000fe2000024084a */
[----:B------:R-:W-:Y:S01]  /*2070*/  PRMT R11, R34, 0x7610, R11 ;  /* 0x00007610220b7816 */ /* 0x000fe2000000000b */
[----:B------:R-:W-:Y:S01]  /*2080*/  HFMA2.BF16_V2 R40, R59.H0_H0, R40.H0_H0, R77.H0_H0 ;  /* 0x200000283b287231 */ /* 0x000fe2000024084d */
[----:B------:R-:W-:-:S02]  /*2090*/  F2FP.BF16.F32.PACK_AB R43, RZ, R43 ;  /* 0x0000002bff2b723e */ /* 0x000fc400000010ff */
[----:B------:R-:W-:Y:S02]  /*20a0*/  LOP3.LUT R34, R27, 0xffff, RZ, 0xc0, !PT ;  /* 0x0000ffff1b227812 */ /* 0x000fe400078ec0ff */
[----:B------:R-:W-:Y:S01]  /*20b0*/  F2FP.BF16.F32.PACK_AB R47, RZ, R47 ;  /* 0x0000002fff2f723e */ /* 0x000fe200000010ff */
[----:B------:R-:W-:Y:S01]  /*20c0*/  HFMA2.BF16_V2 R43, R61.H0_H0, R43.H0_H0, R79.H0_H0 ;  /* 0x2000002b3d2b7231 */ /* 0x000fe2000024084f */
[----:B------:R-:W-:Y:S02]  /*20d0*/  F2FP.BF16.F32.PACK_AB R50, RZ, R50 ;  /* 0x00000032ff32723e */ /* 0x000fe400000010ff */
[----:B------:R-:W-:Y:S02]  /*20e0*/  SHF.R.U64 R90, R80, 0x10, R81 ;  /* 0x00000010505a7819 */ /* 0x000fe40000001251 */
[----:B------:R-:W-:Y:S01]  /*20f0*/  SHF.R.U64 R91, R62, 0x10, R63 ;  /* 0x000000103e5b7819 */ /* 0x000fe2000000123f */
[----:B------:R-:W-:Y:S01]  /*2100*/  HFMA2.BF16_V2 R50, R63.H0_H0, R50.H0_H0, R81.H0_H0 ;  /* 0x200000323f327231 */ /* 0x000fe20000240851 */
[----:B------:R-:W-:-:S02]  /*2110*/  LOP3.LUT R32, R32, 0xffff, RZ, 0xc0, !PT ;  /* 0x0000ffff20207812 */ /* 0x000fc400078ec0ff */
[----:B------:R-:W-:Y:S01]  /*2120*/  F2FP.BF16.F32.PACK_AB R49, RZ, R49 ;  /* 0x00000031ff31723e */ /* 0x000fe200000010ff */
[----:B------:R-:W-:Y:S01]  /*2130*/  HFMA2.BF16_V2 R47, R91.H0_H0, R47.H0_H0, R90.H0_H0 ;  /* 0x2000002f5b2f7231 */ /* 0x000fe2000024085a */
[----:B------:R-:W-:Y:S02]  /*2140*/  SHF.R.U64 R55, R64, 0x10, R65 ;  /* 0x0000001040377819 */ /* 0x000fe40000001241 */
[----:B------:R-:W-:Y:S02]  /*2150*/  SHF.R.U64 R87, R82, 0x10, R83 ;  /* 0x0000001052577819 */ /* 0x000fe40000001253 */
[----:B------:R-:W-:Y:S02]  /*2160*/  LOP3.LUT R25, R25, 0xffff, RZ, 0xc0, !PT ;  /* 0x0000ffff19197812 */ /* 0x000fe400078ec0ff */
[----:B------:R-:W-:Y:S01]  /*2170*/  SHF.L.U64.HI R54, R54, 0x10, RZ ;  /* 0x0000001036367819 */ /* 0x000fe200000102ff */
[----:B------:R-:W-:Y:S01]  /*2180*/  HFMA2.BF16_V2 R49, R55.H0_H0, R49.H0_H0, R87.H0_H0 ;  /* 0x2000003137317231 */ /* 0x000fe20000240857 */
[----:B------:R-:W-:-:S02]  /*2190*/  LOP3.LUT R21, R21, 0xffff0000, R28, 0xf8, !PT ;  /* 0xffff000015157812 */ /* 0x000fc400078ef81c */
[----:B------:R-:W-:Y:S02]  /*21a0*/  F2FP.BF16.F32.PACK_AB R41, RZ, R41 ;  /* 0x00000029ff29723e */ /* 0x000fe400000010ff */
        /* <DEDUP_REMOVED lines=8> */
[----:B------:R-:W-:-:S02]  /*2230*/  SHF.L.U32 R30, R32, 0x10, RZ ;  /* 0x00000010201e7819 */ /* 0x000fc400000006ff */
[----:B------:R-:W-:Y:S02]  /*2240*/  LOP3.LUT R25, R25, 0xffff0000, R54, 0xf8, !PT ;  /* 0xffff000019197812 */ /* 0x000fe400078ef836 */
[----:B------:R-:W-:Y:S02]  /*2250*/  LOP3.LUT R11, R11, 0xffff, RZ, 0xc0, !PT ;  /* 0x0000ffff0b0b7812 */ /* 0x000fe400078ec0ff */
[----:B------:R-:W-:Y:S02]  /*2260*/  SHF.L.U64.HI R32, R32, 0x10, RZ ;  /* 0x0000001020207819 */ /* 0x000fe400000102ff */
[----:B------:R-:W-:Y:S02]  /*2270*/  LOP3.LUT R45, R45, 0xffff, RZ, 0xc0, !PT ;  /* 0x0000ffff2d2d7812 */ /* 0x000fe400078ec0ff */
[----:B------:R-:W-:Y:S02]  /*2280*/  LOP3.LUT R54, R37, 0xffff, RZ, 0xc0, !PT ;  /* 0x0000ffff25367812 */ /* 0x000fe400078ec0ff */
[----:B------:R-:W-:-:S02]  /*2290*/  LOP3.LUT R28, R28, 0xffff, R29, 0xf8, !PT ;  /* 0x0000ffff1c1c7812 */ /* 0x000fc400078ef81d */
[----:B------:R-:W-:Y:S02]  /*22a0*/  LOP3.LUT R29, R27, 0xffff0000, R34, 0xf8, !PT ;  /* 0xffff00001b1d7812 */ /* 0x000fe400078ef822 */
[----:B------:R-:W-:Y:S02]  /*22b0*/  LOP3.LUT R30, R30, 0xffff, R31, 0xf8, !PT ;  /* 0x0000ffff1e1e7812 */ /* 0x000fe400078ef81f */
[----:B------:R-:W-:Y:S02]  /*22c0*/  PRMT R35, R40, 0x7610, R35 ;  /* 0x0000761028237816 */ /* 0x000fe40000000023 */
[----:B------:R-:W-:Y:S02]  /*22d0*/  F2FP.BF16.F32.PACK_AB R46, RZ, R46 ;  /* 0x0000002eff2e723e */ /* 0x000fe400000010ff */
[----:B------:R-:W-:Y:S02]  /*22e0*/  LOP3.LUT R31, R11, 0xffff0000, R32, 0xf8, !PT ;  /* 0xffff00000b1f7812 */ /* 0x000fe400078ef820 */
[----:B------:R-:W-:Y:S01]  /*22f0*/  LOP3.LUT R37, R43, 0xffff, RZ, 0xc0, !PT ;  /* 0x0000ffff2b257812 */ /* 0x000fe200078ec0ff */
[----:B------:R-:W-:Y:S01]  /*2300*/  HFMA2.BF16_V2 R46, R64.H0_H0, R46.H0_H0, R82.H0_H0 ;  /* 0x2000002e402e7231 */ /* 0x000fe20000240852 */
[----:B------:R-:W-:-:S02]  /*2310*/  SHF.L.U32 R34, R45, 0x10, RZ ;  /* 0x000000102d227819 */ /* 0x000fc400000006ff */
[----:B------:R-:W-:Y:S02]  /*2320*/  SHF.L.U64.HI R40, R45, 0x10, RZ ;  /* 0x000000102d287819 */ /* 0x000fe400000102ff */
[----:B------:R-:W-:Y:S02]  /*2330*/  SHF.L.U32 R11, R54, 0x10, RZ ;  /* 0x00000010360b7819 */ /* 0x000fe400000006ff */
[----:B------:R-:W-:Y:S02]  /*2340*/  PRMT R43, R50, 0x7610, R43 ;  /* 0x00007610322b7816 */ /* 0x000fe4000000002b */
[----:B------:R-:W-:Y:S02]  /*2350*/  LOP3.LUT R47, R47, 0xffff, RZ, 0xc0, !PT ;  /* 0x0000ffff2f2f7812 */ /* 0x000fe400078ec0ff */
[----:B------:R-:W-:Y:S02]  /*2360*/  LOP3.LUT R49, R49, 0xffff, RZ, 0xc0, !PT ;  /* 0x0000ffff31317812 */ /* 0x000fe400078ec0ff */
[----:B------:R-:W-:-:S02]  /*2370*/  LOP3.LUT R34, R34, 0xffff, R41, 0xf8, !PT ;  /* 0x0000ffff22227812 */ /* 0x000fc400078ef829 */
[----:B------:R-:W-:Y:S02]  /*2380*/  LOP3.LUT R37, R37, 0xffff0000, R40, 0xf8, !PT ;  /* 0xffff000025257812 */ /* 0x000fe400078ef828 */
[----:B------:R-:W-:Y:S02]  /*2390*/  F2FP.BF16.F32.PACK_AB R44, RZ, R44 ;  /* 0x0000002cff2c723e */ /* 0x000fe400000010ff */
[----:B------:R-:W-:Y:S02]  /*23a0*/  LOP3.LUT R32, R11, 0xffff, R38, 0xf8, !PT ;  /* 0x0000ffff0b207812 */ /* 0x000fe400078ef826 */
[----:B------:R-:W-:Y:S01]  /*23b0*/  PRMT R41, R51, 0x7610, R41 ;  /* 0x0000761033297816 */ /* 0x000fe20000000029 */
[----:B------:R-:W-:Y:S01]  /*23c0*/  HFMA2.BF16_V2 R44, R62.H0_H0, R44.H0_H0, R80.H0_H0 ;  /* 0x2000002c3e2c7231 */ /* 0x000fe20000240850 */
[----:B------:R-:W-:Y:S02]  /*23d0*/  LOP3.LUT R43, R43, 0xffff, RZ, 0xc0, !PT ;  /* 0x0000ffff2b2b7812 */ /* 0x000fe400078ec0ff */
[----:B------:R-:W-:-:S02]  /*23e0*/  SHF.L.U64.HI R40, R47, 0x10, RZ ;  /* 0x000000102f287819 */ /* 0x000fc400000102ff */
[----:B------:R-:W-:Y:S02]  /*23f0*/  SHF.L.U32 R11, R49, 0x10, RZ ;  /* 0x00000010310b7819 */ /* 0x000fe400000006ff */
[----:B------:R-:W-:Y:S02]  /*2400*/  LOP3.LUT R41, R41, 0xffff, RZ, 0xc0, !PT ;  /* 0x0000ffff29297812 */ /* 0x000fe400078ec0ff */
[----:B------:R-:W-:Y:S02]  /*2410*/  SHF.L.U64.HI R50, R49, 0x10, RZ ;  /* 0x0000001031327819 */ /* 0x000fe400000102ff */
[----:B------:R-:W-:Y:S02]  /*2420*/  LOP3.LUT R43, R43, 0xffff0000, R40, 0xf8, !PT ;  /* 0xffff00002b2b7812 */ /* 0x000fe400078ef828 */
[----:B------:R-:W-:Y:S02]  /*2430*/  SHF.L.U32 R27, R47, 0x10, RZ ;  /* 0x000000102f1b7819 */ /* 0x000fe400000006ff */
[----:B------:R-:W-:-:S02]  /*2440*/  LOP3.LUT R40, R11, 0xffff, R46, 0xf8, !PT ;  /* 0x0000ffff0b287812 */ /* 0x000fc400078ef82e */
[----:B------:R-:W-:Y:S02]  /*2450*/  PRMT R11, R26, 0x7610, R11 ;  /* 0x000076101a0b7816 */ /* 0x000fe4000000000b */
[----:B------:R-:W-:Y:S02]  /*2460*/  LOP3.LUT R41, R41, 0xffff0000, R50, 0xf8, !PT ;  /* 0xffff000029297812 */ /* 0x000fe400078ef832 */
[----:B------:R-:W-:Y:S02]  /*2470*/  LOP3.LUT R50, R20, 0xffff, RZ, 0xc0, !PT ;  /* 0x0000ffff14327812 */ /* 0x000fe400078ec0ff */
[----:B------:R-:W-:Y:S02]  /*2480*/  LOP3.LUT R38, R27, 0xffff, R44, 0xf8, !PT ;  /* 0x0000ffff1b267812 */ /* 0x000fe400078ef82c */
[----:B------:R-:W-:Y:S01]  /*2490*/  LOP3.LUT R46, R23, 0xffff, RZ, 0xc0, !PT ;  /* 0x0000ffff172e7812 */ /* 0x000fe200078ec0ff */
[----:B------:R-:W1:Y:S01]  /*24a0*/  @!P1 LDC.64 R26, c[0x0][0x230] ;  /* 0x00008c00ff1a9b82 */ /* 0x000e620000000a00 */
[----:B------:R-:W-:-:S02]  /*24b0*/  LOP3.LUT R20, R11, 0xffff, RZ, 0xc0, !PT ;  /* 0x0000ffff0b147812 */ /* 0x000fc400078ec0ff */
[----:B------:R-:W-:Y:S02]  /*24c0*/  PRMT R23, R25, 0x5410, R46 ;  /* 0x0000541019177816 */ /* 0x000fe4000000002e */
[----:B------:R-:W-:Y:S02]  /*24d0*/  PRMT R25, R21, 0x5410, R20 ;  /* 0x0000541015197816 */ /* 0x000fe40000000014 */
[----:B------:R-:W-:Y:S01]  /*24e0*/  PRMT R11, R9, 0x5410, R50 ;  /* 0x00005410090b7816 */ /* 0x000fe20000000032 */
[----:B------:R-:W2:Y:S01]  /*24f0*/  @!P1 LDC.64 R44, c[0x0][0x238] ;  /* 0x00008e00ff2c9b82 */ /* 0x000ea20000000a00 */
[----:B0-----:R-:W-:Y:S02]  /*2500*/  SHF.L.U32 R9, R92, 0x7, RZ ;  /* 0x000000075c097819 */ /* 0x001fe400000006ff */
[----:B------:R-:W-:Y:S02]  /*2510*/  LOP3.LUT R92, R86, 0x1f, RZ, 0xc0, !PT ;  /* 0x0000001f565c7812 */ /* 0x000fe400078ec0ff */
[----:B------:R-:W-:-:S02]  /*2520*/  F2FP.BF16.F32.PACK_AB R48, RZ, R48 ;  /* 0x00000030ff30723e */ /* 0x000fc400000010ff */
[----:B------:R-:W-:Y:S01]  /*2530*/  LOP3.LUT R9, R9, 0x180, R92, 0xe2, !PT ;  /* 0x0000018009097812 */ /* 0x000fe200078ee25c */
[----:B------:R-:W0:Y:S01]  /*2540*/  LDC.64 R20, c[0x0][0x228] ;  /* 0x00008a00ff147b82 */ /* 0x000e220000000a00 */
[----:B------:R-:W-:Y:S02]  /*2550*/  SHF.R.U32.HI R88, RZ, 0x10, R81 ;  /* 0x00000010ff587819 */ /* 0x000fe40000011651 */
[----:B------:R-:W-:Y:S02]  /*2560*/  SHF.R.U32.HI R89, RZ, 0x10, R63 ;  /* 0x00000010ff597819 */ /* 0x000fe4000001163f */
[----:B------:R-:W-:Y:S02]  /*2570*/  LOP3.LUT R9, R9, 0x60, R86, 0xf8, !PT ;  /* 0x0000006009097812 */ /* 0x000fe400078ef856 */
[----:B------:R-:W-:Y:S01]  /*2580*/  LOP3.LUT R35, R35, 0xffff, RZ, 0xc0, !PT ;  /* 0x0000ffff23237812 */ /* 0x000fe200078ec0ff */
[----:B------:R-:W-:Y:S01]  /*2590*/  HFMA2.BF16_V2 R48, R89.H0_H0, R48.H0_H0, R88.H0_H0 ;  /* 0x2000003059307231 */ /* 0x000fe20000240858 */
[----:B------:R-:W-:Y:S01]  /*25a0*/  SHF.L.U64.HI R54, R54, 0x10, RZ ;  /* 0x0000001036367819 */ /* 0x000fe200000102ff */
[----:B------:R-:W-:Y:S01]  /*25b0*/  IMAD R9, R2, 0x1200, R9 ;  /* 0x0000120002097824 */ /* 0x000fe200078e0209 */
[----:B------:R-:W-:Y:S01]  /*25c0*/  LOP3.LUT R36, R36, 0xffff, RZ, 0xc0, !PT ;  /* 0x0000ffff24247812 */ /* 0x000fe200078ec0ff */
[----:B-1----:R-:W-:Y:S01]  /*25d0*/  @!P1 IMAD.WIDE R26, R2, 0x4, R26 ;  /* 0x00000004021a9825 */ /* 0x002fe200078e021a */
[----:B------:R-:W-:-:S02]  /*25e0*/  LOP3.LUT R35, R35, 0xffff0000, R54, 0xf8, !PT ;  /* 0xffff000023237812 */ /* 0x000fc400078ef836 */
[----:B------:R-:W-:Y:S01]  /*25f0*/  LOP3.LUT R50, R33, 0xffff, RZ, 0xc0, !PT ;  /* 0x0000ffff21327812 */ /* 0x000fe200078ec0ff */
[----:B--2---:R-:W-:Y:S01]  /*2600*/  @!P1 IMAD.WIDE R44, R2, 0x4, R44 ;  /* 0x00000004022c9825 */ /* 0x004fe200078e022c */
[----:B------:R-:W-:Y:S01]  /*2610*/  LOP3.LUT R46, R39, 0xffff, RZ, 0xc0, !PT ;  /* 0x0000ffff272e7812 */ /* 0x000fe200078ec0ff */
[----:B------:R1:W-:Y:S01]  /*2620*/  @!P1 STG.E desc[UR6][R26.64], R7 ;  /* 0x000000071a009986 */ /* 0x0003e2000c101906 */
[----:B------:R-:W-:Y:S02]  /*2630*/  LOP3.LUT R42, R42, 0xffff, RZ, 0xc0, !PT ;  /* 0x0000ffff2a2a7812 */ /* 0x000fe400078ec0ff */
[----:B------:R-:W-:Y:S01]  /*2640*/  LOP3.LUT R48, R48, 0xffff, RZ, 0xc0, !PT ;  /* 0x0000ffff30307812 */ /* 0x000fe200078ec0ff */
[----:B------:R-:W-:Y:S01]  /*2650*/  @!P1 STG.E desc[UR6][R44.64], R8 ;  /* 0x000000082c009986 */ /* 0x000fe2000c101906 */
[C---:B------:R-:W-:Y:S02]  /*2660*/  IADD3 R55, R9.reuse, 0x200, RZ ;  /* 0x0000020009377810 */ /* 0x040fe40007ffe0ff */
[----:B------:R-:W-:-:S02]  /*2670*/  IADD3 R53, R9, 0x400, RZ ;  /* 0x0000040009357810 */ /* 0x000fc40007ffe0ff */
[----:B------:R-:W-:Y:S02]  /*2680*/  PRMT R33, R35, 0x5410, R36 ;  /* 0x0000541023217816 */ /* 0x000fe40000000024 */
[----:B------:R-:W-:Y:S01]  /*2690*/  PRMT R29, R29, 0x5410, R50 ;  /* 0x000054101d1d7816 */ /* 0x000fe20000000032 */
[----:B0-----:R-:W-:Y:S01]  /*26a0*/  IMAD.WIDE.U32 R50, R9, 0x8, R20 ;  /* 0x0000000809327825 */ /* 0x001fe200078e0014 */
[----:B------:R-:W-:Y:S02]  /*26b0*/  PRMT R31, R31, 0x5410, R46 ;  /* 0x000054101f1f7816 */ /* 0x000fe4000000002e */
[----:B------:R-:W-:Y:S01]  /*26c0*/  PRMT R35, R37, 0x5410, R42 ;  /* 0x0000541025237816 */ /* 0x000fe2000000002a */
[----:B------:R-:W-:Y:S01]  /*26d0*/  IMAD.WIDE.U32 R46, R5, 0x8, R20 ;  /* 0x00000008052e7825 */ /* 0x000fe200078e0014 */
[----:B------:R-:W-:Y:S01]  /*26e0*/  PRMT R39, R43, 0x5410, R48 ;  /* 0x000054102b277816 */ /* 0x000fe20000000030 */
[----:B------:R-:W-:Y:S01]  /*26f0*/  STG.E.64 desc[UR6][R50.64], R10 ;  /* 0x0000000a32007986 */ /* 0x000fe2000c101b06 */
[----:B------:R-:W-:Y:S01]  /*2700*/  LOP3.LUT R52, R52, 0xffff, RZ, 0xc0, !PT ;  /* 0x0000ffff34347812 */ /* 0x000fe200078ec0ff */
[----:B------:R-:W-:Y:S01]  /*2710*/  IMAD.WIDE.U32 R42, R6, 0x8, R20 ;  /* 0x00000008062a7825 */ /* 0x000fe200078e0014 */
[----:B------:R-:W-:-:S02]  /*2720*/  IADD3 R2, R2, UR5, RZ ;  /* 0x0000000502027c10 */ /* 0x000fc4000fffe0ff */
[----:B------:R-:W-:Y:S01]  /*2730*/  PRMT R41, R41, 0x5410, R52 ;  /* 0x0000541029297816 */ /* 0x000fe20000000034 */
[----:B------:R-:W-:Y:S01]  /*2740*/  IMAD.WIDE.U32 R36, R84, 0x8, R20 ;  /* 0x0000000854247825 */ /* 0x000fe200078e0014 */
[----:B------:R-:W-:-:S03]  /*2750*/  ISETP.GE.AND P1, PT, R2, UR4, PT ;  /* 0x0000000402007c0c */ /* 0x000fc6000bf26270 */
[----:B------:R-:W-:-:S04]  /*2760*/  IMAD.WIDE.U32 R4, R4, 0x8, R20 ;  /* 0x0000000804047825 */ /* 0x000fc800078e0014 */
[----:B------:R-:W-:-:S04]  /*2770*/  IMAD.WIDE.U32 R48, R3, 0x8, R20 ;  /* 0x0000000803307825 */ /* 0x000fc800078e0014 */
[----:B-1----:R-:W-:-:S04]  /*2780*/  IMAD.WIDE.U32 R26, R85, 0x8, R20 ;  /* 0x00000008551a7825 */ /* 0x002fc800078e0014 */
[----:B------:R-:W-:-:S04]  /*2790*/  IMAD.WIDE.U32 R6, R55, 0x8, R20 ;  /* 0x0000000837067825 */ /* 0x000fc800078e0014 */
[----:B------:R-:W-:Y:S01]  /*27a0*/  IMAD.WIDE.U32 R20, R53, 0x8, R20 ;  /* 0x0000000835147825 */ /* 0x000fe200078e0014 */
[----:B------:R0:W-:Y:S04]  /*27b0*/  STG.E.64 desc[UR6][R6.64], R22 ;  /* 0x0000001606007986 */ /* 0x0001e8000c101b06 */
[----:B------:R1:W-:Y:S04]  /*27c0*/  STG.E.64 desc[UR6][R20.64], R24 ;  /* 0x0000001814007986 */ /* 0x0003e8000c101b06 */
[----:B------:R1:W-:Y:S04]  /*27d0*/  STG.E.64 desc[UR6][R36.64], R28 ;  /* 0x0000001c24007986 */ /* 0x0003e8000c101b06 */
[----:B------:R1:W-:Y:S01]  /*27e0*/  STG.E.64 desc[UR6][R42.64], R30 ;  /* 0x0000001e2a007986 */ /* 0x0003e2000c101b06 */
[----:B0-----:R-:W-:-:S03]  /*27f0*/  SEL R7, RZ, 0x1, P0 ;  /* 0x00000001ff077807 */ /* 0x001fc60000000000 */
[----:B------:R1:W-:Y:S04]  /*2800*/  STG.E.64 desc[UR6][R46.64], R32 ;  /* 0x000000202e007986 */ /* 0x0003e8000c101b06 */
[----:B------:R1:W-:Y:S04]  /*2810*/  STG.E.64 desc[UR6][R4.64], R34 ;  /* 0x0000002204007986 */ /* 0x0003e8000c101b06 */
[----:B------:R1:W-:Y:S04]  /*2820*/  STG.E.64 desc[UR6][R48.64], R38 ;  /* 0x0000002630007986 */ /* 0x0003e8000c101b06 */
[----:B------:R1:W-:Y:S01]  /*2830*/  STG.E.64 desc[UR6][R26.64], R40 ;  /* 0x000000281a007986 */ /* 0x0003e2000c101b06 */
[----:B------:R-:W-:Y:S05]  /*2840*/  @!P1 BRA `(.L_x_643) ;  /* 0xffffffd800889947 */ /* 0x000fea000383ffff */
[----:B------:R-:W-:Y:S05]  /*2850*/  EXIT ;  /* 0x000000000000794d */ /* 0x000fea0003800000 */
.L_x_640:
[----:B------:R-:W-:Y:S01]  /*2860*/  HFMA2.MMA R87, -RZ, RZ, 0, 5.9604644775390625e-08 ;  /* 0x00000001ff577435 */ /* 0x000fe200000001ff */
[----:B------:R-:W-:Y:S02]  /*2870*/  MOV R89, R9 ;  /* 0x0000000900597202 */ /* 0x000fe40000000f00 */
[----:B------:R-:W-:Y:S02]  /*2880*/  MOV R90, 0x1f ;  /* 0x0000001f005a7802 */ /* 0x000fe40000000f00 */
[----:B------:R-:W-:-:S07]  /*2890*/  MOV R11, 0xffffffff ;  /* 0xffffffff000b7802 */ /* 0x000fce0000000f00 */
[----:B-----5:R-:W-:Y:S05]  /*28a0*/  WARPSYNC.COLLECTIVE R11, `(.L_x_644) ;  /* 0x000000000b087348 */ /* 0x020fea0003c00000 */
[----:B------:R0:W1:Y:S02]  /*28b0*/  SHFL.BFLY P2, R7, R89, R87, R90 ;  /* 0x0c00005759077389 */ /* 0x000064000004005a */
[----:B01---5:R-:W-:Y:S01]  /*28c0*/  ENDCOLLECTIVE ;  /* 0x000000000000791b */ /* 0x023fe20003800000 */
.L_x_644:
[----:B------:R-:W-:Y:S01]  /*28d0*/  HFMA2.MMA R87, -RZ, RZ, 0, 1.1920928955078125e-07 ;  /* 0x00000002ff577435 */ /* 0x000fe200000001ff */
[----:B------:R-:W-:-:S10]  /*28e0*/  FADD.FTZ R89, R9, R7 ;  /* 0x0000000709597221 */ /* 0x000fd40000010000 */
[----:B------:R-:W-:Y:S05]  /*28f0*/  WARPSYNC.COLLECTIVE R11, `(.L_x_645) ;  /* 0x000000000b087348 */ /* 0x000fea0003c00000 */
[----:B------:R0:W1:Y:S02]  /*2900*/  SHFL.BFLY P2, R7, R89, R87, R90 ;  /* 0x0c00005759077389 */ /* 0x000064000004005a */
[----:B01----:R-:W-:Y:S01]  /*2910*/  ENDCOLLECTIVE ;  /* 0x000000000000791b */ /* 0x003fe20003800000 */
.L_x_645:
[----:B------:R-:W-:Y:S01]  /*2920*/  HFMA2.MMA R87, -RZ, RZ, 0, 2.384185791015625e-07 ;  /* 0x00000004ff577435 */ /* 0x000fe200000001ff */
[----:B------:R-:W-:-:S05]  /*2930*/  FADD.FTZ R91, R89, R7 ;  /* 0x00000007595b7221 */ /* 0x000fca0000010000 */
[----:B------:R-:W-:-:S07]  /*2940*/  MOV R89, R91 ;  /* 0x0000005b00597202 */ /* 0x000fce0000000f00 */
[----:B------:R-:W-:Y:S05]  /*2950*/  WARPSYNC.COLLECTIVE R11, `(.L_x_646) ;  /* 0x000000000b087348 */ /* 0x000fea0003c00000 */
[----:B------:R0:W1:Y:S02]  /*2960*/  SHFL.BFLY P2, R7, R89, R87, R90 ;  /* 0x0c00005759077389 */ /* 0x000064000004005a */
[----:B01----:R-:W-:Y:S01]  /*2970*/  ENDCOLLECTIVE ;  /* 0x000000000000791b */ /* 0x003fe20003800000 */
.L_x_646:
[----:B------:R-:W-:Y:S01]  /*2980*/  HFMA2.MMA R87, -RZ, RZ, 0, 4.76837158203125e-07 ;  /* 0x00000008ff577435 */ /* 0x000fe200000001ff */
[----:B------:R-:W-:-:S05]  /*2990*/  FADD.FTZ R92, R91, R7 ;  /* 0x000000075b5c7221 */ /* 0x000fca0000010000 */
[----:B------:R-:W-:-:S07]  /*29a0*/  MOV R89, R92 ;  /* 0x0000005c00597202 */ /* 0x000fce0000000f00 */
[----:B------:R-:W-:Y:S05]  /*29b0*/  WARPSYNC.COLLECTIVE R11, `(.L_x_647) ;  /* 0x000000000b087348 */ /* 0x000fea0003c00000 */
[----:B------:R0:W1:Y:S02]  /*29c0*/  SHFL.BFLY P2, R7, R89, R87, R90 ;  /* 0x0c00005759077389 */ /* 0x000064000004005a */
[----:B01----:R-:W-:Y:S01]  /*29d0*/  ENDCOLLECTIVE ;  /* 0x000000000000791b */ /* 0x003fe20003800000 */
.L_x_647:
[----:B------:R-:W-:Y:S01]  /*29e0*/  HFMA2.MMA R87, -RZ, RZ, 0, 9.5367431640625e-07 ;  /* 0x00000010ff577435 */ /* 0x000fe200000001ff */
[----:B------:R-:W-:-:S05]  /*29f0*/  FADD.FTZ R93, R92, R7 ;  /* 0x000000075c5d7221 */ /* 0x000fca0000010000 */
[----:B------:R-:W-:-:S07]  /*2a00*/  MOV R89, R93 ;  /* 0x0000005d00597202 */ /* 0x000fce0000000f00 */
[----:B------:R-:W-:Y:S05]  /*2a10*/  WARPSYNC.COLLECTIVE R11, `(.L_x_648) ;  /* 0x000000000b087348 */ /* 0x000fea0003c00000 */
[----:B------:R0:W1:Y:S02]  /*2a20*/  SHFL.BFLY P2, R7, R89, R87, R90 ;  /* 0x0c00005759077389 */ /* 0x000064000004005a */
[----:B01----:R-:W-:Y:S01]  /*2a30*/  ENDCOLLECTIVE ;  /* 0x000000000000791b */ /* 0x003fe20003800000 */
.L_x_648:
[----:B------:R-:W-:Y:S01]  /*2a40*/  MOV R87, 0x1 ;  /* 0x0000000100577802 */ /* 0x000fe20000000f00 */
[----:B------:R-:W-:-:S04]  /*2a50*/  FADD.FTZ R7, R93, R7 ;  /* 0x000000075d077221 */ /* 0x000fc80000010000 */
        /* <DEDUP_REMOVED lines=72> */
[----:B------:R-:W-:-:S03]  /*2ee0*/  HFMA2.MMA R90, -RZ, RZ, 0, 1.847743988037109375e-06 ;  /* 0x0000001fff5a7435 */ /* 0x000fc600000001ff */
[----:B------:R-:W-:-:S08]  /*2ef0*/  FFMA.FTZ R89, R92, R92, R7 ;  /* 0x0000005c5c597223 */ /* 0x000fd00000010007 */
[----:B------:R-:W-:Y:S05]  /*2f00*/  WARPSYNC.COLLECTIVE R11, `(.L_x_649) ;  /* 0x000000000b087348 */ /* 0x000fea0003c00000 */
[----:B------:R0:W1:Y:S02]  /*2f10*/  SHFL.BFLY P2, R7, R89, R87, R90 ;  /* 0x0c00005759077389 */ /* 0x000064000004005a */
[----:B01----:R-:W-:Y:S01]  /*2f20*/  ENDCOLLECTIVE ;  /* 0x000000000000791b */ /* 0x003fe20003800000 */
.L_x_649:
[----:B------:R-:W-:Y:S01]  /*2f30*/  HFMA2.MMA R87, -RZ, RZ, 0, 1.1920928955078125e-07 ;  /* 0x00000002ff577435 */ /* 0x000fe200000001ff */
[----:B------:R-:W-:-:S05]  /*2f40*/  FADD.FTZ R91, R89, R7 ;  /* 0x00000007595b7221 */ /* 0x000fca0000010000 */
[----:B------:R-:W-:-:S07]  /*2f50*/  MOV R89, R91 ;  /* 0x0000005b00597202 */ /* 0x000fce0000000f00 */
[----:B------:R-:W-:Y:S05]  /*2f60*/  WARPSYNC.COLLECTIVE R11, `(.L_x_650) ;  /* 0x000000000b087348 */ /* 0x000fea0003c00000 */
[----:B------:R0:W1:Y:S02]  /*2f70*/  SHFL.BFLY P2, R7, R89, R87, R90 ;  /* 0x0c00005759077389 */ /* 0x000064000004005a */
[----:B01----:R-:W-:Y:S01]  /*2f80*/  ENDCOLLECTIVE ;  /* 0x000000000000791b */ /* 0x003fe20003800000 */
.L_x_650:
[----:B------:R-:W-:Y:S01]  /*2f90*/  HFMA2.MMA R87, -RZ, RZ, 0, 2.384185791015625e-07 ;  /* 0x00000004ff577435 */ /* 0x000fe200000001ff */
[----:B------:R-:W-:-:S05]  /*2fa0*/  FADD.FTZ R92, R91, R7 ;  /* 0x000000075b5c7221 */ /* 0x000fca0000010000 */
[----:B------:R-:W-:-:S07]  /*2fb0*/  MOV R89, R92 ;  /* 0x0000005c00597202 */ /* 0x000fce0000000f00 */
[----:B------:R-:W-:Y:S05]  /*2fc0*/  WARPSYNC.COLLECTIVE R11, `(.L_x_651) ;  /* 0x000000000b087348 */ /* 0x000fea0003c00000 */
[----:B------:R0:W1:Y:S02]  /*2fd0*/  SHFL.BFLY P2, R7, R89, R87, R90 ;  /* 0x0c00005759077389 */ /* 0x000064000004005a */
[----:B01----:R-:W-:Y:S01]  /*2fe0*/  ENDCOLLECTIVE ;  /* 0x000000000000791b */ /* 0x003fe20003800000 */
.L_x_651:
[----:B------:R-:W-:Y:S01]  /*2ff0*/  HFMA2.MMA R87, -RZ, RZ, 0, 4.76837158203125e-07 ;  /* 0x00000008ff577435 */ /* 0x000fe200000001ff */
[----:B------:R-:W-:-:S05]  /*3000*/  FADD.FTZ R93, R92, R7 ;  /* 0x000000075c5d7221 */ /* 0x000fca0000010000 */
[----:B------:R-:W-:-:S07]  /*3010*/  MOV R89, R93 ;  /* 0x0000005d00597202 */ /* 0x000fce0000000f00 */
[----:B------:R-:W-:Y:S05]  /*3020*/  WARPSYNC.COLLECTIVE R11, `(.L_x_652) ;  /* 0x000000000b087348 */ /* 0x000fea0003c00000 */
[----:B------:R0:W1:Y:S02]  /*3030*/  SHFL.BFLY P2, R7, R89, R87, R90 ;  /* 0x0c00005759077389 */ /* 0x000064000004005a */
[----:B01----:R-:W-:Y:S01]  /*3040*/  ENDCOLLECTIVE ;  /* 0x000000000000791b */ /* 0x003fe20003800000 */
.L_x_652:
[----:B------:R-:W-:Y:S01]  /*3050*/  HFMA2.MMA R87, -RZ, RZ, 0, 9.5367431640625e-07 ;  /* 0x00000010ff577435 */ /* 0x000fe200000001ff */
[----:B------:R-:W-:-:S05]  /*3060*/  FADD.FTZ R9, R93, R7 ;  /* 0x000000075d097221 */ /* 0x000fca0000010000 */
[----:B------:R-:W-:-:S07]  /*3070*/  MOV R89, R9 ;  /* 0x0000000900597202 */ /* 0x000fce0000000f00 */
[----:B------:R-:W-:Y:S05]  /*3080*/  WARPSYNC.COLLECTIVE R11, `(.L_x_653) ;  /* 0x000000000b087348 */ /* 0x000fea0003c00000 */
[----:B------:R0:W1:Y:S02]  /*3090*/  SHFL.BFLY P2, R7, R89, R87, R90 ;  /* 0x0c00005759077389 */ /* 0x000064000004005a */
[----:B01----:R-:W-:Y:S01]  /*30a0*/  ENDCOLLECTIVE ;  /* 0x000000000000791b */ /* 0x003fe20003800000 */
.L_x_653:
[----:B------:R-:W-:Y:S01]  /*30b0*/  MOV R92, R7 ;  /* 0x00000007005c7202 */ /* 0x000fe20000000f00 */
[----:B------:R-:W-:Y:S06]  /*30c0*/  BRA `(.L_x_654) ;  /* 0xffffffdc00087947 */ /* 0x000fec000383ffff */
.L_x_655:
        /* <DEDUP_REMOVED lines=11> */
.L_x_2027:


//--------------------- .text._ZN10layer_norm13ln_fwd_kernelINS_13Kernel_traitsI13__nv_bfloat16S2_S2_fjLj18432ELj2ELj1ELj4ELj16ENS_18Kernel_traits_baseILj18432ES2_S2_S2_fjLj128EEEEEEEvNS_9FwdParamsE --------------------------
	.section	.text._ZN10layer_norm13ln_fwd_kernelINS_13Kernel_traitsI13__nv_bfloat16S2_S2_fjLj18432ELj2ELj1ELj4ELj16ENS_18Kernel_traits_baseILj18432ES2_S2_S2_fjLj128EEEEEEEvNS_9FwdParamsE,"ax",@progbits
	.align	128
        .global         _ZN10layer_norm13ln_fwd_kernelINS_13Kernel_traitsI13__nv_bfloat16S2_S2_fjLj18432ELj2ELj1ELj4ELj16ENS_18Kernel_traits_baseILj18432ES2_S2_S2_fjLj128EEEEEEEvNS_9FwdParamsE
        .type           _ZN10layer_norm13ln_fwd_kernelINS_13Kernel_traitsI13__nv_bfloat16S2_S2_fjLj18432ELj2ELj1ELj4ELj16ENS_18Kernel_traits_baseILj18432ES2_S2_S2_fjLj128EEEEEEEvNS_9FwdParamsE,@function
        .size           _ZN10layer_norm13ln_fwd_kernelINS_13Kernel_traitsI13__nv_bfloat16S2_S2_fjLj18432ELj2ELj1ELj4ELj16ENS_18Kernel_traits_baseILj18432ES2_S2_S2_fjLj128EEEEEEEvNS_9FwdParamsE,(.L_x_2028 - _ZN10layer_norm13ln_fwd_kernelINS_13Kernel_traitsI13__nv_bfloat16S2_S2_fjLj18432ELj2ELj1ELj4ELj16ENS_18Kernel_traits_baseILj18432ES2_S2_S2_fjLj128EEEEEEEvNS_9FwdParamsE)
        .other          _ZN10layer_norm13ln_fwd_kernelINS_13Kernel_traitsI13__nv_bfloat16S2_S2_fjLj18432ELj2ELj1ELj4ELj16ENS_18Kernel_traits_baseILj18432ES2_S2_S2_fjLj128EEEEEEEvNS_9FwdParamsE,@"STO_CUDA_ENTRY STV_DEFAULT"
_ZN10layer_norm13ln_fwd_kernelINS_13Kernel_traitsI13__nv_bfloat16S2_S2_fjLj18432ELj2ELj1ELj4ELj16ENS_18Kernel_traits_baseILj18432ES2_S2_S2_fjLj128EEEEEEEvNS_9FwdParamsE:
.text._ZN10layer_norm13ln_fwd_kernelINS_13Kernel_traitsI13__nv_bfloat16S2_S2_fjLj18432ELj2ELj1ELj4ELj16ENS_18Kernel_traits_baseILj18432ES2_S2_S2_fjLj128EEEEEEEvNS_9FwdParamsE:
        /* <DEDUP_REMOVED lines=38> */
[----:B0-----:R-:W-:-:S07]  /*0260*/  MOV R2, RZ ;  /* 0x000000ff00027202 */ /* 0x001fce0000000f00 */
.L_x_659:
[----:B0-----:R-:W0:Y:S01]  /*0270*/  S2R R3, SR_CTAID.X ;  /* 0x0000000000037919 */ /* 0x001e220000002500 */
[----:B------:R-:W1:Y:S01]  /*0280*/  LDC.64 R116, c[0x0][0x220] ;  /* 0x00008800ff747b82 */ /* 0x000e620000000a00 */
[----:B------:R-:W2:Y:S01]  /*0290*/  S2R R158, SR_TID.X ;  /* 0x00000000009e7919 */ /* 0x000ea20000002100 */
[----:B0-----:R-:W-:Y:S02]  /*02a0*/  LOP3.LUT R3, R3, 0x1, RZ, 0xc0, !PT ;  /* 0x0000000103037812 */ /* 0x001fe400078ec0ff */
[----:B--2---:R-:W-:Y:S02]  /*02b0*/  LOP3.LUT R164, R158, 0x1f, RZ, 0xc0, !PT ;  /* 0x0000001f9ea47812 */ /* 0x004fe400078ec0ff */
[----:B------:R-:W-:-:S04]  /*02c0*/  SHF.L.U32 R3, R3, 0x7, RZ ;  /* 0x0000000703037819 */ /* 0x000fc800000006ff */
        /* <DEDUP_REMOVED lines=13> */
[----:B------:R-:W3:Y:S01]  /*03a0*/  LDG.E.128 R96, desc[UR6][R96.64] ;  /* 0x0000000660607981 */ /* 0x000ee2000c1e1d00 */
        /* <DEDUP_REMOVED lines=27> */
[----:B------:R-:W-:-:S03]  /*0560*/  SHF.L.U32 R8, R10, 0x10, RZ ;  /* 0x000000100a087819 */ /* 0x000fc600000006ff */
[--C-:B------:R-:W-:Y:S01]  /*0570*/  FADD.FTZ R12, R6, R9.reuse ;  /* 0x00000009060c7221 */ /* 0x100fe20000010000 */
[----:B------:R-:W-:Y:S02]  /*0580*/  PRMT R9, R10, 0x7632, R9 ;  /* 0x000076320a097816 */ /* 0x000fe40000000009 */
[----:B------:R-:W-:Y:S01]  /*0590*/  SHF.L.U32 R10, R11, 0x10, RZ ;  /* 0x000000100b0a7819 */ /* 0x000fe200000006ff */
[--C-:B------:R-:W-:Y:S01]  /*05a0*/  FADD.FTZ R13, R7, R12.reuse ;  /* 0x0000000c070d7221 */ /* 0x100fe20000010000 */
[----:B------:R-:W-:Y:S02]  /*05b0*/  SHF.L.U32 R9, R9, 0x10, RZ ;  /* 0x0000001009097819 */ /* 0x000fe400000006ff */
[----:B------:R-:W-:Y:S01]  /*05c0*/  PRMT R12, R11, 0x7632, R12 ;  /* 0x000076320b0c7816 */ /* 0x000fe2000000000c */
[----:B------:R-:W-:Y:S01]  /*05d0*/  FADD.FTZ R14, R8, R13 ;  /* 0x0000000d080e7221 */ /* 0x000fe20000010000 */
[----:B----4-:R-:W-:Y:S02]  /*05e0*/  PRMT R122, R93, 0x7632, R122 ;  /* 0x000076325d7a7816 */ /* 0x010fe4000000007a */
[----:B------:R-:W-:Y:S01]  /*05f0*/  SHF.L.U32 R11, R12, 0x10, RZ ;  /* 0x000000100c0b7819 */ /* 0x000fe200000006ff */
[----:B------:R-:W-:Y:S01]  /*0600*/  FADD.FTZ R13, R9, R14 ;  /* 0x0000000e090d7221 */ /* 0x000fe20000010000 */
[----:B---3--:R-:W-:-:S03]  /*0610*/  SHF.L.U32 R12, R88, 0x10, RZ ;  /* 0x00000010580c7819 */ /* 0x008fc600000006ff */
[--C-:B------:R-:W-:Y:S01]  /*0620*/  FADD.FTZ R14, R10, R13.reuse ;  /* 0x0000000d0a0e7221 */ /* 0x100fe20000010000 */
[----:B------:R-:W-:-:S03]  /*0630*/  PRMT R13, R88, 0x7632, R13 ;  /* 0x00007632580d7816 */ /* 0x000fc6000000000d */
[--C-:B------:R-:W-:Y:S01]  /*0640*/  FADD.FTZ R15, R11, R14.reuse ;  /* 0x0000000e0b0f7221 */ /* 0x100fe20000010000 */
[----:B------:R-:W-:Y:S02]  /*0650*/  SHF.L.U32 R13, R13, 0x10, RZ ;  /* 0x000000100d0d7819 */ /* 0x000fe400000006ff */
[C---:B------:R-:W-:Y:S01]  /*0660*/  PRMT R14, R89.reuse, 0x7632, R14 ;  /* 0x00007632590e7816 */ /* 0x040fe2000000000e */
[--C-:B------:R-:W-:Y:S01]  /*0670*/  FADD.FTZ R88, R12, R15.reuse ;  /* 0x0000000f0c587221 */ /* 0x100fe20000010000 */
        /* <DEDUP_REMOVED lines=11> */
[--C-:B------:R-:W-:Y:S01]  /*0730*/  FADD.FTZ R120, R90, R121.reuse ;  /* 0x000000795a787221 */ /* 0x100fe20000010000 */
        /* <DEDUP_REMOVED lines=9> */
[----:B------:R-:W-:Y:S01]  /*07d0*/  SHF.L.U32 R93, R122, 0x10, RZ ;  /* 0x000000107a5d7819 */ /* 0x000fe200000006ff */
[----:B------:R-:W-:Y:S01]  /*07e0*/  FADD.FTZ R123, R120, R123 ;  /* 0x0000007b787b7221 */ /* 0x000fe20000010000 */
[----:B------:R-:W-:-:S02]  /*07f0*/  SHF.L.U32 R122, R94, 0x10, RZ ;  /* 0x000000105e7a7819 */ /* 0x000fc400000006ff */
[----:B------:R-:W-:Y:S01]  /*0800*/  SHF.L.U32 R136, R136, 0x10, RZ ;  /* 0x0000001088887819 */ /* 0x000fe200000006ff */
[--C-:B------:R-:W-:Y:S01]  /*0810*/  FADD.FTZ R124, R92, R123.reuse ;  /* 0x0000007b5c7c7221 */ /* 0x100fe20000010000 */
[----:B------:R-:W-:Y:S02]  /*0820*/  PRMT R123, R94, 0x7632, R123 ;  /* 0x000076325e7b7816 */ /* 0x000fe4000000007b */
[----:B------:R-:W-:Y:S01]  /*0830*/  PRMT R138, R107, 0x7632, R138 ;  /* 0x000076326b8a7816 */ /* 0x000fe2000000008a */
[----:B------:R-:W-:Y:S01]  /*0840*/  FADD.FTZ R124, R121, R124 ;  /* 0x0000007c797c7221 */ /* 0x000fe20000010000 */
[----:B------:R-:W-:Y:S02]  /*0850*/  SHF.L.U32 R94, R123, 0x10, RZ ;  /* 0x000000107b5e7819 */ /* 0x000fe400000006ff */
[----:B------:R-:W-:Y:S01]  /*0860*/  SHF.L.U32 R123, R95, 0x10, RZ ;  /* 0x000000105f7b7819 */ /* 0x000fe200000006ff */
[--C-:B------:R-:W-:Y:S01]  /*0870*/  FADD.FTZ R125, R93, R124.reuse ;  /* 0x0000007c5d7d7221 */ /* 0x100fe20000010000 */
[----:B------:R-:W-:-:S02]  /*0880*/  PRMT R124, R95, 0x7632, R124 ;  /* 0x000076325f7c7816 */ /* 0x000fc4000000007c */
[----:B------:R-:W-:Y:S01]  /*0890*/  SHF.L.U32 R139, R107, 0x10, RZ ;  /* 0x000000106b8b7819 */ /* 0x000fe200000006ff */
[----:B------:R-:W-:Y:S01]  /*08a0*/  FADD.FTZ R125, R122, R125 ;  /* 0x0000007d7a7d7221 */ /* 0x000fe20000010000 */
[----:B------:R-:W-:Y:S02]  /*08b0*/  SHF.L.U32 R95, R124, 0x10, RZ ;  /* 0x000000107c5f7819 */ /* 0x000fe400000006ff */
[----:B------:R-:W-:Y:S01]  /*08c0*/  SHF.L.U32 R124, R96, 0x10, RZ ;  /* 0x00000010607c7819 */ /* 0x000fe200000006ff */
[--C-:B------:R-:W-:Y:S01]  /*08d0*/  FADD.FTZ R126, R94, R125.reuse ;  /* 0x0000007d5e7e7221 */ /* 0x100fe20000010000 */
[----:B------:R-:W-:Y:S02]  /*08e0*/  PRMT R125, R96, 0x7632, R125 ;  /* 0x00007632607d7816 */ /* 0x000fe4000000007d */
[----:B------:R-:W-:Y:S01]  /*08f0*/  SHF.L.U32 R138, R138, 0x10, RZ ;  /* 0x000000108a8a7819 */ /* 0x000fe200000006ff */
[----:B------:R-:W-:Y:S01]  /*0900*/  FADD.FTZ R126, R123, R126 ;  /* 0x0000007e7b7e7221 */ /* 0x000fe20000010000 */
[----:B------:R-:W-:-:S02]  /*0910*/  SHF.L.U32 R96, R125, 0x10, RZ ;  /* 0x000000107d607819 */ /* 0x000fc400000006ff */
[----:B------:R-:W-:Y:S01]  /*0920*/  SHF.L.U32 R125, R97, 0x10, RZ ;  /* 0x00000010617d7819 */ /* 0x000fe200000006ff */
[--C-:B------:R-:W-:Y:S01]  /*0930*/  FADD.FTZ R127, R95, R126.reuse ;  /* 0x0000007e5f7f7221 */ /* 0x100fe20000010000 */
[----:B------:R-:W-:Y:S02]  /*0940*/  PRMT R126, R97, 0x7632, R126 ;  /* 0x00007632617e7816 */ /* 0x000fe4000000007e */
[----:B------:R-:W-:Y:S01]  /*0950*/  SHF.L.U32 R140, R108, 0x10, RZ ;  /* 0x000000106c8c7819 */ /* 0x000fe200000006ff */
        /* <DEDUP_REMOVED lines=49> */
[----:B------:R-:W-:-:S02]  /*0c70*/  PRMT R134, R105, 0x7632, R134 ;  /* 0x0000763269867816 */ /* 0x000fc40000000086 */
        /* <DEDUP_REMOVED lines=8> */
[----:B------:R-:W-:-:S03]  /*0d00*/  LOP3.LUT R107, R158, 0x7fffffc, RZ, 0xc0, !PT ;  /* 0x07fffffc9e6b7812 */ /* 0x000fc600078ec0ff */
[----:B------:R-:W-:Y:S01]  /*0d10*/  FADD.FTZ R105, R137, R104 ;  /* 0x0000006889697221 */ /* 0x000fe20000010000 */
[----:B------:R-:W-:-:S03]  /*0d20*/  @!P0 IADD3 R107, R107, 0x4, RZ ;  /* 0x000000046b6b8810 */ /* 0x000fc60007ffe0ff */
[----:B------:R-:W-:-:S04]  /*0d30*/  FADD.FTZ R104, R136, R105 ;  /* 0x0000006988687221 */ /* 0x000fc80000010000 */
[--C-:B------:R-:W-:Y:S01]  /*0d40*/  FADD.FTZ R105, R139, R104.reuse ;  /* 0x000000688b697221 */ /* 0x100fe20000010000 */
        /* <DEDUP_REMOVED lines=58> */
[----:B------:R-:W-:-:S04]  /*10f0*/  FMUL.FTZ R104, R162, 0.00043402778101153671741 ;  /* 0x39e38e39a2687820 */ /* 0x000fc80000410000 */
        /* <DEDUP_REMOVED lines=153> */
.L_x_670:
[----:B------:R-:W2:Y:S01]  /*1a90*/  S2R R106, SR_TID.X ;  /* 0x00000000006a7919 */ /* 0x000ea20000002100 */
[----:B------:R-:W-:Y:S01]  /*1aa0*/  @!P1 MOV R159, 0x400 ;  /* 0x00000400009f9802 */ /* 0x000fe20000000f00 */
[----:B01----:R-:W-:Y:S01]  /*1ab0*/  FADD.FTZ R105, R105, R162 ;  /* 0x000000a269697221 */ /* 0x003fe20000010000 */
[----:B------:R-:W-:Y:S05]  /*1ac0*/  WARPSYNC.ALL ;  /* 0x0000000000007948 */ /* 0x000fea0003800000 */
[----:B------:R-:W0:Y:S01]  /*1ad0*/  @!P1 S2R R158, SR_CgaCtaId ;  /* 0x00000000009e9919 */ /* 0x000e220000008800 */
[----:B--2---:R-:W-:-:S04]  /*1ae0*/  SHF.R.U32.HI R106, RZ, 0x5, R106 ;  /* 0x00000005ff6a7819 */ /* 0x004fc8000001166a */
[----:B------:R-:W-:Y:S02]  /*1af0*/  LOP3.LUT R106, R106, 0x3, RZ, 0xc0, !PT ;  /* 0x000000036a6a7812 */ /* 0x000fe400078ec0ff */
[----:B0-----:R-:W-:Y:S02]  /*1b00*/  @!P1 LEA R158, R158, R159, 0x18 ;  /* 0x0000009f9e9e9211 */ /* 0x001fe400078ec0ff */
        /* <DEDUP_REMOVED lines=13> */
[----:B------:R-:W-:-:S06]  /*1be0*/  HFMA2.MMA R158, -RZ, RZ, 0, 0 ;  /* 0x00000000ff9e7435 */ /* 0x000fcc00000001ff */
[----:B------:R-:W-:-:S05]  /*1bf0*/  @!P1 MOV R158, 0x45100000 ;  /* 0x45100000009e9802 */ /* 0x000fca0000000f00 */
[----:B------:R-:W0:Y:S04]  /*1c00*/  SHFL.DOWN PT, R163, R158, 0x2, 0x1f ;  /* 0x08401f009ea37f89 */ /* 0x000e2800000e0000 */
[----:B------:R-:W1:Y:S01]  /*1c10*/  @!P1 LDS.64 R104, [R107] ;  /* 0x000000006b689984 */ /* 0x000e620000000a00 */
        /* <DEDUP_REMOVED lines=8> */
[----:B--2---:R-:W-:Y:S02]  /*1ca0*/  FADD.FTZ R107, R107, R105 ;  /* 0x000000696b6b7221 */ /* 0x004fe40000010000 */
[----:B------:R-:W-:Y:S01]  /*1cb0*/  FMUL.FTZ R165, R165, R158 ;  /* 0x0000009ea5a57220 */ /* 0x000fe20000410000 */
[C---:B0-----:R-:W-:Y:S01]  /*1cc0*/  FMUL.FTZ R164, R162.reuse, R164 ;  /* 0x000000a4a2a47220 */ /* 0x041fe20000410000 */
[----:B------:R-:W0:Y:S02]  /*1cd0*/  SHFL.DOWN PT, R158, R159, 0x1, 0x1f ;  /* 0x08201f009f9e7f89 */ /* 0x000e2400000e0000 */
[----:B------:R-:W-:Y:S02]  /*1ce0*/  FMUL.FTZ R165, R163, R165 ;  /* 0x000000a5a3a57220 */ /* 0x000fe40000410000 */
[----:B------:R-:W1:Y:S02]  /*1cf0*/  S2R R163, SR_TID.X ;  /* 0x0000000000a37919 */ /* 0x000e640000002100 */
[----:B------:R-:W-:Y:S01]  /*1d00*/  FFMA.FTZ R162, R162, R165, R107 ;  /* 0x000000a5a2a27223 */ /* 0x000fe2000001006b */
[----:B------:R-:W2:Y:S04]  /*1d10*/  SHFL.DOWN PT, R104, R164, 0x1, 0x1f ;  /* 0x08201f00a4687f89 */ /* 0x000ea800000e0000 */
[----:B------:R-:W3:Y:S01]  /*1d20*/  SHFL.DOWN PT, R105, R162, 0x1, 0x1f ;  /* 0x08201f00a2697f89 */ /* 0x000ee200000e0000 */
[----:B0-----:R-:W-:Y:S01]  /*1d30*/  FADD.FTZ R107, R159, R158 ;  /* 0x0000009e9f6b7221 */ /* 0x001fe20000010000 */
[----:B-1----:R-:W-:-:S03]  /*1d40*/  LOP3.LUT P1, RZ, R106, 0x1f, R163, 0xf8, !PT ;  /* 0x0000001f6aff7812 */ /* 0x002fc6000782f8a3 */
[----:B------:R2:W0:Y:S01]  /*1d50*/  MUFU.RCP R106, R107 ;  /* 0x0000006b006a7308 */ /* 0x0004220000001000 */
[----:B------:R-:W1:Y:S01]  /*1d60*/  S2R R163, SR_CTAID.X ;  /* 0x0000000000a37919 */ /* 0x000e620000002500 */
[----:B--2---:R-:W-:Y:S01]  /*1d70*/  FADD.FTZ R107, R164, -R104 ;  /* 0x80000068a46b7221 */ /* 0x004fe20000010000 */
[----:B------:R-:W-:-:S03]  /*1d80*/  FMUL.FTZ R104, R158, R104 ;  /* 0x000000689e687220 */ /* 0x000fc60000410000 */
[----:B------:R-:W-:Y:S01]  /*1d90*/  FMUL.FTZ R107, R107, R107 ;  /* 0x0000006b6b6b7220 */ /* 0x000fe20000410000 */
[----:B------:R-:W-:-:S03]  /*1da0*/  FFMA.FTZ R164, R159, R164, R104 ;  /* 0x000000a49fa47223 */ /* 0x000fc60000010068 */
[----:B------:R-:W-:Y:S01]  /*1db0*/  FMUL.FTZ R107, R159, R107 ;  /* 0x0000006b9f6b7220 */ /* 0x000fe20000410000 */
[----:B---3--:R-:W-:Y:S01]  /*1dc0*/  FADD.FTZ R159, R162, R105 ;  /* 0x00000069a29f7221 */ /* 0x008fe20000010000 */
[----:B------:R-:W-:Y:S01]  /*1dd0*/  LOP3.LUT R162, R2, 0x1, RZ, 0xc0, !PT ;  /* 0x0000000102a27812 */ /* 0x000fe200078ec0ff */
[----:B------:R-:W2:Y:S01]  /*1de0*/  @!P1 LDC.64 R104, c[0x0][0x250] ;  /* 0x00009400ff689b82 */ /* 0x000ea20000000a00 */
[----:B------:R-:W-:Y:S01]  /*1df0*/  FMUL.FTZ R107, R158, R107 ;  /* 0x0000006b9e6b7220 */ /* 0x000fe20000410000 */
[----:B0-----:R-:W-:Y:S01]  /*1e00*/  FMUL.FTZ R164, R106, R164 ;  /* 0x000000a46aa47220 */ /* 0x001fe20000410000 */
[----:B------:R-:W0:Y:S01]  /*1e10*/  S2R R158, SR_TID.X ;  /* 0x00000000009e7919 */ /* 0x000e220000002100 */
[----:B------:R-:W-:Y:S01]  /*1e20*/  IADD3 R162, -R162, RZ, RZ ;  /* 0x000000ffa2a27210 */ /* 0x000fe20007ffe1ff */
[----:B------:R-:W-:Y:S02]  /*1e30*/  FFMA.FTZ R107, R106, R107, R159 ;  /* 0x0000006b6a6b7223 */ /* 0x000fe4000001009f */
[----:B------:R3:W-:Y:S01]  /*1e40*/  SHFL.IDX PT, R106, R164, RZ, 0x1f ;  /* 0x00001fffa46a7589 */ /* 0x0007e200000e0000 */
[----:B------:R-:W-:-:S03]  /*1e50*/  LOP3.LUT R159, R162, UR4, RZ, 0xc0, !PT ;  /* 0x00000004a29f7c12 */ /* 0x000fc6000f8ec0ff */
[----:B------:R-:W4:Y:S01]  /*1e60*/  SHFL.IDX PT, R107, R107, RZ, 0x1f ;  /* 0x00001fff6b6b7589 */ /* 0x000f2200000e0000 */
[----:B-1----:R-:W-:Y:S02]  /*1e70*/  SHF.R.U32.HI R165, RZ, 0x1, R163 ;  /* 0x00000001ffa57819 */ /* 0x002fe400000116a3 */
[----:B------:R-:W-:Y:S02]  /*1e80*/  LOP3.LUT R163, R163, 0x1, RZ, 0xc0, !PT ;  /* 0x00000001a3a37812 */ /* 0x000fe400078ec0ff */
[----:B0-----:R-:W-:-:S04]  /*1e90*/  LEA.HI R158, R158, R165, RZ, 0x19 ;  /* 0x000000a59e9e7211 */ /* 0x001fc800078fc8ff */
[----:B------:R-:W-:-:S04]  /*1ea0*/  LEA R158, P2, R158, R159, 0x1 ;  /* 0x0000009f9e9e7211 */ /* 0x000fc800078408ff */
[----:B------:R-:W-:Y:S02]  /*1eb0*/  @!P1 IADD3 R163, P3, R163, R158, RZ ;  /* 0x0000009ea3a39210 */ /* 0x000fe40007f7e0ff */
[----:B------:R-:W-:Y:S02]  /*1ec0*/  IADD3.X R159, RZ, RZ, RZ, P2, !PT ;  /* 0x000000ffff9f7210 */ /* 0x000fe400017fe4ff */
[----:B--2---:R-:W-:Y:S02]  /*1ed0*/  @!P1 LEA R104, P2, R163, R104, 0x3 ;  /* 0x00000068a3689211 */ /* 0x004fe400078418ff */
[----:B---3--:R-:W-:-:S04]  /*1ee0*/  @!P1 IADD3.X R164, RZ, R159, RZ, P3, !PT ;  /* 0x0000009fffa49210 */ /* 0x008fc80001ffe4ff */
[----:B------:R-:W-:Y:S02]  /*1ef0*/  @!P1 LEA.HI.X R105, R163, R105, R164, 0x3, P2 ;  /* 0x00000069a3699211 */ /* 0x000fe400010f1ca4 */
[----:B------:R-:W0:Y:S03]  /*1f00*/  S2R R164, SR_TID.X ;  /* 0x0000000000a47919 */ /* 0x000e260000002100 */
[----:B----4-:R1:W-:Y:S01]  /*1f10*/  @!P1 STG.E.64 desc[UR6][R104.64], R106 ;  /* 0x0000006a68009986 */ /* 0x0103e2000c101b06 */
[----:B0-----:R-:W-:-:S13]  /*1f20*/  ISETP.NE.AND P1, PT, R164, RZ, PT ;  /* 0x000000ffa400720c */ /* 0x001fda0003f25270 */
[----:B-1----:R-:W-:Y:S05]  /*1f30*/  @P1 BRA `(.L_x_657) ;  /* 0x00000000004c1947 */ /* 0x002fea0003800000 */
        /* <DEDUP_REMOVED lines=12> */
[----:B------:R0:W-:Y:S02]  /*2000*/  REDG.E.ADD.S32.STRONG.GPU desc[UR6][R104.64], R106 ;  /* 0x0000006a6800798e */ /* 0x0001e4000c10e386 */
[----:B0-----:R-:W-:-:S07]  /*2010*/  LOP3.LUT R106, R2, 0x2, RZ, 0xc, !PT ;  /* 0x00000002026a7812 */ /* 0x001fce00078e0cff */
.L_x_658:
[----:B------:R-:W2:Y:S04]  /*2020*/  LDG.E.STRONG.GPU R107, desc[UR6][R104.64] ;  /* 0x00000006686b7981 */ /* 0x000ea8000c1ef900 */
[----:B--2---:R-:W-:Y:S01]  /*2030*/  CCTL.IVALL ;  /* 0x00000000ff00798f */ /* 0x004fe20002000000 */
[----:B------:R-:W-:Y:S05]  /*2040*/  YIELD ;  /* 0x0000000000007946 */ /* 0x000fea0003800000 */
[----:B------:R-:W-:-:S13]  /*2050*/  ISETP.NE.AND P1, PT, R107, R106, PT ;  /* 0x0000006a6b00720c */ /* 0x000fda0003f25270 */
[----:B------:R-:W-:Y:S05]  /*2060*/  @P1 BRA `(.L_x_658) ;  /* 0xfffffffc00ec1947 */ /* 0x000fea000383ffff */
.L_x_657:
[----:B------:R-:W0:Y:S01]  /*2070*/  S2R R165, SR_TID.X ;  /* 0x0000000000a57919 */ /* 0x000e220000002100 */
[----:B------:R-:W-:Y:S05]  /*2080*/  WARPSYNC.ALL ;  /* 0x0000000000007948 */ /* 0x000fea0003800000 */
[----:B------:R-:W-:Y:S01]  /*2090*/  BAR.SYNC.DEFER_BLOCKING 0x0 ;  /* 0x0000000000007b1d */ /* 0x000fe20000010000 */
[----:B------:R-:W-:-:S05]  /*20a0*/  CS2R R106, SRZ ;  /* 0x00000000006a7805 */ /* 0x000fca000001ff00 */
[----:B------:R-:W-:Y:S01]  /*20b0*/  ULDC UR4, c[0x0][0x214] ;  /* 0x0000850000047ab9 */ /* 0x000fe20000000800 */
[----:B------:R1:W-:Y:S01]  /*20c0*/  STL [R1], R2 ;  /* 0x0000000201007387 */ /* 0x0003e20000100800 */
[----:B0-----:R-:W-:-:S04]  /*20d0*/  LOP3.LUT R163, R165, 0x1f, RZ, 0xc0, !PT ;  /* 0x0000001fa5a37812 */ /* 0x001fc800078ec0ff */
[----:B------:R-:W-:-:S13]  /*20e0*/  ISETP.GT.U32.AND P1, PT, R163, 0x1, PT ;  /* 0x00000001a300780c */ /* 0x000fda0003f24070 */
[----:B------:R-:W0:Y:S01]  /*20f0*/  @!P1 LDC.64 R104, c[0x0][0x250] ;  /* 0x00009400ff689b82 */ /* 0x000e220000000a00 */
[----:B------:R-:W-:-:S04]  /*2100*/  @!P1 IADD3 R158, P2, R163, R158, RZ ;  /* 0x0000009ea39e9210 */ /* 0x000fc80007f5e0ff */
[----:B------:R-:W-:Y:S02]  /*2110*/  @!P1 IADD3.X R159, RZ, R159, RZ, P2, !PT ;  /* 0x0000009fff9f9210 */ /* 0x000fe400017fe4ff */
[----:B0-----:R-:W-:-:S04]  /*2120*/  @!P1 LEA R104, P2, R158, R104, 0x3 ;  /* 0x000000689e689211 */ /* 0x001fc800078418ff */
[----:B------:R-:W-:-:S05]  /*2130*/  @!P1 LEA.HI.X R105, R158, R105, R159, 0x3, P2 ;  /* 0x000000699e699211 */ /* 0x000fca00010f1c9f */
[----:B------:R0:W2:Y:S01]  /*2140*/  @!P1 LDG.E.64 R106, desc[UR6][R104.64] ;  /* 0x00000006686a9981 */ /* 0x0000a2000c1e1b00 */
[----:B------:R-:W-:Y:S02]  /*2150*/  MOV R158, RZ ;  /* 0x000000ff009e7202 */ /* 0x000fe40000000f00 */
[----:B------:R-:W-:Y:S01]  /*2160*/  @!P1 MOV R158, 0x46100000 ;  /* 0x46100000009e9802 */ /* 0x000fe20000000f00 */
[----:B-1----:R-:W1:Y:S01]  /*2170*/  S2R R2, SR_CTAID.X ;  /* 0x0000000000027919 */ /* 0x002e620000002500 */
[----:B------:R-:W-:-:S03]  /*2180*/  SHF.R.U32.HI R165, RZ, 0x5, R165 ;  /* 0x00000005ffa57819 */ /* 0x000fc600000116a5 */
[----:B------:R-:W0:Y:S02]  /*2190*/  SHFL.DOWN PT, R159, R158, 0x1, 0x1f ;  /* 0x08201f009e9f7f89 */ /* 0x000e2400000e0000 */
[----:B0-----:R-:W-:Y:S01]  /*21a0*/  FADD.FTZ R105, R159, R158 ;  /* 0x0000009e9f697221 */ /* 0x001fe20000010000 */
[----:B-1----:R-:W-:Y:S02]  /*21b0*/  LOP3.LUT R163, R163, 0x1, R2, 0xf8, !PT ;  /* 0x00000001a3a37812 */ /* 0x002fe400078ef802 */
[----:B------:R-:W3:Y:S03]  /*21c0*/  LDL.LU R2, [R1] ;  /* 0x0000000001027983 */ /* 0x000ee60000300800 */
[----:B------:R-:W0:Y:S01]  /*21d0*/  MUFU.RCP R105, R105 ;  /* 0x0000006900697308 */ /* 0x000e220000001000 */
[----:B------:R-:W-:Y:S01]  /*21e0*/  LOP3.LUT P1, RZ, R163, 0x3, R165, 0xf8, !PT ;  /* 0x00000003a3ff7812 */ /* 0x000fe2000782f8a5 */
[----:B--2---:R-:W1:Y:S04]  /*21f0*/  SHFL.DOWN PT, R104, R106, 0x1, 0x1f ;  /* 0x08201f006a687f89 */ /* 0x004e6800000e0000 */
[----:B------:R-:W2:Y:S01]  /*2200*/  SHFL.DOWN PT, R162, R107, 0x1, 0x1f ;  /* 0x08201f006ba27f89 */ /* 0x000ea200000e0000 */
[----:B-1----:R-:W-:-:S04]  /*2210*/  FADD.FTZ R164, -R104, R106 ;  /* 0x0000006a68a47221 */ /* 0x002fc80000010100 */
[----:B------:R-:W-:Y:S01]  /*2220*/  FMUL.FTZ R164, R164, R164 ;  /* 0x000000a4a4a47220 */ /* 0x000fe20000410000 */
[----:B------:R-:W-:-:S03]  /*2230*/  FMUL.FTZ R104, R159, R104 ;  /* 0x000000689f687220 */ /* 0x000fc60000410000 */
[----:B------:R-:W-:Y:S01]  /*2240*/  FMUL.FTZ R164, R164, R158 ;  /* 0x0000009ea4a47220 */ /* 0x000fe20000410000 */
[----:B--2---:R-:W-:-:S03]  /*2250*/  FADD.FTZ R162, R162, R107 ;  /* 0x0000006ba2a27221 */ /* 0x004fc60000010000 */
[----:B------:R-:W-:Y:S01]  /*2260*/  FMUL.FTZ R164, R159, R164 ;  /* 0x000000a49fa47220 */ /* 0x000fe20000410000 */
[----:B------:R-:W-:Y:S01]  /*2270*/  FFMA.FTZ R106, R158, R106, R104 ;  /* 0x0000006a9e6a7223 */ /* 0x000fe20000010068 */
[----:B------:R-:W1:Y:S02]  /*2280*/  LDC R159, c[0x0][0x260] ;  /* 0x00009800ff9f7b82 */ /* 0x000e640000000800 */
[----:B0-----:R-:W-:-:S06]  /*2290*/  FFMA.FTZ R158, R105, R164, R162 ;  /* 0x000000a4699e7223 */ /* 0x001fcc00000100a2 */
[----:B------:R-:W1:Y:S01]  /*22a0*/  SHFL.IDX PT, R158, R158, RZ, 0x1f ;  /* 0x00001fff9e9e7589 */ /* 0x000e6200000e0000 */
[----:B------:R-:W-:Y:S01]  /*22b0*/  FMUL.FTZ R106, R105, R106 ;  /* 0x0000006a696a7220 */ /* 0x000fe20000410000 */
[----:B------:R-:W0:Y:S05]  /*22c0*/  @!P1 LDC.64 R162, c[0x0][0x238] ;  /* 0x00008e00ffa29b82 */ /* 0x000e2a0000000a00 */
[----:B------:R-:W2:Y:S03]  /*22d0*/  SHFL.IDX PT, R106, R106, RZ, 0x1f ;  /* 0x00001fff6a6a7589 */ /* 0x000ea600000e0000 */
[----:B------:R-:W4:Y:S08]  /*22e0*/  @!P1 LDC.64 R104, c[0x0][0x230] ;  /* 0x00008c00ff689b82 */ /* 0x000f300000000a00 */
[----:B------:R-:W3:Y:S01]  /*22f0*/  LDC.64 R164, c[0x0][0x228] ;  /* 0x00008a00ffa47b82 */ /* 0x000ee20000000a00 */
[----:B-1----:R-:W-:-:S06]  /*2300*/  FFMA.FTZ R159, R158, 5.4253472626442089677e-05, R159 ;  /* 0x38638e399e9f7823 */ /* 0x002fcc000001009f */
[----:B------:R-:W1:Y:S01]  /*2310*/  MUFU.RSQ R159, R159 ;  /* 0x0000009f009f7308 */ /* 0x000e620000001400 */
        /* <DEDUP_REMOVED lines=68> */
[----:B------:R-:W-:-:S02]  /*2760*/  F2FP.BF16.F32.PACK_AB R8, R13, R12 ;  /* 0x0000000c0d08723e */ /* 0x000fc400000010ff */
[----:B------:R-:W-:Y:S02]  /*2770*/  F2FP.BF16.F32.PACK_AB R9, R14, R89 ;  /* 0x000000590e09723e */ /* 0x000fe400000010ff */
[----:B------:R-:W-:Y:S01]  /*2780*/  F2FP.BF16.F32.PACK_AB R10, R15, R90 ;  /* 0x0000005a0f0a723e */ /* 0x000fe200000010ff */
[----:B----4-:R-:W-:Y:S01]  /*2790*/  @!P1 IMAD.WIDE R104, R0, 0x4, R104 ;  /* 0x0000000400689825 */ /* 0x010fe200078e0268 */
[----:B------:R-:W-:Y:S02]  /*27a0*/  F2FP.BF16.F32.PACK_AB R11, R88, R91 ;  /* 0x0000005b580b723e */ /* 0x000fe400000010ff */
[----:B------:R-:W-:Y:S02]  /*27b0*/  F2FP.BF16.F32.PACK_AB R12, R92, R120 ;  /* 0x000000785c0c723e */ /* 0x000fe400000010ff */
[----:B------:R-:W-:Y:S02]  /*27c0*/  F2FP.BF16.F32.PACK_AB R14, R94, R122 ;  /* 0x0000007a5e0e723e */ /* 0x000fe400000010ff */
[----:B------:R-:W-:-:S02]  /*27d0*/  F2FP.BF16.F32.PACK_AB R88, R96, R124 ;  /* 0x0000007c6058723e */ /* 0x000fc400000010ff */
[----:B------:R-:W-:Y:S01]  /*27e0*/  F2FP.BF16.F32.PACK_AB R90, R98, R126 ;  /* 0x0000007e625a723e */ /* 0x000fe200000010ff */
[--C-:B------:R-:W-:Y:S01]  /*27f0*/  FADD.FTZ R128, R128, -R106.reuse ;  /* 0x8000006a80807221 */ /* 0x100fe20000010000 */
[--C-:B------:R-:W-:Y:S01]  /*2800*/  FADD.FTZ R100, R100, -R106.reuse ;  /* 0x8000006a64647221 */ /* 0x100fe20000010000 */
[--C-:B------:R-:W-:Y:S01]  /*2810*/  FADD.FTZ R130, R130, -R106.reuse ;  /* 0x8000006a82827221 */ /* 0x100fe20000010000 */
[--C-:B------:R-:W-:Y:S01]  /*2820*/  FADD.FTZ R107, R102, -R106.reuse ;  /* 0x8000006a666b7221 */ /* 0x100fe20000010000 */
[----:B------:R-:W-:Y:S01]  /*2830*/  F2FP.BF16.F32.PACK_AB R13, R93, R121 ;  /* 0x000000795d0d723e */ /* 0x000fe200000010ff */
[--C-:B------:R-:W-:Y:S01]  /*2840*/  FADD.FTZ R158, R103, -R106.reuse ;  /* 0x8000006a679e7221 */ /* 0x100fe20000010000 */
[----:B------:R-:W-:Y:S01]  /*2850*/  F2FP.BF16.F32.PACK_AB R15, R95, R123 ;  /* 0x0000007b5f0f723e */ /* 0x000fe200000010ff */
[--C-:B------:R-:W-:Y:S01]  /*2860*/  FADD.FTZ R133, R133, -R106.reuse ;  /* 0x8000006a85857221 */ /* 0x100fe20000010000 */
[--C-:B------:R-:W-:Y:S01]  /*2870*/  FADD.FTZ R132, R132, -R106.reuse ;  /* 0x8000006a84847221 */ /* 0x100fe20000010000 */
[--C-:B------:R-:W-:Y:S01]  /*2880*/  FADD.FTZ R137, R137, -R106.reuse ;  /* 0x8000006a89897221 */ /* 0x100fe20000010000 */
[--C-:B------:R-:W-:Y:S01]  /*2890*/  FADD.FTZ R136, R136, -R106.reuse ;  /* 0x8000006a88887221 */ /* 0x100fe20000010000 */
[----:B------:R-:W-:Y:S01]  /*28a0*/  F2FP.BF16.F32.PACK_AB R89, R97, R125 ;  /* 0x0000007d6159723e */ /* 0x000fe200000010ff */
[----:B-----5:R-:W-:Y:S01]  /*28b0*/  HFMA2.MMA.BF16_V2 R4, R84, R4, R48 ;  /* 0x0000000454047235 */ /* 0x020fe20000200030 */
[----:B------:R-:W-:Y:S01]  /*28c0*/  F2FP.BF16.F32.PACK_AB R91, R99, R127 ;  /* 0x0000007f635b723e */ /* 0x000fe200000010ff */
[----:B------:R-:W-:Y:S01]  /*28d0*/  HFMA2.MMA.BF16_V2 R6, R86, R6, R50 ;  /* 0x0000000656067235 */ /* 0x000fe20000200032 */
[--C-:B------:R-:W-:Y:S01]  /*28e0*/  FADD.FTZ R140, R140, -R106.reuse ;  /* 0x8000006a8c8c7221 */ /* 0x100fe20000010000 */
[--C-:B------:R-:W-:Y:S01]  /*28f0*/  FADD.FTZ R108, R108, -R106.reuse ;  /* 0x8000006a6c6c7221 */ /* 0x100fe20000010000 */
[--C-:B------:R-:W-:Y:S01]  /*2900*/  FADD.FTZ R142, R142, -R106.reuse ;  /* 0x8000006a8e8e7221 */ /* 0x100fe20000010000 */
[----:B------:R-:W-:Y:S01]  /*2910*/  FADD.FTZ R110, R110, -R106 ;  /* 0x8000006a6e6e7221 */ /* 0x000fe20000010000 */
[----:B0-----:R-:W-:Y:S01]  /*2920*/  @!P1 IMAD.WIDE R102, R0, 0x4, R162 ;  /* 0x0000000400669825 */ /* 0x001fe200078e02a2 */
[----:B------:R-:W-:-:S03]  /*2930*/  HFMA2.MMA.BF16_V2 R8, R80, R8, R44 ;  /* 0x0000000850087235 */ /* 0x000fc6000020002c */
[--C-:B------:R-:W-:Y:S01]  /*2940*/  FADD.FTZ R129, R129, -R106.reuse ;  /* 0x8000006a81817221 */ /* 0x100fe20000010000 */
[----:B------:R-:W-:Y:S01]  /*2950*/  HFMA2.MMA.BF16_V2 R10, R82, R10, R46 ;  /* 0x0000000a520a7235 */ /* 0x000fe2000020002e */
[--C-:B------:R-:W-:Y:S01]  /*2960*/  FADD.FTZ R101, R101, -R106.reuse ;  /* 0x8000006a65657221 */ /* 0x100fe20000010000 */
[--C-:B------:R-:W-:Y:S01]  /*2970*/  FADD.FTZ R131, R131, -R106.reuse ;  /* 0x8000006a83837221 */ /* 0x100fe20000010000 */
[--C-:B------:R-:W-:Y:S01]  /*2980*/  FADD.FTZ R144, R144, -R106.reuse ;  /* 0x8000006a90907221 */ /* 0x100fe20000010000 */
[--C-:B------:R-:W-:Y:S01]  /*2990*/  FADD.FTZ R112, R112, -R106.reuse ;  /* 0x8000006a70707221 */ /* 0x100fe20000010000 */
[--C-:B------:R-:W-:Y:S01]  /*29a0*/  FADD.FTZ R146, R146, -R106.reuse ;  /* 0x8000006a92927221 */ /* 0x100fe20000010000 */
[----:B------:R-:W-:Y:S01]  /*29b0*/  FADD.FTZ R114, R114, -R106 ;  /* 0x8000006a72727221 */ /* 0x000fe20000010000 */
[----:B------:R0:W-:Y:S01]  /*29c0*/  @!P1 STG.E desc[UR6][R104.64], R106 ;  /* 0x0000006a68009986 */ /* 0x0001e2000c101906 */
[----:B---3--:R-:W-:-:S04]  /*29d0*/  IMAD.WIDE.U32 R92, R3, 0x10, R164 ;  /* 0x00000010035c7825 */ /* 0x008fc800078e00a4 */
[----:B------:R-:W-:Y:S01]  /*29e0*/  HFMA2.BF16_V2 R5, R85, R5, R49 ;  /* 0x0000000555057231 */ /* 0x000fe20000200031 */
[----:B------:R-:W-:Y:S01]  /*29f0*/  HFMA2.MMA.BF16_V2 R12, R76, R12, R40 ;  /* 0x0000000c4c0c7235 */ /* 0x000fe20000200028 */
[----:B------:R-:W-:Y:S01]  /*2a00*/  HFMA2.BF16_V2 R7, R87, R7, R51 ;  /* 0x0000000757077231 */ /* 0x000fe20000200033 */
[----:B------:R-:W-:Y:S01]  /*2a10*/  HFMA2.MMA.BF16_V2 R14, R78, R14, R42 ;  /* 0x0000000e4e0e7235 */ /* 0x000fe2000020002a */
        /* <DEDUP_REMOVED lines=9> */
[C---:B0-----:R-:W-:Y:S01]  /*2ab0*/  FMUL.FTZ R105, R159.reuse, R100 ;  /* 0x000000649f697220 */ /* 0x041fe20000410000 */
[C---:B------:R-:W-:Y:S01]  /*2ac0*/  FMUL.FTZ R130, R159.reuse, R130 ;  /* 0x000000829f827220 */ /* 0x040fe20000410000 */
[----:B------:R-:W-:Y:S01]  /*2ad0*/  FMUL.FTZ R107, R159, R107 ;  /* 0x0000006b9f6b7220 */ /* 0x000fe20000410000 */
[----:B------:R-:W-:-:S04]  /*2ae0*/  IMAD.WIDE.U32 R94, R160, 0x10, R164 ;  /* 0x00000010a05e7825 */ /* 0x000fc800078e00a4 */
[----:B------:R-:W-:Y:S01]  /*2af0*/  HFMA2.BF16_V2 R9, R81, R9, R45 ;  /* 0x0000000951097231 */ /* 0x000fe2000020002d */
[----:B------:R-:W-:Y:S01]  /*2b00*/  HFMA2.MMA.BF16_V2 R88, R72, R88, R36 ;  /* 0x0000005848587235 */ /* 0x000fe20000200024 */
[----:B------:R-:W-:Y:S01]  /*2b10*/  HFMA2.BF16_V2 R11, R83, R11, R47 ;  /* 0x0000000b530b7231 */ /* 0x000fe2000020002f */
[----:B------:R-:W-:Y:S01]  /*2b20*/  HFMA2.MMA.BF16_V2 R90, R74, R90, R38 ;  /* 0x0000005a4a5a7235 */ /* 0x000fe20000200026 */
        /* <DEDUP_REMOVED lines=8> */
[----:B------:R-:W-:-:S04]  /*2bb0*/  IMAD.WIDE.U32 R96, R157, 0x10, R164 ;  /* 0x000000109d607825 */ /* 0x000fc800078e00a4 */
[----:B------:R-:W-:Y:S02]  /*2bc0*/  HFMA2.BF16_V2 R13, R77, R13, R41 ;  /* 0x0000000d4d0d7231 */ /* 0x000fe40000200029 */
[--C-:B------:R-:W-:Y:S01]  /*2bd0*/  FADD.FTZ R145, R145, -R106.reuse ;  /* 0x8000006a91917221 */ /* 0x100fe20000010000 */
[----:B------:R-:W-:Y:S02]  /*2be0*/  HFMA2.BF16_V2 R15, R79, R15, R43 ;  /* 0x0000000f4f0f7231 */ /* 0x000fe4000020002b */
        /* <DEDUP_REMOVED lines=31> */
[----:B------:R-:W-:Y:S01]  /*2de0*/  STG.E.128 desc[UR6][R92.64], R4 ;  /* 0x000000045c007986 */ /* 0x000fe2000c101d06 */
[C---:B------:R-:W-:Y:S01]  /*2df0*/  FMUL.FTZ R141, R159.reuse, R141 ;  /* 0x0000008d9f8d7220 */ /* 0x040fe20000410000 */
[C---:B------:R-:W-:Y:S01]  /*2e00*/  FMUL.FTZ R109, R159.reuse, R109 ;  /* 0x0000006d9f6d7220 */ /* 0x040fe20000410000 */
[C---:B------:R-:W-:Y:S01]  /*2e10*/  FMUL.FTZ R143, R159.reuse, R143 ;  /* 0x0000008f9f8f7220 */ /* 0x040fe20000410000 */
[----:B------:R-:W-:Y:S01]  /*2e20*/  FMUL.FTZ R111, R159, R111 ;  /* 0x0000006f9f6f7220 */ /* 0x000fe20000410000 */
[----:B------:R-:W-:Y:S01]  /*2e30*/  STG.E.128 desc[UR6][R94.64], R8 ;  /* 0x000000085e007986 */ /* 0x000fe2000c101d06 */
[----:B------:R-:W-:Y:S01]  /*2e40*/  F2FP.BF16.F32.PACK_AB R105, R105, R128 ;  /* 0x000000806969723e */ /* 0x000fe200000010ff */
[----:B------:R-:W-:Y:S01]  /*2e50*/  FMUL.FTZ R145, R159, R145 ;  /* 0x000000919f917220 */ /* 0x000fe20000410000 */
[----:B------:R-:W-:Y:S01]  /*2e60*/  F2FP.BF16.F32.PACK_AB R107, R107, R130 ;  /* 0x000000826b6b723e */ /* 0x000fe200000010ff */
[C---:B------:R-:W-:Y:S01]  /*2e70*/  FMUL.FTZ R113, R159.reuse, R113 ;  /* 0x000000719f717220 */ /* 0x040fe20000410000 */
[C---:B------:R-:W-:Y:S01]  /*2e80*/  FMUL.FTZ R147, R159.reuse, R147 ;  /* 0x000000939f937220 */ /* 0x040fe20000410000 */
[C---:B------:R-:W-:Y:S01]  /*2e90*/  FMUL.FTZ R115, R159.reuse, R115 ;  /* 0x000000739f737220 */ /* 0x040fe20000410000 */
[----:B------:R0:W-:Y:S01]  /*2ea0*/  STG.E.128 desc[UR6][R96.64], R12 ;  /* 0x0000000c60007986 */ /* 0x0001e2000c101d06 */
[----:B------:R-:W-:Y:S01]  /*2eb0*/  F2FP.BF16.F32.PACK_AB R132, R132, R133 ;  /* 0x000000858484723e */ /* 0x000fe200000010ff */
[C---:B------:R-:W-:Y:S01]  /*2ec0*/  FMUL.FTZ R149, R159.reuse, R149 ;  /* 0x000000959f957220 */ /* 0x040fe20000410000 */
[----:B------:R-:W-:Y:S01]  /*2ed0*/  F2FP.BF16.F32.PACK_AB R136, R136, R137 ;  /* 0x000000898888723e */ /* 0x000fe200000010ff */
[C---:B------:R-:W-:Y:S01]  /*2ee0*/  FMUL.FTZ R117, R159.reuse, R117 ;  /* 0x000000759f757220 */ /* 0x040fe20000410000 */
[C---:B------:R-:W-:Y:S01]  /*2ef0*/  FMUL.FTZ R119, R159.reuse, R119 ;  /* 0x000000779f777220 */ /* 0x040fe20000410000 */
[----:B------:R-:W-:Y:S01]  /*2f00*/  FMUL.FTZ R151, R159, R151 ;  /* 0x000000979f977220 */ /* 0x000fe20000410000 */
[----:B------:R1:W-:Y:S01]  /*2f10*/  STG.E.128 desc[UR6][R156.64], R88 ;  /* 0x000000589c007986 */ /* 0x0003e2000c101d06 */
[----:B------:R-:W-:-:S02]  /*2f20*/  F2FP.BF16.F32.PACK_AB R108, R108, R140 ;  /* 0x0000008c6c6c723e */ /* 0x000fc400000010ff */
[----:B------:R-:W-:Y:S02]  /*2f30*/  F2FP.BF16.F32.PACK_AB R104, R104, R129 ;  /* 0x000000816868723e */ /* 0x000fe400000010ff */
[----:B------:R-:W-:Y:S02]  /*2f40*/  F2FP.BF16.F32.PACK_AB R131, R158, R131 ;  /* 0x000000839e83723e */ /* 0x000fe400000010ff */
[----:B------:R-:W-:Y:S02]  /*2f50*/  F2FP.BF16.F32.PACK_AB R134, R134, R135 ;  /* 0x000000878686723e */ /* 0x000fe400000010ff */
[----:B------:R-:W-:Y:S02]  /*2f60*/  F2FP.BF16.F32.PACK_AB R138, R138, R139 ;  /* 0x0000008b8a8a723e */ /* 0x000fe400000010ff */
[----:B0-----:R-:W-:Y:S02]  /*2f70*/  F2FP.BF16.F32.PACK_AB R14, R110, R142 ;  /* 0x0000008e6e0e723e */ /* 0x001fe400000010ff */
[----:B------:R-:W-:-:S02]  /*2f80*/  F2FP.BF16.F32.PACK_AB R116, R116, R148 ;  /* 0x000000947474723e */ /* 0x000fc400000010ff */
[----:B------:R-:W-:Y:S02]  /*2f90*/  F2FP.BF16.F32.PACK_AB R118, R118, R150 ;  /* 0x000000967676723e */ /* 0x000fe400000010ff */
[----:B-1----:R-:W-:Y:S02]  /*2fa0*/  F2FP.BF16.F32.PACK_AB R88, R112, R144 ;  /* 0x000000907058723e */ /* 0x002fe400000010ff */
[----:B------:R-:W-:Y:S01]  /*2fb0*/  F2FP.BF16.F32.PACK_AB R90, R114, R146 ;  /* 0x00000092725a723e */ /* 0x000fe200000010ff */
[----:B------:R-:W-:Y:S01]  /*2fc0*/  HFMA2.MMA.BF16_V2 R4, R68, R105, R32 ;  /* 0x0000006944047235 */ /* 0x000fe20000200020 */
[----:B------:R-:W-:Y:S01]  /*2fd0*/  F2FP.BF16.F32.PACK_AB R13, R109, R141 ;  /* 0x0000008d6d0d723e */ /* 0x000fe200000010ff */
[----:B------:R-:W-:Y:S01]  /*2fe0*/  HFMA2.MMA.BF16_V2 R6, R70, R107, R34 ;  /* 0x0000006b46067235 */ /* 0x000fe20000200022 */
        /* <DEDUP_REMOVED lines=23> */
[----:B------:R-:W-:Y:S02]  /*3160*/  HFMA2.BF16_V2 R89, R57, R89, R21 ;  /* 0x0000005939597231 */ /* 0x000fe40000200015 */
[----:B------:R-:W-:Y:S02]  /*3170*/  HFMA2.BF16_V2 R91, R59, R91, R23 ;  /* 0x0000005b3b5b7231 */ /* 0x000fe40000200017 */
[----:B------:R-:W-:-:S04]  /*3180*/  IMAD.WIDE.U32 R102, R161, 0x10, R164 ;  /* 0x00000010a1667825 */ /* 0x000fc800078e00a4 */
[----:B------:R-:W-:Y:S01]  /*3190*/  HFMA2.BF16_V2 R117, R53, R117, R17 ;  /* 0x0000007535757231 */ /* 0x000fe20000200011 */
[----:B------:R0:W-:Y:S01]  /*31a0*/  STG.E.128 desc[UR6][R98.64], R4 ;  /* 0x0000000462007986 */ /* 0x0001e2000c101d06 */
[----:B------:R-:W-:-:S03]  /*31b0*/  HFMA2.BF16_V2 R119, R55, R119, R19 ;  /* 0x0000007737777231 */ /* 0x000fc60000200013 */
[----:B------:R0:W-:Y:S01]  /*31c0*/  STG.E.128 desc[UR6][R154.64], R8 ;  /* 0x000000089a007986 */ /* 0x0001e2000c101d06 */
[----:B------:R-:W-:-:S03]  /*31d0*/  IADD3 R0, R0, UR5, RZ ;  /* 0x0000000500007c10 */ /* 0x000fc6000fffe0ff */
[----:B------:R0:W-:Y:S04]  /*31e0*/  STG.E.128 desc[UR6][R100.64], R12 ;  /* 0x0000000c64007986 */ /* 0x0001e8000c101d06 */
[----:B------:R0:W-:Y:S04]  /*31f0*/  STG.E.128 desc[UR6][R152.64], R88 ;  /* 0x0000005898007986 */ /* 0x0001e8000c101d06 */
[----:B------:R0:W-:Y:S01]  /*3200*/  STG.E.128 desc[UR6][R102.64], R116 ;  /* 0x0000007466007986 */ /* 0x0001e2000c101d06 */
[----:B------:R-:W-:Y:S02]  /*3210*/  ISETP.GE.AND P1, PT, R0, UR4, PT ;  /* 0x0000000400007c0c */ /* 0x000fe4000bf26270 */
[----:B------:R-:W-:-:S02]  /*3220*/  IADD3 R2, R2, 0x1, RZ ;  /* 0x0000000102027810 */ /* 0x000fc40007ffe0ff */
[----:B------:R-:W-:Y:S02]  /*3230*/  SEL R151, RZ, 0x1, P0 ;  /* 0x00000001ff977807 */ /* 0x000fe40000000000 */
[----:B------:R-:W-:-:S07]  /*3240*/  LOP3.LUT R2, R2, 0x3, RZ, 0xc0, !PT ;  /* 0x0000000302027812 */ /* 0x000fce00078ec0ff */
[----:B------:R-:W-:Y:S05]  /*3250*/  @!P1 BRA `(.L_x_659) ;  /* 0xffffffd000049947 */ /* 0x000fea000383ffff */
[----:B------:R-:W-:Y:S05]  /*3260*/  EXIT ;  /* 0x000000000000794d */ /* 0x000fea0003800000 */
.L_x_656:
[----:B------:R-:W-:Y:S01]  /*3270*/  HFMA2.MMA R159, -RZ, RZ, 0, 5.9604644775390625e-08 ;  /* 0x00000001ff9f7435 */ /* 0x000fe200000001ff */
[----:B------:R-:W-:Y:S02]  /*3280*/  MOV R163, R104 ;  /* 0x0000006800a37202 */ /* 0x000fe40000000f00 */
[----:B------:R-:W-:Y:S02]  /*3290*/  MOV R158, 0x1f ;  /* 0x0000001f009e7802 */ /* 0x000fe40000000f00 */
[----:B------:R-:W-:-:S07]  /*32a0*/  MOV R106, 0xffffffff ;  /* 0xffffffff006a7802 */ /* 0x000fce0000000f00 */
[----:B-----5:R-:W-:Y:S05]  /*32b0*/  WARPSYNC.COLLECTIVE R106, `(.L_x_660) ;  /* 0x000000006a087348 */ /* 0x020fea0003c00000 */
[----:B------:R0:W1:Y:S02]  /*32c0*/  SHFL.BFLY P2, R162, R163, R159, R158 ;  /* 0x0c00009fa3a27389 */ /* 0x000064000004009e */
[----:B01---5:R-:W-:Y:S01]  /*32d0*/  ENDCOLLECTIVE ;  /* 0x000000000000791b */ /* 0x023fe20003800000 */
.L_x_660:
[----:B------:R-:W-:Y:S01]  /*32e0*/  HFMA2.MMA R159, -RZ, RZ, 0, 1.1920928955078125e-07 ;  /* 0x00000002ff9f7435 */ /* 0x000fe200000001ff */
[----:B------:R-:W-:-:S05]  /*32f0*/  FADD.FTZ R104, R104, R162 ;  /* 0x000000a268687221 */ /* 0x000fca0000010000 */
[----:B------:R-:W-:-:S07]  /*3300*/  MOV R163, R104 ;  /* 0x0000006800a37202 */ /* 0x000fce0000000f00 */
[----:B------:R-:W-:Y:S05]  /*3310*/  WARPSYNC.COLLECTIVE R106, `(.L_x_661) ;  /* 0x000000006a087348 */ /* 0x000fea0003c00000 */
[----:B------:R0:W1:Y:S02]  /*3320*/  SHFL.BFLY P2, R162, R163, R159, R158 ;  /* 0x0c00009fa3a27389 */ /* 0x000064000004009e */
[----:B01----:R-:W-:Y:S01]  /*3330*/  ENDCOLLECTIVE ;  /* 0x000000000000791b */ /* 0x003fe20003800000 */
.L_x_661:
[----:B------:R-:W-:Y:S01]  /*3340*/  HFMA2.MMA R159, -RZ, RZ, 0, 2.384185791015625e-07 ;  /* 0x00000004ff9f7435 */ /* 0x000fe200000001ff */
[----:B------:R-:W-:-:S05]  /*3350*/  FADD.FTZ R104, R104, R162 ;  /* 0x000000a268687221 */ /* 0x000fca0000010000 */
[----:B------:R-:W-:-:S07]  /*3360*/  MOV R163, R104 ;  /* 0x0000006800a37202 */ /* 0x000fce0000000f00 */
[----:B------:R-:W-:Y:S05]  /*3370*/  WARPSYNC.COLLECTIVE R106, `(.L_x_662) ;  /* 0x000000006a087348 */ /* 0x000fea0003c00000 */
[----:B------:R0:W1:Y:S02]  /*3380*/  SHFL.BFLY P2, R162, R163, R159, R158 ;  /* 0x0c00009fa3a27389 */ /* 0x000064000004009e */
[----:B01----:R-:W-:Y:S01]  /*3390*/  ENDCOLLECTIVE ;  /* 0x000000000000791b */ /* 0x003fe20003800000 */
.L_x_662:
[----:B------:R-:W-:Y:S01]  /*33a0*/  HFMA2.MMA R159, -RZ, RZ, 0, 4.76837158203125e-07 ;  /* 0x00000008ff9f7435 */ /* 0x000fe200000001ff */
[----:B------:R-:W-:-:S05]  /*33b0*/  FADD.FTZ R104, R104, R162 ;  /* 0x000000a268687221 */ /* 0x000fca0000010000 */
[----:B------:R-:W-:-:S07]  /*33c0*/  MOV R163, R104 ;  /* 0x0000006800a37202 */ /* 0x000fce0000000f00 */
[----:B------:R-:W-:Y:S05]  /*33d0*/  WARPSYNC.COLLECTIVE R106, `(.L_x_663) ;  /* 0x000000006a087348 */ /* 0x000fea0003c00000 */
[----:B------:R0:W1:Y:S02]  /*33e0*/  SHFL.BFLY P2, R162, R163, R159, R158 ;  /* 0x0c00009fa3a27389 */ /* 0x000064000004009e */
[----:B01----:R-:W-:Y:S01]  /*33f0*/  ENDCOLLECTIVE ;  /* 0x000000000000791b */ /* 0x003fe20003800000 */
.L_x_663:
[----:B------:R-:W-:Y:S01]  /*3400*/  HFMA2.MMA R159, -RZ, RZ, 0, 9.5367431640625e-07 ;  /* 0x00000010ff9f7435 */ /* 0x000fe200000001ff */
[----:B------:R-:W-:-:S05]  /*3410*/  FADD.FTZ R104, R104, R162 ;  /* 0x000000a268687221 */ /* 0x000fca0000010000 */
[----:B------:R-:W-:-:S07]  /*3420*/  MOV R163, R104 ;  /* 0x0000006800a37202 */ /* 0x000fce0000000f00 */
[----:B------:R-:W-:Y:S05]  /*3430*/  WARPSYNC.COLLECTIVE R106, `(.L_x_664) ;  /* 0x000000006a087348 */ /* 0x000fea0003c00000 */
[----:B------:R0:W1:Y:S02]  /*3440*/  SHFL.BFLY P2, R162, R163, R159, R158 ;  /* 0x0c00009fa3a27389 */ /* 0x000064000004009e */
[----:B01----:R-:W-:Y:S01]  /*3450*/  ENDCOLLECTIVE ;  /* 0x000000000000791b */ /* 0x003fe20003800000 */
.L_x_664:
[----:B------:R-:W-:Y:S01]  /*3460*/  HFMA2.MMA R159, -RZ, RZ, 0, 5.9604644775390625e-08 ;  /* 0x00000001ff9f7435 */ /* 0x000fe200000001ff */
[----:B------:R-:W-:-:S04]  /*3470*/  FADD.FTZ R104, R104, R162 ;  /* 0x000000a268687221 */ /* 0x000fc80000010000 */
[----:B------:R-:W-:-:S04]  /*3480*/  FMUL.FTZ R104, R104, 0.00043402778101153671741 ;  /* 0x39e38e3968687820 */ /* 0x000fc80000410000 */
        /* <DEDUP_REMOVED lines=143> */
[----:B------:R-:W-:-:S03]  /*3d80*/  MOV R158, 0x1f ;  /* 0x0000001f009e7802 */ /* 0x000fc60000000f00 */
[----:B------:R-:W-:Y:S01]  /*3d90*/  FFMA.FTZ R105, R105, R105, R106 ;  /* 0x0000006969697223 */ /* 0x000fe2000001006a */
[----:B------:R-:W-:-:S04]  /*3da0*/  MOV R106, 0xffffffff ;  /* 0xffffffff006a7802 */ /* 0x000fc80000000f00 */
[----:B------:R-:W-:-:S07]  /*3db0*/  MOV R163, R105 ;  /* 0x0000006900a37202 */ /* 0x000fce0000000f00 */
[----:B------:R-:W-:Y:S05]  /*3dc0*/  WARPSYNC.COLLECTIVE R106, `(.L_x_665) ;  /* 0x000000006a087348 */ /* 0x000fea0003c00000 */
[----:B------:R0:W1:Y:S02]  /*3dd0*/  SHFL.BFLY P2, R162, R163, R159, R158 ;  /* 0x0c00009fa3a27389 */ /* 0x000064000004009e */
[----:B01----:R-:W-:Y:S01]  /*3de0*/  ENDCOLLECTIVE ;  /* 0x000000000000791b */ /* 0x003fe20003800000 */
.L_x_665:
[----:B------:R-:W-:Y:S01]  /*3df0*/  HFMA2.MMA R159, -RZ, RZ, 0, 1.1920928955078125e-07 ;  /* 0x00000002ff9f7435 */ /* 0x000fe200000001ff */
[----:B------:R-:W-:-:S05]  /*3e00*/  FADD.FTZ R105, R105, R162 ;  /* 0x000000a269697221 */ /* 0x000fca0000010000 */
[----:B------:R-:W-:-:S07]  /*3e10*/  MOV R163, R105 ;  /* 0x0000006900a37202 */ /* 0x000fce0000000f00 */
[----:B------:R-:W-:Y:S05]  /*3e20*/  WARPSYNC.COLLECTIVE R106, `(.L_x_666) ;  /* 0x000000006a087348 */ /* 0x000fea0003c00000 */
[----:B------:R0:W1:Y:S02]  /*3e30*/  SHFL.BFLY P2, R162, R163, R159, R158 ;  /* 0x0c00009fa3a27389 */ /* 0x000064000004009e */
[----:B01----:R-:W-:Y:S01]  /*3e40*/  ENDCOLLECTIVE ;  /* 0x000000000000791b */ /* 0x003fe20003800000 */
.L_x_666:
[----:B------:R-:W-:Y:S01]  /*3e50*/  HFMA2.MMA R159, -RZ, RZ, 0, 2.384185791015625e-07 ;  /* 0x00000004ff9f7435 */ /* 0x000fe200000001ff */
[----:B------:R-:W-:-:S05]  /*3e60*/  FADD.FTZ R105, R105, R162 ;  /* 0x000000a269697221 */ /* 0x000fca0000010000 */
[----:B------:R-:W-:-:S07]  /*3e70*/  MOV R163, R105 ;  /* 0x0000006900a37202 */ /* 0x000fce0000000f00 */
[----:B------:R-:W-:Y:S05]  /*3e80*/  WARPSYNC.COLLECTIVE R106, `(.L_x_667) ;  /* 0x000000006a087348 */ /* 0x000fea0003c00000 */
[----:B------:R0:W1:Y:S02]  /*3e90*/  SHFL.BFLY P2, R162, R163, R159, R158 ;  /* 0x0c00009fa3a27389 */ /* 0x000064000004009e */
[----:B01----:R-:W-:Y:S01]  /*3ea0*/  ENDCOLLECTIVE ;  /* 0x000000000000791b */ /* 0x003fe20003800000 */
.L_x_667:
[----:B------:R-:W-:Y:S01]  /*3eb0*/  HFMA2.MMA R159, -RZ, RZ, 0, 4.76837158203125e-07 ;  /* 0x00000008ff9f7435 */ /* 0x000fe200000001ff */
[----:B------:R-:W-:-:S05]  /*3ec0*/  FADD.FTZ R105, R105, R162 ;  /* 0x000000a269697221 */ /* 0x000fca0000010000 */
[----:B------:R-:W-:-:S07]  /*3ed0*/  MOV R163, R105 ;  /* 0x0000006900a37202 */ /* 0x000fce0000000f00 */
[----:B------:R-:W-:Y:S05]  /*3ee0*/  WARPSYNC.COLLECTIVE R106, `(.L_x_668) ;  /* 0x000000006a087348 */ /* 0x000fea0003c00000 */
[----:B------:R0:W1:Y:S02]  /*3ef0*/  SHFL.BFLY P2, R162, R163, R159, R158 ;  /* 0x0c00009fa3a27389 */ /* 0x000064000004009e */
[----:B01----:R-:W-:Y:S01]  /*3f00*/  ENDCOLLECTIVE ;  /* 0x000000000000791b */ /* 0x003fe20003800000 */
.L_x_668:
[----:B------:R-:W-:Y:S01]  /*3f10*/  HFMA2.MMA R159, -RZ, RZ, 0, 9.5367431640625e-07 ;  /* 0x00000010ff9f7435 */ /* 0x000fe200000001ff */
[----:B------:R-:W-:-:S05]  /*3f20*/  FADD.FTZ R105, R105, R162 ;  /* 0x000000a269697221 */ /* 0x000fca0000010000 */
[----:B------:R-:W-:-:S07]  /*3f30*/  MOV R163, R105 ;  /* 0x0000006900a37202 */ /* 0x000fce0000000f00 */
[----:B------:R-:W-:Y:S05]  /*3f40*/  WARPSYNC.COLLECTIVE R106, `(.L_x_669) ;  /* 0x000000006a087348 */ /* 0x000fea0003c00000 */
[----:B------:R0:W1:Y:S02]  /*3f50*/  SHFL.BFLY P2, R162, R163, R159, R158 ;  /* 0x0c00009fa3a27389 */ /* 0x000064000004009e */
[----:B01----:R-:W-:Y:S01]  /*3f60*/  ENDCOLLECTIVE ;  /* 0x000000000000791b */ /* 0x003fe20003800000 */
.L_x_669:
[----:B------:R-:W-:Y:S05]  /*3f70*/  BRA `(.L_x_670) ;  /* 0xffffffd800c47947 */ /* 0x000fea000383ffff */
.L_x_671:
        /* <DEDUP_REMOVED lines=16> */
.L_x_2028:


//--------------------- .text._ZN10layer_norm13ln_fwd_kernelINS_13Kernel_traitsI6__halffS2_fjLj18432ELj2ELj1ELj4ELj16ENS_18Kernel_traits_baseILj18432ES2_fS2_fjLj128EEEEEEEvNS_9FwdParamsE --------------------------
	.section	.text._ZN10layer_norm13ln_fwd_kernelINS_13Kernel_traitsI6__halffS2_fjLj18432ELj2ELj1ELj4ELj16ENS_18Kernel_traits_baseILj18432ES2_fS2_fjLj128EEEEEEEvNS_9FwdParamsE,"ax",@progbits
	.align	128
        .global         _ZN10layer_norm13ln_fwd_kernelINS_13Kernel_traitsI6__halffS2_fjLj18432ELj2ELj1ELj4ELj16ENS_18Kernel_traits_baseILj18432ES2_fS2_fjLj128EEEEEEEvNS_9FwdParamsE
        .type           _ZN10layer_norm13ln_fwd_kernelINS_13Kernel_traitsI6__halffS2_fjLj18432ELj2ELj1ELj4ELj16ENS_18Kernel_traits_baseILj18432ES2_fS2_fjLj128EEEEEEEvNS_9FwdParamsE,@function
        .size           _ZN10layer_norm13ln_fwd_kernelINS_13Kernel_traitsI6__halffS2_fjLj18432ELj2ELj1ELj4ELj16ENS_18Kernel_traits_baseILj18432ES2_fS2_fjLj128EEEEEEEvNS_9FwdParamsE,(.L_x_2029 - _ZN10layer_norm13ln_fwd_kernelINS_13Kernel_traitsI6__halffS2_fjLj18432ELj2ELj1ELj4ELj16ENS_18Kernel_traits_baseILj18432ES2_fS2_fjLj128EEEEEEEvNS_9FwdParamsE)
        .other          _ZN10layer_norm13ln_fwd_kernelINS_13Kernel_traitsI6__halffS2_fjLj18432ELj2ELj1ELj4ELj16ENS_18Kernel_traits_baseILj18432ES2_fS2_fjLj128EEEEEEEvNS_9FwdParamsE,@"STO_CUDA_ENTRY STV_DEFAULT"
_ZN10layer_norm13ln_fwd_kernelINS_13Kernel_traitsI6__halffS2_fjLj18432ELj2ELj1ELj4ELj16ENS_18Kernel_traits_baseILj18432ES2_fS2_fjLj128EEEEEEEvNS_9FwdParamsE:
.text._ZN10layer_norm13ln_fwd_kernelINS_13Kernel_traitsI6__halffS2_fjLj18432ELj2ELj1ELj4ELj16ENS_18Kernel_traits_baseILj18432ES2_fS2_fjLj128EEEEEEEvNS_9FwdParamsE:
        /* <DEDUP_REMOVED lines=56> */
.L_x_675:
[----:B------:R-:W1:Y:S01]  /*0380*/  LDC.64 R72, c[0x0][0x220] ;  /* 0x00008800ff487b82 */ /* 0x000e620000000a00 */
[----:B0-2---:R-:W-:-:S04]  /*0390*/  SHF.L.U32 R4, R149, 0x7, RZ ;  /* 0x0000000795047819 */ /* 0x005fc800000006ff */
        /* <DEDUP_REMOVED lines=299> */
.L_x_686:
        /* <DEDUP_REMOVED lines=81> */
.L_x_674:
[----:B------:R-:W2:Y:S04]  /*1b60*/  LDG.E.STRONG.GPU R0, desc[UR6][R172.64] ;  /* 0x00000006ac007981 */ /* 0x000ea8000c1ef900 */
[----:B--2---:R-:W-:Y:S01]  /*1b70*/  CCTL.IVALL ;  /* 0x00000000ff00798f */ /* 0x004fe20002000000 */
[----:B------:R-:W-:Y:S05]  /*1b80*/  YIELD ;  /* 0x0000000000007946 */ /* 0x000fea0003800000 */
[----:B------:R-:W-:-:S13]  /*1b90*/  ISETP.NE.AND P1, PT, R0, R177, PT ;  /* 0x000000b10000720c */ /* 0x000fda0003f25270 */
[----:B------:R-:W-:Y:S05]  /*1ba0*/  @P1 BRA `(.L_x_674) ;  /* 0xfffffffc00ec1947 */ /* 0x000fea000383ffff */
.L_x_673:
[----:B------:R-:W-:Y:S01]  /*1bb0*/  ISETP.GT.U32.AND P1, PT, R151, 0x1, PT ;  /* 0x000000019700780c */ /* 0x000fe20003f24070 */
[----:B------:R-:W-:Y:S05]  /*1bc0*/  WARPSYNC.ALL ;  /* 0x0000000000007948 */ /* 0x000fea0003800000 */
[----:B------:R-:W-:Y:S01]  /*1bd0*/  BAR.SYNC.DEFER_BLOCKING 0x0 ;  /* 0x0000000000007b1d */ /* 0x000fe20000010000 */
[----:B0-----:R-:W-:Y:S02]  /*1be0*/  CS2R R174, SRZ ;  /* 0x0000000000ae7805 */ /* 0x001fe4000001ff00 */
[----:B------:R-:W-:-:S03]  /*1bf0*/  MOV R177, RZ ;  /* 0x000000ff00b17202 */ /* 0x000fc60000000f00 */
[----:B------:R-:W-:Y:S02]  /*1c00*/  ULDC UR4, c[0x0][0x214] ;  /* 0x0000850000047ab9 */ /* 0x000fe40000000800 */
[----:B------:R-:W0:Y:S01]  /*1c10*/  @!P1 LDC.64 R178, c[0x0][0x250] ;  /* 0x00009400ffb29b82 */ /* 0x000e220000000a00 */
[----:B------:R-:W-:-:S04]  /*1c20*/  @!P1 IADD3 R0, P2, R151, R176, RZ ;  /* 0x000000b097009210 */ /* 0x000fc80007f5e0ff */
[----:B------:R-:W-:Y:S02]  /*1c30*/  @!P1 IADD3.X R173, RZ, R182, RZ, P2, !PT ;  /* 0x000000b6ffad9210 */ /* 0x000fe400017fe4ff */
[----:B0-----:R-:W-:-:S04]  /*1c40*/  @!P1 LEA R172, P2, R0, R178, 0x3 ;  /* 0x000000b200ac9211 */ /* 0x001fc800078418ff */
[----:B------:R-:W-:-:S05]  /*1c50*/  @!P1 LEA.HI.X R173, R0, R179, R173, 0x3, P2 ;  /* 0x000000b300ad9211 */ /* 0x000fca00010f1cad */
[----:B------:R-:W2:Y:S01]  /*1c60*/  @!P1 LDG.E.64 R174, desc[UR6][R172.64] ;  /* 0x00000006acae9981 */ /* 0x000ea2000c1e1b00 */
[----:B------:R-:W-:Y:S02]  /*1c70*/  @!P1 MOV R177, 0x46100000 ;  /* 0x4610000000b19802 */ /* 0x000fe40000000f00 */
[----:B-----5:R-:W-:Y:S02]  /*1c80*/  SHF.R.U64 R182, R112, 0x10, R113 ;  /* 0x0000001070b67819 */ /* 0x020fe40000001271 */
[----:B------:R-:W-:Y:S01]  /*1c90*/  IADD3 R150, R150, 0x1, RZ ;  /* 0x0000000196967810 */ /* 0x000fe20007ffe0ff */
[----:B------:R-:W0:Y:S03]  /*1ca0*/  SHFL.DOWN PT, R176, R177, 0x1, 0x1f ;  /* 0x08201f00b1b07f89 */ /* 0x000e2600000e0000 */
[----:B------:R-:W-:Y:S01]  /*1cb0*/  LOP3.LUT R150, R150, 0x3, RZ, 0xc0, !PT ;  /* 0x0000000396967812 */ /* 0x000fe200078ec0ff */
[----:B0-----:R-:W-:-:S06]  /*1cc0*/  FADD.FTZ R180, R176, R177 ;  /* 0x000000b1b0b47221 */ /* 0x001fcc0000010000 */
        /* <DEDUP_REMOVED lines=10> */
[----:B------:R-:W-:-:S03]  /*1d70*/  LOP3.LUT R172, R151, 0x1, R146, 0xf8, !PT ;  /* 0x0000000197ac7812 */ /* 0x000fc600078ef892 */
[----:B------:R-:W-:Y:S01]  /*1d80*/  FMUL.FTZ R177, R176, R177 ;  /* 0x000000b1b0b17220 */ /* 0x000fe20000410000 */
[----:B------:R-:W0:Y:S01]  /*1d90*/  SHFL.IDX PT, R0, R0, RZ, 0x1f ;  /* 0x00001fff00007589 */ /* 0x000e2200000e0000 */
[----:B------:R-:W-:Y:S02]  /*1da0*/  LOP3.LUT P1, RZ, R172, 0x3, R171, 0xf8, !PT ;  /* 0x00000003acff7812 */ /* 0x000fe4000782f8ab */
[----:B------:R-:W-:Y:S01]  /*1db0*/  FFMA.FTZ R180, R180, R177, R173 ;  /* 0x000000b1b4b47223 */ /* 0x000fe200000100ad */
[--C-:B0-----:R-:W-:Y:S01]  /*1dc0*/  FADD.FTZ R221, R4, -R0.reuse ;  /* 0x8000000004dd7221 */ /* 0x101fe20000010000 */
[--C-:B------:R-:W-:Y:S01]  /*1dd0*/  FADD.FTZ R237, R7, -R0.reuse ;  /* 0x8000000007ed7221 */ /* 0x100fe20000010000 */
[----:B------:R-:W0:Y:S02]  /*1de0*/  LDC R4, c[0x0][0x260] ;  /* 0x00009800ff047b82 */ /* 0x000e240000000800 */
        /* <DEDUP_REMOVED lines=24> */
[----:B0-----:R-:W-:Y:S01]  /*1f70*/  FFMA.FTZ R4, R7, 5.4253472626442089677e-05, R4 ;  /* 0x38638e3907047823 */ /* 0x001fe20000010004 */
        /* <DEDUP_REMOVED lines=28> */
[----:B------:R-:W-:Y:S01]  /*2140*/  FMUL.FTZ R20, R4, R237 ;  /* 0x000000ed04147220 */ /* 0x000fe20000410000 */
[----:B------:R-:W-:Y:S01]  /*2150*/  SHF.R.U64 R5, R110, 0x10, R111 ;  /* 0x000000106e057819 */ /* 0x000fe2000000126f */
[----:B------:R-:W-:Y:S01]  /*2160*/  FMUL.FTZ R22, R4, R241 ;  /* 0x000000f104167220 */ /* 0x000fe20000410000 */
        /* <DEDUP_REMOVED lines=11> */
[C---:B------:R-:W-:Y:S01]  /*2220*/  FMUL.FTZ R34, R4.reuse, R177 ;  /* 0x000000b104227220 */ /* 0x040fe20000410000 */
[C---:B------:R-:W-:Y:S01]  /*2230*/  FMUL.FTZ R48, R4.reuse, R15 ;  /* 0x0000000f04307220 */ /* 0x040fe20000410000 */
[C---:B------:R-:W-:Y:S01]  /*2240*/  FMUL.FTZ R62, R4.reuse, R11 ;  /* 0x0000000b043e7220 */ /* 0x040fe20000410000 */
[C---:B------:R-:W-:Y:S01]  /*2250*/  FMUL.FTZ R56, R4.reuse, R9 ;  /* 0x0000000904387220 */ /* 0x040fe20000410000 */
[C---:B------:R-:W-:Y:S01]  /*2260*/  FMUL.FTZ R183, R4.reuse, R73 ;  /* 0x0000004904b77220 */ /* 0x040fe20000410000 */
[----:B------:R-:W-:Y:S01]  /*2270*/  SHF.R.U32.HI R7, RZ, 0x10, R111 ;  /* 0x00000010ff077819 */ /* 0x000fe2000001166f */
[C---:B------:R-:W-:Y:S01]  /*2280*/  FMUL.FTZ R72, R4.reuse, R19 ;  /* 0x0000001304487220 */ /* 0x040fe20000410000 */
[----:B------:R-:W-:Y:S01]  /*2290*/  SHF.R.U32.HI R5, RZ, 0x10, R3 ;  /* 0x00000010ff057819 */ /* 0x000fe20000011603 */
[C---:B------:R-:W-:Y:S01]  /*22a0*/  FMUL.FTZ R177, R4.reuse, R21 ;  /* 0x0000001504b17220 */ /* 0x040fe20000410000 */
[----:B------:R-:W-:Y:S01]  /*22b0*/  F2FP.F16.F32.PACK_AB R22, RZ, R22 ;  /* 0x00000016ff16723e */ /* 0x000fe200000000ff */
[--C-:B------:R-:W-:Y:S01]  /*22c0*/  FADD.FTZ R75, R75, -R0.reuse ;  /* 0x800000004b4b7221 */ /* 0x100fe20000010000 */
[----:B------:R-:W-:Y:S01]  /*22d0*/  F2FP.F16.F32.PACK_AB R24, RZ, R24 ;  /* 0x00000018ff18723e */ /* 0x000fe200000000ff */
[C---:B------:R-:W-:Y:S01]  /*22e0*/  FMUL.FTZ R17, R4.reuse, R17 ;  /* 0x0000001104117220 */ /* 0x040fe20000410000 */
[----:B------:R-:W-:Y:S01]  /*22f0*/  F2FP.F16.F32.PACK_AB R26, RZ, R26 ;  /* 0x0000001aff1a723e */ /* 0x000fe200000000ff */
[----:B------:R-:W-:Y:S01]  /*2300*/  FMUL.FTZ R30, R4, R171 ;  /* 0x000000ab041e7220 */ /* 0x000fe20000410000 */
[----:B------:R-:W-:Y:S01]  /*2310*/  SHF.R.U64 R9, R76, 0x10, R77 ;  /* 0x000000104c097819 */ /* 0x000fe2000000124d */
        /* <DEDUP_REMOVED lines=8> */
[C---:B------:R-:W-:Y:S01]  /*23a0*/  FMUL.FTZ R23, R4.reuse, R23 ;  /* 0x0000001704177220 */ /* 0x040fe20000410000 */
[----:B------:R-:W-:Y:S01]  /*23b0*/  F2FP.F16.F32.PACK_AB R28, RZ, R28 ;  /* 0x0000001cff1c723e */ /* 0x000fe200000000ff */
[C---:B------:R-:W-:Y:S01]  /*23c0*/  FMUL.FTZ R65, R4.reuse, R65 ;  /* 0x0000004104417220 */ /* 0x040fe20000410000 */
[----:B------:R-:W-:Y:S01]  /*23d0*/  SHF.R.U32.HI R21, RZ, 0x10, R115 ;  /* 0x00000010ff157819 */ /* 0x000fe20000011673 */
[--C-:B------:R-:W-:Y:S01]  /*23e0*/  FADD.FTZ R27, R27, -R0.reuse ;  /* 0x800000001b1b7221 */ /* 0x100fe20000010000 */
[----:B------:R-:W-:Y:S01]  /*23f0*/  SHF.R.U32.HI R19, RZ, 0x10, R79 ;  /* 0x00000010ff137819 */ /* 0x000fe2000001164f */
[----:B------:R-:W-:Y:S01]  /*2400*/  FMUL.FTZ R55, R4, R221 ;  /* 0x000000dd04377220 */ /* 0x000fe20000410000 */
[----:B------:R-:W-:Y:S01]  /*2410*/  FADD.FTZ R221, R74, -R0 ;  /* 0x800000004add7221 */ /* 0x000fe20000010000 */
[----:B------:R-:W-:Y:S01]  /*2420*/  FMUL.FTZ R42, R4, R173 ;  /* 0x000000ad042a7220 */ /* 0x000fe20000410000 */
[----:B------:R-:W-:-:S02]  /*2430*/  HFMA2 R5, R5.H0_H0, R20.H0_H0, R7.H0_H0 ;  /* 0x2000001405057231 */ /* 0x000fc40000040807 */
[--C-:B------:R-:W-:Y:S01]  /*2440*/  FADD.FTZ R33, R33, -R0.reuse ;  /* 0x8000000021217221 */ /* 0x100fe20000010000 */
[C---:B------:R-:W-:Y:S01]  /*2450*/  FMUL.FTZ R74, R4.reuse, R61 ;  /* 0x0000003d044a7220 */ /* 0x040fe20000410000 */
[C---:B------:R-:W-:Y:S01]  /*2460*/  FMUL.FTZ R173, R4.reuse, R59 ;  /* 0x0000003b04ad7220 */ /* 0x040fe20000410000 */
[----:B------:R-:W-:Y:S01]  /*2470*/  FMUL.FTZ R184, R4, R75 ;  /* 0x0000004b04b87220 */ /* 0x000fe20000410000 */
[----:B------:R-:W-:Y:S02]  /*2480*/  HFMA2 R182, R9.H0_H0, R22.H0_H0, R182.H0_H0 ;  /* 0x2000001609b67231 */ /* 0x000fe400000408b6 */
[--C-:B------:R-:W-:Y:S01]  /*2490*/  FADD.FTZ R193, R35, -R0.reuse ;  /* 0x8000000023c17221 */ /* 0x100fe20000010000 */
[----:B------:R-:W-:Y:S01]  /*24a0*/  HFMA2 R7, R11.H0_H0, R24.H0_H0, R15.H0_H0 ;  /* 0x200000180b077231 */ /* 0x000fe2000004080f */
[----:B------:R-:W-:Y:S01]  /*24b0*/  F2FP.F16.F32.PACK_AB R17, RZ, R17 ;  /* 0x00000011ff11723e */ /* 0x000fe200000000ff */
[----:B------:R-:W-:Y:S01]  /*24c0*/  HFMA2 R73, R73.H0_H0, R26.H0_H0, R18.H0_H0 ;  /* 0x2000001a49497231 */ /* 0x000fe20000040812 */
[----:B------:R-:W-:Y:S01]  /*24d0*/  F2FP.F16.F32.PACK_AB R30, RZ, R30 ;  /* 0x0000001eff1e723e */ /* 0x000fe200000000ff */
[----:B------:R-:W-:Y:S01]  /*24e0*/  HFMA2 R9, R19.H0_H0, R28.H0_H0, R21.H0_H0 ;  /* 0x2000001c13097231 */ /* 0x000fe20000040815 */
[----:B------:R-:W-:Y:S01]  /*24f0*/  F2FP.F16.F32.PACK_AB R61, RZ, R63 ;  /* 0x0000003fff3d723e */ /* 0x000fe200000000ff */
[--C-:B------:R-:W-:Y:S01]  /*2500*/  FADD.FTZ R215, R36, -R0.reuse ;  /* 0x8000000024d77221 */ /* 0x100fe20000010000 */
[----:B------:R-:W-:Y:S01]  /*2510*/  F2FP.F16.F32.PACK_AB R59, RZ, R67 ;  /* 0x00000043ff3b723e */ /* 0x000fe200000000ff */
[----:B------:R-:W-:Y:S01]  /*2520*/  FMUL.FTZ R27, R4, R27 ;  /* 0x0000001b041b7220 */ /* 0x000fe20000410000 */
[----:B------:R-:W-:Y:S01]  /*2530*/  SHF.R.U64 R75, R116, 0x10, R117 ;  /* 0x00000010744b7819 */ /* 0x000fe20000001275 */
[----:B------:R-:W-:Y:S01]  /*2540*/  FMUL.FTZ R36, R4, R175 ;  /* 0x000000af04247220 */ /* 0x000fe20000410000 */
[----:B------:R-:W-:Y:S01]  /*2550*/  SHF.R.U64 R18, R80, 0x10, R81 ;  /* 0x0000001050127819 */ /* 0x000fe20000001251 */
[C---:B------:R-:W-:Y:S01]  /*2560*/  FMUL.FTZ R44, R4.reuse, R209 ;  /* 0x000000d1042c7220 */ /* 0x040fe20000410000 */
[----:B------:R-:W-:Y:S01]  /*2570*/  SHF.R.U32.HI R15, RZ, 0x10, R117 ;  /* 0x00000010ff0f7819 */ /* 0x000fe20000011675 */
[C---:B------:R-:W-:Y:S01]  /*2580*/  FMUL.FTZ R33, R4.reuse, R33 ;  /* 0x0000002104217220 */ /* 0x040fe20000410000 */
        /* <DEDUP_REMOVED lines=9> */
[--C-:B------:R-:W-:Y:S01]  /*2620*/  FADD.FTZ R35, R39, -R0.reuse ;  /* 0x8000000027237221 */ /* 0x100fe20000010000 */
[----:B------:R-:W-:Y:S01]  /*2630*/  SHF.R.U64 R67, R82, 0x10, R83 ;  /* 0x0000001052437819 */ /* 0x000fe20000001253 */
[--C-:B------:R-:W-:Y:S01]  /*2640*/  FADD.FTZ R201, R41, -R0.reuse ;  /* 0x8000000029c97221 */ /* 0x100fe20000010000 */
[----:B------:R-:W-:Y:S01]  /*2650*/  SHF.R.U32.HI R21, RZ, 0x10, R119 ;  /* 0x00000010ff157819 */ /* 0x000fe20000011677 */
[----:B------:R-:W-:Y:S01]  /*2660*/  FMUL.FTZ R50, R4, R31 ;  /* 0x0000001f04327220 */ /* 0x000fe20000410000 */
[----:B------:R-:W-:Y:S01]  /*2670*/  SHF.R.U32.HI R20, RZ, 0x10, R83 ;  /* 0x00000010ff147819 */ /* 0x000fe20000011653 */
        /* <DEDUP_REMOVED lines=16> */
[--C-:B------:R-:W-:Y:S01]  /*2780*/  FADD.FTZ R205, R51, -R0.reuse ;  /* 0x8000000033cd7221 */ /* 0x100fe20000010000 */
[----:B------:R-:W-:Y:S01]  /*2790*/  SHF.R.U64 R19, R86, 0x10, R87 ;  /* 0x0000001056137819 */ /* 0x000fe20000001257 */
[----:B------:R-:W-:Y:S01]  /*27a0*/  FMUL.FTZ R201, R4, R201 ;  /* 0x000000c904c97220 */ /* 0x000fe20000410000 */
[----:B------:R-:W-:Y:S01]  /*27b0*/  F2FP.F16.F32.PACK_AB R44, RZ, R44 ;  /* 0x0000002cff2c723e */ /* 0x000fe200000000ff */
[----:B------:R-:W-:Y:S01]  /*27c0*/  HFMA2 R17, R18.H0_H0, R27.H0_H0, R17.H0_H0 ;  /* 0x2000001b12117231 */ /* 0x000fe20000040811 */
[----:B------:R-:W-:Y:S01]  /*27d0*/  F2FP.F16.F32.PACK_AB R31, RZ, R33 ;  /* 0x00000021ff1f723e */ /* 0x000fe200000000ff */
[--C-:B------:R-:W-:Y:S01]  /*27e0*/  FADD.FTZ R51, R54, -R0.reuse ;  /* 0x8000000036337221 */ /* 0x100fe20000010000 */
[----:B------:R-:W-:Y:S01]  /*27f0*/  SHF.R.U32.HI R22, RZ, 0x10, R123 ;  /* 0x00000010ff167819 */ /* 0x000fe2000001167b */
[----:B------:R-:W-:Y:S01]  /*2800*/  FMUL.FTZ R46, R4, R191 ;  /* 0x000000bf042e7220 */ /* 0x000fe20000410000 */
[----:B------:R-:W-:Y:S01]  /*2810*/  SHF.R.U32.HI R21, RZ, 0x10, R87 ;  /* 0x00000010ff157819 */ /* 0x000fe20000011657 */
[----:B------:R-:W-:Y:S01]  /*2820*/  HFMA2 R18, R19.H0_H0, R36.H0_H0, R20.H0_H0 ;  /* 0x2000002413127231 */ /* 0x000fe20000040814 */
[----:B------:R-:W-:Y:S01]  /*2830*/  SHF.R.U64 R23, R124, 0x10, R125 ;  /* 0x000000107c177819 */ /* 0x000fe2000000127d */
[----:B------:R-:W-:Y:S01]  /*2840*/  FMUL.FTZ R54, R4, R25 ;  /* 0x0000001904367220 */ /* 0x000fe20000410000 */
[----:B------:R-:W-:Y:S01]  /*2850*/  SHF.R.U64 R24, R88, 0x10, R89 ;  /* 0x0000001058187819 */ /* 0x000fe20000001259 */
[C---:B------:R-:W-:Y:S01]  /*2860*/  FMUL.FTZ R43, R4.reuse, R43 ;  /* 0x0000002b042b7220 */ /* 0x040fe20000410000 */
[----:B------:R-:W-:Y:S01]  /*2870*/  F2FP.F16.F32.PACK_AB R33, RZ, R193 ;  /* 0x000000c1ff21723e */ /* 0x000fe200000000ff */
[----:B------:R-:W-:Y:S01]  /*2880*/  HFMA2 R19, R21.H0_H0, R44.H0_H0, R22.H0_H0 ;  /* 0x2000002c15137231 */ /* 0x000fe20000040816 */
[----:B------:R-:W-:Y:S01]  /*2890*/  SHF.R.U32.HI R28, RZ, 0x10, R125 ;  /* 0x00000010ff1c7819 */ /* 0x000fe2000001167d */
[----:B------:R-:W-:Y:S01]  /*28a0*/  HFMA2 R20, R24.H0_H0, R31.H0_H0, R23.H0_H0 ;  /* 0x2000001f18147231 */ /* 0x000fe20000040817 */
[----:B------:R-:W-:Y:S01]  /*28b0*/  SHF.R.U32.HI R26, RZ, 0x10, R89 ;  /* 0x00000010ff1a7819 */ /* 0x000fe20000011659 */
[--C-:B------:R-:W-:Y:S01]  /*28c0*/  FADD.FTZ R53, R53, -R0.reuse ;  /* 0x8000000035357221 */ /* 0x100fe20000010000 */
[----:B------:R-:W-:Y:S01]  /*28d0*/  F2FP.F16.F32.PACK_AB R25, RZ, R37 ;  /* 0x00000025ff19723e */ /* 0x000fe200000000ff */
[----:B------:R-:W-:Y:S01]  /*28e0*/  FMUL.FTZ R172, R4, R205 ;  /* 0x000000cd04ac7220 */ /* 0x000fe20000410000 */
[----:B------:R-:W-:Y:S01]  /*28f0*/  SHF.R.U64 R23, R126, 0x10, R127 ;  /* 0x000000107e177819 */ /* 0x000fe2000000127f */
[----:B------:R-:W-:Y:S01]  /*2900*/  HFMA2 R21, R26.H0_H0, R33.H0_H0, R28.H0_H0 ;  /* 0x200000211a157231 */ /* 0x000fe2000004081c */
[----:B------:R-:W-:Y:S01]  /*2910*/  SHF.R.U64 R22, R90, 0x10, R91 ;  /* 0x000000105a167819 */ /* 0x000fe2000000125b */
[C---:B------:R-:W-:Y:S01]  /*2920*/  FMUL.FTZ R175, R4.reuse, R53 ;  /* 0x0000003504af7220 */ /* 0x040fe20000410000 */
[----:B------:R-:W-:Y:S01]  /*2930*/  F2FP.F16.F32.PACK_AB R35, RZ, R35 ;  /* 0x00000023ff23723e */ /* 0x000fe200000000ff */
[--C-:B------:R-:W-:Y:S01]  /*2940*/  FADD.FTZ R57, R57, -R0.reuse ;  /* 0x8000000039397221 */ /* 0x100fe20000010000 */
[----:B------:R-:W-:Y:S01]  /*2950*/  SHF.R.U32.HI R26, RZ, 0x10, R127 ;  /* 0x00000010ff1a7819 */ /* 0x000fe2000001167f */
[----:B------:R-:W-:Y:S01]  /*2960*/  HFMA2 R22, R22.H0_H0, R25.H0_H0, R23.H0_H0 ;  /* 0x2000001916167231 */ /* 0x000fe20000040817 */
[----:B------:R-:W-:Y:S01]  /*2970*/  SHF.R.U32.HI R24, RZ, 0x10, R91 ;  /* 0x00000010ff187819 */ /* 0x000fe2000001165b */
[C---:B------:R-:W-:Y:S01]  /*2980*/  FMUL.FTZ R176, R4.reuse, R187 ;  /* 0x000000bb04b07220 */ /* 0x040fe20000410000 */
[----:B------:R-:W-:Y:S01]  /*2990*/  F2FP.F16.F32.PACK_AB R37, RZ, R201 ;  /* 0x000000c9ff25723e */ /* 0x000fe200000000ff */
[----:B------:R-:W-:Y:S01]  /*29a0*/  FMUL.FTZ R57, R4, R57 ;  /* 0x0000003904397220 */ /* 0x000fe20000410000 */
[----:B------:R-:W-:Y:S01]  /*29b0*/  SHF.R.U64 R27, R128, 0x10, R129 ;  /* 0x00000010801b7819 */ /* 0x000fe20000001281 */
[----:B------:R-:W-:Y:S01]  /*29c0*/  HFMA2 R23, R24.H0_H0, R35.H0_H0, R26.H0_H0 ;  /* 0x2000002318177231 */ /* 0x000fe2000004081a */
[----:B------:R-:W-:Y:S01]  /*29d0*/  SHF.R.U64 R28, R92, 0x10, R93 ;  /* 0x000000105c1c7819 */ /* 0x000fe2000000125d */
        /* <DEDUP_REMOVED lines=32> */
[--C-:B------:R-:W-:Y:S01]  /*2be0*/  FADD.FTZ R71, R71, -R0.reuse ;  /* 0x8000000047477221 */ /* 0x100fe20000010000 */
[----:B------:R-:W-:Y:S01]  /*2bf0*/  SHF.R.U64 R34, R98, 0x10, R99 ;  /* 0x0000001062227819 */ /* 0x000fe20000001263 */
        /* <DEDUP_REMOVED lines=24> */
[----:B------:R-:W-:Y:S01]  /*2d80*/  FMUL.FTZ R39, R4, R223 ;  /* 0x000000df04277220 */ /* 0x000fe20000410000 */
[----:B------:R-:W-:Y:S01]  /*2d90*/  SHF.R.U32.HI R43, RZ, 0x10, R139 ;  /* 0x00000010ff2b7819 */ /* 0x000fe2000001168b */
[--C-:B------:R-:W-:Y:S01]  /*2da0*/  FADD.FTZ R199, R40, -R0.reuse ;  /* 0x8000000028c77221 */ /* 0x100fe20000010000 */
[----:B------:R-:W-:Y:S01]  /*2db0*/  SHF.R.U32.HI R44, RZ, 0x10, R103 ;  /* 0x00000010ff2c7819 */ /* 0x000fe20000011667 */
[----:B------:R-:W-:Y:S01]  /*2dc0*/  HFMA2 R36, R36.H0_H0, R181.H0_H0, R37.H0_H0 ;  /* 0x200000b524247231 */ /* 0x000fe20000040825 */
        /* <DEDUP_REMOVED lines=13> */
[----:B------:R-:W-:Y:S01]  /*2ea0*/  HFMA2 R59, R97.H0_H0, R47.H0_H0, R133.H0_H0 ;  /* 0x2000002f613b7231 */ /* 0x000fe20000040885 */
[----:B------:R-:W-:Y:S01]  /*2eb0*/  F2FP.F16.F32.PACK_AB R8, RZ, R8 ;  /* 0x00000008ff08723e */ /* 0x000fe200000000ff */
[----:B------:R-:W-:Y:S01]  /*2ec0*/  FADD.FTZ R69, R69, -R0 ;  /* 0x8000000045457221 */ /* 0x000fe20000010000 */
        /* <DEDUP_REMOVED lines=30> */
[----:B------:R-:W-:Y:S01]  /*30b0*/  PRMT R12, R184, 0x7610, R12 ;  /* 0x00007610b80c7816 */ /* 0x000fe2000000000c */
[----:B------:R-:W-:Y:S01]  /*30c0*/  HFMA2 R172, R88.H0_H0, R62.H0_H0, R124.H0_H0 ;  /* 0x2000003e58ac7231 */ /* 0x000fe2000004087c */
[----:B------:R-:W-:Y:S01]  /*30d0*/  LOP3.LUT R182, R182, 0xffff, RZ, 0xc0, !PT ;  /* 0x0000ffffb6b67812 */ /* 0x000fe200078ec0ff */
[----:B------:R-:W-:Y:S01]  /*30e0*/  HFMA2 R60, R101.H0_H0, R53.H0_H0, R137.H0_H0 ;  /* 0x20000035653c7231 */ /* 0x000fe20000040889 */
[----:B------:R-:W-:Y:S01]  /*30f0*/  F2FP.F16.F32.PACK_AB R49, RZ, R49 ;  /* 0x00000031ff31723e */ /* 0x000fe200000000ff */
[C---:B------:R-:W-:Y:S01]  /*3100*/  FMUL.FTZ R68, R4.reuse, R213 ;  /* 0x000000d504447220 */ /* 0x040fe20000410000 */
[----:B------:R-:W-:Y:S01]  /*3110*/  LOP3.LUT R179, R179, 0xffff, RZ, 0xc0, !PT ;  /* 0x0000ffffb3b37812 */ /* 0x000fe200078ec0ff */
[C---:B------:R-:W-:Y:S01]  /*3120*/  FMUL.FTZ R174, R4.reuse, R203 ;  /* 0x000000cb04ae7220 */ /* 0x040fe20000410000 */
[----:B------:R-:W-:Y:S01]  /*3130*/  F2FP.F16.F32.PACK_AB R39, RZ, R39 ;  /* 0x00000027ff27723e */ /* 0x000fe200000000ff */
[----:B------:R-:W-:Y:S01]  /*3140*/  HFMA2 R62, R98.H0_H0, R49.H0_H0, R134.H0_H0 ;  /* 0x20000031623e7231 */ /* 0x000fe20000040886 */
[----:B------:R-:W-:Y:S01]  /*3150*/  F2FP.F16.F32.PACK_AB R48, RZ, R48 ;  /* 0x00000030ff30723e */ /* 0x000fe200000000ff */
[----:B------:R-:W-:Y:S01]  /*3160*/  FMUL.FTZ R178, R4, R221 ;  /* 0x000000dd04b27220 */ /* 0x000fe20000410000 */
[----:B------:R-:W-:Y:S01]  /*3170*/  PRMT R8, R10, 0x7610, R8 ;  /* 0x000076100a087816 */ /* 0x000fe20000000008 */
[----:B------:R-:W-:Y:S01]  /*3180*/  HFMA2 R185, R78.H0_H0, R39.H0_H0, R114.H0_H0 ;  /* 0x200000274eb97231 */ /* 0x000fe20000040872 */
[----:B------:R-:W-:Y:S01]  /*3190*/  F2FP.F16.F32.PACK_AB R40, RZ, R40 ;  /* 0x00000028ff28723e */ /* 0x000fe200000000ff */
[----:B------:R-:W-:Y:S01]  /*31a0*/  HFMA2 R176, R86.H0_H0, R48.H0_H0, R122.H0_H0 ;  /* 0x2000003056b07231 */ /* 0x000fe2000004087a */
[----:B------:R-:W-:Y:S01]  /*31b0*/  LOP3.LUT R12, R12, 0xffff, RZ, 0xc0, !PT ;  /* 0x0000ffff0c0c7812 */ /* 0x000fe200078ec0ff */
[----:B------:R-:W-:Y:S01]  /*31c0*/  FMUL.FTZ R211, R4, R211 ;  /* 0x000000d304d37220 */ /* 0x000fe20000410000 */
[----:B------:R-:W-:Y:S01]  /*31d0*/  SHF.L.U64.HI R51, R182, 0x10, RZ ;  /* 0x00000010b6337819 */ /* 0x000fe200000102ff */
[----:B------:R-:W-:Y:S01]  /*31e0*/  HFMA2 R187, R80.H0_H0, R40.H0_H0, R116.H0_H0 ;  /* 0x2000002850bb7231 */ /* 0x000fe20000040874 */
[----:B------:R-:W-:-:S02]  /*31f0*/  PRMT R6, R181, 0x7610, R6 ;  /* 0x00007610b5067816 */ /* 0x000fc40000000006 */
[C---:B------:R-:W-:Y:S02]  /*3200*/  SHF.L.U32 R47, R179.reuse, 0x10, RZ ;  /* 0x00000010b32f7819 */ /* 0x040fe400000006ff */
[----:B------:R-:W-:Y:S02]  /*3210*/  F2FP.F16.F32.PACK_AB R16, RZ, R16 ;  /* 0x00000010ff10723e */ /* 0x000fe400000000ff */
[----:B------:R-:W-:Y:S02]  /*3220*/  LOP3.LUT R8, R8, 0xffff, RZ, 0xc0, !PT ;  /* 0x0000ffff08087812 */ /* 0x000fe400078ec0ff */
[----:B------:R-:W-:Y:S01]  /*3230*/  SHF.L.U64.HI R53, R179, 0x10, RZ ;  /* 0x00000010b3357819 */ /* 0x000fe200000102ff */
[----:B------:R-:W-:Y:S01]  /*3240*/  HFMA2 R180, R87.H0_H0, R16.H0_H0, R123.H0_H0 ;  /* 0x2000001057b47231 */ /* 0x000fe2000004087b */
[----:B------:R-:W-:Y:S02]  /*3250*/  PRMT R10, R183, 0x7610, R10 ;  /* 0x00007610b70a7816 */ /* 0x000fe4000000000a */
[----:B------:R-:W-:-:S02]  /*3260*/  SHF.L.U32 R49, R182, 0x10, RZ ;  /* 0x00000010b6317819 */ /* 0x000fc400000006ff */
[----:B------:R-:W-:Y:S02]  /*3270*/  F2FP.F16.F32.PACK_AB R14, RZ, R14 ;  /* 0x0000000eff0e723e */ /* 0x000fe400000000ff */
[----:B------:R-:W-:Y:S02]  /*3280*/  LOP3.LUT R48, R12, 0xffff0000, R51, 0xf8, !PT ;  /* 0xffff00000c307812 */ /* 0x000fe400078ef833 */
[----:B------:R-:W-:Y:S01]  /*3290*/  LOP3.LUT R73, R73, 0xffff, RZ, 0xc0, !PT ;  /* 0x0000ffff49497812 */ /* 0x000fe200078ec0ff */
[----:B------:R-:W-:Y:S01]  /*32a0*/  HFMA2 R190, R83.H0_H0, R14.H0_H0, R119.H0_H0 ;  /* 0x2000000e53be7231 */ /* 0x000fe20000040877 */
[----:B------:R-:W-:Y:S02]  /*32b0*/  F2FP.F16.F32.PACK_AB R13, RZ, R13 ;  /* 0x0000000dff0d723e */ /* 0x000fe400000000ff */
[----:B------:R-:W-:Y:S02]  /*32c0*/  LOP3.LUT R6, R47, 0xffff, R6, 0xf8, !PT ;  /* 0x0000ffff2f067812 */ /* 0x000fe400078ef806 */
[----:B------:R-:W-:Y:S01]  /*32d0*/  PRMT R12, R186, 0x7610, R12 ;  /* 0x00007610ba0c7816 */ /* 0x000fe2000000000c */
[----:B------:R-:W-:Y:S01]  /*32e0*/  HFMA2 R192, R85.H0_H0, R13.H0_H0, R121.H0_H0 ;  /* 0x2000000d55c07231 */ /* 0x000fe20000040879 */
[----:B------:R-:W-:-:S02]  /*32f0*/  LOP3.LUT R47, R8, 0xffff0000, R53, 0xf8, !PT ;  /* 0xffff0000082f7812 */ /* 0x000fc400078ef835 */
[----:B------:R-:W-:Y:S02]  /*3300*/  LOP3.LUT R75, R75, 0xffff, RZ, 0xc0, !PT ;  /* 0x0000ffff4b4b7812 */ /* 0x000fe400078ec0ff */
[--C-:B------:R-:W-:Y:S02]  /*3310*/  LOP3.LUT R8, R49, 0xffff, R10.reuse, 0xf8, !PT ;  /* 0x0000ffff31087812 */ /* 0x100fe400078ef80a */
[----:B------:R-:W-:Y:S02]  /*3320*/  PRMT R10, R185, 0x7610, R10 ;  /* 0x00007610b90a7816 */ /* 0x000fe4000000000a */
[----:B------:R-:W-:Y:S02]  /*3330*/  PRMT R16, R188, 0x7610, R16 ;  /* 0x00007610bc107816 */ /* 0x000fe40000000010 */
[----:B------:R-:W-:Y:S02]  /*3340*/  SHF.L.U32 R49, R73, 0x10, RZ ;  /* 0x0000001049317819 */ /* 0x000fe400000006ff */
[----:B------:R-:W-:-:S02]  /*3350*/  LOP3.LUT R12, R12, 0xffff, RZ, 0xc0, !PT ;  /* 0x0000ffff0c0c7812 */ /* 0x000fc400078ec0ff */
[----:B------:R-:W-:Y:S02]  /*3360*/  SHF.L.U64.HI R73, R73, 0x10, RZ ;  /* 0x0000001049497819 */ /* 0x000fe400000102ff */
[----:B------:R-:W-:Y:S02]  /*3370*/  F2FP.F16.F32.PACK_AB R41, RZ, R41 ;  /* 0x00000029ff29723e */ /* 0x000fe400000000ff */
[----:B------:R-:W-:Y:S02]  /*3380*/  F2FP.F16.F32.PACK_AB R50, RZ, R50 ;  /* 0x00000032ff32723e */ /* 0x000fe400000000ff */
[----:B------:R-:W-:Y:S01]  /*3390*/  PRMT R14, R187, 0x7610, R14 ;  /* 0x00007610bb0e7816 */ /* 0x000fe2000000000e */
[----:B------:R-:W-:Y:S01]  /*33a0*/  HFMA2 R189, R82.H0_H0, R41.H0_H0, R118.H0_H0 ;  /* 0x2000002952bd7231 */ /* 0x000fe20000040876 */
[----:B------:R-:W-:Y:S01]  /*33b0*/  SHF.L.U32 R51, R75, 0x10, RZ ;  /* 0x000000104b337819 */ /* 0x000fe200000006ff */
[----:B------:R-:W-:Y:S01]  /*33c0*/  HFMA2 R175, R89.H0_H0, R50.H0_H0, R125.H0_H0 ;  /* 0x2000003259af7231 */ /* 0x000fe2000004087d */
[----:B------:R-:W-:-:S02]  /*33d0*/  F2FP.F16.F32.PACK_AB R69, RZ, R69 ;  /* 0x00000045ff45723e */ /* 0x000fc400000000ff */
[----:B------:R-:W-:Y:S02]  /*33e0*/  SHF.R.U64 R35, R142, 0x10, R143 ;  /* 0x000000108e237819 */ /* 0x000fe4000000128f */
[----:B------:R-:W-:Y:S02]  /*33f0*/  SHF.R.U64 R70, R106, 0x10, R107 ;  /* 0x000000106a467819 */ /* 0x000fe4000000126b */
[----:B------:R-:W-:Y:S02]  /*3400*/  F2FP.F16.F32.PACK_AB R42, RZ, R42 ;  /* 0x0000002aff2a723e */ /* 0x000fe400000000ff */
[----:B------:R-:W-:Y:S01]  /*3410*/  F2FP.F16.F32.PACK_AB R54, RZ, R54 ;  /* 0x00000036ff36723e */ /* 0x000fe200000000ff */
[----:B------:R-:W-:Y:S01]  /*3420*/  HFMA2 R35, R70.H0_H0, R69.H0_H0, R35.H0_H0 ;  /* 0x2000004546237231 */ /* 0x000fe20000040823 */
[----:B------:R-:W-:Y:S01]  /*3430*/  LOP3.LUT R16, R16, 0xffff, RZ, 0xc0, !PT ;  /* 0x0000ffff10107812 */ /* 0x000fe200078ec0ff */
[----:B------:R-:W-:Y:S01]  /*3440*/  HFMA2 R191, R84.H0_H0, R42.H0_H0, R120.H0_H0 ;  /* 0x2000002a54bf7231 */ /* 0x000fe20000040878 */
[----:B------:R-:W-:Y:S01]  /*3450*/  SHF.L.U64.HI R53, R75, 0x10, RZ ;  /* 0x000000104b357819 */ /* 0x000fe200000102ff */
[----:B------:R-:W-:Y:S01]  /*3460*/  HFMA2 R70, R91.H0_H0, R54.H0_H0, R127.H0_H0 ;  /* 0x200000365b467231 */ /* 0x000fe2000004087f */
[----:B------:R-:W-:-:S02]  /*3470*/  LOP3.LUT R10, R49, 0xffff, R10, 0xf8, !PT ;  /* 0x0000ffff310a7812 */ /* 0x000fc400078ef80a */
[----:B------:R-:W-:Y:S02]  /*3480*/  LOP3.LUT R49, R12, 0xffff0000, R73, 0xf8, !PT ;  /* 0xffff00000c317812 */ /* 0x000fe400078ef849 */
[----:B------:R-:W-:Y:S02]  /*3490*/  LOP3.LUT R12, R51, 0xffff, R14, 0xf8, !PT ;  /* 0x0000ffff330c7812 */ /* 0x000fe400078ef80e */
[----:B------:R-:W-:Y:S02]  /*34a0*/  PRMT R51, R192, 0x7610, R51 ;  /* 0x00007610c0337816 */ /* 0x000fe40000000033 */
[----:B------:R-:W-:Y:S02]  /*34b0*/  F2FP.F16.F32.PACK_AB R52, RZ, R52 ;  /* 0x00000034ff34723e */ /* 0x000fe400000000ff */
[----:B------:R-:W-:Y:S02]  /*34c0*/  LOP3.LUT R50, R16, 0xffff0000, R53, 0xf8, !PT ;  /* 0xffff000010327812 */ /* 0x000fe400078ef835 */
[----:B------:R-:W-:Y:S01]  /*34d0*/  LOP3.LUT R67, R67, 0xffff, RZ, 0xc0, !PT ;  /* 0x0000ffff43437812 */ /* 0x000fe200078ec0ff */
[----:B------:R-:W-:Y:S01]  /*34e0*/  HFMA2 R71, R90.H0_H0, R52.H0_H0, R126.H0_H0 ;  /* 0x200000345a477231 */ /* 0x000fe2000004087e */
[----:B------:R-:W-:-:S02]  /*34f0*/  PRMT R16, R190, 0x7610, R16 ;  /* 0x00007610be107816 */ /* 0x000fc40000000010 */
[----:B------:R-:W-:Y:S02]  /*3500*/  LOP3.LUT R54, R65, 0xffff, RZ, 0xc0, !PT ;  /* 0x0000ffff41367812 */ /* 0x000fe400078ec0ff */
[----:B------:R-:W-:Y:S02]  /*3510*/  LOP3.LUT R53, R51, 0xffff, RZ, 0xc0, !PT ;  /* 0x0000ffff33357812 */ /* 0x000fe400078ec0ff */
[----:B------:R-:W-:Y:S02]  /*3520*/  PRMT R14, R189, 0x7610, R14 ;  /* 0x00007610bd0e7816 */ /* 0x000fe4000000000e */
[C---:B------:R-:W-:Y:S02]  /*3530*/  SHF.L.U32 R51, R67.reuse, 0x10, RZ ;  /* 0x0000001043337819 */ /* 0x040fe400000006ff */
[----:B------:R-:W-:Y:S02]  /*3540*/  LOP3.LUT R16, R16, 0xffff, RZ, 0xc0, !PT ;  /* 0x0000ffff10107812 */ /* 0x000fe400078ec0ff */
[----:B------:R-:W-:-:S02]  /*3550*/  SHF.L.U64.HI R67, R67, 0x10, RZ ;  /* 0x0000001043437819 */ /* 0x000fc400000102ff */
[----:B------:R-:W-:Y:S02]  /*3560*/  PRMT R52, R191, 0x7610, R52 ;  /* 0x00007610bf347816 */ /* 0x000fe40000000034 */
[----:B------:R-:W-:Y:S02]  /*3570*/  SHF.L.U32 R65, R54, 0x10, RZ ;  /* 0x0000001036417819 */ /* 0x000fe400000006ff */
[----:B------:R-:W-:Y:S02]  /*3580*/  LOP3.LUT R20, R20, 0xffff, RZ, 0xc0, !PT ;  /* 0x0000ffff14147812 */ /* 0x000fe400078ec0ff */
[----:B------:R-:W-:Y:S02]  /*3590*/  SHF.L.U64.HI R54, R54, 0x10, RZ ;  /* 0x0000001036367819 */ /* 0x000fe400000102ff */
[----:B------:R-:W-:Y:S02]  /*35a0*/  LOP3.LUT R14, R51, 0xffff, R14, 0xf8, !PT ;  /* 0x0000ffff330e7812 */ /* 0x000fe400078ef80e */
[----:B------:R-:W-:-:S02]  /*35b0*/  F2FP.F16.F32.PACK_AB R64, RZ, R64 ;  /* 0x00000040ff40723e */ /* 0x000fc400000000ff */
[----:B------:R-:W-:Y:S02]  /*35c0*/  LOP3.LUT R51, R16, 0xffff0000, R67, 0xf8, !PT ;  /* 0xffff000010337812 */ /* 0x000fe400078ef843 */
[----:B------:R-:W-:Y:S01]  /*35d0*/  F2FP.F16.F32.PACK_AB R58, RZ, R58 ;  /* 0x0000003aff3a723e */ /* 0x000fe200000000ff */
[----:B------:R-:W-:Y:S01]  /*35e0*/  HFMA2 R69, R92.H0_H0, R64.H0_H0, R128.H0_H0 ;  /* 0x200000405c457231 */ /* 0x000fe20000040880 */
[----:B------:R-:W-:Y:S02]  /*35f0*/  LOP3.LUT R16, R65, 0xffff, R52, 0xf8, !PT ;  /* 0x0000ffff41107812 */ /* 0x000fe400078ef834 */
[----:B------:R-:W-:Y:S01]  /*3600*/  F2FP.F16.F32.PACK_AB R56, RZ, R56 ;  /* 0x00000038ff38723e */ /* 0x000fe200000000ff */
[----:B------:R-:W-:Y:S01]  /*3610*/  HFMA2 R64, R94.H0_H0, R58.H0_H0, R130.H0_H0 ;  /* 0x2000003a5e407231 */ /* 0x000fe20000040882 */
[----:B------:R-:W-:Y:S02]  /*3620*/  SHF.L.U32 R65, R20, 0x10, RZ ;  /* 0x0000001014417819 */ /* 0x000fe400000006ff */
[----:B------:R-:W-:Y:S01]  /*3630*/  LOP3.LUT R52, R53, 0xffff0000, R54, 0xf8, !PT ;  /* 0xffff000035347812 */ /* 0x000fe200078ef836 */
[----:B------:R-:W-:Y:S01]  /*3640*/  HFMA2 R56, R93.H0_H0, R56.H0_H0, R129.H0_H0 ;  /* 0x200000385d387231 */ /* 0x000fe20000040881 */
[----:B------:R-:W-:-:S02]  /*3650*/  LOP3.LUT R18, R18, 0xffff, RZ, 0xc0, !PT ;  /* 0x0000ffff12127812 */ /* 0x000fc400078ec0ff */
[----:B------:R-:W-:Y:S02]  /*3660*/  LOP3.LUT R54, R175, 0xffff, RZ, 0xc0, !PT ;  /* 0x0000ffffaf367812 */ /* 0x000fe400078ec0ff */
[----:B------:R-:W-:Y:S02]  /*3670*/  SHF.L.U64.HI R67, R20, 0x10, RZ ;  /* 0x0000001014437819 */ /* 0x000fe400000102ff */
[----:B------:R-:W-:Y:S02]  /*3680*/  LOP3.LUT R20, R65, 0xffff, R172, 0xf8, !PT ;  /* 0x0000ffff41147812 */ /* 0x000fe400078ef8ac */
[----:B------:R-:W-:Y:S02]  /*3690*/  LOP3.LUT R53, R180, 0xffff, RZ, 0xc0, !PT ;  /* 0x0000ffffb4357812 */ /* 0x000fe400078ec0ff */
[----:B------:R-:W-:Y:S02]  /*36a0*/  SHF.L.U64.HI R58, R18, 0x10, RZ ;  /* 0x00000010123a7819 */ /* 0x000fe400000102ff */
[----:B------:R-:W-:-:S02]  /*36b0*/  LOP3.LUT R65, R24, 0xffff, RZ, 0xc0, !PT ;  /* 0x0000ffff18417812 */ /* 0x000fc400078ec0ff */
[----:B------:R-:W-:Y:S02]  /*36c0*/  LOP3.LUT R54, R54, 0xffff0000, R67, 0xf8, !PT ;  /* 0xffff000036367812 */ /* 0x000fe400078ef843 */
[----:B------:R-:W-:Y:S02]  /*36d0*/  LOP3.LUT R67, R22, 0xffff, RZ, 0xc0, !PT ;  /* 0x0000ffff16437812 */ /* 0x000fe400078ec0ff */
[----:B------:R-:W-:Y:S02]  /*36e0*/  F2FP.F16.F32.PACK_AB R66, RZ, R66 ;  /* 0x00000042ff42723e */ /* 0x000fe400000000ff */
[----:B------:R-:W-:Y:S02]  /*36f0*/  LOP3.LUT R53, R53, 0xffff0000, R58, 0xf8, !PT ;  /* 0xffff000035357812 */ /* 0x000fe400078ef83a */
[----:B------:R-:W-:Y:S01]  /*3700*/  SHF.L.U32 R24, R65, 0x10, RZ ;  /* 0x0000001041187819 */ /* 0x000fe200000006ff */
[----:B------:R-:W-:Y:S01]  /*3710*/  HFMA2 R66, R96.H0_H0, R66.H0_H0, R132.H0_H0 ;  /* 0x2000004260427231 */ /* 0x000fe20000040884 */
[----:B------:R-:W-:-:S02]  /*3720*/  LOP3.LUT R58, R56, 0xffff, RZ, 0xc0, !PT ;  /* 0x0000ffff383a7812 */ /* 0x000fc400078ec0ff */
[----:B------:R-:W-:Y:S02]  /*3730*/  SHF.L.U64.HI R65, R65, 0x10, RZ ;  /* 0x0000001041417819 */ /* 0x000fe400000102ff */
[----:B------:R-:W-:Y:S02]  /*3740*/  F2FP.F16.F32.PACK_AB R72, RZ, R72 ;  /* 0x00000048ff48723e */ /* 0x000fe400000000ff */
[C---:B------:R-:W-:Y:S02]  /*3750*/  SHF.L.U32 R22, R67.reuse, 0x10, RZ ;  /* 0x0000001043167819 */ /* 0x040fe400000006ff */
[----:B------:R-:W-:Y:S01]  /*3760*/  LOP3.LUT R28, R28, 0xffff, RZ, 0xc0, !PT ;  /* 0x0000ffff1c1c7812 */ /* 0x000fe200078ec0ff */
[----:B------:R-:W-:Y:S01]  /*3770*/  HFMA2 R55, R103.H0_H0, R72.H0_H0, R139.H0_H0 ;  /* 0x2000004867377231 */ /* 0x000fe2000004088b */
[----:B------:R-:W-:Y:S02]  /*3780*/  LOP3.LUT R70, R70, 0xffff, RZ, 0xc0, !PT ;  /* 0x0000ffff46467812 */ /* 0x000fe400078ec0ff */
[----:B------:R-:W-:-:S02]  /*3790*/  SHF.L.U64.HI R67, R67, 0x10, RZ ;  /* 0x0000001043437819 */ /* 0x000fc400000102ff */
[----:B------:R-:W-:Y:S02]  /*37a0*/  F2FP.F16.F32.PACK_AB R171, RZ, R171 ;  /* 0x000000abffab723e */ /* 0x000fe400000000ff */
[----:B------:R-:W-:Y:S02]  /*37b0*/  LOP3.LUT R58, R58, 0xffff0000, R65, 0xf8, !PT ;  /* 0xffff00003a3a7812 */ /* 0x000fe400078ef841 */
[----:B------:R-:W-:Y:S01]  /*37c0*/  LOP3.LUT R26, R26, 0xffff, RZ, 0xc0, !PT ;  /* 0x0000ffff1a1a7812 */ /* 0x000fe200078ec0ff */
[----:B------:R-:W-:Y:S01]  /*37d0*/  HFMA2 R38, R105.H0_H0, R171.H0_H0, R141.H0_H0 ;  /* 0x200000ab69267231 */ /* 0x000fe2000004088d */
[----:B------:R-:W-:Y:S02]  /*37e0*/  SHF.L.U32 R65, R28, 0x10, RZ ;  /* 0x000000101c417819 */ /* 0x000fe400000006ff */
[----:B------:R-:W-:Y:S02]  /*37f0*/  F2FP.F16.F32.PACK_AB R74, RZ, R74 ;  /* 0x0000004aff4a723e */ /* 0x000fe400000000ff */
[----:B------:R-:W-:-:S02]  /*3800*/  LOP3.LUT R56, R70, 0xffff0000, R67, 0xf8, !PT ;  /* 0xffff000046387812 */ /* 0x000fc400078ef843 */
[----:B------:R-:W-:Y:S01]  /*3810*/  LOP3.LUT R32, R32, 0xffff, RZ, 0xc0, !PT ;  /* 0x0000ffff20207812 */ /* 0x000fe200078ec0ff */
[----:B------:R-:W-:Y:S01]  /*3820*/  HFMA2 R42, R104.H0_H0, R74.H0_H0, R140.H0_H0 ;  /* 0x2000004a682a7231 */ /* 0x000fe2000004088c */
[----:B------:R-:W-:Y:S02]  /*3830*/  F2FP.F16.F32.PACK_AB R68, RZ, R68 ;  /* 0x00000044ff44723e */ /* 0x000fe400000000ff */
[----:B------:R-:W-:Y:S02]  /*3840*/  LOP3.LUT R59, R59, 0xffff, RZ, 0xc0, !PT ;  /* 0x0000ffff3b3b7812 */ /* 0x000fe400078ec0ff */
[----:B------:R-:W-:Y:S01]  /*3850*/  SHF.L.U64.HI R70, R28, 0x10, RZ ;  /* 0x000000101c467819 */ /* 0x000fe200000102ff */
[----:B------:R-:W-:Y:S01]  /*3860*/  HFMA2 R68, R100.H0_H0, R68.H0_H0, R136.H0_H0 ;  /* 0x2000004464447231 */ /* 0x000fe20000040888 */
[----:B------:R-:W-:Y:S02]  /*3870*/  SHF.L.U32 R67, R26, 0x10, RZ ;  /* 0x000000101a437819 */ /* 0x000fe400000006ff */
[----:B------:R-:W-:-:S02]  /*3880*/  LOP3.LUT R46, R46, 0xffff, RZ, 0xc0, !PT ;  /* 0x0000ffff2e2e7812 */ /* 0x000fc400078ec0ff */
[----:B------:R-:W-:Y:S02]  /*3890*/  LOP3.LUT R28, R65, 0xffff, R66, 0xf8, !PT ;  /* 0x0000ffff411c7812 */ /* 0x000fe400078ef842 */
[----:B------:R-:W-:Y:S02]  /*38a0*/  LOP3.LUT R34, R34, 0xffff, RZ, 0xc0, !PT ;  /* 0x0000ffff22227812 */ /* 0x000fe400078ec0ff */
[----:B------:R-:W-:Y:S02]  /*38b0*/  SHF.L.U32 R65, R32, 0x10, RZ ;  /* 0x0000001020417819 */ /* 0x000fe400000006ff */
[----:B------:R-:W-:Y:S02]  /*38c0*/  F2FP.F16.F32.PACK_AB R173, RZ, R173 ;  /* 0x000000adffad723e */ /* 0x000fe400000000ff */
[----:B------:R-:W-:Y:S02]  /*38d0*/  SHF.L.U64.HI R72, R26, 0x10, RZ ;  /* 0x000000101a487819 */ /* 0x000fe400000102ff */
[----:B------:R-:W-:Y:S01]  /*38e0*/  LOP3.LUT R59, R59, 0xffff0000, R70, 0xf8, !PT ;  /* 0xffff00003b3b7812 */ /* 0x000fe200078ef846 */
[----:B------:R-:W-:Y:S01]  /*38f0*/  HFMA2 R13, R106.H0_H0, R173.H0_H0, R142.H0_H0 ;  /* 0x200000ad6a0d7231 */ /* 0x000fe2000004088e */
[----:B------:R-:W-:-:S02]  /*3900*/  LOP3.LUT R36, R36, 0xffff, RZ, 0xc0, !PT ;  /* 0x0000ffff24247812 */ /* 0x000fc400078ec0ff */
[----:B------:R-:W-:Y:S02]  /*3910*/  LOP3.LUT R66, R55, 0xffff, RZ, 0xc0, !PT ;  /* 0x0000ffff37427812 */ /* 0x000fe400078ec0ff */
[----:B------:R-:W-:Y:S02]  /*3920*/  LOP3.LUT R26, R67, 0xffff, R64, 0xf8, !PT ;  /* 0x0000ffff431a7812 */ /* 0x000fe400078ef840 */
[----:B------:R-:W-:Y:S02]  /*3930*/  LOP3.LUT R70, R61, 0xffff, RZ, 0xc0, !PT ;  /* 0x0000ffff3d467812 */ /* 0x000fe400078ec0ff */
[----:B------:R-:W-:Y:S02]  /*3940*/  SHF.L.U32 R55, R46, 0x10, RZ ;  /* 0x000000102e377819 */ /* 0x000fe400000006ff */
[C---:B------:R-:W-:Y:S02]  /*3950*/  SHF.L.U32 R61, R34.reuse, 0x10, RZ ;  /* 0x00000010223d7819 */ /* 0x040fe400000006ff */
[----:B------:R-:W-:-:S02]  /*3960*/  SHF.L.U64.HI R67, R34, 0x10, RZ ;  /* 0x0000001022437819 */ /* 0x000fc400000102ff */
[----:B------:R-:W-:Y:S02]  /*3970*/  LOP3.LUT R35, R35, 0xffff, RZ, 0xc0, !PT ;  /* 0x0000ffff23237812 */ /* 0x000fe400078ec0ff */
[----:B------:R-:W-:Y:S02]  /*3980*/  LOP3.LUT R34, R65, 0xffff, R62, 0xf8, !PT ;  /* 0x0000ffff41227812 */ /* 0x000fe400078ef83e */
[----:B------:R-:W-:Y:S02]  /*3990*/  LOP3.LUT R64, R38, 0xffff, RZ, 0xc0, !PT ;  /* 0x0000ffff26407812 */ /* 0x000fe400078ec0ff */
[----:B------:R-:W-:Y:S02]  /*39a0*/  LOP3.LUT R24, R24, 0xffff, R69, 0xf8, !PT ;  /* 0x0000ffff18187812 */ /* 0x000fe400078ef845 */
[C---:B------:R-:W-:Y:S02]  /*39b0*/  SHF.L.U32 R38, R36.reuse, 0x10, RZ ;  /* 0x0000001024267819 */ /* 0x040fe400000006ff */
[----:B------:R-:W-:-:S02]  /*39c0*/  SHF.L.U64.HI R65, R36, 0x10, RZ ;  /* 0x0000001024417819 */ /* 0x000fc400000102ff */
[----:B------:R-:W-:Y:S02]  /*39d0*/  SHF.L.U64.HI R69, R32, 0x10, RZ ;  /* 0x0000001020457819 */ /* 0x000fe400000102ff */
[----:B------:R-:W-:Y:S02]  /*39e0*/  LOP3.LUT R36, R55, 0xffff, R42, 0xf8, !PT ;  /* 0x0000ffff37247812 */ /* 0x000fe400078ef82a */
[----:B------:R-:W-:Y:S02]  /*39f0*/  LOP3.LUT R32, R61, 0xffff, R68, 0xf8, !PT ;  /* 0x0000ffff3d207812 */ /* 0x000fe400078ef844 */
[----:B------:R-:W-:Y:S02]  /*3a00*/  SHF.L.U32 R42, R35, 0x10, RZ ;  /* 0x00000010232a7819 */ /* 0x000fe400000006ff */
[----:B------:R-:W-:Y:S02]  /*3a10*/  SHF.L.U64.HI R61, R46, 0x10, RZ ;  /* 0x000000102e3d7819 */ /* 0x000fe400000102ff */
[----:B------:R-:W-:-:S02]  /*3a20*/  LOP3.LUT R46, R9, 0xffff, RZ, 0xc0, !PT ;  /* 0x0000ffff092e7812 */ /* 0x000fc400078ec0ff */
[----:B------:R-:W-:Y:S02]  /*3a30*/  LOP3.LUT R42, R42, 0xffff, R13, 0xf8, !PT ;  /* 0x0000ffff2a2a7812 */ /* 0x000fe400078ef80d */
[----:B------:R-:W-:Y:S02]  /*3a40*/  LOP3.LUT R68, R5, 0xffff, RZ, 0xc0, !PT ;  /* 0x0000ffff05447812 */ /* 0x000fe400078ec0ff */
[----:B------:R-:W-:Y:S02]  /*3a50*/  LOP3.LUT R13, R7, 0xffff, RZ, 0xc0, !PT ;  /* 0x0000ffff070d7812 */ /* 0x000fe400078ec0ff */
[----:B------:R-:W-:Y:S02]  /*3a60*/  LOP3.LUT R5, R11, 0xffff, RZ, 0xc0, !PT ;  /* 0x0000ffff0b057812 */ /* 0x000fe400078ec0ff */
[----:B------:R-:W-:Y:S02]  /*3a70*/  PRMT R11, R49, 0x5410, R46 ;  /* 0x00005410310b7816 */ /* 0x000fe4000000002e */
[----:B------:R-:W-:-:S02]  /*3a80*/  LOP3.LUT R46, R19, 0xffff, RZ, 0xc0, !PT ;  /* 0x0000ffff132e7812 */ /* 0x000fc400078ec0ff */
[----:B------:R-:W-:Y:S02]  /*3a90*/  LOP3.LUT R63, R63, 0xffff, RZ, 0xc0, !PT ;  /* 0x0000ffff3f3f7812 */ /* 0x000fe400078ec0ff */
[----:B------:R-:W-:Y:S02]  /*3aa0*/  PRMT R9, R48, 0x5410, R13 ;  /* 0x0000541030097816 */ /* 0x000fe4000000000d */
[----:B------:R-:W-:Y:S02]  /*3ab0*/  LOP3.LUT R48, R15, 0xffff, RZ, 0xc0, !PT ;  /* 0x0000ffff0f307812 */ /* 0x000fe400078ec0ff */
[----:B------:R-:W-:Y:S02]  /*3ac0*/  PRMT R19, R53, 0x5410, R46 ;  /* 0x0000541035137816 */ /* 0x000fe4000000002e */
[----:B------:R-:W-:Y:S02]  /*3ad0*/  LOP3.LUT R46, R27, 0xffff, RZ, 0xc0, !PT ;  /* 0x0000ffff1b2e7812 */ /* 0x000fe400078ec0ff */
[----:B------:R-:W-:-:S02]  /*3ae0*/  LOP3.LUT R63, R63, 0xffff0000, R72, 0xf8, !PT ;  /* 0xffff00003f3f7812 */ /* 0x000fc400078ef848 */
[----:B------:R-:W-:Y:S02]  /*3af0*/  PRMT R15, R51, 0x5410, R48 ;  /* 0x00005410330f7816 */ /* 0x000fe40000000030 */
[----:B------:R-:W-:Y:S01]  /*3b00*/  PRMT R13, R50, 0x5410, R5 ;  /* 0x00005410320d7816 */ /* 0x000fe20000000005 */
[----:B------:R-:W0:Y:S01]  /*3b10*/  @!P1 LDC.64 R48, c[0x0][0x230] ;  /* 0x00008c00ff309b82 */ /* 0x000e220000000a00 */
[----:B------:R-:W-:Y:S02]  /*3b20*/  PRMT R7, R47, 0x5410, R68 ;  /* 0x000054102f077816 */ /* 0x000fe40000000044 */
[----:B------:R-:W-:Y:S02]  /*3b30*/  PRMT R27, R63, 0x5410, R46 ;  /* 0x000054103f1b7816 */ /* 0x000fe4000000002e */
[----:B------:R-:W-:Y:S02]  /*3b40*/  F2FP.F16.F32.PACK_AB R174, RZ, R174 ;  /* 0x000000aeffae723e */ /* 0x000fe400000000ff */
[----:B------:R-:W-:Y:S01]  /*3b50*/  F2FP.F16.F32.PACK_AB R177, RZ, R177 ;  /* 0x000000b1ffb1723e */ /* 0x000fe200000000ff */
[----:B------:R-:W1:Y:S01]  /*3b60*/  @!P1 LDC.64 R50, c[0x0][0x238] ;  /* 0x00008e00ff329b82 */ /* 0x000e620000000a00 */
[----:B------:R-:W-:Y:S01]  /*3b70*/  LOP3.LUT R45, R45, 0xffff, RZ, 0xc0, !PT ;  /* 0x0000ffff2d2d7812 */ /* 0x000fe200078ec0ff */
[----:B------:R-:W-:Y:S01]  /*3b80*/  HFMA2 R39, R107.H0_H0, R174.H0_H0, R143.H0_H0 ;  /* 0x200000ae6b277231 */ /* 0x000fe2000004088f */
[----:B------:R-:W-:Y:S01]  /*3b90*/  LOP3.LUT R60, R60, 0xffff, RZ, 0xc0, !PT ;  /* 0x0000ffff3c3c7812 */ /* 0x000fe200078ec0ff */
[----:B------:R-:W-:Y:S01]  /*3ba0*/  HFMA2 R40, R108.H0_H0, R177.H0_H0, R144.H0_H0 ;  /* 0x200000b16c287231 */ /* 0x000fe20000040890 */
[----:B------:R-:W-:-:S02]  /*3bb0*/  SHF.L.U64.HI R62, R35, 0x10, RZ ;  /* 0x00000010233e7819 */ /* 0x000fc400000102ff */
[----:B------:R-:W-:Y:S01]  /*3bc0*/  F2FP.F16.F32.PACK_AB R178, RZ, R178 ;  /* 0x000000b2ffb2723e */ /* 0x000fe200000000ff */
[----:B------:R-:W2:Y:S01]  /*3bd0*/  LDC.64 R46, c[0x0][0x228] ;  /* 0x00008a00ff2e7b82 */ /* 0x000ea20000000a00 */
[----:B------:R-:W-:Y:S02]  /*3be0*/  LOP3.LUT R39, R39, 0xffff, RZ, 0xc0, !PT ;  /* 0x0000ffff27277812 */ /* 0x000fe400078ec0ff */
[----:B------:R-:W-:Y:S01]  /*3bf0*/  SHF.L.U32 R35, R45, 0x10, RZ ;  /* 0x000000102d237819 */ /* 0x000fe200000006ff */
[----:B------:R-:W-:Y:S01]  /*3c00*/  HFMA2 R41, R109.H0_H0, R178.H0_H0, R145.H0_H0 ;  /* 0x200000b26d297231 */ /* 0x000fe20000040891 */
[----:B------:R-:W-:Y:S02]  /*3c10*/  LOP3.LUT R70, R70, 0xffff0000, R69, 0xf8, !PT ;  /* 0xffff000046467812 */ /* 0x000fe400078ef845 */
[----:B------:R-:W-:Y:S02]  /*3c20*/  LOP3.LUT R67, R60, 0xffff0000, R67, 0xf8, !PT ;  /* 0xffff00003c437812 */ /* 0x000fe400078ef843 */
[----:B------:R-:W-:-:S02]  /*3c30*/  LOP3.LUT R66, R66, 0xffff0000, R65, 0xf8, !PT ;  /* 0xffff000042427812 */ /* 0x000fc400078ef841 */
[----:B------:R-:W-:Y:S02]  /*3c40*/  LOP3.LUT R17, R17, 0xffff, RZ, 0xc0, !PT ;  /* 0x0000ffff11117812 */ /* 0x000fe400078ec0ff */
[----:B------:R-:W-:Y:S02]  /*3c50*/  LOP3.LUT R31, R31, 0xffff, RZ, 0xc0, !PT ;  /* 0x0000ffff1f1f7812 */ /* 0x000fe400078ec0ff */
[----:B------:R-:W-:Y:S02]  /*3c60*/  LOP3.LUT R30, R30, 0xffff, RZ, 0xc0, !PT ;  /* 0x0000ffff1e1e7812 */ /* 0x000fe400078ec0ff */
[----:B------:R-:W-:Y:S02]  /*3c70*/  LOP3.LUT R5, R33, 0xffff, RZ, 0xc0, !PT ;  /* 0x0000ffff21057812 */ /* 0x000fe400078ec0ff */
[----:B------:R-:W-:Y:S02]  /*3c80*/  F2FP.F16.F32.PACK_AB R57, RZ, R211 ;  /* 0x000000d3ff39723e */ /* 0x000fe400000000ff */
[----:B------:R-:W-:-:S02]  /*3c90*/  LOP3.LUT R62, R39, 0xffff0000, R62, 0xf8, !PT ;  /* 0xffff0000273e7812 */ /* 0x000fc400078ef83e */
[----:B------:R-:W-:Y:S01]  /*3ca0*/  LOP3.LUT R40, R35, 0xffff, R40, 0xf8, !PT ;  /* 0x0000ffff23287812 */ /* 0x000fe200078ef828 */
[----:B--2---:R-:W-:Y:S01]  /*3cb0*/  IMAD.WIDE.U32 R170, R170, 0x8, R46 ;  /* 0x00000008aaaa7825 */ /* 0x004fe200078e002e */
[----:B------:R-:W-:-:S03]  /*3cc0*/  PRMT R17, R52, 0x5410, R17 ;  /* 0x0000541034117816 */ /* 0x000fc60000000011 */
[----:B------:R-:W-:Y:S01]  /*3cd0*/  HFMA2 R57, R102.H0_H0, R57.H0_H0, R138.H0_H0 ;  /* 0x2000003966397231 */ /* 0x000fe2000004088a */
[----:B------:R-:W-:Y:S02]  /*3ce0*/  PRMT R35, R70, 0x5410, R31 ;  /* 0x0000541046237816 */ /* 0x000fe4000000001f */
[----:B------:R-:W-:Y:S01]  /*3cf0*/  PRMT R33, R67, 0x5410, R30 ;  /* 0x0000541043217816 */ /* 0x000fe2000000001e */
[----:B0-----:R-:W-:Y:S01]  /*3d00*/  @!P1 IMAD.WIDE R30, R152, 0x4, R48 ;  /* 0x00000004981e9825 */ /* 0x001fe200078e0230 */
[----:B------:R-:W-:Y:S02]  /*3d10*/  PRMT R39, R66, 0x5410, R5 ;  /* 0x0000541042277816 */ /* 0x000fe40000000005 */
[----:B------:R-:W-:Y:S01]  /*3d20*/  SHF.L.U64.HI R60, R45, 0x10, RZ ;  /* 0x000000102d3c7819 */ /* 0x000fe200000102ff */
[----:B------:R-:W-:Y:S01]  /*3d30*/  IMAD.WIDE.U32 R48, R153, 0x8, R46 ;  /* 0x0000000899307825 */ /* 0x000fe200078e002e */
[----:B------:R-:W-:Y:S01]  /*3d40*/  LOP3.LUT R52, R29, 0xffff, RZ, 0xc0, !PT ;  /* 0x0000ffff1d347812 */ /* 0x000fe200078ec0ff */
[----:B------:R0:W-:Y:S01]  /*3d50*/  @!P1 STG.E desc[UR6][R30.64], R0 ;  /* 0x000000001e009986 */ /* 0x0001e2000c101906 */
[----:B------:R-:W-:Y:S01]  /*3d60*/  LOP3.LUT R5, R44, 0xffff, RZ, 0xc0, !PT ;  /* 0x0000ffff2c057812 */ /* 0x000fe200078ec0ff */
[----:B-1----:R-:W-:Y:S01]  /*3d70*/  @!P1 IMAD.WIDE R44, R152, 0x4, R50 ;  /* 0x00000004982c9825 */ /* 0x002fe200078e0232 */
[----:B------:R-:W-:-:S02]  /*3d80*/  LOP3.LUT R21, R21, 0xffff, RZ, 0xc0, !PT ;  /* 0x0000ffff15157812 */ /* 0x000fc400078ec0ff */
[----:B------:R-:W-:Y:S01]  /*3d90*/  SHF.L.U32 R73, R18, 0x10, RZ ;  /* 0x0000001012497819 */ /* 0x000fe200000006ff */
[----:B------:R-:W-:Y:S01]  /*3da0*/  IMAD.WIDE.U32 R50, R168, 0x8, R46 ;  /* 0x00000008a8327825 */ /* 0x000fe200078e002e */
[----:B------:R-:W-:Y:S01]  /*3db0*/  LOP3.LUT R41, R41, 0xffff, RZ, 0xc0, !PT ;  /* 0x0000ffff29297812 */ /* 0x000fe200078ec0ff */
[----:B------:R1:W-:Y:S01]  /*3dc0*/  @!P1 STG.E desc[UR6][R44.64], R4 ;  /* 0x000000042c009986 */ /* 0x0003e2000c101906 */
[----:B------:R-:W-:Y:S02]  /*3dd0*/  LOP3.LUT R23, R23, 0xffff, RZ, 0xc0, !PT ;  /* 0x0000ffff17177812 */ /* 0x000fe400078ec0ff */
[----:B------:R-:W-:Y:S01]  /*3de0*/  PRMT R29, R59, 0x5410, R52 ;  /* 0x000054103b1d7816 */ /* 0x000fe20000000034 */
[----:B------:R-:W-:Y:S01]  /*3df0*/  IMAD.WIDE.U32 R52, R167, 0x8, R46 ;  /* 0x00000008a7347825 */ /* 0x000fe200078e002e */
[----:B------:R-:W-:Y:S01]  /*3e00*/  PRMT R21, R54, 0x5410, R21 ;  /* 0x0000541036157816 */ /* 0x000fe20000000015 */
        /* <DEDUP_REMOVED lines=18> */
[--C-:B------:R-:W-:Y:S01]  /*3f30*/  IMAD.WIDE.U32 R162, R162, 0x8, R46.reuse ;  /* 0x00000008a2a27825 */ /* 0x100fe200078e002e */
[----:B------:R-:W-:Y:S01]  /*3f40*/  LOP3.LUT R37, R37, 0xffff, RZ, 0xc0, !PT ;  /* 0x0000ffff25257812 */ /* 0x000fe200078ec0ff */
[----:B------:R2:W-:Y:S01]  /*3f50*/  STG.E.64 desc[UR6][R54.64], R16 ;  /* 0x0000001036007986 */ /* 0x0005e2000c101b06 */
[----:B------:R-:W-:Y:S01]  /*3f60*/  LOP3.LUT R43, R43, 0xffff, RZ, 0xc0, !PT ;  /* 0x0000ffff2b2b7812 */ /* 0x000fe200078ec0ff */
[----:B0-----:R-:W-:Y:S01]  /*3f70*/  IMAD.WIDE.U32 R30, R161, 0x8, R46 ;  /* 0x00000008a11e7825 */ /* 0x001fe200078e002e */
[----:B------:R-:W-:Y:S01]  /*3f80*/  PRMT R37, R64, 0x5410, R37 ;  /* 0x0000541040257816 */ /* 0x000fe20000000025 */
[----:B------:R2:W-:Y:S01]  /*3f90*/  STG.E.64 desc[UR6][R164.64], R18 ;  /* 0x00000012a4007986 */ /* 0x0005e2000c101b06 */
[----:B------:R-:W-:Y:S01]  /*3fa0*/  PRMT R43, R62, 0x5410, R43 ;  /* 0x000054103e2b7816 */ /* 0x000fe2000000002b */
[--C-:B------:R-:W-:Y:S01]  /*3fb0*/  IMAD.WIDE.U32 R160, R160, 0x8, R46.reuse ;  /* 0x00000008a0a07825 */ /* 0x100fe200078e002e */
[----:B------:R-:W-:Y:S01]  /*3fc0*/  IADD3 R152, R152, UR5, RZ ;  /* 0x0000000598987c10 */ /* 0x000fe2000fffe0ff */
[----:B------:R2:W-:Y:S01]  /*3fd0*/  STG.E.64 desc[UR6][R56.64], R20 ;  /* 0x0000001438007986 */ /* 0x0005e2000c101b06 */
[----:B------:R-:W-:Y:S01]  /*3fe0*/  SEL R0, RZ, 0x1, P0 ;  /* 0x00000001ff007807 */ /* 0x000fe20000000000 */
[--C-:B-1----:R-:W-:Y:S01]  /*3ff0*/  IMAD.WIDE.U32 R4, R159, 0x8, R46.reuse ;  /* 0x000000089f047825 */ /* 0x102fe200078e002e */
        /* <DEDUP_REMOVED lines=19> */
.L_x_672:
[----:B------:R-:W-:Y:S01]  /*4130*/  HFMA2.MMA R181, -RZ, RZ, 0, 5.9604644775390625e-08 ;  /* 0x00000001ffb57435 */ /* 0x000fe200000001ff */
[----:B------:R-:W-:Y:S02]  /*4140*/  MOV R182, R0 ;  /* 0x0000000000b67202 */ /* 0x000fe40000000f00 */
[----:B------:R-:W-:Y:S02]  /*4150*/  MOV R184, 0x1f ;  /* 0x0000001f00b87802 */ /* 0x000fe40000000f00 */
[----:B------:R-:W-:-:S07]  /*4160*/  MOV R179, 0xffffffff ;  /* 0xffffffff00b37802 */ /* 0x000fce0000000f00 */
[----:B-----5:R-:W-:Y:S05]  /*4170*/  WARPSYNC.COLLECTIVE R179, `(.L_x_676) ;  /* 0x00000000b3087348 */ /* 0x020fea0003c00000 */
[----:B------:R0:W1:Y:S02]  /*4180*/  SHFL.BFLY P2, R180, R182, R181, R184 ;  /* 0x0c0000b5b6b47389 */ /* 0x00006400000400b8 */
[----:B01---5:R-:W-:Y:S01]  /*4190*/  ENDCOLLECTIVE ;  /* 0x000000000000791b */ /* 0x023fe20003800000 */
.L_x_676:
[----:B------:R-:W-:Y:S01]  /*41a0*/  HFMA2.MMA R181, -RZ, RZ, 0, 1.1920928955078125e-07 ;  /* 0x00000002ffb57435 */ /* 0x000fe200000001ff */
[----:B------:R-:W-:-:S05]  /*41b0*/  MOV R173, R180 ;  /* 0x000000b400ad7202 */ /* 0x000fca0000000f00 */
[----:B------:R-:W-:-:S05]  /*41c0*/  FADD.FTZ R173, R0, R173 ;  /* 0x000000ad00ad7221 */ /* 0x000fca0000010000 */
[----:B------:R-:W-:-:S07]  /*41d0*/  MOV R182, R173 ;  /* 0x000000ad00b67202 */ /* 0x000fce0000000f00 */
[----:B------:R-:W-:Y:S05]  /*41e0*/  WARPSYNC.COLLECTIVE R179, `(.L_x_677) ;  /* 0x00000000b3087348 */ /* 0x000fea0003c00000 */
[----:B------:R0:W1:Y:S02]  /*41f0*/  SHFL.BFLY P2, R180, R182, R181, R184 ;  /* 0x0c0000b5b6b47389 */ /* 0x00006400000400b8 */
[----:B01----:R-:W-:Y:S01]  /*4200*/  ENDCOLLECTIVE ;  /* 0x000000000000791b */ /* 0x003fe20003800000 */
.L_x_677:
[----:B------:R-:W-:Y:S01]  /*4210*/  HFMA2.MMA R181, -RZ, RZ, 0, 2.384185791015625e-07 ;  /* 0x00000004ffb57435 */ /* 0x000fe200000001ff */
[----:B------:R-:W-:-:S05]  /*4220*/  MOV R172, R180 ;  /* 0x000000b400ac7202 */ /* 0x000fca0000000f00 */
[----:B------:R-:W-:-:S05]  /*4230*/  FADD.FTZ R175, R173, R172 ;  /* 0x000000acadaf7221 */ /* 0x000fca0000010000 */
[----:B------:R-:W-:-:S07]  /*4240*/  MOV R182, R175 ;  /* 0x000000af00b67202 */ /* 0x000fce0000000f00 */
[----:B------:R-:W-:Y:S05]  /*4250*/  WARPSYNC.COLLECTIVE R179, `(.L_x_678) ;  /* 0x00000000b3087348 */ /* 0x000fea0003c00000 */
[----:B------:R0:W1:Y:S02]  /*4260*/  SHFL.BFLY P2, R180, R182, R181, R184 ;  /* 0x0c0000b5b6b47389 */ /* 0x00006400000400b8 */
[----:B01----:R-:W-:Y:S01]  /*4270*/  ENDCOLLECTIVE ;  /* 0x000000000000791b */ /* 0x003fe20003800000 */
.L_x_678:
[----:B------:R-:W-:Y:S01]  /*4280*/  HFMA2.MMA R181, -RZ, RZ, 0, 4.76837158203125e-07 ;  /* 0x00000008ffb57435 */ /* 0x000fe200000001ff */
[----:B------:R-:W-:-:S05]  /*4290*/  MOV R172, R180 ;  /* 0x000000b400ac7202 */ /* 0x000fca0000000f00 */
[----:B------:R-:W-:-:S05]  /*42a0*/  FADD.FTZ R176, R175, R172 ;  /* 0x000000acafb07221 */ /* 0x000fca0000010000 */
[----:B------:R-:W-:-:S07]  /*42b0*/  MOV R182, R176 ;  /* 0x000000b000b67202 */ /* 0x000fce0000000f00 */
[----:B------:R-:W-:Y:S05]  /*42c0*/  WARPSYNC.COLLECTIVE R179, `(.L_x_679) ;  /* 0x00000000b3087348 */ /* 0x000fea0003c00000 */
[----:B------:R0:W1:Y:S02]  /*42d0*/  SHFL.BFLY P2, R180, R182, R181, R184 ;  /* 0x0c0000b5b6b47389 */ /* 0x00006400000400b8 */
[----:B01----:R-:W-:Y:S01]  /*42e0*/  ENDCOLLECTIVE ;  /* 0x000000000000791b */ /* 0x003fe20003800000 */
.L_x_679:
[----:B------:R-:W-:Y:S01]  /*42f0*/  HFMA2.MMA R181, -RZ, RZ, 0, 9.5367431640625e-07 ;  /* 0x00000010ffb57435 */ /* 0x000fe200000001ff */
[----:B------:R-:W-:-:S05]  /*4300*/  MOV R177, R180 ;  /* 0x000000b400b17202 */ /* 0x000fca0000000f00 */
[----:B------:R-:W-:-:S05]  /*4310*/  FADD.FTZ R177, R176, R177 ;  /* 0x000000b1b0b17221 */ /* 0x000fca0000010000 */
[----:B------:R-:W-:-:S07]  /*4320*/  MOV R182, R177 ;  /* 0x000000b100b67202 */ /* 0x000fce0000000f00 */
[----:B------:R-:W-:Y:S05]  /*4330*/  WARPSYNC.COLLECTIVE R179, `(.L_x_680) ;  /* 0x00000000b3087348 */ /* 0x000fea0003c00000 */
[----:B------:R0:W1:Y:S02]  /*4340*/  SHFL.BFLY P2, R180, R182, R181, R184 ;  /* 0x0c0000b5b6b47389 */ /* 0x00006400000400b8 */
[----:B01----:R-:W-:Y:S01]  /*4350*/  ENDCOLLECTIVE ;  /* 0x000000000000791b */ /* 0x003fe20003800000 */
.L_x_680:
[----:B------:R-:W-:Y:S01]  /*4360*/  HFMA2.MMA R181, -RZ, RZ, 0, 5.9604644775390625e-08 ;  /* 0x00000001ffb57435 */ /* 0x000fe200000001ff */
[----:B------:R-:W-:-:S05]  /*4370*/  MOV R172, R180 ;  /* 0x000000b400ac7202 */ /* 0x000fca0000000f00 */
[----:B------:R-:W-:-:S04]  /*4380*/  FADD.FTZ R172, R177, R172 ;  /* 0x000000acb1ac7221 */ /* 0x000fc80000010000 */
        /* <DEDUP_REMOVED lines=149> */
.L_x_681:
[----:B------:R-:W-:Y:S01]  /*4ce0*/  HFMA2.MMA R181, -RZ, RZ, 0, 1.1920928955078125e-07 ;  /* 0x00000002ffb57435 */ /* 0x000fe200000001ff */
[----:B------:R-:W-:-:S05]  /*4cf0*/  MOV R173, R180 ;  /* 0x000000b400ad7202 */ /* 0x000fca0000000f00 */
[----:B------:R-:W-:-:S05]  /*4d00*/  FADD.FTZ R173, R0, R173 ;  /* 0x000000ad00ad7221 */ /* 0x000fca0000010000 */
[----:B------:R-:W-:-:S07]  /*4d10*/  MOV R182, R173 ;  /* 0x000000ad00b67202 */ /* 0x000fce0000000f00 */
[----:B------:R-:W-:Y:S05]  /*4d20*/  WARPSYNC.COLLECTIVE R179, `(.L_x_682) ;  /* 0x00000000b3087348 */ /* 0x000fea0003c00000 */
[----:B------:R0:W1:Y:S02]  /*4d30*/  SHFL.BFLY P2, R180, R182, R181, R184 ;  /* 0x0c0000b5b6b47389 */ /* 0x00006400000400b8 */
[----:B01----:R-:W-:Y:S01]  /*4d40*/  ENDCOLLECTIVE ;  /* 0x000000000000791b */ /* 0x003fe20003800000 */
.L_x_682:
[----:B------:R-:W-:Y:S01]  /*4d50*/  HFMA2.MMA R181, -RZ, RZ, 0, 2.384185791015625e-07 ;  /* 0x00000004ffb57435 */ /* 0x000fe200000001ff */
[----:B------:R-:W-:-:S05]  /*4d60*/  MOV R176, R180 ;  /* 0x000000b400b07202 */ /* 0x000fca0000000f00 */
[----:B------:R-:W-:-:S05]  /*4d70*/  FADD.FTZ R176, R173, R176 ;  /* 0x000000b0adb07221 */ /* 0x000fca0000010000 */
[----:B------:R-:W-:-:S07]  /*4d80*/  MOV R182, R176 ;  /* 0x000000b000b67202 */ /* 0x000fce0000000f00 */
[----:B------:R-:W-:Y:S05]  /*4d90*/  WARPSYNC.COLLECTIVE R179, `(.L_x_683) ;  /* 0x00000000b3087348 */ /* 0x000fea0003c00000 */
[----:B------:R0:W1:Y:S02]  /*4da0*/  SHFL.BFLY P2, R180, R182, R181, R184 ;  /* 0x0c0000b5b6b47389 */ /* 0x00006400000400b8 */
[----:B01----:R-:W-:Y:S01]  /*4db0*/  ENDCOLLECTIVE ;  /* 0x000000000000791b */ /* 0x003fe20003800000 */
.L_x_683:
[----:B------:R-:W-:Y:S01]  /*4dc0*/  HFMA2.MMA R181, -RZ, RZ, 0, 4.76837158203125e-07 ;  /* 0x00000008ffb57435 */ /* 0x000fe200000001ff */
[----:B------:R-:W-:-:S05]  /*4dd0*/  MOV R175, R180 ;  /* 0x000000b400af7202 */ /* 0x000fca0000000f00 */
[----:B------:R-:W-:-:S05]  /*4de0*/  FADD.FTZ R175, R176, R175 ;  /* 0x000000afb0af7221 */ /* 0x000fca0000010000 */
[----:B------:R-:W-:-:S07]  /*4df0*/  MOV R182, R175 ;  /* 0x000000af00b67202 */ /* 0x000fce0000000f00 */
[----:B------:R-:W-:Y:S05]  /*4e00*/  WARPSYNC.COLLECTIVE R179, `(.L_x_684) ;  /* 0x00000000b3087348 */ /* 0x000fea0003c00000 */
[----:B------:R0:W1:Y:S02]  /*4e10*/  SHFL.BFLY P2, R180, R182, R181, R184 ;  /* 0x0c0000b5b6b47389 */ /* 0x00006400000400b8 */
[----:B01----:R-:W-:Y:S01]  /*4e20*/  ENDCOLLECTIVE ;  /* 0x000000000000791b */ /* 0x003fe20003800000 */
.L_x_684:
[----:B------:R-:W-:Y:S01]  /*4e30*/  HFMA2.MMA R181, -RZ, RZ, 0, 9.5367431640625e-07 ;  /* 0x00000010ffb57435 */ /* 0x000fe200000001ff */
[----:B------:R-:W-:-:S05]  /*4e40*/  MOV R178, R180 ;  /* 0x000000b400b27202 */ /* 0x000fca0000000f00 */
[----:B------:R-:W-:-:S05]  /*4e50*/  FADD.FTZ R178, R175, R178 ;  /* 0x000000b2afb27221 */ /* 0x000fca0000010000 */
[----:B------:R-:W-:-:S07]  /*4e60*/  MOV R182, R178 ;  /* 0x000000b200b67202 */ /* 0x000fce0000000f00 */
[----:B------:R-:W-:Y:S05]  /*4e70*/  WARPSYNC.COLLECTIVE R179, `(.L_x_685) ;  /* 0x00000000b3087348 */ /* 0x000fea0003c00000 */
[----:B------:R0:W1:Y:S02]  /*4e80*/  SHFL.BFLY P2, R180, R182, R181, R184 ;  /* 0x0c0000b5b6b47389 */ /* 0x00006400000400b8 */
[----:B01----:R-:W-:Y:S01]  /*4e90*/  ENDCOLLECTIVE ;  /* 0x000000000000791b */ /* 0x003fe20003800000 */
.L_x_685:
[----:B------:R-:W-:Y:S01]  /*4ea0*/  MOV R177, R180 ;  /* 0x000000b400b17202 */ /* 0x000fe20000000f00 */
[----:B------:R-:W-:Y:S06]  /*4eb0*/  BRA `(.L_x_686) ;  /* 0xffffffc400e47947 */ /* 0x000fec000383ffff */
.L_x_687:
        /* <DEDUP_REMOVED lines=12> */
.L_x_2029:


//--------------------- .text._ZN10layer_norm13ln_fwd_kernelINS_13Kernel_traitsI6__halfS2_S2_fjLj18432ELj2ELj1ELj4ELj16ENS_18Kernel_traits_baseILj18432ES2_S2_S2_fjLj128EEEEEEEvNS_9FwdParamsE --------------------------
	.section	.text._ZN10layer_norm13ln_fwd_kernelINS_13Kernel_traitsI6__halfS2_S2_fjLj18432ELj2ELj1ELj4ELj16ENS_18Kernel_traits_baseILj18432ES2_S2_S2_fjLj128EEEEEEEvNS_9FwdParamsE,"ax",@progbits
	.align	128
        .global         _ZN10layer_norm13ln_fwd_kernelINS_13Kernel_traitsI6__halfS2_S2_fjLj18432ELj2ELj1ELj4ELj16ENS_18Kernel_traits_baseILj18432ES2_S2_S2_fjLj128EEEEEEEvNS_9FwdParamsE
        .type           _ZN10layer_norm13ln_fwd_kernelINS_13Kernel_traitsI6__halfS2_S2_fjLj18432ELj2ELj1ELj4ELj16ENS_18Kernel_traits_baseILj18432ES2_S2_S2_fjLj128EEEEEEEvNS_9FwdParamsE,@function
        .size           _ZN10layer_norm13ln_fwd_kernelINS_13Kernel_traitsI6__halfS2_S2_fjLj18432ELj2ELj1ELj4ELj16ENS_18Kernel_traits_baseILj18432ES2_S2_S2_fjLj128EEEEEEEvNS_9FwdParamsE,(.L_x_2030 - _ZN10layer_norm13ln_fwd_kernelINS_13Kernel_traitsI6__halfS2_S2_fjLj18432ELj2ELj1ELj4ELj16ENS_18Kernel_traits_baseILj18432ES2_S2_S2_fjLj128EEEEEEEvNS_9FwdParamsE)
        .other          _ZN10layer_norm13ln_fwd_kernelINS_13Kernel_traitsI6__halfS2_S2_fjLj18432ELj2ELj1ELj4ELj16ENS_18Kernel_traits_baseILj18432ES2_S2_S2_fjLj128EEEEEEEvNS_9FwdParamsE,@"STO_CUDA_ENTRY STV_DEFAULT"
_ZN10layer_norm13ln_fwd_kernelINS_13Kernel_traitsI6__halfS2_S2_fjLj18432ELj2ELj1ELj4ELj16ENS_18Kernel_traits_baseILj18432ES2_S2_S2_fjLj128EEEEEEEvNS_9FwdParamsE:
.text._ZN10layer_norm13ln_fwd_kernelINS_13Kernel_traitsI6__halfS2_S2_fjLj18432ELj2ELj1ELj4ELj16ENS_18Kernel_traits_baseILj18432ES2_S2_S2_fjLj128EEEEEEEvNS_9FwdParamsE:
        /* <DEDUP_REMOVED lines=39> */
.L_x_691:
        /* <DEDUP_REMOVED lines=44> */
[--C-:B------:R-:W-:Y:S02]  /*0530*/  HADD2.F32 R9, -RZ, R10.reuse.H1_H1 ;  /* 0x3000000aff097230 */ /* 0x100fe40000004100 */
[----:B------:R-:W-:Y:S01]  /*0540*/  FADD.FTZ R13, R5, R8 ;  /* 0x00000008050d7221 */ /* 0x000fe20000010000 */
[----:B------:R-:W-:Y:S02]  /*0550*/  HADD2.F32 R8, -RZ, R10.H0_H0 ;  /* 0x2000000aff087230 */ /* 0x000fe40000004100 */
[--C-:B------:R-:W-:Y:S02]  /*0560*/  HADD2.F32 R10, -RZ, R11.reuse.H0_H0 ;  /* 0x2000000bff0a7230 */ /* 0x100fe40000004100 */
[----:B------:R-:W-:Y:S01]  /*0570*/  FADD.FTZ R12, R6, R13 ;  /* 0x0000000d060c7221 */ /* 0x000fe20000010000 */
[----:B------:R-:W-:-:S02]  /*0580*/  HADD2.F32 R11, -RZ, R11.H1_H1 ;  /* 0x3000000bff0b7230 */ /* 0x000fc40000004100 */
[----:B---3--:R-:W-:Y:S02]  /*0590*/  HADD2.F32 R120, -RZ, R91.H1_H1 ;  /* 0x3000005bff787230 */ /* 0x008fe40000004100 */
[----:B------:R-:W-:-:S04]  /*05a0*/  FADD.FTZ R13, R7, R12 ;  /* 0x0000000c070d7221 */ /* 0x000fc80000010000 */
[----:B------:R-:W-:-:S04]  /*05b0*/  FADD.FTZ R12, R8, R13 ;  /* 0x0000000d080c7221 */ /* 0x000fc80000010000 */
        /* <DEDUP_REMOVED lines=8> */
[----:B------:R-:W-:-:S04]  /*0640*/  FADD.FTZ R15, R13, R88 ;  /* 0x000000580d0f7221 */ /* 0x000fc80000010000 */
[----:B------:R-:W-:Y:S01]  /*0650*/  FADD.FTZ R88, R14, R15 ;  /* 0x0000000f0e587221 */ /* 0x000fe20000010000 */
[--C-:B------:R-:W-:Y:S02]  /*0660*/  HADD2.F32 R15, -RZ, R90.reuse.H0_H0 ;  /* 0x2000005aff0f7230 */ /* 0x100fe40000004100 */
[----:B------:R-:W-:Y:S02]  /*0670*/  HADD2.F32 R90, -RZ, R90.H1_H1 ;  /* 0x3000005aff5a7230 */ /* 0x000fe40000004100 */
[----:B------:R-:W-:-:S04]  /*0680*/  FADD.FTZ R88, R89, R88 ;  /* 0x0000005859587221 */ /* 0x000fc80000010000 */
[----:B------:R-:W-:Y:S01]  /*0690*/  FADD.FTZ R121, R15, R88 ;  /* 0x000000580f797221 */ /* 0x000fe20000010000 */
[----:B------:R-:W-:Y:S02]  /*06a0*/  HADD2.F32 R88, -RZ, R91.H0_H0 ;  /* 0x2000005bff587230 */ /* 0x000fe40000004100 */
[----:B----4-:R-:W-:Y:S02]  /*06b0*/  HADD2.F32 R91, -RZ, R92.H0_H0 ;  /* 0x2000005cff5b7230 */ /* 0x010fe40000004100 */
[----:B------:R-:W-:Y:S01]  /*06c0*/  FADD.FTZ R121, R90, R121 ;  /* 0x000000795a797221 */ /* 0x000fe20000010000 */
[----:B------:R-:W-:-:S03]  /*06d0*/  HADD2.F32 R134, -RZ, R104.H1_H1 ;  /* 0x30000068ff867230 */ /* 0x000fc60000004100 */
[----:B------:R-:W-:Y:S01]  /*06e0*/  FADD.FTZ R121, R88, R121 ;  /* 0x0000007958797221 */ /* 0x000fe20000010000 */
[----:B------:R-:W-:Y:S02]  /*06f0*/  HADD2.F32 R138, -RZ, R106.H1_H1 ;  /* 0x3000006aff8a7230 */ /* 0x000fe40000004100 */
[----:B------:R-:W-:Y:S02]  /*0700*/  HADD2.F32 R137, -RZ, R107.H0_H0 ;  /* 0x2000006bff897230 */ /* 0x000fe40000004100 */
[----:B------:R-:W-:Y:S01]  /*0710*/  FADD.FTZ R122, R120, R121 ;  /* 0x00000079787a7221 */ /* 0x000fe20000010000 */
[----:B------:R-:W-:Y:S02]  /*0720*/  HADD2.F32 R121, -RZ, R92.H1_H1 ;  /* 0x3000005cff797230 */ /* 0x000fe40000004100 */
[----:B------:R-:W-:Y:S02]  /*0730*/  HADD2.F32 R92, -RZ, R93.H0_H0 ;  /* 0x2000005dff5c7230 */ /* 0x000fe40000004100 */
[----:B------:R-:W-:Y:S01]  /*0740*/  FADD.FTZ R122, R91, R122 ;  /* 0x0000007a5b7a7221 */ /* 0x000fe20000010000 */
[----:B------:R-:W-:Y:S01]  /*0750*/  HADD2.F32 R140, -RZ, R107.H1_H1 ;  /* 0x3000006bff8c7230 */ /* 0x000fe20000004100 */
[----:B------:R-:W-:Y:S01]  /*0760*/  LOP3.LUT R107, R158, 0x7fffffc, RZ, 0xc0, !PT ;  /* 0x07fffffc9e6b7812 */ /* 0x000fe200078ec0ff */
[----:B------:R-:W-:-:S02]  /*0770*/  HADD2.F32 R139, -RZ, R108.H0_H0 ;  /* 0x2000006cff8b7230 */ /* 0x000fc40000004100 */
[----:B------:R-:W-:Y:S01]  /*0780*/  FADD.FTZ R123, R121, R122 ;  /* 0x0000007a797b7221 */ /* 0x000fe20000010000 */
[----:B------:R-:W-:Y:S01]  /*0790*/  HADD2.F32 R122, -RZ, R93.H1_H1 ;  /* 0x3000005dff7a7230 */ /* 0x000fe20000004100 */
[----:B------:R-:W-:Y:S01]  /*07a0*/  @!P0 IADD3 R107, R107, 0x4, RZ ;  /* 0x000000046b6b8810 */ /* 0x000fe20007ffe0ff */
[----:B------:R-:W-:Y:S02]  /*07b0*/  HADD2.F32 R93, -RZ, R94.H0_H0 ;  /* 0x2000005eff5d7230 */ /* 0x000fe40000004100 */
[----:B------:R-:W-:Y:S01]  /*07c0*/  FADD.FTZ R123, R92, R123 ;  /* 0x0000007b5c7b7221 */ /* 0x000fe20000010000 */
[----:B------:R-:W-:Y:S02]  /*07d0*/  HADD2.F32 R141, -RZ, R108.H1_H1 ;  /* 0x3000006cff8d7230 */ /* 0x000fe40000004100 */
[----:B------:R-:W-:Y:S02]  /*07e0*/  HADD2.F32 R108, -RZ, R109.H0_H0 ;  /* 0x2000006dff6c7230 */ /* 0x000fe40000004100 */
[----:B------:R-:W-:Y:S01]  /*07f0*/  FADD.FTZ R124, R122, R123 ;  /* 0x0000007b7a7c7221 */ /* 0x000fe20000010000 */
[----:B------:R-:W-:-:S02]  /*0800*/  HADD2.F32 R123, -RZ, R94.H1_H1 ;  /* 0x3000005eff7b7230 */ /* 0x000fc40000004100 */
[----:B------:R-:W-:Y:S02]  /*0810*/  HADD2.F32 R94, -RZ, R95.H0_H0 ;  /* 0x2000005fff5e7230 */ /* 0x000fe40000004100 */
[----:B------:R-:W-:Y:S01]  /*0820*/  FADD.FTZ R124, R93, R124 ;  /* 0x0000007c5d7c7221 */ /* 0x000fe20000010000 */
[----:B------:R-:W-:Y:S02]  /*0830*/  HADD2.F32 R142, -RZ, R109.H1_H1 ;  /* 0x3000006dff8e7230 */ /* 0x000fe40000004100 */
[----:B------:R-:W-:Y:S02]  /*0840*/  HADD2.F32 R109, -RZ, R110.H0_H0 ;  /* 0x2000006eff6d7230 */ /* 0x000fe40000004100 */
[----:B------:R-:W-:Y:S01]  /*0850*/  FADD.FTZ R125, R123, R124 ;  /* 0x0000007c7b7d7221 */ /* 0x000fe20000010000 */
[----:B------:R-:W-:Y:S02]  /*0860*/  HADD2.F32 R124, -RZ, R95.H1_H1 ;  /* 0x3000005fff7c7230 */ /* 0x000fe40000004100 */
[----:B------:R-:W-:-:S02]  /*0870*/  HADD2.F32 R95, -RZ, R96.H0_H0 ;  /* 0x20000060ff5f7230 */ /* 0x000fc40000004100 */
[----:B------:R-:W-:Y:S01]  /*0880*/  FADD.FTZ R125, R94, R125 ;  /* 0x0000007d5e7d7221 */ /* 0x000fe20000010000 */
[----:B------:R-:W-:Y:S02]  /*0890*/  HADD2.F32 R143, -RZ, R110.H1_H1 ;  /* 0x3000006eff8f7230 */ /* 0x000fe40000004100 */
        /* <DEDUP_REMOVED lines=50> */
[----:B------:R-:W-:-:S02]  /*0bc0*/  HADD2.F32 R133, -RZ, R105.H0_H0 ;  /* 0x20000069ff857230 */ /* 0x000fc40000004100 */
[----:B------:R-:W-:Y:S02]  /*0bd0*/  HADD2.F32 R119, -RZ, R119.H1_H1 ;  /* 0x30000077ff777230 */ /* 0x000fe40000004100 */
[----:B------:R-:W-:Y:S01]  /*0be0*/  FADD.FTZ R135, R103, R136 ;  /* 0x0000008867877221 */ /* 0x000fe20000010000 */
[----:B------:R-:W-:-:S03]  /*0bf0*/  HADD2.F32 R136, -RZ, R105.H1_H1 ;  /* 0x30000069ff887230 */ /* 0x000fc60000004100 */
        /* <DEDUP_REMOVED lines=197> */
.L_x_702:
        /* <DEDUP_REMOVED lines=89> */
.L_x_690:
[----:B------:R-:W2:Y:S04]  /*1de0*/  LDG.E.STRONG.GPU R107, desc[UR6][R104.64] ;  /* 0x00000006686b7981 */ /* 0x000ea8000c1ef900 */
[----:B--2---:R-:W-:Y:S01]  /*1df0*/  CCTL.IVALL ;  /* 0x00000000ff00798f */ /* 0x004fe20002000000 */
[----:B------:R-:W-:Y:S05]  /*1e00*/  YIELD ;  /* 0x0000000000007946 */ /* 0x000fea0003800000 */
[----:B------:R-:W-:-:S13]  /*1e10*/  ISETP.NE.AND P1, PT, R107, R106, PT ;  /* 0x0000006a6b00720c */ /* 0x000fda0003f25270 */
[----:B------:R-:W-:Y:S05]  /*1e20*/  @P1 BRA `(.L_x_690) ;  /* 0xfffffffc00ec1947 */ /* 0x000fea000383ffff */
.L_x_689:
        /* <DEDUP_REMOVED lines=111> */
[----:B------:R-:W-:-:S02]  /*2520*/  F2FP.F16.F32.PACK_AB R8, R13, R12 ;  /* 0x0000000c0d08723e */ /* 0x000fc400000000ff */
[----:B------:R-:W-:Y:S02]  /*2530*/  F2FP.F16.F32.PACK_AB R9, R89, R14 ;  /* 0x0000000e5909723e */ /* 0x000fe400000000ff */
[----:B------:R-:W-:Y:S01]  /*2540*/  F2FP.F16.F32.PACK_AB R10, R90, R15 ;  /* 0x0000000f5a0a723e */ /* 0x000fe200000000ff */
[----:B----4-:R-:W-:Y:S01]  /*2550*/  @!P1 IMAD.WIDE R104, R0, 0x4, R104 ;  /* 0x0000000400689825 */ /* 0x010fe200078e0268 */
[----:B------:R-:W-:Y:S02]  /*2560*/  F2FP.F16.F32.PACK_AB R11, R120, R88 ;  /* 0x00000058780b723e */ /* 0x000fe400000000ff */
[----:B------:R-:W-:Y:S02]  /*2570*/  F2FP.F16.F32.PACK_AB R12, R121, R91 ;  /* 0x0000005b790c723e */ /* 0x000fe400000000ff */
[----:B------:R-:W-:Y:S02]  /*2580*/  F2FP.F16.F32.PACK_AB R14, R123, R93 ;  /* 0x0000005d7b0e723e */ /* 0x000fe400000000ff */
[----:B------:R-:W-:-:S02]  /*2590*/  F2FP.F16.F32.PACK_AB R88, R125, R95 ;  /* 0x0000005f7d58723e */ /* 0x000fc400000000ff */
[----:B------:R-:W-:Y:S01]  /*25a0*/  F2FP.F16.F32.PACK_AB R90, R127, R97 ;  /* 0x000000617f5a723e */ /* 0x000fe200000000ff */
        /* <DEDUP_REMOVED lines=11> */
[----:B------:R-:W-:Y:S01]  /*2660*/  F2FP.F16.F32.PACK_AB R89, R126, R96 ;  /* 0x000000607e59723e */ /* 0x000fe200000000ff */
[----:B-----5:R-:W-:Y:S01]  /*2670*/  HFMA2.MMA R4, R84, R4, R48 ;  /* 0x0000000454047235 */ /* 0x020fe20000000030 */
[----:B------:R-:W-:Y:S01]  /*2680*/  F2FP.F16.F32.PACK_AB R91, R128, R98 ;  /* 0x00000062805b723e */ /* 0x000fe200000000ff */
[----:B------:R-:W-:Y:S01]  /*2690*/  HFMA2.MMA R6, R86, R6, R50 ;  /* 0x0000000656067235 */ /* 0x000fe20000000032 */
[--C-:B------:R-:W-:Y:S01]  /*26a0*/  FADD.FTZ R139, R139, -R106.reuse ;  /* 0x8000006a8b8b7221 */ /* 0x100fe20000010000 */
[--C-:B------:R-:W-:Y:S01]  /*26b0*/  FADD.FTZ R141, R141, -R106.reuse ;  /* 0x8000006a8d8d7221 */ /* 0x100fe20000010000 */
[--C-:B------:R-:W-:Y:S01]  /*26c0*/  FADD.FTZ R109, R109, -R106.reuse ;  /* 0x8000006a6d6d7221 */ /* 0x100fe20000010000 */
[----:B------:R-:W-:Y:S01]  /*26d0*/  FADD.FTZ R143, R143, -R106 ;  /* 0x8000006a8f8f7221 */ /* 0x000fe20000010000 */
[----:B0-----:R-:W-:Y:S01]  /*26e0*/  @!P1 IMAD.WIDE R100, R0, 0x4, R162 ;  /* 0x0000000400649825 */ /* 0x001fe200078e02a2 */
[----:B------:R-:W-:-:S03]  /*26f0*/  HFMA2.MMA R8, R80, R8, R44 ;  /* 0x0000000850087235 */ /* 0x000fc6000000002c */
[--C-:B------:R-:W-:Y:S01]  /*2700*/  FADD.FTZ R130, R130, -R106.reuse ;  /* 0x8000006a82827221 */ /* 0x100fe20000010000 */
[----:B------:R-:W-:Y:S01]  /*2710*/  HFMA2.MMA R10, R82, R10, R46 ;  /* 0x0000000a520a7235 */ /* 0x000fe2000000002e */
        /* <DEDUP_REMOVED lines=28> */
[----:B------:R-:W-:Y:S01]  /*28e0*/  HFMA2 R5, R85, R5, R49 ;  /* 0x0000000555057231 */ /* 0x000fe20000000031 */
[----:B------:R-:W-:Y:S01]  /*28f0*/  HFMA2.MMA R12, R76, R12, R40 ;  /* 0x0000000c4c0c7235 */ /* 0x000fe20000000028 */
[----:B------:R-:W-:Y:S01]  /*2900*/  HFMA2 R7, R87, R7, R51 ;  /* 0x0000000757077231 */ /* 0x000fe20000000033 */
[----:B------:R-:W-:Y:S01]  /*2910*/  HFMA2.MMA R14, R78, R14, R42 ;  /* 0x0000000e4e0e7235 */ /* 0x000fe2000000002a */
[C---:B------:R-:W-:Y:S01]  /*2920*/  FMUL.FTZ R129, R159.reuse, R129 ;  /* 0x000000819f817220 */ /* 0x040fe20000410000 */
[C---:B------:R-:W-:Y:S01]  /*2930*/  FMUL.FTZ R158, R159.reuse, R158 ;  /* 0x0000009e9f9e7220 */ /* 0x040fe20000410000 */
[----:B------:R-:W-:Y:S01]  /*2940*/  FMUL.FTZ R131, R159, R131 ;  /* 0x000000839f837220 */ /* 0x000fe20000410000 */
[----:B------:R-:W-:-:S04]  /*2950*/  IMAD.WIDE.U32 R94, R160, 0x10, R164 ;  /* 0x00000010a05e7825 */ /* 0x000fc800078e00a4 */
[----:B------:R-:W-:Y:S01]  /*2960*/  HFMA2 R9, R81, R9, R45 ;  /* 0x0000000951097231 */ /* 0x000fe2000000002d */
[----:B------:R-:W-:Y:S01]  /*2970*/  HFMA2.MMA R88, R72, R88, R36 ;  /* 0x0000005848587235 */ /* 0x000fe20000000024 */
[C---:B0-----:R-:W-:Y:S01]  /*2980*/  FMUL.FTZ R106, R159.reuse, R99 ;  /* 0x000000639f6a7220 */ /* 0x041fe20000410000 */
[----:B------:R-:W-:Y:S01]  /*2990*/  HFMA2 R11, R83, R11, R47 ;  /* 0x0000000b530b7231 */ /* 0x000fe2000000002f */
[----:B------:R-:W-:Y:S01]  /*29a0*/  HFMA2.MMA R90, R74, R90, R38 ;  /* 0x0000005a4a5a7235 */ /* 0x000fe20000000026 */
        /* <DEDUP_REMOVED lines=37> */
[----:B------:R-:W-:Y:S01]  /*2c00*/  F2FP.F16.F32.PACK_AB R106, R129, R106 ;  /* 0x0000006a816a723e */ /* 0x000fe200000000ff */
[----:B------:R-:W-:Y:S01]  /*2c10*/  FMUL.FTZ R112, R159, R112 ;  /* 0x000000709f707220 */ /* 0x000fe20000410000 */
[----:B------:R-:W-:Y:S01]  /*2c20*/  F2FP.F16.F32.PACK_AB R131, R131, R158 ;  /* 0x0000009e8383723e */ /* 0x000fe200000000ff */
[C---:B------:R-:W-:Y:S01]  /*2c30*/  FMUL.FTZ R146, R159.reuse, R146 ;  /* 0x000000929f927220 */ /* 0x040fe20000410000 */
[C---:B------:R-:W-:Y:S01]  /*2c40*/  FMUL.FTZ R114, R159.reuse, R114 ;  /* 0x000000729f727220 */ /* 0x040fe20000410000 */
[C---:B------:R-:W-:Y:S01]  /*2c50*/  FMUL.FTZ R148, R159.reuse, R148 ;  /* 0x000000949f947220 */ /* 0x040fe20000410000 */
[----:B------:R0:W-:Y:S01]  /*2c60*/  STG.E.128 desc[UR6][R96.64], R12 ;  /* 0x0000000c60007986 */ /* 0x0001e2000c101d06 */
[----:B------:R-:W-:Y:S01]  /*2c70*/  F2FP.F16.F32.PACK_AB R104, R134, R104 ;  /* 0x000000688668723e */ /* 0x000fe200000000ff */
[C---:B------:R-:W-:Y:S01]  /*2c80*/  FMUL.FTZ R116, R159.reuse, R116 ;  /* 0x000000749f747220 */ /* 0x040fe20000410000 */
[----:B------:R-:W-:Y:S01]  /*2c90*/  F2FP.F16.F32.PACK_AB R135, R138, R135 ;  /* 0x000000878a87723e */ /* 0x000fe200000000ff */
[C---:B------:R-:W-:Y:S01]  /*2ca0*/  FMUL.FTZ R150, R159.reuse, R150 ;  /* 0x000000969f967220 */ /* 0x040fe20000410000 */
[C---:B------:R-:W-:Y:S01]  /*2cb0*/  FMUL.FTZ R118, R159.reuse, R118 ;  /* 0x000000769f767220 */ /* 0x040fe20000410000 */
[----:B------:R-:W-:Y:S01]  /*2cc0*/  FMUL.FTZ R119, R159, R119 ;  /* 0x000000779f777220 */ /* 0x000fe20000410000 */
[----:B------:R1:W-:Y:S01]  /*2cd0*/  STG.E.128 desc[UR6][R156.64], R88 ;  /* 0x000000589c007986 */ /* 0x0003e2000c101d06 */
[----:B------:R-:W-:-:S02]  /*2ce0*/  F2FP.F16.F32.PACK_AB R139, R141, R139 ;  /* 0x0000008b8d8b723e */ /* 0x000fc400000000ff */
[----:B------:R-:W-:Y:S02]  /*2cf0*/  F2FP.F16.F32.PACK_AB R107, R130, R107 ;  /* 0x0000006b826b723e */ /* 0x000fe400000000ff */
[----:B------:R-:W-:Y:S02]  /*2d00*/  F2FP.F16.F32.PACK_AB R105, R132, R105 ;  /* 0x000000698469723e */ /* 0x000fe400000000ff */
[----:B------:R-:W-:Y:S02]  /*2d10*/  F2FP.F16.F32.PACK_AB R133, R136, R133 ;  /* 0x000000858885723e */ /* 0x000fe400000000ff */
[----:B------:R-:W-:Y:S02]  /*2d20*/  F2FP.F16.F32.PACK_AB R137, R140, R137 ;  /* 0x000000898c89723e */ /* 0x000fe400000000ff */
[----:B0-----:R-:W-:Y:S02]  /*2d30*/  F2FP.F16.F32.PACK_AB R14, R143, R109 ;  /* 0x0000006d8f0e723e */ /* 0x001fe400000000ff */
[----:B------:R-:W-:-:S02]  /*2d40*/  F2FP.F16.F32.PACK_AB R115, R149, R115 ;  /* 0x000000739573723e */ /* 0x000fc400000000ff */
[----:B------:R-:W-:Y:S02]  /*2d50*/  F2FP.F16.F32.PACK_AB R117, R151, R117 ;  /* 0x000000759775723e */ /* 0x000fe400000000ff */
[----:B-1----:R-:W-:Y:S02]  /*2d60*/  F2FP.F16.F32.PACK_AB R88, R145, R111 ;  /* 0x0000006f9158723e */ /* 0x002fe400000000ff */
[----:B------:R-:W-:Y:S01]  /*2d70*/  F2FP.F16.F32.PACK_AB R90, R147, R113 ;  /* 0x00000071935a723e */ /* 0x000fe200000000ff */
[----:B------:R-:W-:Y:S01]  /*2d80*/  HFMA2.MMA R4, R68, R106, R32 ;  /* 0x0000006a44047235 */ /* 0x000fe20000000020 */
[----:B------:R-:W-:Y:S01]  /*2d90*/  F2FP.F16.F32.PACK_AB R13, R142, R108 ;  /* 0x0000006c8e0d723e */ /* 0x000fe200000000ff */
[----:B------:R-:W-:Y:S01]  /*2da0*/  HFMA2.MMA R6, R70, R131, R34 ;  /* 0x0000008346067235 */ /* 0x000fe20000000022 */
        /* <DEDUP_REMOVED lines=8> */
[----:B------:R-:W-:Y:S01]  /*2e30*/  F2FP.F16.F32.PACK_AB R118, R119, R118 ;  /* 0x000000767776723e */ /* 0x000fe200000000ff */
[----:B------:R-:W-:Y:S01]  /*2e40*/  HFMA2 R7, R71, R105, R35 ;  /* 0x0000006947077231 */ /* 0x000fe20000000023 */
[----:B------:R-:W-:Y:S01]  /*2e50*/  HFMA2.MMA R12, R60, R139, R24 ;  /* 0x0000008b3c0c7235 */ /* 0x000fe20000000018 */
[----:B------:R-:W-:Y:S01]  /*2e60*/  IMAD.WIDE.U32 R154, R154, 0x10, R164 ;  /* 0x000000109a9a7825 */ /* 0x000fe200078e00a4 */
[----:B------:R-:W-:-:S03]  /*2e70*/  HFMA2.MMA R14, R62, R14, R26 ;  /* 0x0000000e3e0e7235 */ /* 0x000fc6000000001a */
[----:B------:R-:W-:Y:S01]  /*2e80*/  HFMA2 R9, R65, R133, R29 ;  /* 0x0000008541097231 */ /* 0x000fe2000000001d */
[----:B------:R-:W-:Y:S01]  /*2e90*/  HFMA2.MMA R88, R56, R88, R20 ;  /* 0x0000005838587235 */ /* 0x000fe20000000014 */
[----:B------:R-:W-:Y:S01]  /*2ea0*/  HFMA2 R11, R67, R137, R31 ;  /* 0x00000089430b7231 */ /* 0x000fe2000000001f */
[----:B------:R-:W-:Y:S01]  /*2eb0*/  HFMA2.MMA R90, R58, R90, R22 ;  /* 0x0000005a3a5a7235 */ /* 0x000fe20000000016 */
[----:B------:R-:W-:-:S04]  /*2ec0*/  IMAD.WIDE.U32 R100, R153, 0x10, R164 ;  /* 0x0000001099647825 */ /* 0x000fc800078e00a4 */
[----:B------:R-:W-:Y:S01]  /*2ed0*/  HFMA2 R13, R61, R13, R25 ;  /* 0x0000000d3d0d7231 */ /* 0x000fe20000000019 */
[----:B------:R-:W-:Y:S01]  /*2ee0*/  HFMA2.MMA R92, R52, R115, R16 ;  /* 0x00000073345c7235 */ /* 0x000fe20000000010 */
[----:B------:R-:W-:Y:S01]  /*2ef0*/  HFMA2 R15, R63, R15, R27 ;  /* 0x0000000f3f0f7231 */ /* 0x000fe2000000001b */
[----:B------:R-:W-:Y:S01]  /*2f00*/  HFMA2.MMA R94, R54, R117, R18 ;  /* 0x00000075365e7235 */ /* 0x000fe20000000012 */
[----:B------:R-:W-:-:S04]  /*2f10*/  IMAD.WIDE.U32 R152, R152, 0x10, R164 ;  /* 0x0000001098987825 */ /* 0x000fc800078e00a4 */
[----:B------:R-:W-:Y:S02]  /*2f20*/  HFMA2 R89, R57, R89, R21 ;  /* 0x0000005939597231 */ /* 0x000fe40000000015 */
[----:B------:R-:W-:Y:S02]  /*2f30*/  HFMA2 R91, R59, R91, R23 ;  /* 0x0000005b3b5b7231 */ /* 0x000fe40000000017 */
[----:B------:R-:W-:-:S04]  /*2f40*/  IMAD.WIDE.U32 R102, R161, 0x10, R164 ;  /* 0x00000010a1667825 */ /* 0x000fc800078e00a4 */
[----:B------:R-:W-:Y:S01]  /*2f50*/  HFMA2 R93, R53, R116, R17 ;  /* 0x00000074355d7231 */ /* 0x000fe20000000011 */
[----:B------:R0:W-:Y:S01]  /*2f60*/  STG.E.128 desc[UR6][R98.64], R4 ;  /* 0x0000000462007986 */ /* 0x0001e2000c101d06 */
[----:B------:R-:W-:-:S03]  /*2f70*/  HFMA2 R95, R55, R118, R19 ;  /* 0x00000076375f7231 */ /* 0x000fc60000000013 */
        /* <DEDUP_REMOVED lines=11> */
.L_x_688:
[----:B------:R-:W-:Y:S01]  /*3030*/  HFMA2.MMA R159, -RZ, RZ, 0, 5.9604644775390625e-08 ;  /* 0x00000001ff9f7435 */ /* 0x000fe200000001ff */
[----:B------:R-:W-:Y:S02]  /*3040*/  MOV R163, R104 ;  /* 0x0000006800a37202 */ /* 0x000fe40000000f00 */
[----:B------:R-:W-:Y:S02]  /*3050*/  MOV R158, 0x1f ;  /* 0x0000001f009e7802 */ /* 0x000fe40000000f00 */
[----:B------:R-:W-:-:S07]  /*3060*/  MOV R106, 0xffffffff ;  /* 0xffffffff006a7802 */ /* 0x000fce0000000f00 */
[----:B-----5:R-:W-:Y:S05]  /*3070*/  WARPSYNC.COLLECTIVE R106, `(.L_x_692) ;  /* 0x000000006a087348 */ /* 0x020fea0003c00000 */
[----:B------:R0:W1:Y:S02]  /*3080*/  SHFL.BFLY P2, R162, R163, R159, R158 ;  /* 0x0c00009fa3a27389 */ /* 0x000064000004009e */
[----:B01---5:R-:W-:Y:S01]  /*3090*/  ENDCOLLECTIVE ;  /* 0x000000000000791b */ /* 0x023fe20003800000 */
.L_x_692:
[----:B------:R-:W-:Y:S01]  /*30a0*/  HFMA2.MMA R159, -RZ, RZ, 0, 1.1920928955078125e-07 ;  /* 0x00000002ff9f7435 */ /* 0x000fe200000001ff */
[----:B------:R-:W-:-:S05]  /*30b0*/  FADD.FTZ R104, R104, R162 ;  /* 0x000000a268687221 */ /* 0x000fca0000010000 */
[----:B------:R-:W-:-:S07]  /*30c0*/  MOV R163, R104 ;  /* 0x0000006800a37202 */ /* 0x000fce0000000f00 */
[----:B------:R-:W-:Y:S05]  /*30d0*/  WARPSYNC.COLLECTIVE R106, `(.L_x_693) ;  /* 0x000000006a087348 */ /* 0x000fea0003c00000 */
[----:B------:R0:W1:Y:S02]  /*30e0*/  SHFL.BFLY P2, R162, R163, R159, R158 ;  /* 0x0c00009fa3a27389 */ /* 0x000064000004009e */
[----:B01----:R-:W-:Y:S01]  /*30f0*/  ENDCOLLECTIVE ;  /* 0x000000000000791b */ /* 0x003fe20003800000 */
.L_x_693:
[----:B------:R-:W-:Y:S01]  /*3100*/  HFMA2.MMA R159, -RZ, RZ, 0, 2.384185791015625e-07 ;  /* 0x00000004ff9f7435 */ /* 0x000fe200000001ff */
[----:B------:R-:W-:-:S05]  /*3110*/  FADD.FTZ R104, R104, R162 ;  /* 0x000000a268687221 */ /* 0x000fca0000010000 */
[----:B------:R-:W-:-:S07]  /*3120*/  MOV R163, R104 ;  /* 0x0000006800a37202 */ /* 0x000fce0000000f00 */
[----:B------:R-:W-:Y:S05]  /*3130*/  WARPSYNC.COLLECTIVE R106, `(.L_x_694) ;  /* 0x000000006a087348 */ /* 0x000fea0003c00000 */
[----:B------:R0:W1:Y:S02]  /*3140*/  SHFL.BFLY P2, R162, R163, R159, R158 ;  /* 0x0c00009fa3a27389 */ /* 0x000064000004009e */
[----:B01----:R-:W-:Y:S01]  /*3150*/  ENDCOLLECTIVE ;  /* 0x000000000000791b */ /* 0x003fe20003800000 */
.L_x_694:
[----:B------:R-:W-:Y:S01]  /*3160*/  HFMA2.MMA R159, -RZ, RZ, 0, 4.76837158203125e-07 ;  /* 0x00000008ff9f7435 */ /* 0x000fe200000001ff */
[----:B------:R-:W-:-:S05]  /*3170*/  FADD.FTZ R104, R104, R162 ;  /* 0x000000a268687221 */ /* 0x000fca0000010000 */
[----:B------:R-:W-:-:S07]  /*3180*/  MOV R163, R104 ;  /* 0x0000006800a37202 */ /* 0x000fce0000000f00 */
[----:B------:R-:W-:Y:S05]  /*3190*/  WARPSYNC.COLLECTIVE R106, `(.L_x_695) ;  /* 0x000000006a087348 */ /* 0x000fea0003c00000 */
[----:B------:R0:W1:Y:S02]  /*31a0*/  SHFL.BFLY P2, R162, R163, R159, R158 ;  /* 0x0c00009fa3a27389 */ /* 0x000064000004009e */
[----:B01----:R-:W-:Y:S01]  /*31b0*/  ENDCOLLECTIVE ;  /* 0x000000000000791b */ /* 0x003fe20003800000 */
.L_x_695:
[----:B------:R-:W-:Y:S01]  /*31c0*/  HFMA2.MMA R159, -RZ, RZ, 0, 9.5367431640625e-07 ;  /* 0x00000010ff9f7435 */ /* 0x000fe200000001ff */
[----:B------:R-:W-:-:S05]  /*31d0*/  FADD.FTZ R104, R104, R162 ;  /* 0x000000a268687221 */ /* 0x000fca0000010000 */
[----:B------:R-:W-:-:S07]  /*31e0*/  MOV R163, R104 ;  /* 0x0000006800a37202 */ /* 0x000fce0000000f00 */
[----:B------:R-:W-:Y:S05]  /*31f0*/  WARPSYNC.COLLECTIVE R106, `(.L_x_696) ;  /* 0x000000006a087348 */ /* 0x000fea0003c00000 */
[----:B------:R0:W1:Y:S02]  /*3200*/  SHFL.BFLY P2, R162, R163, R159, R158 ;  /* 0x0c00009fa3a27389 */ /* 0x000064000004009e */
[----:B01----:R-:W-:Y:S01]  /*3210*/  ENDCOLLECTIVE ;  /* 0x000000000000791b */ /* 0x003fe20003800000 */
.L_x_696:
        /* <DEDUP_REMOVED lines=153> */
.L_x_697:
[----:B------:R-:W-:Y:S01]  /*3bb0*/  HFMA2.MMA R159, -RZ, RZ, 0, 1.1920928955078125e-07 ;  /* 0x00000002ff9f7435 */ /* 0x000fe200000001ff */
[----:B------:R-:W-:-:S05]  /*3bc0*/  FADD.FTZ R105, R105, R162 ;  /* 0x000000a269697221 */ /* 0x000fca0000010000 */
[----:B------:R-:W-:-:S07]  /*3bd0*/  MOV R163, R105 ;  /* 0x0000006900a37202 */ /* 0x000fce0000000f00 */
[----:B------:R-:W-:Y:S05]  /*3be0*/  WARPSYNC.COLLECTIVE R106, `(.L_x_698) ;  /* 0x000000006a087348 */ /* 0x000fea0003c00000 */
[----:B------:R0:W1:Y:S02]  /*3bf0*/  SHFL.BFLY P2, R162, R163, R159, R158 ;  /* 0x0c00009fa3a27389 */ /* 0x000064000004009e */
[----:B01----:R-:W-:Y:S01]  /*3c00*/  ENDCOLLECTIVE ;  /* 0x000000000000791b */ /* 0x003fe20003800000 */
.L_x_698:
[----:B------:R-:W-:Y:S01]  /*3c10*/  HFMA2.MMA R159, -RZ, RZ, 0, 2.384185791015625e-07 ;  /* 0x00000004ff9f7435 */ /* 0x000fe200000001ff */
[----:B------:R-:W-:-:S05]  /*3c20*/  FADD.FTZ R105, R105, R162 ;  /* 0x000000a269697221 */ /* 0x000fca0000010000 */
[----:B------:R-:W-:-:S07]  /*3c30*/  MOV R163, R105 ;  /* 0x0000006900a37202 */ /* 0x000fce0000000f00 */
[----:B------:R-:W-:Y:S05]  /*3c40*/  WARPSYNC.COLLECTIVE R106, `(.L_x_699) ;  /* 0x000000006a087348 */ /* 0x000fea0003c00000 */
[----:B------:R0:W1:Y:S02]  /*3c50*/  SHFL.BFLY P2, R162, R163, R159, R158 ;  /* 0x0c00009fa3a27389 */ /* 0x000064000004009e */
[----:B01----:R-:W-:Y:S01]  /*3c60*/  ENDCOLLECTIVE ;  /* 0x000000000000791b */ /* 0x003fe20003800000 */
.L_x_699:
[----:B------:R-:W-:Y:S01]  /*3c70*/  HFMA2.MMA R159, -RZ, RZ, 0, 4.76837158203125e-07 ;  /* 0x00000008ff9f7435 */ /* 0x000fe200000001ff */
[----:B------:R-:W-:-:S05]  /*3c80*/  FADD.FTZ R105, R105, R162 ;  /* 0x000000a269697221 */ /* 0x000fca0000010000 */
[----:B------:R-:W-:-:S07]  /*3c90*/  MOV R163, R105 ;  /* 0x0000006900a37202 */ /* 0x000fce0000000f00 */
[----:B------:R-:W-:Y:S05]  /*3ca0*/  WARPSYNC.COLLECTIVE R106, `(.L_x_700) ;  /* 0x000000006a087348 */ /* 0x000fea0003c00000 */
[----:B------:R0:W1:Y:S02]  /*3cb0*/  SHFL.BFLY P2, R162, R163, R159, R158 ;  /* 0x0c00009fa3a27389 */ /* 0x000064000004009e */
[----:B01----:R-:W-:Y:S01]  /*3cc0*/  ENDCOLLECTIVE ;  /* 0x000000000000791b */ /* 0x003fe20003800000 */
.L_x_700:
[----:B------:R-:W-:Y:S01]  /*3cd0*/  HFMA2.MMA R159, -RZ, RZ, 0, 9.5367431640625e-07 ;  /* 0x00000010ff9f7435 */ /* 0x000fe200000001ff */
[----:B------:R-:W-:-:S05]  /*3ce0*/  FADD.FTZ R105, R105, R162 ;  /* 0x000000a269697221 */ /* 0x000fca0000010000 */
[----:B------:R-:W-:-:S07]  /*3cf0*/  MOV R163, R105 ;  /* 0x0000006900a37202 */ /* 0x000fce0000000f00 */
[----:B------:R-:W-:Y:S05]  /*3d00*/  WARPSYNC.COLLECTIVE R106, `(.L_x_701) ;  /* 0x000000006a087348 */ /* 0x000fea0003c00000 */
[----:B------:R0:W1:Y:S02]  /*3d10*/  SHFL.BFLY P2, R162, R163, R159, R158 ;  /* 0x0c00009fa3a27389 */ /* 0x000064000004009e */
[----:B01----:R-:W-:Y:S01]  /*3d20*/  ENDCOLLECTIVE ;  /* 0x000000000000791b */ /* 0x003fe20003800000 */
.L_x_701:
[----:B------:R-:W-:Y:S05]  /*3d30*/  BRA `(.L_x_702) ;  /* 0xffffffd800c47947 */ /* 0x000fea000383ffff */
.L_x_703:
        /* <DEDUP_REMOVED lines=12> */
.L_x_2030:


//--------------------- .text._ZN10layer_norm13ln_fwd_kernelINS_13Kernel_traitsIffffjLj18432ELj4ELj1ELj4ELj16ENS_18Kernel_traits_baseILj18432EffffjLj128EEEEEEEvNS_9FwdParamsE --------------------------
	.section	.text._ZN10layer_norm13ln_fwd_kernelINS_13Kernel_traitsIffffjLj18432ELj4ELj1ELj4ELj16ENS_18Kernel_traits_baseILj18432EffffjLj128EEEEEEEvNS_9FwdParamsE,"ax",@progbits
	.align	128
        .global         _ZN10layer_norm13ln_fwd_kernelINS_13Kernel_traitsIffffjLj18432ELj4ELj1ELj4ELj16ENS_18Kernel_traits_baseILj18432EffffjLj128EEEEEEEvNS_9FwdParamsE
        .type           _ZN10layer_norm13ln_fwd_kernelINS_13Kernel_traitsIffffjLj18432ELj4ELj1ELj4ELj16ENS_18Kernel_traits_baseILj18432EffffjLj128EEEEEEEvNS_9FwdParamsE,@function
        .size           _ZN10layer_norm13ln_fwd_kernelINS_13Kernel_traitsIffffjLj18432ELj4ELj1ELj4ELj16ENS_18Kernel_traits_baseILj18432EffffjLj128EEEEEEEvNS_9FwdParamsE,(.L_x_2031 - _ZN10layer_norm13ln_fwd_kernelINS_13Kernel_traitsIffffjLj18432ELj4ELj1ELj4ELj16ENS_18Kernel_traits_baseILj18432EffffjLj128EEEEEEEvNS_9FwdParamsE)
        .other          _ZN10layer_norm13ln_fwd_kernelINS_13Kernel_traitsIffffjLj18432ELj4ELj1ELj4ELj16ENS_18Kernel_traits_baseILj18432EffffjLj128EEEEEEEvNS_9FwdParamsE,@"STO_CUDA_ENTRY STV_DEFAULT"
_ZN10layer_norm13ln_fwd_kernelINS_13Kernel_traitsIffffjLj18432ELj4ELj1ELj4ELj16ENS_18Kernel_traits_baseILj18432EffffjLj128EEEEEEEvNS_9FwdParamsE:
.text._ZN10layer_norm13ln_fwd_kernelINS_13Kernel_traitsIffffjLj18432ELj4ELj1ELj4ELj16ENS_18Kernel_traits_baseILj18432EffffjLj128EEEEEEEvNS_9FwdParamsE:
[----:B------:R-:W-:Y:S01]  /*0000*/  LDC R1, c[0x0][0x28] ;  /* 0x00000a00ff017b82 */ /* 0x000fe20000000800 */
[----:B------:R-:W0:Y:S07]  /*0010*/  S2R R2, SR_TID.X ;  /* 0x0000000000027919 */ /* 0x000e2e0000002100 */
[----:B------:R-:W1:Y:S01]  /*0020*/  S2UR UR4, SR_CTAID.X ;  /* 0x00000000000479c3 */ /* 0x000e620000002500 */
[----:B------:R-:W-:Y:S01]  /*0030*/  ULDC UR6, c[0x0][0x214] ;  /* 0x0000850000067ab9 */ /* 0x000fe20000000800 */
[----:B-1----:R-:W-:Y:S01]  /*0040*/  USHF.R.U32.HI UR5, URZ, 0x2, UR4 ;  /* 0x000000023f057899 */ /* 0x002fe20008011604 */
[----:B0-----:R-:W-:-:S05]  /*0050*/  SHF.R.U32.HI R101, RZ, 0x7, R2 ;  /* 0x00000007ff657819 */ /* 0x001fca0000011602 */
[----:B------:R-:W-:-:S04]  /*0060*/  IADD3 R109, R101, UR5, RZ ;  /* 0x00000005656d7c10 */ /* 0x000fc8000fffe0ff */
[----:B------:R-:W-:-:S13]  /*0070*/  ISETP.GE.AND P0, PT, R109, UR6, PT ;  /* 0x000000066d007c0c */ /* 0x000fda000bf06270 */
[----:B------:R-:W-:Y:S05]  /*0080*/  @P0 EXIT ;  /* 0x000000000000094d */ /* 0x000fea0003800000 */
[----:B------:R-:W0:Y:S01]  /*0090*/  LDC.64 R78, c[0x0][0x248] ;  /* 0x00009200ff4e7b82 */ /* 0x000e220000000a00 */
[----:B------:R-:W-:Y:S01]  /*00a0*/  ULOP3.LUT UR4, UR4, 0x3, URZ, 0xc0, !UPT ;  /* 0x0000000304047892 */ /* 0x000fe2000f8ec03f */
[----:B------:R-:W-:Y:S01]  /*00b0*/  LOP3.LUT R3, R2, 0x1f, RZ, 0xc0, !PT ;  /* 0x0000001f02037812 */ /* 0x000fe200078ec0ff */
[----:B------:R-:W-:Y:S02]  /*00c0*/  ULDC.64 UR8, c[0x0][0x208] ;  /* 0x0000820000087ab9 */ /* 0x000fe40000000a00 */
[----:B------:R-:W-:-:S03]  /*00d0*/  USHF.L.U32 UR6, UR4, 0x7, URZ ;  /* 0x0000000704067899 */ /* 0x000fc6000800063f */
[----:B------:R-:W1:Y:S03]  /*00e0*/  LDC.64 R76, c[0x0][0x240] ;  /* 0x00009000ff4c7b82 */ /* 0x000e660000000a00 */
[----:B------:R-:W-:-:S04]  /*00f0*/  MOV R0, UR6 ;  /* 0x0000000600007c02 */ /* 0x000fc80008000f00 */
        /* <DEDUP_REMOVED lines=13> */
[----:B------:R-:W0:Y:S03]  /*01d0*/  S2R R0, SR_CTAID.X ;  /* 0x0000000000007919 */ /* 0x000e260000002500 */
        /* <DEDUP_REMOVED lines=8> */
[----:B------:R1:W5:Y:S01]  /*0260*/  LDG.E.128 R40, desc[UR8][R76.64+0x10000] ;  /* 0x010000084c287981 */ /* 0x000362000c1e1d00 */
[----:B------:R-:W-:-:S02]  /*0270*/  SHF.R.U32.HI R107, RZ, 0x5, R2 ;  /* 0x00000005ff6b7819 */ /* 0x000fc40000011602 */
[----:B------:R-:W-:Y:S01]  /*0280*/  SHF.L.U32 R101, R101, 0x2, RZ ;  /* 0x0000000265657819 */ /* 0x000fe200000006ff */
[----:B-1----:R-:W-:Y:S01]  /*0290*/  HFMA2.MMA R76, -RZ, RZ, 0, 5.9604644775390625e-08 ;  /* 0x00000001ff4c7435 */ /* 0x002fe200000001ff */
[C---:B0-----:R-:W-:Y:S02]  /*02a0*/  LOP3.LUT R105, R107.reuse, 0x3, R0, 0xc8, !PT ;  /* 0x000000036b697812 */ /* 0x041fe400078ec800 */
[----:B------:R-:W-:Y:S02]  /*02b0*/  MOV R102, RZ ;  /* 0x000000ff00667202 */ /* 0x000fe40000000f00 */
[----:B------:R-:W-:Y:S02]  /*02c0*/  LOP3.LUT R107, R107, 0x3, RZ, 0xc0, !PT ;  /* 0x000000036b6b7812 */ /* 0x000fe400078ec0ff */
[----:B------:R-:W-:Y:S02]  /*02d0*/  SHF.L.U32 R103, R109, 0x2, RZ ;  /* 0x000000026d677819 */ /* 0x000fe400000006ff */
[----:B------:R-:W-:-:S02]  /*02e0*/  IADD3 R104, R101, 0x4, RZ ;  /* 0x0000000465687810 */ /* 0x000fc40007ffe0ff */
[----:B------:R-:W-:-:S07]  /*02f0*/  PRMT R0, R76, 0x7610, R0 ;  /* 0x000076104c007816 */ /* 0x000fce0000000000 */
.L_x_707:
[----:B0-----:R-:W0:Y:S01]  /*0300*/  LDC.64 R88, c[0x0][0x220] ;  /* 0x00008800ff587b82 */ /* 0x001e220000000a00 */
[----:B------:R-:W-:-:S05]  /*0310*/  IMAD R91, R109, 0x1200, R100 ;  /* 0x000012006d5b7824 */ /* 0x000fca00078e0264 */
[C---:B------:R-:W-:Y:S01]  /*0320*/  IADD3 R117, R91.reuse, 0x200, RZ ;  /* 0x000002005b757810 */ /* 0x040fe20007ffe0ff */
[----:B0-----:R-:W-:-:S06]  /*0330*/  IMAD.WIDE.U32 R120, R91, 0x10, R88 ;  /* 0x000000105b787825 */ /* 0x001fcc00078e0058 */
        /* <DEDUP_REMOVED lines=60> */
[----:B------:R-:W-:-:S03]  /*0700*/  SEL R106, R104, R101, !P0 ;  /* 0x00000065686a7207 */ /* 0x000fc60004000000 */
        /* <DEDUP_REMOVED lines=95> */
.L_x_718:
[----:B------:R-:W-:Y:S01]  /*0d00*/  ISETP.NE.AND P1, PT, R3, RZ, PT ;  /* 0x000000ff0300720c */ /* 0x000fe20003f25270 */
[----:B-1----:R-:W-:Y:S01]  /*0d10*/  FADD.FTZ R111, R124, R127 ;  /* 0x0000007f7c6f7221 */ /* 0x002fe20000010000 */
[----:B------:R-:W-:Y:S11]  /*0d20*/  WARPSYNC.ALL ;  /* 0x0000000000007948 */ /* 0x000ff60003800000 */
[----:B------:R-:W1:Y:S01]  /*0d30*/  @!P1 S2R R125, SR_CgaCtaId ;  /* 0x00000000007d9919 */ /* 0x000e620000008800 */
[----:B------:R-:W-:-:S02]  /*0d40*/  @!P1 MOV R108, 0x400 ;  /* 0x00000400006c9802 */ /* 0x000fc40000000f00 */
[----:B------:R-:W-:Y:S02]  /*0d50*/  @!P1 IADD3 R0, R107, R106, RZ ;  /* 0x0000006a6b009210 */ /* 0x000fe40007ffe0ff */
[----:B-1----:R-:W-:-:S04]  /*0d60*/  @!P1 LEA R125, R125, R108, 0x18 ;  /* 0x0000006c7d7d9211 */ /* 0x002fc800078ec0ff */
        /* <DEDUP_REMOVED lines=36> */
[----:B------:R-:W-:-:S02]  /*0fb0*/  FMUL.FTZ R127, R131, R0 ;  /* 0x00000000837f7220 */ /* 0x000fc40000410000 */
[----:B------:R-:W0:Y:S01]  /*0fc0*/  S2R R0, SR_TID.X ;  /* 0x0000000000007919 */ /* 0x000e220000002100 */
[----:B------:R-:W-:Y:S01]  /*0fd0*/  FMUL.FTZ R111, R110, R110 ;  /* 0x0000006e6e6f7220 */ /* 0x000fe20000410000 */
[C---:B------:R-:W-:Y:S01]  /*0fe0*/  FFMA.FTZ R133, R124.reuse, R129, R127 ;  /* 0x000000817c857223 */ /* 0x040fe2000001007f */
[----:B--2---:R-:W-:Y:S02]  /*0ff0*/  FADD.FTZ R127, R125, R106 ;  /* 0x0000006a7d7f7221 */ /* 0x004fe40000010000 */
[----:B------:R-:W-:Y:S01]  /*1000*/  FMUL.FTZ R124, R124, R111 ;  /* 0x0000006f7c7c7220 */ /* 0x000fe20000410000 */
[----:B------:R-:W-:Y:S01]  /*1010*/  LOP3.LUT R125, R102, 0x1, RZ, 0xc0, !PT ;  /* 0x00000001667d7812 */ /* 0x000fe200078ec0ff */
[----:B------:R-:W2:Y:S01]  /*1020*/  @!P2 LDC.64 R110, c[0x0][0x250] ;  /* 0x00009400ff6eab82 */ /* 0x000ea20000000a00 */
[----:B-1----:R-:W-:Y:S01]  /*1030*/  FMUL.FTZ R133, R108, R133 ;  /* 0x000000856c857220 */ /* 0x002fe20000410000 */
[----:B------:R-:W-:Y:S01]  /*1040*/  FMUL.FTZ R124, R131, R124 ;  /* 0x0000007c837c7220 */ /* 0x000fe20000410000 */
[----:B------:R-:W-:-:S03]  /*1050*/  IADD3 R106, -R125, RZ, RZ ;  /* 0x000000ff7d6a7210 */ /* 0x000fc60007ffe1ff */
[----:B------:R-:W-:Y:S01]  /*1060*/  FFMA.FTZ R124, R108, R124, R127 ;  /* 0x0000007c6c7c7223 */ /* 0x000fe2000001007f */
[----:B------:R-:W-:Y:S01]  /*1070*/  SHFL.IDX PT, R126, R133, RZ, 0x1f ;  /* 0x00001fff857e7589 */ /* 0x000fe200000e0000 */
[----:B------:R-:W-:-:S03]  /*1080*/  LOP3.LUT R106, R106, UR6, RZ, 0xc0, !PT ;  /* 0x000000066a6a7c12 */ /* 0x000fc6000f8ec0ff */
[----:B------:R-:W1:Y:S01]  /*1090*/  SHFL.IDX PT, R127, R124, RZ, 0x1f ;  /* 0x00001fff7c7f7589 */ /* 0x000e6200000e0000 */
[----:B------:R-:W-:-:S04]  /*10a0*/  IADD3 R128, P3, R103, R106, RZ ;  /* 0x0000006a67807210 */ /* 0x000fc80007f7e0ff */
[----:B------:R-:W-:Y:S02]  /*10b0*/  @!P2 IADD3 R106, P4, R128, UR4, RZ ;  /* 0x00000004806aac10 */ /* 0x000fe4000ff9e0ff */
[----:B------:R-:W-:-:S04]  /*10c0*/  IADD3.X R129, RZ, RZ, RZ, P3, !PT ;  /* 0x000000ffff817210 */ /* 0x000fc80001ffe4ff */
[----:B------:R-:W-:Y:S02]  /*10d0*/  @!P2 IADD3.X R108, RZ, R129, RZ, P4, !PT ;  /* 0x00000081ff6ca210 */ /* 0x000fe400027fe4ff */
[----:B--2---:R-:W-:-:S04]  /*10e0*/  @!P2 LEA R110, P3, R106, R110, 0x3 ;  /* 0x0000006e6a6ea211 */ /* 0x004fc800078618ff */
[----:B------:R-:W-:-:S05]  /*10f0*/  @!P2 LEA.HI.X R111, R106, R111, R108, 0x3, P3 ;  /* 0x0000006f6a6fa211 */ /* 0x000fca00018f1c6c */
[----:B-1----:R1:W-:Y:S01]  /*1100*/  @!P2 STG.E.64 desc[UR8][R110.64], R126 ;  /* 0x0000007e6e00a986 */ /* 0x0023e2000c101b08 */
[----:B0-----:R-:W-:-:S13]  /*1110*/  ISETP.NE.AND P2, PT, R0, RZ, PT ;  /* 0x000000ff0000720c */ /* 0x001fda0003f45270 */
[----:B-1----:R-:W-:Y:S05]  /*1120*/  @P2 BRA `(.L_x_705) ;  /* 0x0000000000542947 */ /* 0x002fea0003800000 */
[----:B------:R-:W-:Y:S01]  /*1130*/  ISETP.NE.AND P2, PT, R125, RZ, PT ;  /* 0x000000ff7d00720c */ /* 0x000fe20003f45270 */
[----:B------:R-:W-:Y:S01]  /*1140*/  ULDC.64 UR10, c[0x0][0x258] ;  /* 0x00009600000a7ab9 */ /* 0x000fe20000000a00 */
[----:B------:R-:W-:Y:S02]  /*1150*/  MOV R125, 0x1 ;  /* 0x00000001007d7802 */ /* 0x000fe40000000f00 */
[----:B------:R-:W-:Y:S02]  /*1160*/  SEL R106, RZ, UR7, !P2 ;  /* 0x00000007ff6a7c07 */ /* 0x000fe4000d000000 */
[----:B------:R-:W-:Y:S02]  /*1170*/  LOP3.LUT P2, RZ, R102, 0x2, RZ, 0xc0, !PT ;  /* 0x0000000266ff7812 */ /* 0x000fe4000784c0ff */
[----:B------:R-:W-:Y:S02]  /*1180*/  IADD3 R108, P3, R106, UR5, RZ ;  /* 0x000000056a6c7c10 */ /* 0x000fe4000ff7e0ff */
[----:B------:R-:W-:-:S02]  /*1190*/  SEL R125, R125, 0xffffffff, !P2 ;  /* 0xffffffff7d7d7807 */ /* 0x000fc40005000000 */
[----:B------:R-:W-:Y:S02]  /*11a0*/  LEA.HI.X.SX32 R111, R106, RZ, 0x1, P3 ;  /* 0x000000ff6a6f7211 */ /* 0x000fe400018f0eff */
[----:B------:R-:W-:-:S04]  /*11b0*/  LEA R110, P3, R108, UR10, 0x2 ;  /* 0x0000000a6c6e7c11 */ /* 0x000fc8000f8610ff */
[----:B------:R-:W-:Y:S01]  /*11c0*/  LEA.HI.X R111, R108, UR11, R111, 0x2, P3 ;  /* 0x0000000b6c6f7c11 */ /* 0x000fe200098f146f */
[----:B------:R-:W-:Y:S06]  /*11d0*/  MEMBAR.ALL.GPU ;  /* 0x0000000000007992 */ /* 0x000fec000000a000 */
[----:B------:R-:W-:-:S00]  /*11e0*/  ERRBAR ;  /* 0x00000000000079ab */ /* 0x000fc00000000000 */
[----:B------:R-:W-:Y:S06]  /*11f0*/  CGAERRBAR ;  /* 0x00000000000075ab */ /* 0x000fec0000000000 */
[----:B------:R0:W-:Y:S01]  /*1200*/  REDG.E.ADD.S32.STRONG.GPU desc[UR8][R110.64], R125 ;  /* 0x0000007d6e00798e */ /* 0x0001e2000c10e388 */
[----:B------:R-:W-:-:S04]  /*1210*/  SHF.L.U32 R106, R102, 0x1, RZ ;  /* 0x00000001666a7819 */ /* 0x000fc800000006ff */
[----:B------:R-:W-:-:S07]  /*1220*/  LOP3.LUT R127, R106, 0x4, RZ, 0xc, !PT ;  /* 0x000000046a7f7812 */ /* 0x000fce00078e0cff */
.L_x_706:
[----:B------:R-:W2:Y:S04]  /*1230*/  LDG.E.STRONG.GPU R106, desc[UR8][R110.64] ;  /* 0x000000086e6a7981 */ /* 0x000ea8000c1ef900 */
[----:B--2---:R-:W-:Y:S01]  /*1240*/  CCTL.IVALL ;  /* 0x00000000ff00798f */ /* 0x004fe20002000000 */
[----:B------:R-:W-:Y:S05]  /*1250*/  YIELD ;  /* 0x0000000000007946 */ /* 0x000fea0003800000 */
[----:B------:R-:W-:-:S13]  /*1260*/  ISETP.NE.AND P2, PT, R106, R127, PT ;  /* 0x0000007f6a00720c */ /* 0x000fda0003f45270 */
[----:B------:R-:W-:Y:S05]  /*1270*/  @P2 BRA `(.L_x_706) ;  /* 0xfffffffc00ec2947 */ /* 0x000fea000383ffff */
.L_x_705:
[----:B0-----:R-:W0:Y:S01]  /*1280*/  @!P1 LDC.64 R124, c[0x0][0x250] ;  /* 0x00009400ff7c9b82 */ /* 0x001e220000000a00 */
[----:B------:R-:W-:Y:S07]  /*1290*/  WARPSYNC.ALL ;  /* 0x0000000000007948 */ /* 0x000fee0003800000 */
[----:B------:R-:W-:Y:S01]  /*12a0*/  BAR.SYNC.DEFER_BLOCKING 0x0 ;  /* 0x0000000000007b1d */ /* 0x000fe20000010000 */
[----:B------:R-:W-:Y:S02]  /*12b0*/  @!P1 IADD3 R106, P2, R3, R128, RZ ;  /* 0x00000080036a9210 */ /* 0x000fe40007f5e0ff */
[----:B------:R-:W-:-:S02]  /*12c0*/  CS2R R110, SRZ ;  /* 0x00000000006e7805 */ /* 0x000fc4000001ff00 */
[----:B------:R-:W-:Y:S01]  /*12d0*/  @!P1 IADD3.X R108, RZ, R129, RZ, P2, !PT ;  /* 0x00000081ff6c9210 */ /* 0x000fe200017fe4ff */
[----:B------:R-:W-:Y:S01]  /*12e0*/  ULDC.64 UR10, c[0x0][0x228] ;  /* 0x00008a00000a7ab9 */ /* 0x000fe20000000a00 */
[----:B0-----:R-:W-:-:S04]  /*12f0*/  @!P1 LEA R124, P2, R106, R124, 0x3 ;  /* 0x0000007c6a7c9211 */ /* 0x001fc800078418ff */
        /* <DEDUP_REMOVED lines=10> */
[----:B------:R-:W-:Y:S04]  /*13a0*/  SHFL.DOWN PT, R133, R126, 0x1, 0x1f ;  /* 0x08201f007e857f89 */ /* 0x000fe800000e0000 */
[----:B--2---:R-:W1:Y:S02]  /*13b0*/  SHFL.DOWN PT, R129, R110, 0x2, 0x1f ;  /* 0x08401f006e817f89 */ /* 0x004e6400000e0000 */
[----:B-1----:R-:W-:Y:S01]  /*13c0*/  FMUL.FTZ R108, R106, R129 ;  /* 0x000000816a6c7220 */ /* 0x002fe20000410000 */
[----:B------:R-:W-:-:S03]  /*13d0*/  FADD.FTZ R129, -R129, R110 ;  /* 0x0000006e81817221 */ /* 0x000fc60000010100 */
[----:B------:R-:W-:Y:S01]  /*13e0*/  FFMA.FTZ R131, R127, R110, R108 ;  /* 0x0000006e7f837223 */ /* 0x000fe2000001006c */
[----:B------:R-:W-:Y:S01]  /*13f0*/  FMUL.FTZ R124, R129, R129 ;  /* 0x00000081817c7220 */ /* 0x000fe20000410000 */
[----:B------:R-:W1:Y:S01]  /*1400*/  SHFL.DOWN PT, R108, R111, 0x2, 0x1f ;  /* 0x08401f006f6c7f89 */ /* 0x000e6200000e0000 */
[----:B------:R-:W-:Y:S01]  /*1410*/  FADD.FTZ R110, R126, R133 ;  /* 0x000000857e6e7221 */ /* 0x000fe20000010000 */
[----:B0-----:R-:W-:Y:S01]  /*1420*/  FMUL.FTZ R131, R128, R131 ;  /* 0x0000008380837220 */ /* 0x001fe20000410000 */
[----:B------:R-:W-:Y:S02]  /*1430*/  FMUL.FTZ R127, R124, R127 ;  /* 0x0000007f7c7f7220 */ /* 0x000fe40000410000 */
[----:B------:R-:W0:Y:S02]  /*1440*/  S2R R124, SR_CTAID.X ;  /* 0x00000000007c7919 */ /* 0x000e240000002500 */
[----:B------:R-:W-:Y:S01]  /*1450*/  FMUL.FTZ R127, R106, R127 ;  /* 0x0000007f6a7f7220 */ /* 0x000fe20000410000 */
[----:B------:R-:W2:Y:S01]  /*1460*/  MUFU.RCP R110, R110 ;  /* 0x0000006e006e7308 */ /* 0x000ea20000001000 */
[----:B------:R-:W3:Y:S01]  /*1470*/  SHFL.DOWN PT, R130, R131, 0x1, 0x1f ;  /* 0x08201f0083827f89 */ /* 0x000ee200000e0000 */
[----:B-1----:R-:W-:-:S04]  /*1480*/  FADD.FTZ R125, R108, R111 ;  /* 0x0000006f6c7d7221 */ /* 0x002fc80000010000 */
[----:B------:R-:W-:-:S05]  /*1490*/  FFMA.FTZ R125, R128, R127, R125 ;  /* 0x0000007f807d7223 */ /* 0x000fca000001007d */
[----:B------:R-:W1:Y:S01]  /*14a0*/  SHFL.DOWN PT, R106, R125, 0x1, 0x1f ;  /* 0x08201f007d6a7f89 */ /* 0x000e6200000e0000 */
[----:B---3--:R-:W-:Y:S01]  /*14b0*/  FMUL.FTZ R111, R133, R130 ;  /* 0x00000082856f7220 */ /* 0x008fe20000410000 */
[----:B------:R-:W-:Y:S01]  /*14c0*/  FADD.FTZ R130, R131, -R130 ;  /* 0x8000008283827221 */ /* 0x000fe20000010000 */
[----:B0-----:R-:W-:Y:S02]  /*14d0*/  SHF.L.U32 R124, R124, 0x7, RZ ;  /* 0x000000077c7c7819 */ /* 0x001fe400000006ff */
[----:B------:R-:W-:-:S04]  /*14e0*/  FFMA.FTZ R111, R126, R131, R111 ;  /* 0x000000837e6f7223 */ /* 0x000fc8000001006f */
[----:B--2---:R-:W-:Y:S01]  /*14f0*/  FMUL.FTZ R108, R110, R111 ;  /* 0x0000006f6e6c7220 */ /* 0x004fe20000410000 */
[----:B------:R-:W-:-:S04]  /*1500*/  FMUL.FTZ R111, R130, R130 ;  /* 0x00000082826f7220 */ /* 0x000fc80000410000 */
[----:B------:R-:W-:Y:S01]  /*1510*/  FMUL.FTZ R126, R126, R111 ;  /* 0x0000006f7e7e7220 */ /* 0x000fe20000410000 */
[----:B------:R-:W0:Y:S03]  /*1520*/  SHFL.IDX PT, R108, R108, RZ, 0x1f ;  /* 0x00001fff6c6c7589 */ /* 0x000e2600000e0000 */
[----:B------:R-:W-:Y:S01]  /*1530*/  FMUL.FTZ R126, R133, R126 ;  /* 0x0000007e857e7220 */ /* 0x000fe20000410000 */
[----:B-1----:R-:W-:Y:S01]  /*1540*/  FADD.FTZ R111, R125, R106 ;  /* 0x0000006a7d6f7221 */ /* 0x002fe20000010000 */
[----:B------:R-:W-:Y:S01]  /*1550*/  LOP3.LUT R125, R124, 0x180, R3, 0xe2, !PT ;  /* 0x000001807c7d7812 */ /* 0x000fe200078ee203 */
[----:B------:R-:W1:Y:S02]  /*1560*/  LDC R106, c[0x0][0x260] ;  /* 0x00009800ff6a7b82 */ /* 0x000e640000000800 */
[----:B------:R-:W-:Y:S01]  /*1570*/  FFMA.FTZ R111, R110, R126, R111 ;  /* 0x0000007e6e6f7223 */ /* 0x000fe2000001006f */
[----:B------:R-:W-:-:S05]  /*1580*/  LOP3.LUT R132, R125, 0x60, R0, 0xf8, !PT ;  /* 0x000000607d847812 */ /* 0x000fca00078ef800 */
[----:B------:R-:W1:Y:S01]  /*1590*/  SHFL.IDX PT, R111, R111, RZ, 0x1f ;  /* 0x00001fff6f6f7589 */ /* 0x000e6200000e0000 */
[----:B------:R-:W-:Y:S01]  /*15a0*/  IMAD R132, R109, 0x1200, R132 ;  /* 0x000012006d847824 */ /* 0x000fe200078e0284 */
[----:B0-----:R-:W-:-:S13]  /*15b0*/  R2UR UR6, R108 ;  /* 0x000000006c0672ca */ /* 0x001fda00000e0000 */
[----:B------:R-:W-:Y:S01]  /*15c0*/  FADD.FTZ R133, R114, -UR6 ;  /* 0x8000000672857e21 */ /* 0x000fe20008010000 */
[----:B------:R-:W-:Y:S01]  /*15d0*/  FADD.FTZ R135, R123, -UR6 ;  /* 0x800000067b877e21 */ /* 0x000fe20008010000 */
[----:B------:R-:W-:Y:S01]  /*15e0*/  FADD.FTZ R134, R115, -UR6 ;  /* 0x8000000673867e21 */ /* 0x000fe20008010000 */
[----:B------:R-:W-:Y:S01]  /*15f0*/  FADD.FTZ R115, R92, -UR6 ;  /* 0x800000065c737e21 */ /* 0x000fe20008010000 */
[----:B------:R-:W-:Y:S01]  /*1600*/  FADD.FTZ R123, R93, -UR6 ;  /* 0x800000065d7b7e21 */ /* 0x000fe20008010000 */
[----:B------:R-:W-:Y:S01]  /*1610*/  FADD.FTZ R127, R121, -UR6 ;  /* 0x80000006797f7e21 */ /* 0x000fe20008010000 */
[----:B-1----:R-:W-:Y:S01]  /*1620*/  FFMA.FTZ R114, R111, 5.4253472626442089677e-05, R106 ;  /* 0x38638e396f727823 */ /* 0x002fe2000001006a */
[----:B------:R-:W0:Y:S01]  /*1630*/  @!P1 LDC.64 R92, c[0x0][0x238] ;  /* 0x00008e00ff5c9b82 */ /* 0x000e220000000a00 */
[----:B------:R-:W-:Y:S01]  /*1640*/  FADD.FTZ R131, R113, -UR6 ;  /* 0x8000000671837e21 */ /* 0x000fe20008010000 */
[----:B------:R-:W-:Y:S01]  /*1650*/  FADD.FTZ R0, R76, -UR6 ;  /* 0x800000064c007e21 */ /* 0x000fe20008010000 */
[----:B------:R1:W2:Y:S01]  /*1660*/  MUFU.RSQ R136, R114 ;  /* 0x0000007200887308 */ /* 0x0002a20000001400 */
[----:B------:R-:W-:Y:S01]  /*1670*/  FADD.FTZ R113, R79, -UR6 ;  /* 0x800000064f717e21 */ /* 0x000fe20008010000 */
[----:B------:R-:W-:Y:S01]  /*1680*/  MOV R79, UR6 ;  /* 0x00000006004f7c02 */ /* 0x000fe20008000f00 */
[----:B------:R-:W-:Y:S01]  /*1690*/  FADD.FTZ R128, R122, -UR6 ;  /* 0x800000067a807e21 */ /* 0x000fe20008010000 */
[----:B------:R-:W-:Y:S01]  /*16a0*/  FADD.FTZ R108, R98, -UR6 ;  /* 0x80000006626c7e21 */ /* 0x000fe20008010000 */
[----:B------:R-:W3:Y:S01]  /*16b0*/  @!P1 LDC.64 R110, c[0x0][0x230] ;  /* 0x00008c00ff6e9b82 */ /* 0x000ee20000000a00 */
[----:B------:R-:W-:Y:S01]  /*16c0*/  FADD.FTZ R124, R94, -UR6 ;  /* 0x800000065e7c7e21 */ /* 0x000fe20008010000 */
[----:B------:R-:W-:Y:S01]  /*16d0*/  FADD.FTZ R129, R112, -UR6 ;  /* 0x8000000670817e21 */ /* 0x000fe20008010000 */
[----:B------:R-:W-:Y:S01]  /*16e0*/  FADD.FTZ R130, R95, -UR6 ;  /* 0x800000065f827e21 */ /* 0x000fe20008010000 */
[----:B------:R-:W-:Y:S01]  /*16f0*/  FADD.FTZ R94, R80, -UR6 ;  /* 0x80000006505e7e21 */ /* 0x000fe20008010000 */
[----:B------:R-:W-:Y:S01]  /*1700*/  FADD.FTZ R98, R82, -UR6 ;  /* 0x8000000652627e21 */ /* 0x000fe20008010000 */
[----:B------:R-:W-:Y:S01]  /*1710*/  FADD.FTZ R120, R120, -UR6 ;  /* 0x8000000678787e21 */ /* 0x000fe20008010000 */
[----:B------:R-:W-:Y:S01]  /*1720*/  FADD.FTZ R112, R99, -UR6 ;  /* 0x8000000663707e21 */ /* 0x000fe20008010000 */
[----:B------:R-:W-:Y:S01]  /*1730*/  FADD.FTZ R95, R78, -UR6 ;  /* 0x800000064e5f7e21 */ /* 0x000fe20008010000 */
[----:B-1----:R-:W-:Y:S01]  /*1740*/  FADD.FTZ R114, R83, -UR6 ;  /* 0x8000000653727e21 */ /* 0x002fe20008010000 */
[----:B------:R-:W-:Y:S01]  /*1750*/  LEA R80, P2, R132, UR10, 0x4 ;  /* 0x0000000a84507c11 */ /* 0x000fe2000f8420ff */
[----:B------:R-:W-:Y:S01]  /*1760*/  FADD.FTZ R99, R77, -UR6 ;  /* 0x800000064d637e21 */ /* 0x000fe20008010000 */
[----:B--2---:R-:W-:Y:S01]  /*1770*/  R2UR UR12, R136 ;  /* 0x00000000880c72ca */ /* 0x004fe200000e0000 */
[----:B------:R-:W-:Y:S01]  /*1780*/  FADD.FTZ R106, R97, -UR6 ;  /* 0x80000006616a7e21 */ /* 0x000fe20008010000 */
[C---:B------:R-:W-:Y:S01]  /*1790*/  IADD3 R82, R132.reuse, 0x400, RZ ;  /* 0x0000040084527810 */ /* 0x040fe20007ffe0ff */
[----:B------:R-:W-:Y:S01]  /*17a0*/  FADD.FTZ R126, R119, -UR6 ;  /* 0x80000006777e7e21 */ /* 0x000fe20008010000 */
[----:B0-----:R-:W-:Y:S01]  /*17b0*/  @!P1 IMAD.WIDE R92, R109, 0x4, R92 ;  /* 0x000000046d5c9825 */ /* 0x001fe200078e025c */
[----:B------:R-:W-:-:S03]  /*17c0*/  IADD3 R83, R132, 0x200, RZ ;  /* 0x0000020084537810 */ /* 0x000fc60007ffe0ff */
[----:B------:R-:W-:Y:S01]  /*17d0*/  FADD.FTZ R97, R81, -UR6 ;  /* 0x8000000651617e21 */ /* 0x000fe20008010000 */
[----:B------:R-:W-:Y:S01]  /*17e0*/  FADD.FTZ R121, R85, -UR6 ;  /* 0x8000000655797e21 */ /* 0x000fe20008010000 */
[----:B------:R-:W-:Y:S01]  /*17f0*/  FADD.FTZ R122, R86, -UR6 ;  /* 0x80000006567a7e21 */ /* 0x000fe20008010000 */
[----:B------:R-:W-:Y:S01]  /*1800*/  FADD.FTZ R119, R84, -UR6 ;  /* 0x8000000654777e21 */ /* 0x000fe20008010000 */
[----:B------:R-:W-:Y:S01]  /*1810*/  LEA.HI.X R81, R132, UR11, RZ, 0x4, P2 ;  /* 0x0000000b84517c11 */ /* 0x000fe200090f24ff */
[----:B------:R-:W-:Y:S01]  /*1820*/  FADD.FTZ R117, R117, -UR6 ;  /* 0x8000000675757e21 */ /* 0x000fe20008010000 */
[----:B---3--:R-:W-:-:S04]  /*1830*/  @!P1 IMAD.WIDE R110, R109, 0x4, R110 ;  /* 0x000000046d6e9825 */ /* 0x008fc800078e026e */
[----:B------:R-:W-:Y:S01]  /*1840*/  FMUL.FTZ R76, R127, UR12 ;  /* 0x0000000c7f4c7c20 */ /* 0x000fe20008410000 */
[----:B------:R-:W-:Y:S01]  /*1850*/  MOV R127, UR12 ;  /* 0x0000000c007f7c02 */ /* 0x000fe20008000f00 */
[----:B------:R-:W-:Y:S01]  /*1860*/  FMUL.FTZ R78, R135, UR12 ;  /* 0x0000000c874e7c20 */ /* 0x000fe20008410000 */
[----:B------:R-:W-:Y:S01]  /*1870*/  FMUL.FTZ R77, R128, UR12 ;  /* 0x0000000c804d7c20 */ /* 0x000fe20008410000 */
[----:B------:R0:W-:Y:S01]  /*1880*/  @!P1 STG.E desc[UR8][R110.64], R79 ;  /* 0x0000004f6e009986 */ /* 0x0001e2000c101908 */
[----:B------:R-:W-:Y:S01]  /*1890*/  FMUL.FTZ R85, R120, UR12 ;  /* 0x0000000c78557c20 */ /* 0x000fe20008410000 */
[----:B------:R-:W-:Y:S01]  /*18a0*/  LEA R84, P2, R83, UR10, 0x4 ;  /* 0x0000000a53547c11 */ /* 0x000fe2000f8420ff */
[----:B------:R-:W-:Y:S01]  /*18b0*/  FADD.FTZ R116, R116, -UR6 ;  /* 0x8000000674747e21 */ /* 0x000fe20008010000 */
[----:B------:R1:W-:Y:S01]  /*18c0*/  @!P1 STG.E desc[UR8][R92.64], R127 ;  /* 0x0000007f5c009986 */ /* 0x0003e2000c101908 */
[----:B------:R-:W-:Y:S01]  /*18d0*/  LEA R86, P1, R82, UR10, 0x4 ;  /* 0x0000000a52567c11 */ /* 0x000fe2000f8220ff */
[----:B------:R-:W-:Y:S01]  /*18e0*/  FADD.FTZ R118, R118, -UR6 ;  /* 0x8000000676767e21 */ /* 0x000fe20008010000 */
[----:B------:R-:W-:Y:S01]  /*18f0*/  FADD.FTZ R125, R87, -UR6 ;  /* 0x80000006577d7e21 */ /* 0x000fe20008010000 */
[----:B------:R-:W-:Y:S01]  /*1900*/  FMUL.FTZ R126, R126, UR12 ;  /* 0x0000000c7e7e7c20 */ /* 0x000fe20008410000 */
[----:B------:R-:W-:Y:S01]  /*1910*/  LEA.HI.X R87, R82, UR11, RZ, 0x4, P1 ;  /* 0x0000000b52577c11 */ /* 0x000fe200088f24ff */
[----:B------:R-:W-:Y:S01]  /*1920*/  FMUL.FTZ R82, R117, UR12 ;  /* 0x0000000c75527c20 */ /* 0x000fe20008410000 */
[----:B------:R-:W-:Y:S01]  /*1930*/  FMUL.FTZ R117, R118, UR12 ;  /* 0x0000000c76757c20 */ /* 0x000fe20008410000 */
[----:B0----5:R-:W-:Y:S01]  /*1940*/  FFMA.FTZ R79, R75, R78, R39 ;  /* 0x0000004e4b4f7223 */ /* 0x021fe20000010027 */
[----:B------:R-:W-:Y:S01]  /*1950*/  FFMA.FTZ R78, R74, R77, R38 ;  /* 0x0000004d4a4e7223 */ /* 0x000fe20000010026 */
[----:B------:R-:W-:Y:S01]  /*1960*/  FFMA.FTZ R77, R73, R76, R37 ;  /* 0x0000004c494d7223 */ /* 0x000fe20000010025 */
[----:B------:R-:W-:Y:S01]  /*1970*/  FFMA.FTZ R76, R72, R85, R36 ;  /* 0x00000055484c7223 */ /* 0x000fe20000010024 */
[----:B------:R-:W-:Y:S01]  /*1980*/  LEA.HI.X R85, R83, UR11, RZ, 0x4, P2 ;  /* 0x0000000b53557c11 */ /* 0x000fe200090f24ff */
[----:B------:R-:W-:Y:S01]  /*1990*/  FMUL.FTZ R83, R116, UR12 ;  /* 0x0000000c74537c20 */ /* 0x000fe20008410000 */
[----:B------:R-:W-:Y:S01]  /*19a0*/  FADD.FTZ R96, R96, -UR6 ;  /* 0x8000000660607e21 */ /* 0x000fe20008010000 */
[----:B------:R-:W-:Y:S01]  /*19b0*/  IADD3 R111, R132, 0x600, RZ ;  /* 0x00000600846f7810 */ /* 0x000fe20007ffe0ff */
[----:B------:R0:W-:Y:S01]  /*19c0*/  STG.E.128 desc[UR8][R80.64], R76 ;  /* 0x0000004c50007986 */ /* 0x0001e2000c101d08 */
[----:B------:R-:W-:Y:S01]  /*19d0*/  FMUL.FTZ R129, R129, UR12 ;  /* 0x0000000c81817c20 */ /* 0x000fe20008410000 */
[----:B-1----:R-:W-:Y:S01]  /*19e0*/  FMUL.FTZ R92, R131, UR12 ;  /* 0x0000000c835c7c20 */ /* 0x002fe20008410000 */
[----:B------:R-:W-:Y:S01]  /*19f0*/  FMUL.FTZ R133, R133, UR12 ;  /* 0x0000000c85857c20 */ /* 0x000fe20008410000 */
[----:B------:R-:W-:Y:S01]  /*1a00*/  FMUL.FTZ R134, R134, UR12 ;  /* 0x0000000c86867c20 */ /* 0x000fe20008410000 */
[----:B------:R-:W-:Y:S01]  /*1a10*/  LEA R110, P1, R111, UR10, 0x4 ;  /* 0x0000000a6f6e7c11 */ /* 0x000fe2000f8220ff */
[----:B------:R-:W-:Y:S01]  /*1a20*/  FMUL.FTZ R106, R106, UR12 ;  /* 0x0000000c6a6a7c20 */ /* 0x000fe20008410000 */
[----:B------:R-:W-:Y:S01]  /*1a30*/  FMUL.FTZ R127, R108, UR12 ;  /* 0x0000000c6c7f7c20 */ /* 0x000fe20008410000 */
[----:B------:R-:W-:Y:S01]  /*1a40*/  FMUL.FTZ R112, R112, UR12 ;  /* 0x0000000c70707c20 */ /* 0x000fe20008410000 */
[----:B------:R-:W-:Y:S01]  /*1a50*/  IADD3 R120, R132, 0x800, RZ ;  /* 0x0000080084787810 */ /* 0x000fe20007ffe0ff */
[----:B------:R-:W-:Y:S01]  /*1a60*/  FMUL.FTZ R115, R115, UR12 ;  /* 0x0000000c73737c20 */ /* 0x000fe20008410000 */
[----:B------:R-:W-:Y:S01]  /*1a70*/  LEA.HI.X R111, R111, UR11, RZ, 0x4, P1 ;  /* 0x0000000b6f6f7c11 */ /* 0x000fe200088f24ff */
[----:B------:R-:W-:Y:S01]  /*1a80*/  FMUL.FTZ R130, R130, UR12 ;  /* 0x0000000c82827c20 */ /* 0x000fe20008410000 */
[----:B------:R-:W-:Y:S01]  /*1a90*/  FADD.FTZ R88, R88, -UR6 ;  /* 0x8000000658587e21 */ /* 0x000fe20008010000 */
[----:B------:R-:W-:Y:S01]  /*1aa0*/  FADD.FTZ R89, R89, -UR6 ;  /* 0x8000000659597e21 */ /* 0x000fe20008010000 */
[----:B------:R-:W-:Y:S01]  /*1ab0*/  FADD.FTZ R90, R90, -UR6 ;  /* 0x800000065a5a7e21 */ /* 0x000fe20008010000 */
[----:B------:R-:W-:Y:S01]  /*1ac0*/  FADD.FTZ R91, R91, -UR6 ;  /* 0x800000065b5b7e21 */ /* 0x000fe20008010000 */
[----:B------:R-:W-:Y:S01]  /*1ad0*/  FMUL.FTZ R114, R114, UR12 ;  /* 0x0000000c72727c20 */ /* 0x000fe20008410000 */
[----:B0-----:R-:W-:Y:S01]  /*1ae0*/  FFMA.FTZ R79, R71, R126, R35 ;  /* 0x0000007e474f7223 */ /* 0x001fe20000010023 */
[----:B------:R-:W-:Y:S01]  /*1af0*/  FFMA.FTZ R78, R70, R117, R34 ;  /* 0x00000075464e7223 */ /* 0x000fe20000010022 */
[----:B------:R-:W-:Y:S01]  /*1b00*/  FFMA.FTZ R77, R69, R82, R33 ;  /* 0x00000052454d7223 */ /* 0x000fe20000010021 */
[----:B------:R-:W-:Y:S01]  /*1b10*/  FFMA.FTZ R76, R68, R83, R32 ;  /* 0x00000053444c7223 */ /* 0x000fe20000010020 */
[----:B------:R-:W-:Y:S01]  /*1b20*/  FMUL.FTZ R117, R96, UR12 ;  /* 0x0000000c60757c20 */ /* 0x000fe20008410000 */
[----:B------:R-:W-:Y:S01]  /*1b30*/  FFMA.FTZ R83, R67, R134, R31 ;  /* 0x0000008643537223 */ /* 0x000fe2000001001f */
[----:B------:R-:W-:Y:S01]  /*1b40*/  FFMA.FTZ R82, R66, R133, R30 ;  /* 0x0000008542527223 */ /* 0x000fe2000001001e */
[----:B------:R-:W-:Y:S01]  /*1b50*/  FFMA.FTZ R81, R65, R92, R29 ;  /* 0x0000005c41517223 */ /* 0x000fe2000001001d */
[----:B------:R-:W-:Y:S01]  /*1b60*/  FFMA.FTZ R80, R64, R129, R28 ;  /* 0x0000008140507223 */ /* 0x000fe2000001001c */
[----:B------:R0:W-:Y:S01]  /*1b70*/  STG.E.128 desc[UR8][R84.64], R76 ;  /* 0x0000004c54007986 */ /* 0x0001e2000c101d08 */
[----:B------:R-:W-:Y:S01]  /*1b80*/  LEA R92, P2, R120, UR10, 0x4 ;  /* 0x0000000a785c7c11 */ /* 0x000fe2000f8420ff */
[----:B------:R-:W-:Y:S01]  /*1b90*/  FMUL.FTZ R119, R119, UR12 ;  /* 0x0000000c77777c20 */ /* 0x000fe20008410000 */
[----:B------:R-:W-:Y:S01]  /*1ba0*/  IADD3 R96, R132, 0x1000, RZ ;  /* 0x0000100084607810 */ /* 0x000fe20007ffe0ff */
[----:B------:R1:W-:Y:S01]  /*1bb0*/  STG.E.128 desc[UR8][R86.64], R80 ;  /* 0x0000005056007986 */ /* 0x0003e2000c101d08 */
[----:B------:R-:W-:Y:S01]  /*1bc0*/  LEA.HI.X R93, R120, UR11, RZ, 0x4, P2 ;  /* 0x0000000b785d7c11 */ /* 0x000fe200090f24ff */
[----:B------:R-:W-:Y:S01]  /*1bd0*/  ULDC UR6, c[0x0][0x214] ;  /* 0x0000850000067ab9 */ /* 0x000fe20000000800 */
[----:B------:R-:W-:Y:S01]  /*1be0*/  IADD3 R109, R109, UR7, RZ ;  /* 0x000000076d6d7c10 */ /* 0x000fe2000fffe0ff */
[----:B0-----:R-:W-:Y:S01]  /*1bf0*/  FFMA.FTZ R79, R63, R112, R27 ;  /* 0x000000703f4f7223 */ /* 0x001fe2000001001b */
[----:B------:R-:W-:Y:S01]  /*1c00*/  FFMA.FTZ R78, R62, R127, R26 ;  /* 0x0000007f3e4e7223 */ /* 0x000fe2000001001a */
[----:B------:R-:W-:Y:S01]  /*1c10*/  FFMA.FTZ R77, R61, R106, R25 ;  /* 0x0000006a3d4d7223 */ /* 0x000fe20000010019 */
[----:B------:R-:W-:Y:S01]  /*1c20*/  FFMA.FTZ R76, R60, R117, R24 ;  /* 0x000000753c4c7223 */ /* 0x000fe20000010018 */
[----:B------:R-:W-:Y:S01]  /*1c30*/  FMUL.FTZ R84, R123, UR12 ;  /* 0x0000000c7b547c20 */ /* 0x000fe20008410000 */
[----:B------:R-:W-:Y:S01]  /*1c40*/  FMUL.FTZ R85, R124, UR12 ;  /* 0x0000000c7c557c20 */ /* 0x000fe20008410000 */
[----:B-1----:R-:W-:Y:S01]  /*1c50*/  IADD3 R87, R132, 0xa00, RZ ;  /* 0x00000a0084577810 */ /* 0x002fe20007ffe0ff */
[----:B------:R-:W-:Y:S01]  /*1c60*/  FMUL.FTZ R106, R113, UR12 ;  /* 0x0000000c716a7c20 */ /* 0x000fe20008410000 */
[----:B------:R0:W-:Y:S01]  /*1c70*/  STG.E.128 desc[UR8][R110.64], R76 ;  /* 0x0000004c6e007986 */ /* 0x0001e2000c101d08 */
[----:B------:R-:W-:Y:S01]  /*1c80*/  FFMA.FTZ R83, R59, R130, R23 ;  /* 0x000000823b537223 */ /* 0x000fe20000010017 */
[----:B------:R-:W-:Y:S01]  /*1c90*/  FFMA.FTZ R82, R58, R85, R22 ;  /* 0x000000553a527223 */ /* 0x000fe20000010016 */
[----:B------:R-:W-:Y:S01]  /*1ca0*/  FFMA.FTZ R81, R57, R84, R21 ;  /* 0x0000005439517223 */ /* 0x000fe20000010015 */
[----:B------:R-:W-:Y:S01]  /*1cb0*/  FFMA.FTZ R80, R56, R115, R20 ;  /* 0x0000007338507223 */ /* 0x000fe20000010014 */
[----:B------:R-:W-:Y:S01]  /*1cc0*/  FMUL.FTZ R113, R95, UR12 ;  /* 0x0000000c5f717c20 */ /* 0x000fe20008410000 */
[C---:B------:R-:W-:Y:S01]  /*1cd0*/  LEA R86, P1, R87.reuse, UR10, 0x4 ;  /* 0x0000000a57567c11 */ /* 0x040fe2000f8220ff */
[----:B------:R-:W-:Y:S01]  /*1ce0*/  FMUL.FTZ R95, R0, UR12 ;  /* 0x0000000c005f7c20 */ /* 0x000fe20008410000 */
[C---:B------:R-:W-:Y:S01]  /*1cf0*/  IADD3 R85, R132.reuse, 0xc00, RZ ;  /* 0x00000c0084557810 */ /* 0x040fe20007ffe0ff */
[----:B------:R1:W-:Y:S01]  /*1d00*/  STG.E.128 desc[UR8][R92.64], R80 ;  /* 0x000000505c007986 */ /* 0x0003e2000c101d08 */
[----:B------:R-:W-:Y:S01]  /*1d10*/  LEA.HI.X R87, R87, UR11, RZ, 0x4, P1 ;  /* 0x0000000b57577c11 */ /* 0x000fe200088f24ff */
[----:B------:R-:W-:Y:S01]  /*1d20*/  FMUL.FTZ R0, R97, UR12 ;  /* 0x0000000c61007c20 */ /* 0x000fe20008410000 */
[----:B------:R-:W-:Y:S01]  /*1d30*/  IADD3 R132, R132, 0xe00, RZ ;  /* 0x00000e0084847810 */ /* 0x000fe20007ffe0ff */
[----:B------:R-:W-:Y:S01]  /*1d40*/  FMUL.FTZ R97, R122, UR12 ;  /* 0x0000000c7a617c20 */ /* 0x000fe20008410000 */
[----:B------:R-:W-:Y:S01]  /*1d50*/  LEA R84, P2, R85, UR10, 0x4 ;  /* 0x0000000a55547c11 */ /* 0x000fe2000f8420ff */
[----:B0-----:R-:W-:Y:S01]  /*1d60*/  FMUL.FTZ R76, R99, UR12 ;  /* 0x0000000c634c7c20 */ /* 0x001fe20008410000 */
[----:B------:R-:W-:Y:S01]  /*1d70*/  FFMA.FTZ R79, R55, R106, R19 ;  /* 0x0000006a374f7223 */ /* 0x000fe20000010013 */
[----:B------:R-:W-:Y:S01]  /*1d80*/  FFMA.FTZ R78, R54, R113, R18 ;  /* 0x00000071364e7223 */ /* 0x000fe20000010012 */
[----:B------:R-:W-:Y:S01]  /*1d90*/  FMUL.FTZ R99, R90, UR12 ;  /* 0x0000000c5a637c20 */ /* 0x000fe20008410000 */
[----:B------:R-:W-:Y:S01]  /*1da0*/  FFMA.FTZ R77, R53, R76, R17 ;  /* 0x0000004c354d7223 */ /* 0x000fe20000010011 */
[----:B------:R-:W-:Y:S01]  /*1db0*/  FFMA.FTZ R76, R52, R95, R16 ;  /* 0x0000005f344c7223 */ /* 0x000fe20000010010 */
[----:B------:R-:W-:Y:S01]  /*1dc0*/  FMUL.FTZ R95, R98, UR12 ;  /* 0x0000000c625f7c20 */ /* 0x000fe20008410000 */
[----:B------:R-:W-:Y:S01]  /*1dd0*/  LEA.HI.X R85, R85, UR11, RZ, 0x4, P2 ;  /* 0x0000000b55557c11 */ /* 0x000fe200090f24ff */
[----:B------:R-:W-:Y:S01]  /*1de0*/  FFMA.FTZ R90, R46, R97, R10 ;  /* 0x000000612e5a7223 */ /* 0x000fe2000001000a */
[----:B-1----:R-:W-:Y:S01]  /*1df0*/  LEA R80, P3, R96, UR10, 0x4 ;  /* 0x0000000a60507c11 */ /* 0x002fe2000f8620ff */
[----:B------:R-:W-:Y:S01]  /*1e00*/  FMUL.FTZ R93, R94, UR12 ;  /* 0x0000000c5e5d7c20 */ /* 0x000fe20008410000 */
[----:B------:R-:W-:Y:S01]  /*1e10*/  LEA R82, P1, R132, UR10, 0x4 ;  /* 0x0000000a84527c11 */ /* 0x000fe2000f8220ff */
[----:B------:R0:W-:Y:S01]  /*1e20*/  STG.E.128 desc[UR8][R86.64], R76 ;  /* 0x0000004c56007986 */ /* 0x0001e2000c101d08 */
[----:B------:R-:W-:Y:S01]  /*1e30*/  LEA.HI.X R81, R96, UR11, RZ, 0x4, P3 ;  /* 0x0000000b60517c11 */ /* 0x000fe200098f24ff */
[----:B------:R-:W-:Y:S01]  /*1e40*/  FMUL.FTZ R92, R121, UR12 ;  /* 0x0000000c795c7c20 */ /* 0x000fe20008410000 */
[----:B------:R-:W-:Y:S01]  /*1e50*/  FMUL.FTZ R94, R125, UR12 ;  /* 0x0000000c7d5e7c20 */ /* 0x000fe20008410000 */
[----:B------:R-:W-:Y:S01]  /*1e60*/  FMUL.FTZ R96, R91, UR12 ;  /* 0x0000000c5b607c20 */ /* 0x000fe20008410000 */
[----:B------:R-:W-:-:S02]  /*1e70*/  LEA.HI.X R83, R132, UR11, RZ, 0x4, P1 ;  /* 0x0000000b84537c11 */ /* 0x000fc400088f24ff */
[----:B------:R-:W-:Y:S01]  /*1e80*/  FFMA.FTZ R91, R47, R94, R11 ;  /* 0x0000005e2f5b7223 */ /* 0x000fe2000001000b */
[----:B------:R-:W-:Y:S01]  /*1e90*/  FFMA.FTZ R94, R42, R99, R6 ;  /* 0x000000632a5e7223 */ /* 0x000fe20000010006 */
[----:B------:R-:W-:Y:S01]  /*1ea0*/  ISETP.GE.AND P1, PT, R109, UR6, PT ;  /* 0x000000066d007c0c */ /* 0x000fe2000bf26270 */
[----:B0-----:R-:W-:Y:S01]  /*1eb0*/  FMUL.FTZ R87, R88, UR12 ;  /* 0x0000000c58577c20 */ /* 0x001fe20008410000 */
[----:B------:R-:W-:Y:S01]  /*1ec0*/  FMUL.FTZ R86, R89, UR12 ;  /* 0x0000000c59567c20 */ /* 0x000fe20008410000 */
        /* <DEDUP_REMOVED lines=15> */
.L_x_704:
[----:B------:R-:W-:Y:S01]  /*1fc0*/  HFMA2.MMA R128, -RZ, RZ, 0, 5.9604644775390625e-08 ;  /* 0x00000001ff807435 */ /* 0x000fe200000001ff */
[----:B------:R-:W-:Y:S02]  /*1fd0*/  MOV R129, R0 ;  /* 0x0000000000817202 */ /* 0x000fe40000000f00 */
[----:B------:R-:W-:Y:S02]  /*1fe0*/  MOV R131, 0x1f ;  /* 0x0000001f00837802 */ /* 0x000fe40000000f00 */
[----:B------:R-:W-:-:S07]  /*1ff0*/  MOV R126, 0xffffffff ;  /* 0xffffffff007e7802 */ /* 0x000fce0000000f00 */
[----:B-----5:R-:W-:Y:S05]  /*2000*/  WARPSYNC.COLLECTIVE R126, `(.L_x_708) ;  /* 0x000000007e087348 */ /* 0x020fea0003c00000 */
[----:B------:R0:W1:Y:S02]  /*2010*/  SHFL.BFLY P1, R127, R129, R128, R131 ;  /* 0x0c000080817f7389 */ /* 0x0000640000020083 */
[----:B01---5:R-:W-:Y:S01]  /*2020*/  ENDCOLLECTIVE ;  /* 0x000000000000791b */ /* 0x023fe20003800000 */
.L_x_708:
[----:B------:R-:W-:Y:S01]  /*2030*/  HFMA2.MMA R128, -RZ, RZ, 0, 1.1920928955078125e-07 ;  /* 0x00000002ff807435 */ /* 0x000fe200000001ff */
[----:B------:R-:W-:-:S05]  /*2040*/  MOV R111, R127 ;  /* 0x0000007f006f7202 */ /* 0x000fca0000000f00 */
[----:B------:R-:W-:-:S05]  /*2050*/  FADD.FTZ R111, R0, R111 ;  /* 0x0000006f006f7221 */ /* 0x000fca0000010000 */
[----:B------:R-:W-:-:S07]  /*2060*/  MOV R129, R111 ;  /* 0x0000006f00817202 */ /* 0x000fce0000000f00 */
[----:B------:R-:W-:Y:S05]  /*2070*/  WARPSYNC.COLLECTIVE R126, `(.L_x_709) ;  /* 0x000000007e087348 */ /* 0x000fea0003c00000 */
[----:B------:R0:W1:Y:S02]  /*2080*/  SHFL.BFLY P1, R127, R129, R128, R131 ;  /* 0x0c000080817f7389 */ /* 0x0000640000020083 */
[----:B01----:R-:W-:Y:S01]  /*2090*/  ENDCOLLECTIVE ;  /* 0x000000000000791b */ /* 0x003fe20003800000 */
.L_x_709:
[----:B------:R-:W-:Y:S01]  /*20a0*/  HFMA2.MMA R128, -RZ, RZ, 0, 2.384185791015625e-07 ;  /* 0x00000004ff807435 */ /* 0x000fe200000001ff */
[----:B------:R-:W-:-:S05]  /*20b0*/  MOV R108, R127 ;  /* 0x0000007f006c7202 */ /* 0x000fca0000000f00 */
[----:B------:R-:W-:-:S05]  /*20c0*/  FADD.FTZ R108, R111, R108 ;  /* 0x0000006c6f6c7221 */ /* 0x000fca0000010000 */
[----:B------:R-:W-:-:S07]  /*20d0*/  MOV R129, R108 ;  /* 0x0000006c00817202 */ /* 0x000fce0000000f00 */
[----:B------:R-:W-:Y:S05]  /*20e0*/  WARPSYNC.COLLECTIVE R126, `(.L_x_710) ;  /* 0x000000007e087348 */ /* 0x000fea0003c00000 */
[----:B------:R0:W1:Y:S02]  /*20f0*/  SHFL.BFLY P1, R127, R129, R128, R131 ;  /* 0x0c000080817f7389 */ /* 0x0000640000020083 */
[----:B01----:R-:W-:Y:S01]  /*2100*/  ENDCOLLECTIVE ;  /* 0x000000000000791b */ /* 0x003fe20003800000 */
.L_x_710:
[----:B------:R-:W-:Y:S01]  /*2110*/  HFMA2.MMA R128, -RZ, RZ, 0, 4.76837158203125e-07 ;  /* 0x00000008ff807435 */ /* 0x000fe200000001ff */
[----:B------:R-:W-:-:S05]  /*2120*/  MOV R125, R127 ;  /* 0x0000007f007d7202 */ /* 0x000fca0000000f00 */
[----:B------:R-:W-:-:S05]  /*2130*/  FADD.FTZ R125, R108, R125 ;  /* 0x0000007d6c7d7221 */ /* 0x000fca0000010000 */
[----:B------:R-:W-:-:S07]  /*2140*/  MOV R129, R125 ;  /* 0x0000007d00817202 */ /* 0x000fce0000000f00 */
[----:B------:R-:W-:Y:S05]  /*2150*/  WARPSYNC.COLLECTIVE R126, `(.L_x_711) ;  /* 0x000000007e087348 */ /* 0x000fea0003c00000 */
[----:B------:R0:W1:Y:S02]  /*2160*/  SHFL.BFLY P1, R127, R129, R128, R131 ;  /* 0x0c000080817f7389 */ /* 0x0000640000020083 */
[----:B01----:R-:W-:Y:S01]  /*2170*/  ENDCOLLECTIVE ;  /* 0x000000000000791b */ /* 0x003fe20003800000 */
.L_x_711:
[----:B------:R-:W-:Y:S01]  /*2180*/  HFMA2.MMA R128, -RZ, RZ, 0, 9.5367431640625e-07 ;  /* 0x00000010ff807435 */ /* 0x000fe200000001ff */
[----:B------:R-:W-:-:S05]  /*2190*/  MOV R110, R127 ;  /* 0x0000007f006e7202 */ /* 0x000fca0000000f00 */
[----:B------:R-:W-:-:S05]  /*21a0*/  FADD.FTZ R124, R125, R110 ;  /* 0x0000006e7d7c7221 */ /* 0x000fca0000010000 */
[----:B------:R-:W-:-:S07]  /*21b0*/  MOV R129, R124 ;  /* 0x0000007c00817202 */ /* 0x000fce0000000f00 */
[----:B------:R-:W-:Y:S05]  /*21c0*/  WARPSYNC.COLLECTIVE R126, `(.L_x_712) ;  /* 0x000000007e087348 */ /* 0x000fea0003c00000 */
[----:B------:R0:W1:Y:S02]  /*21d0*/  SHFL.BFLY P1, R127, R129, R128, R131 ;  /* 0x0c000080817f7389 */ /* 0x0000640000020083 */
[----:B01----:R-:W-:Y:S01]  /*21e0*/  ENDCOLLECTIVE ;  /* 0x000000000000791b */ /* 0x003fe20003800000 */
.L_x_712:
[----:B------:R-:W-:Y:S01]  /*21f0*/  HFMA2.MMA R128, -RZ, RZ, 0, 5.9604644775390625e-08 ;  /* 0x00000001ff807435 */ /* 0x000fe200000001ff */
[----:B------:R-:W-:-:S04]  /*2200*/  FADD.FTZ R110, R124, R127 ;  /* 0x0000007f7c6e7221 */ /* 0x000fc80000010000 */
[----:B------:R-:W-:-:S04]  /*2210*/  FMUL.FTZ R110, R110, 0.00086805556202307343483 ;  /* 0x3a638e396e6e7820 */ /* 0x000fc80000410000 */
        /* <DEDUP_REMOVED lines=76> */
.L_x_713:
[----:B------:R-:W-:Y:S01]  /*26e0*/  HFMA2.MMA R128, -RZ, RZ, 0, 1.1920928955078125e-07 ;  /* 0x00000002ff807435 */ /* 0x000fe200000001ff */
[----:B------:R-:W-:-:S05]  /*26f0*/  MOV R111, R127 ;  /* 0x0000007f006f7202 */ /* 0x000fca0000000f00 */
[----:B------:R-:W-:-:S05]  /*2700*/  FADD.FTZ R111, R0, R111 ;  /* 0x0000006f006f7221 */ /* 0x000fca0000010000 */
[----:B------:R-:W-:-:S07]  /*2710*/  MOV R129, R111 ;  /* 0x0000006f00817202 */ /* 0x000fce0000000f00 */
[----:B------:R-:W-:Y:S05]  /*2720*/  WARPSYNC.COLLECTIVE R126, `(.L_x_714) ;  /* 0x000000007e087348 */ /* 0x000fea0003c00000 */
[----:B------:R0:W1:Y:S02]  /*2730*/  SHFL.BFLY P1, R127, R129, R128, R131 ;  /* 0x0c000080817f7389 */ /* 0x0000640000020083 */
[----:B01----:R-:W-:Y:S01]  /*2740*/  ENDCOLLECTIVE ;  /* 0x000000000000791b */ /* 0x003fe20003800000 */
.L_x_714:
[----:B------:R-:W-:Y:S01]  /*2750*/  HFMA2.MMA R128, -RZ, RZ, 0, 2.384185791015625e-07 ;  /* 0x00000004ff807435 */ /* 0x000fe200000001ff */
[----:B------:R-:W-:-:S05]  /*2760*/  MOV R108, R127 ;  /* 0x0000007f006c7202 */ /* 0x000fca0000000f00 */
[----:B------:R-:W-:-:S05]  /*2770*/  FADD.FTZ R108, R111, R108 ;  /* 0x0000006c6f6c7221 */ /* 0x000fca0000010000 */
[----:B------:R-:W-:-:S07]  /*2780*/  MOV R129, R108 ;  /* 0x0000006c00817202 */ /* 0x000fce0000000f00 */
[----:B------:R-:W-:Y:S05]  /*2790*/  WARPSYNC.COLLECTIVE R126, `(.L_x_715) ;  /* 0x000000007e087348 */ /* 0x000fea0003c00000 */
[----:B------:R0:W1:Y:S02]  /*27a0*/  SHFL.BFLY P1, R127, R129, R128, R131 ;  /* 0x0c000080817f7389 */ /* 0x0000640000020083 */
[----:B01----:R-:W-:Y:S01]  /*27b0*/  ENDCOLLECTIVE ;  /* 0x000000000000791b */ /* 0x003fe20003800000 */
.L_x_715:
[----:B------:R-:W-:Y:S01]  /*27c0*/  HFMA2.MMA R128, -RZ, RZ, 0, 4.76837158203125e-07 ;  /* 0x00000008ff807435 */ /* 0x000fe200000001ff */
[----:B------:R-:W-:-:S05]  /*27d0*/  MOV R125, R127 ;  /* 0x0000007f007d7202 */ /* 0x000fca0000000f00 */
[----:B------:R-:W-:-:S05]  /*27e0*/  FADD.FTZ R125, R108, R125 ;  /* 0x0000007d6c7d7221 */ /* 0x000fca0000010000 */
[----:B------:R-:W-:-:S07]  /*27f0*/  MOV R129, R125 ;  /* 0x0000007d00817202 */ /* 0x000fce0000000f00 */
[----:B------:R-:W-:Y:S05]  /*2800*/  WARPSYNC.COLLECTIVE R126, `(.L_x_716) ;  /* 0x000000007e087348 */ /* 0x000fea0003c00000 */
[----:B------:R0:W1:Y:S02]  /*2810*/  SHFL.BFLY P1, R127, R129, R128, R131 ;  /* 0x0c000080817f7389 */ /* 0x0000640000020083 */
[----:B01----:R-:W-:Y:S01]  /*2820*/  ENDCOLLECTIVE ;  /* 0x000000000000791b */ /* 0x003fe20003800000 */
.L_x_716:
[----:B------:R-:W-:Y:S01]  /*2830*/  HFMA2.MMA R128, -RZ, RZ, 0, 9.5367431640625e-07 ;  /* 0x00000010ff807435 */ /* 0x000fe200000001ff */
[----:B------:R-:W-:-:S05]  /*2840*/  MOV R124, R127 ;  /* 0x0000007f007c7202 */ /* 0x000fca0000000f00 */
[----:B------:R-:W-:-:S05]  /*2850*/  FADD.FTZ R124, R125, R124 ;  /* 0x0000007c7d7c7221 */ /* 0x000fca0000010000 */
[----:B------:R-:W-:-:S07]  /*2860*/  MOV R129, R124 ;  /* 0x0000007c00817202 */ /* 0x000fce0000000f00 */
[----:B------:R-:W-:Y:S05]  /*2870*/  WARPSYNC.COLLECTIVE R126, `(.L_x_717) ;  /* 0x000000007e087348 */ /* 0x000fea0003c00000 */
[----:B------:R0:W1:Y:S02]  /*2880*/  SHFL.BFLY P1, R127, R129, R128, R131 ;  /* 0x0c000080817f7389 */ /* 0x0000640000020083 */
[----:B01----:R-:W-:Y:S01]  /*2890*/  ENDCOLLECTIVE ;  /* 0x000000000000791b */ /* 0x003fe20003800000 */
.L_x_717:
[----:B------:R-:W-:Y:S05]  /*28a0*/  BRA `(.L_x_718) ;  /* 0xffffffe400147947 */ /* 0x000fea000383ffff */
.L_x_719:
        /* <DEDUP_REMOVED lines=13> */
.L_x_2031:


//--------------------- .text._ZN10layer_norm13ln_fwd_kernelINS_13Kernel_traitsI13__nv_bfloat16fS2_fjLj16384ELj2ELj1ELj4ELj16ENS_18Kernel_traits_baseILj16384ES2_fS2_fjLj128EEEEEEEvNS_9FwdParamsE --------------------------
	.section	.text._ZN10layer_norm13ln_fwd_kernelINS_13Kernel_traitsI13__nv_bfloat16fS2_fjLj16384ELj2ELj1ELj4ELj16ENS_18Kernel_traits_baseILj16384ES2_fS2_fjLj128EEEEEEEvNS_9FwdParamsE,"ax",@progbits
	.align	128
        .global         _ZN10layer_norm13ln_fwd_kernelINS_13Kernel_traitsI13__nv_bfloat16fS2_fjLj16384ELj2ELj1ELj4ELj16ENS_18Kernel_traits_baseILj16384ES2_fS2_fjLj128EEEEEEEvNS_9FwdParamsE
        .type           _ZN10layer_norm13ln_fwd_kernelINS_13Kernel_traitsI13__nv_bfloat16fS2_fjLj16384ELj2ELj1ELj4ELj16ENS_18Kernel_traits_baseILj16384ES2_fS2_fjLj128EEEEEEEvNS_9FwdParamsE,@function
        .size           _ZN10layer_norm13ln_fwd_kernelINS_13Kernel_traitsI13__nv_bfloat16fS2_fjLj16384ELj2ELj1ELj4ELj16ENS_18Kernel_traits_baseILj16384ES2_fS2_fjLj128EEEEEEEvNS_9FwdParamsE,(.L_x_2032 - _ZN10layer_norm13ln_fwd_kernelINS_13Kernel_traitsI13__nv_bfloat16fS2_fjLj16384ELj2ELj1ELj4ELj16ENS_18Kernel_traits_baseILj16384ES2_fS2_fjLj128EEEEEEEvNS_9FwdParamsE)
        .other          _ZN10layer_norm13ln_fwd_kernelINS_13Kernel_traitsI13__nv_bfloat16fS2_fjLj16384ELj2ELj1ELj4ELj16ENS_18Kernel_traits_baseILj16384ES2_fS2_fjLj128EEEEEEEvNS_9FwdParamsE,@"STO_CUDA_ENTRY STV_DEFAULT"
_ZN10layer_norm13ln_fwd_kernelINS_13Kernel_traitsI13__nv_bfloat16fS2_fjLj16384ELj2ELj1ELj4ELj16ENS_18Kernel_traits_baseILj16384ES2_fS2_fjLj128EEEEEEEvNS_9FwdParamsE:
.text._ZN10layer_norm13ln_fwd_kernelINS_13Kernel_traitsI13__nv_bfloat16fS2_fjLj16384ELj2ELj1ELj4ELj16ENS_18Kernel_traits_baseILj16384ES2_fS2_fjLj128EEEEEEEvNS_9FwdParamsE:
        /* <DEDUP_REMOVED lines=53> */
.L_x_723:
        /* <DEDUP_REMOVED lines=275> */
.L_x_734:
        /* <DEDUP_REMOVED lines=52> */
[----:B------:R-:W-:Y:S02]  /*17c0*/  LOP3.LUT R13, R3, 0x1, RZ, 0xc0, !PT ;  /* 0x00000001030d7812 */ /* 0x000fe400078ec0ff */
[----:B------:R-:W-:Y:S02]  /*17d0*/  LEA.HI R150, R2, R149, RZ, 0x19 ;  /* 0x0000009502967211 */ /* 0x000fe400078fc8ff */
[----:B------:R-:W-:Y:S01]  /*17e0*/  IADD3 R152, -R13, RZ, RZ ;  /* 0x000000ff0d987210 */ /* 0x000fe20007ffe1ff */
[----:B------:R-:W-:Y:S03]  /*17f0*/  SHFL.IDX PT, R144, R144, RZ, 0x1f ;  /* 0x00001fff90907589 */ /* 0x000fe600000e0000 */
        /* <DEDUP_REMOVED lines=25> */
.L_x_722:
[----:B------:R-:W2:Y:S04]  /*1990*/  LDG.E.STRONG.GPU R144, desc[UR6][R14.64] ;  /* 0x000000060e907981 */ /* 0x000ea8000c1ef900 */
[----:B--2---:R-:W-:Y:S01]  /*19a0*/  CCTL.IVALL ;  /* 0x00000000ff00798f */ /* 0x004fe20002000000 */
[----:B------:R-:W-:Y:S05]  /*19b0*/  YIELD ;  /* 0x0000000000007946 */ /* 0x000fea0003800000 */
[----:B------:R-:W-:-:S13]  /*19c0*/  ISETP.NE.AND P1, PT, R144, R149, PT ;  /* 0x000000959000720c */ /* 0x000fda0003f25270 */
[----:B------:R-:W-:Y:S05]  /*19d0*/  @P1 BRA `(.L_x_722) ;  /* 0xfffffffc00ec1947 */ /* 0x000fea000383ffff */
.L_x_721:
        /* <DEDUP_REMOVED lines=13> */
[----:B------:R-:W-:Y:S02]  /*1ab0*/  LOP3.LUT R147, R147, 0x1, R0, 0xf8, !PT ;  /* 0x0000000193937812 */ /* 0x000fe400078ef800 */
[----:B------:R-:W-:Y:S01]  /*1ac0*/  IADD3 R3, R3, 0x1, RZ ;  /* 0x0000000103037810 */ /* 0x000fe20007ffe0ff */
[----:B------:R-:W0:Y:S01]  /*1ad0*/  SHFL.DOWN PT, R148, R149, 0x1, 0x1f ;  /* 0x08201f0095947f89 */ /* 0x000e2200000e0000 */
[----:B------:R-:W-:Y:S02]  /*1ae0*/  LOP3.LUT P1, RZ, R147, 0x3, R146, 0xf8, !PT ;  /* 0x0000000393ff7812 */ /* 0x000fe4000782f892 */
[----:B-----5:R-:W-:Y:S02]  /*1af0*/  SHF.R.U64 R147, R116, 0x10, R117 ;  /* 0x0000001074937819 */ /* 0x020fe40000001275 */
[----:B------:R-:W-:Y:S01]  /*1b00*/  LOP3.LUT R3, R3, 0x3, RZ, 0xc0, !PT ;  /* 0x0000000303037812 */ /* 0x000fe200078ec0ff */
[----:B0-----:R-:W-:-:S06]  /*1b10*/  FADD.FTZ R152, R148, R149 ;  /* 0x0000009594987221 */ /* 0x001fcc0000010000 */
[----:B------:R-:W0:Y:S01]  /*1b20*/  MUFU.RCP R152, R152 ;  /* 0x0000009800987308 */ /* 0x000e220000001000 */
[----:B--2---:R-:W1:Y:S02]  /*1b30*/  SHFL.DOWN PT, R151, R144, 0x1, 0x1f ;  /* 0x08201f0090977f89 */ /* 0x004e6400000e0000 */
[----:B-1----:R-:W-:Y:S01]  /*1b40*/  FMUL.FTZ R150, R148, R151 ;  /* 0x0000009794967220 */ /* 0x002fe20000410000 */
[----:B------:R-:W-:-:S03]  /*1b50*/  FADD.FTZ R151, -R151, R144 ;  /* 0x0000009097977221 */ /* 0x000fc60000010100 */
[----:B------:R-:W-:Y:S01]  /*1b60*/  FFMA.FTZ R13, R149, R144, R150 ;  /* 0x00000090950d7223 */ /* 0x000fe20000010096 */
[----:B------:R-:W-:Y:S01]  /*1b70*/  FMUL.FTZ R14, R151, R151 ;  /* 0x00000097970e7220 */ /* 0x000fe20000410000 */
[----:B------:R-:W1:Y:S01]  /*1b80*/  SHFL.DOWN PT, R150, R145, 0x1, 0x1f ;  /* 0x08201f0091967f89 */ /* 0x000e6200000e0000 */
[----:B------:R-:W-:Y:S01]  /*1b90*/  SHF.R.U64 R151, R118, 0x10, R119 ;  /* 0x0000001076977819 */ /* 0x000fe20000001277 */
[----:B0-----:R-:W-:Y:S01]  /*1ba0*/  FMUL.FTZ R13, R152, R13 ;  /* 0x0000000d980d7220 */ /* 0x001fe20000410000 */
[----:B------:R-:W-:-:S04]  /*1bb0*/  FMUL.FTZ R149, R14, R149 ;  /* 0x000000950e957220 */ /* 0x000fc80000410000 */
[----:B------:R-:W-:Y:S01]  /*1bc0*/  FMUL.FTZ R149, R148, R149 ;  /* 0x0000009594957220 */ /* 0x000fe20000410000 */
[----:B------:R-:W0:Y:S01]  /*1bd0*/  SHFL.IDX PT, R13, R13, RZ, 0x1f ;  /* 0x00001fff0d0d7589 */ /* 0x000e2200000e0000 */
[----:B-1----:R-:W-:Y:S01]  /*1be0*/  FADD.FTZ R15, R150, R145 ;  /* 0x00000091960f7221 */ /* 0x002fe20000010000 */
[----:B------:R-:W-:-:S03]  /*1bf0*/  SHF.R.U32.HI R145, RZ, 0x10, R113 ;  /* 0x00000010ff917819 */ /* 0x000fc60000011671 */
[----:B------:R-:W-:Y:S01]  /*1c00*/  FFMA.FTZ R149, R152, R149, R15 ;  /* 0x0000009598957223 */ /* 0x000fe2000001000f */
[--C-:B0-----:R-:W-:Y:S01]  /*1c10*/  FADD.FTZ R14, R16, -R13.reuse ;  /* 0x8000000d100e7221 */ /* 0x101fe20000010000 */
[--C-:B------:R-:W-:Y:S01]  /*1c20*/  FADD.FTZ R15, R17, -R13.reuse ;  /* 0x8000000d110f7221 */ /* 0x100fe20000010000 */
[--C-:B------:R-:W-:Y:S01]  /*1c30*/  FADD.FTZ R16, R18, -R13.reuse ;  /* 0x8000000d12107221 */ /* 0x100fe20000010000 */
[--C-:B------:R-:W-:Y:S01]  /*1c40*/  FADD.FTZ R17, R19, -R13.reuse ;  /* 0x8000000d13117221 */ /* 0x100fe20000010000 */
[--C-:B------:R-:W-:Y:S01]  /*1c50*/  FADD.FTZ R18, R36, -R13.reuse ;  /* 0x8000000d24127221 */ /* 0x100fe20000010000 */
[----:B------:R-:W0:Y:S01]  /*1c60*/  LDC R19, c[0x0][0x260] ;  /* 0x00009800ff137b82 */ /* 0x000e220000000800 */
        /* <DEDUP_REMOVED lines=24> */
[----:B0-----:R-:W-:Y:S01]  /*1df0*/  FFMA.FTZ R19, R36, 6.103515625e-05, R19 ;  /* 0x3880000024137823 */ /* 0x001fe20000010013 */
        /* <DEDUP_REMOVED lines=193> */
[----:B------:R-:W-:Y:S01]  /*2a10*/  FMUL.FTZ R56, R19, R56 ;  /* 0x0000003813387220 */ /* 0x000fe20000410000 */
[----:B------:R-:W-:Y:S01]  /*2a20*/  SHF.R.U64 R150, R30, 0x10, R31 ;  /* 0x000000101e967819 */ /* 0x000fe2000000121f */
[----:B------:R-:W-:Y:S01]  /*2a30*/  FADD.FTZ R64, R64, -R13 ;  /* 0x8000000d40407221 */ /* 0x000fe20000010000 */
[----:B------:R-:W-:Y:S01]  /*2a40*/  LOP3.LUT R18, R18, 0xffff, RZ, 0xc0, !PT ;  /* 0x0000ffff12127812 */ /* 0x000fe200078ec0ff */
[----:B------:R-:W-:Y:S01]  /*2a50*/  HFMA2.BF16_V2 R44, R27.H0_H0, R44.H0_H0, R119.H0_H0 ;  /* 0x2000002c1b2c7231 */ /* 0x000fe20000240877 */
[----:B------:R-:W-:Y:S01]  /*2a60*/  SHF.L.U64.HI R145, R145, 0x10, RZ ;  /* 0x0000001091917819 */ /* 0x000fe200000102ff */
[----:B------:R-:W-:Y:S01]  /*2a70*/  HFMA2.BF16_V2 R55, R150.H0_H0, R55.H0_H0, R149.H0_H0 ;  /* 0x2000003796377231 */ /* 0x000fe20000240895 */
[----:B------:R-:W-:Y:S01]  /*2a80*/  PRMT R36, R15, 0x7610, R36 ;  /* 0x000076100f247816 */ /* 0x000fe20000000024 */
[----:B------:R-:W-:Y:S01]  /*2a90*/  HFMA2.BF16_V2 R48, R30.H0_H0, R48.H0_H0, R122.H0_H0 ;  /* 0x200000301e307231 */ /* 0x000fe2000024087a */
[----:B------:R-:W-:Y:S01]  /*2aa0*/  SHF.L.U32 R17, R144, 0x10, RZ ;  /* 0x0000001090117819 */ /* 0x000fe200000006ff */
[----:B------:R-:W-:Y:S01]  /*2ab0*/  FMUL.FTZ R64, R19, R64 ;  /* 0x0000004013407220 */ /* 0x000fe20000410000 */
[----:B------:R-:W-:Y:S01]  /*2ac0*/  LOP3.LUT R16, R16, 0xffff, R75, 0xf8, !PT ;  /* 0x0000ffff10107812 */ /* 0x000fe200078ef84b */
[----:B------:R-:W-:Y:S01]  /*2ad0*/  HFMA2.BF16_V2 R59, R33.H0_H0, R59.H0_H0, R125.H0_H0 ;  /* 0x2000003b213b7231 */ /* 0x000fe2000024087d */
[----:B------:R-:W-:Y:S01]  /*2ae0*/  LOP3.LUT R41, R41, 0xffff, RZ, 0xc0, !PT ;  /* 0x0000ffff29297812 */ /* 0x000fe200078ec0ff */
[----:B------:R-:W-:Y:S01]  /*2af0*/  FADD.FTZ R156, R89, -R13 ;  /* 0x8000000d599c7221 */ /* 0x000fe20000010000 */
[----:B------:R-:W-:Y:S01]  /*2b00*/  SHF.L.U64.HI R75, R144, 0x10, RZ ;  /* 0x00000010904b7819 */ /* 0x000fe200000102ff */
[----:B------:R-:W-:Y:S01]  /*2b10*/  HFMA2.BF16_V2 R51, R28.H0_H0, R51.H0_H0, R120.H0_H0 ;  /* 0x200000331c337231 */ /* 0x000fe20000240878 */
[----:B------:R-:W-:Y:S01]  /*2b20*/  SHF.R.U32.HI R148, RZ, 0x10, R121 ;  /* 0x00000010ff947819 */ /* 0x000fe20000011679 */
[----:B------:R-:W-:Y:S01]  /*2b30*/  HFMA2.BF16_V2 R57, R31.H0_H0, R57.H0_H0, R123.H0_H0 ;  /* 0x200000391f397231 */ /* 0x000fe2000024087b */
[----:B------:R-:W-:Y:S01]  /*2b40*/  SHF.R.U32.HI R147, RZ, 0x10, R29 ;  /* 0x00000010ff937819 */ /* 0x000fe2000001161d */
[----:B------:R-:W-:Y:S01]  /*2b50*/  FADD.FTZ R70, R70, -R13 ;  /* 0x8000000d46467221 */ /* 0x000fe20000010000 */
[----:B------:R-:W-:Y:S01]  /*2b60*/  LOP3.LUT R15, R18, 0xffff0000, R145, 0xf8, !PT ;  /* 0xffff0000120f7812 */ /* 0x000fe200078ef891 */
[----:B------:R-:W-:Y:S01]  /*2b70*/  HFMA2.BF16_V2 R58, R35.H0_H0, R58.H0_H0, R127.H0_H0 ;  /* 0x2000003a233a7231 */ /* 0x000fe2000024087f */
[----:B------:R-:W-:Y:S01]  /*2b80*/  LOP3.LUT R144, R43, 0xffff, RZ, 0xc0, !PT ;  /* 0x0000ffff2b907812 */ /* 0x000fe200078ec0ff */
[----:B------:R-:W-:Y:S01]  /*2b90*/  HFMA2.BF16_V2 R52, R147.H0_H0, R52.H0_H0, R148.H0_H0 ;  /* 0x2000003493347231 */ /* 0x000fe20000240894 */
[----:B------:R-:W-:Y:S01]  /*2ba0*/  LOP3.LUT R18, R38, 0xffff, RZ, 0xc0, !PT ;  /* 0x0000ffff26127812 */ /* 0x000fe200078ec0ff */
[C---:B------:R-:W-:Y:S01]  /*2bb0*/  FMUL.FTZ R89, R19.reuse, R156 ;  /* 0x0000009c13597220 */ /* 0x040fe20000410000 */
[----:B------:R-:W-:Y:S01]  /*2bc0*/  SHF.R.U32.HI R151, RZ, 0x10, R123 ;  /* 0x00000010ff977819 */ /* 0x000fe2000001167b */
[----:B------:R-:W-:Y:S01]  /*2bd0*/  FMUL.FTZ R70, R19, R70 ;  /* 0x0000004613467220 */ /* 0x000fe20000410000 */
[----:B------:R-:W-:Y:S01]  /*2be0*/  SHF.R.U32.HI R152, RZ, 0x10, R31 ;  /* 0x00000010ff987819 */ /* 0x000fe2000001161f */
[----:B------:R-:W-:Y:S01]  /*2bf0*/  HFMA2.BF16_V2 R67, R97.H0_H0, R67.H0_H0, R129.H0_H0 ;  /* 0x2000004361437231 */ /* 0x000fe20000240881 */
[----:B------:R-:W-:Y:S01]  /*2c00*/  LOP3.LUT R36, R17, 0xffff, R36, 0xf8, !PT ;  /* 0x0000ffff11247812 */ /* 0x000fe200078ef824 */
[--C-:B------:R-:W-:Y:S01]  /*2c10*/  FADD.FTZ R88, R88, -R13.reuse ;  /* 0x8000000d58587221 */ /* 0x100fe20000010000 */
[C---:B------:R-:W-:Y:S01]  /*2c20*/  SHF.L.U32 R38, R41.reuse, 0x10, RZ ;  /* 0x0000001029267819 */ /* 0x040fe200000006ff */
[----:B------:R-:W-:Y:S01]  /*2c30*/  HFMA2.BF16_V2 R53, R152.H0_H0, R53.H0_H0, R151.H0_H0 ;  /* 0x2000003598357231 */ /* 0x000fe20000240897 */
[----:B------:R-:W-:Y:S01]  /*2c40*/  LOP3.LUT R42, R42, 0xffff, RZ, 0xc0, !PT ;  /* 0x0000ffff2a2a7812 */ /* 0x000fe200078ec0ff */
[--C-:B------:R-:W-:Y:S01]  /*2c50*/  FADD.FTZ R90, R90, -R13.reuse ;  /* 0x8000000d5a5a7221 */ /* 0x100fe20000010000 */
[----:B------:R-:W-:Y:S01]  /*2c60*/  SHF.L.U64.HI R17, R41, 0x10, RZ ;  /* 0x0000001029117819 */ /* 0x000fe200000102ff */
[C---:B------:R-:W-:Y:S01]  /*2c70*/  FMUL.FTZ R88, R19.reuse, R88 ;  /* 0x0000005813587220 */ /* 0x040fe20000410000 */
[----:B------:R-:W-:Y:S01]  /*2c80*/  SHF.L.U32 R43, R144, 0x10, RZ ;  /* 0x00000010902b7819 */ /* 0x000fe200000006ff */
[----:B------:R-:W-:Y:S01]  /*2c90*/  HFMA2.BF16_V2 R72, R98.H0_H0, R72.H0_H0, R130.H0_H0 ;  /* 0x2000004862487231 */ /* 0x000fe20000240882 */
[----:B------:R-:W-:Y:S01]  /*2ca0*/  F2FP.BF16.F32.PACK_AB R63, RZ, R63 ;  /* 0x0000003fff3f723e */ /* 0x000fe200000010ff */
[----:B------:R-:W-:Y:S01]  /*2cb0*/  FADD.FTZ R92, R92, -R13 ;  /* 0x8000000d5c5c7221 */ /* 0x000fe20000010000 */
[----:B------:R-:W-:Y:S01]  /*2cc0*/  SHF.R.U32.HI R149, RZ, 0x10, R127 ;  /* 0x00000010ff957819 */ /* 0x000fe2000001167f */
[----:B------:R-:W-:Y:S01]  /*2cd0*/  FMUL.FTZ R90, R19, R90 ;  /* 0x0000005a135a7220 */ /* 0x000fe20000410000 */
[----:B------:R-:W-:Y:S01]  /*2ce0*/  SHF.R.U32.HI R150, RZ, 0x10, R35 ;  /* 0x00000010ff967819 */ /* 0x000fe20000011623 */
[----:B------:R-:W-:Y:S01]  /*2cf0*/  HFMA2.BF16_V2 R61, R34.H0_H0, R61.H0_H0, R126.H0_H0 ;  /* 0x2000003d223d7231 */ /* 0x000fe2000024087e */
[----:B------:R-:W-:Y:S01]  /*2d00*/  LOP3.LUT R50, R50, 0xffff, RZ, 0xc0, !PT ;  /* 0x0000ffff32327812 */ /* 0x000fe200078ec0ff */
[----:B------:R-:W-:Y:S01]  /*2d10*/  FADD.FTZ R158, R91, -R13 ;  /* 0x8000000d5b9e7221 */ /* 0x000fe20000010000 */
[----:B------:R-:W-:Y:S01]  /*2d20*/  SHF.R.U64 R148, R126, 0x10, R127 ;  /* 0x000000107e947819 */ /* 0x000fe2000000127f */
[----:B------:R-:W-:Y:S01]  /*2d30*/  HFMA2.BF16_V2 R63, R150.H0_H0, R63.H0_H0, R149.H0_H0 ;  /* 0x2000003f963f7231 */ /* 0x000fe20000240895 */
[----:B------:R-:W-:Y:S01]  /*2d40*/  SHF.R.U64 R147, R34, 0x10, R35 ;  /* 0x0000001022937819 */ /* 0x000fe20000001223 */
[----:B------:R-:W-:Y:S01]  /*2d50*/  HFMA2.BF16_V2 R71, R100.H0_H0, R71.H0_H0, R132.H0_H0 ;  /* 0x2000004764477231 */ /* 0x000fe20000240884 */
[----:B------:R-:W-:Y:S01]  /*2d60*/  LOP3.LUT R38, R38, 0xffff, R39, 0xf8, !PT ;  /* 0x0000ffff26267812 */ /* 0x000fe200078ef827 */
[----:B------:R-:W-:Y:S01]  /*2d70*/  FMUL.FTZ R91, R19, R92 ;  /* 0x0000005c135b7220 */ /* 0x000fe20000410000 */
[----:B------:R-:W-:Y:S01]  /*2d80*/  LOP3.LUT R55, R55, 0xffff, RZ, 0xc0, !PT ;  /* 0x0000ffff37377812 */ /* 0x000fe200078ec0ff */
[----:B------:R-:W-:Y:S01]  /*2d90*/  HFMA2.BF16_V2 R60, R147.H0_H0, R60.H0_H0, R148.H0_H0 ;  /* 0x2000003c933c7231 */ /* 0x000fe20000240894 */
[----:B------:R-:W-:Y:S01]  /*2da0*/  LOP3.LUT R39, R42, 0xffff0000, R17, 0xf8, !PT ;  /* 0xffff00002a277812 */ /* 0x000fe200078ef811 */
[----:B------:R-:W-:Y:S01]  /*2db0*/  HFMA2.BF16_V2 R73, R101.H0_H0, R73.H0_H0, R133.H0_H0 ;  /* 0x2000004965497231 */ /* 0x000fe20000240885 */
[----:B------:R-:W-:Y:S01]  /*2dc0*/  F2FP.BF16.F32.PACK_AB R65, RZ, R65 ;  /* 0x00000041ff41723e */ /* 0x000fe200000010ff */
[C---:B------:R-:W-:Y:S01]  /*2dd0*/  FMUL.FTZ R83, R19.reuse, R154 ;  /* 0x0000009a13537220 */ /* 0x040fe20000410000 */
[----:B------:R-:W-:Y:S01]  /*2de0*/  SHF.R.U64 R152, R128, 0x10, R129 ;  /* 0x0000001080987819 */ /* 0x000fe20000001281 */
[----:B------:R-:W-:Y:S01]  /*2df0*/  FMUL.FTZ R158, R19, R158 ;  /* 0x0000009e139e7220 */ /* 0x000fe20000410000 */
[----:B------:R-:W-:Y:S01]  /*2e00*/  SHF.R.U64 R151, R96, 0x10, R97 ;  /* 0x0000001060977819 */ /* 0x000fe20000001261 */
[----:B------:R-:W-:Y:S01]  /*2e10*/  HFMA2.BF16_V2 R82, R103.H0_H0, R82.H0_H0, R135.H0_H0 ;  /* 0x2000005267527231 */ /* 0x000fe20000240887 */
[----:B------:R-:W-:-:S02]  /*2e20*/  LOP3.LUT R42, R43, 0xffff, R46, 0xf8, !PT ;  /* 0x0000ffff2b2a7812 */ /* 0x000fc400078ef82e */
[----:B------:R-:W-:Y:S01]  /*2e30*/  LOP3.LUT R49, R49, 0xffff, RZ, 0xc0, !PT ;  /* 0x0000ffff31317812 */ /* 0x000fe200078ec0ff */
[----:B------:R-:W-:Y:S01]  /*2e40*/  HFMA2.BF16_V2 R65, R151.H0_H0, R65.H0_H0, R152.H0_H0 ;  /* 0x2000004197417231 */ /* 0x000fe20000240898 */
[----:B------:R-:W-:Y:S02]  /*2e50*/  SHF.L.U64.HI R46, R50, 0x10, RZ ;  /* 0x00000010322e7819 */ /* 0x000fe400000102ff */
[----:B------:R-:W-:Y:S02]  /*2e60*/  SHF.L.U32 R17, R55, 0x10, RZ ;  /* 0x0000001037117819 */ /* 0x000fe400000006ff */
[----:B------:R-:W-:Y:S02]  /*2e70*/  F2FP.BF16.F32.PACK_AB R56, RZ, R56 ;  /* 0x00000038ff38723e */ /* 0x000fe400000010ff */
[----:B------:R-:W-:Y:S02]  /*2e80*/  SHF.R.U64 R149, R130, 0x10, R131 ;  /* 0x0000001082957819 */ /* 0x000fe40000001283 */
[----:B------:R-:W-:Y:S01]  /*2e90*/  SHF.R.U64 R150, R98, 0x10, R99 ;  /* 0x0000001062967819 */ /* 0x000fe20000001263 */
[----:B------:R-:W-:Y:S01]  /*2ea0*/  HFMA2.BF16_V2 R56, R32.H0_H0, R56.H0_H0, R124.H0_H0 ;  /* 0x2000003820387231 */ /* 0x000fe2000024087c */
[----:B------:R-:W-:-:S02]  /*2eb0*/  LOP3.LUT R54, R54, 0xffff, RZ, 0xc0, !PT ;  /* 0x0000ffff36367812 */ /* 0x000fc400078ec0ff */
[----:B------:R-:W-:Y:S01]  /*2ec0*/  SHF.R.U32.HI R148, RZ, 0x10, R131 ;  /* 0x00000010ff947819 */ /* 0x000fe20000011683 */
[----:B------:R-:W-:Y:S01]  /*2ed0*/  HFMA2.BF16_V2 R68, R150.H0_H0, R68.H0_H0, R149.H0_H0 ;  /* 0x2000004496447231 */ /* 0x000fe20000240895 */
[----:B------:R-:W-:Y:S02]  /*2ee0*/  SHF.R.U32.HI R147, RZ, 0x10, R99 ;  /* 0x00000010ff937819 */ /* 0x000fe40000011663 */
[----:B------:R-:W-:Y:S02]  /*2ef0*/  LOP3.LUT R41, R44, 0xffff, RZ, 0xc0, !PT ;  /* 0x0000ffff2c297812 */ /* 0x000fe400078ec0ff */
[----:B------:R-:W-:Y:S01]  /*2f00*/  LOP3.LUT R49, R49, 0xffff0000, R46, 0xf8, !PT ;  /* 0xffff000031317812 */ /* 0x000fe200078ef82e */
[----:B------:R-:W-:Y:S01]  /*2f10*/  HFMA2.BF16_V2 R69, R147.H0_H0, R69.H0_H0, R148.H0_H0 ;  /* 0x2000004593457231 */ /* 0x000fe20000240894 */
[----:B------:R-:W-:Y:S02]  /*2f20*/  SHF.L.U32 R44, R50, 0x10, RZ ;  /* 0x00000010322c7819 */ /* 0x000fe400000006ff */
[----:B------:R-:W-:-:S02]  /*2f30*/  LOP3.LUT R46, R17, 0xffff, R48, 0xf8, !PT ;  /* 0x0000ffff112e7812 */ /* 0x000fc400078ef830 */
[----:B------:R-:W-:Y:S02]  /*2f40*/  SHF.L.U64.HI R50, R55, 0x10, RZ ;  /* 0x0000001037327819 */ /* 0x000fe400000102ff */
[C---:B------:R-:W-:Y:S02]  /*2f50*/  SHF.L.U32 R17, R54.reuse, 0x10, RZ ;  /* 0x0000001036117819 */ /* 0x040fe400000006ff */
[----:B------:R-:W-:Y:S02]  /*2f60*/  F2FP.BF16.F32.PACK_AB R64, RZ, R64 ;  /* 0x00000040ff40723e */ /* 0x000fe400000010ff */
[----:B------:R-:W-:Y:S02]  /*2f70*/  LOP3.LUT R55, R59, 0xffff, RZ, 0xc0, !PT ;  /* 0x0000ffff3b377812 */ /* 0x000fe400078ec0ff */
[----:B------:R-:W-:Y:S01]  /*2f80*/  SHF.L.U64.HI R54, R54, 0x10, RZ ;  /* 0x0000001036367819 */ /* 0x000fe200000102ff */
[----:B------:R-:W-:Y:S01]  /*2f90*/  HFMA2.BF16_V2 R64, R96.H0_H0, R64.H0_H0, R128.H0_H0 ;  /* 0x2000004060407231 */ /* 0x000fe20000240880 */
[----:B------:R-:W-:-:S02]  /*2fa0*/  SHF.R.U32.HI R149, RZ, 0x10, R135 ;  /* 0x00000010ff957819 */ /* 0x000fc40000011687 */
[----:B------:R-:W-:Y:S02]  /*2fb0*/  SHF.R.U32.HI R150, RZ, 0x10, R103 ;  /* 0x00000010ff967819 */ /* 0x000fe40000011667 */
[----:B------:R-:W-:Y:S02]  /*2fc0*/  LOP3.LUT R60, R60, 0xffff, RZ, 0xc0, !PT ;  /* 0x0000ffff3c3c7812 */ /* 0x000fe400078ec0ff */
[----:B------:R-:W-:Y:S01]  /*2fd0*/  F2FP.BF16.F32.PACK_AB R80, RZ, R80 ;  /* 0x00000050ff50723e */ /* 0x000fe200000010ff */
[----:B------:R-:W-:Y:S01]  /*2fe0*/  HFMA2.BF16_V2 R78, R150.H0_H0, R78.H0_H0, R149.H0_H0 ;  /* 0x2000004e964e7231 */ /* 0x000fe20000240895 */
[----:B------:R-:W-:Y:S02]  /*2ff0*/  SHF.R.U64 R147, R136, 0x10, R137 ;  /* 0x0000001088937819 */ /* 0x000fe40000001289 */
[----:B------:R-:W-:Y:S02]  /*3000*/  SHF.R.U64 R148, R104, 0x10, R105 ;  /* 0x0000001068947819 */ /* 0x000fe40000001269 */
[----:B------:R-:W-:-:S02]  /*3010*/  LOP3.LUT R65, R65, 0xffff, RZ, 0xc0, !PT ;  /* 0x0000ffff41417812 */ /* 0x000fc400078ec0ff */
[----:B------:R-:W-:Y:S01]  /*3020*/  LOP3.LUT R44, R44, 0xffff, R51, 0xf8, !PT ;  /* 0x0000ffff2c2c7812 */ /* 0x000fe200078ef833 */
[----:B------:R-:W-:Y:S01]  /*3030*/  HFMA2.BF16_V2 R80, R148.H0_H0, R80.H0_H0, R147.H0_H0 ;  /* 0x2000005094507231 */ /* 0x000fe20000240893 */
[----:B------:R-:W-:Y:S02]  /*3040*/  LOP3.LUT R51, R57, 0xffff, RZ, 0xc0, !PT ;  /* 0x0000ffff39337812 */ /* 0x000fe400078ec0ff */
[----:B------:R-:W-:Y:S02]  /*3050*/  LOP3.LUT R55, R55, 0xffff0000, R54, 0xf8, !PT ;  /* 0xffff000037377812 */ /* 0x000fe400078ef836 */
[----:B------:R-:W-:Y:S02]  /*3060*/  LOP3.LUT R48, R17, 0xffff, R56, 0xf8, !PT ;  /* 0x0000ffff11307812 */ /* 0x000fe400078ef838 */
[----:B------:R-:W-:Y:S02]  /*3070*/  LOP3.LUT R57, R58, 0xffff, RZ, 0xc0, !PT ;  /* 0x0000ffff3a397812 */ /* 0x000fe400078ec0ff */
[----:B------:R-:W-:-:S02]  /*3080*/  SHF.L.U64.HI R54, R60, 0x10, RZ ;  /* 0x000000103c367819 */ /* 0x000fc400000102ff */
[----:B------:R-:W-:Y:S02]  /*3090*/  F2FP.BF16.F32.PACK_AB R79, RZ, R79 ;  /* 0x0000004fff4f723e */ /* 0x000fe400000010ff */
[----:B------:R-:W-:Y:S02]  /*30a0*/  SHF.L.U32 R17, R65, 0x10, RZ ;  /* 0x0000001041117819 */ /* 0x000fe400000006ff */
[----:B------:R-:W-:Y:S01]  /*30b0*/  F2FP.BF16.F32.PACK_AB R89, RZ, R89 ;  /* 0x00000059ff59723e */ /* 0x000fe200000010ff */
[----:B------:R-:W-:Y:S01]  /*30c0*/  HFMA2.BF16_V2 R79, R105.H0_H0, R79.H0_H0, R137.H0_H0 ;  /* 0x2000004f694f7231 */ /* 0x000fe20000240889 */
[----:B------:R-:W-:Y:S02]  /*30d0*/  SHF.R.U64 R150, R140, 0x10, R141 ;  /* 0x000000108c967819 */ /* 0x000fe4000000128d */
[----:B------:R-:W-:Y:S02]  /*30e0*/  SHF.R.U64 R149, R108, 0x10, R109 ;  /* 0x000000106c957819 */ /* 0x000fe4000000126d */
[----:B------:R-:W-:-:S02]  /*30f0*/  LOP3.LUT R68, R68, 0xffff, RZ, 0xc0, !PT ;  /* 0x0000ffff44447812 */ /* 0x000fc400078ec0ff */
[----:B------:R-:W-:Y:S01]  /*3100*/  F2FP.BF16.F32.PACK_AB R70, RZ, R70 ;  /* 0x00000046ff46723e */ /* 0x000fe200000010ff */
[----:B------:R-:W-:Y:S01]  /*3110*/  HFMA2.BF16_V2 R89, R149.H0_H0, R89.H0_H0, R150.H0_H0 ;  /* 0x2000005995597231 */ /* 0x000fe20000240896 */
[----:B------:R-:W-:Y:S02]  /*3120*/  LOP3.LUT R57, R57, 0xffff0000, R54, 0xf8, !PT ;  /* 0xffff000039397812 */ /* 0x000fe400078ef836 */
[----:B------:R-:W-:Y:S01]  /*3130*/  F2FP.BF16.F32.PACK_AB R84, RZ, R84 ;  /* 0x00000054ff54723e */ /* 0x000fe200000010ff */
[----:B------:R-:W-:Y:S01]  /*3140*/  HFMA2.BF16_V2 R70, R99.H0_H0, R70.H0_H0, R131.H0_H0 ;  /* 0x2000004663467231 */ /* 0x000fe20000240883 */
[----:B------:R-:W-:Y:S02]  /*3150*/  SHF.R.U32.HI R151, RZ, 0x10, R129 ;  /* 0x00000010ff977819 */ /* 0x000fe40000011681 */
[----:B------:R-:W-:Y:S01]  /*3160*/  SHF.R.U32.HI R152, RZ, 0x10, R97 ;  /* 0x00000010ff987819 */ /* 0x000fe20000011661 */
[----:B------:R-:W-:Y:S01]  /*3170*/  HFMA2.BF16_V2 R84, R107.H0_H0, R84.H0_H0, R139.H0_H0 ;  /* 0x200000546b547231 */ /* 0x000fe2000024088b */
[----:B------:R-:W-:-:S02]  /*3180*/  LOP3.LUT R59, R67, 0xffff, RZ, 0xc0, !PT ;  /* 0x0000ffff433b7812 */ /* 0x000fc400078ec0ff */
[----:B------:R-:W-:Y:S01]  /*3190*/  SHF.L.U64.HI R56, R65, 0x10, RZ ;  /* 0x0000001041387819 */ /* 0x000fe200000102ff */
[----:B------:R-:W-:Y:S01]  /*31a0*/  HFMA2.BF16_V2 R66, R152.H0_H0, R66.H0_H0, R151.H0_H0 ;  /* 0x2000004298427231 */ /* 0x000fe20000240897 */
[----:B------:R-:W-:Y:S02]  /*31b0*/  LOP3.LUT R54, R17, 0xffff, R64, 0xf8, !PT ;  /* 0x0000ffff11367812 */ /* 0x000fe400078ef840 */
[----:B------:R-:W-:Y:S02]  /*31c0*/  LOP3.LUT R74, R74, 0xffff, RZ, 0xc0, !PT ;  /* 0x0000ffff4a4a7812 */ /* 0x000fe400078ec0ff */
[----:B------:R-:W-:Y:S02]  /*31d0*/  SHF.L.U32 R17, R68, 0x10, RZ ;  /* 0x0000001044117819 */ /* 0x000fe400000006ff */
[----:B------:R-:W-:Y:S02]  /*31e0*/  LOP3.LUT R80, R80, 0xffff, RZ, 0xc0, !PT ;  /* 0x0000ffff50507812 */ /* 0x000fe400078ec0ff */
[----:B------:R-:W-:-:S02]  /*31f0*/  LOP3.LUT R51, R51, 0xffff0000, R50, 0xf8, !PT ;  /* 0xffff000033337812 */ /* 0x000fc400078ef832 */
[----:B------:R-:W-:Y:S02]  /*3200*/  SHF.L.U32 R50, R60, 0x10, RZ ;  /* 0x000000103c327819 */ /* 0x000fe400000006ff */
[----:B------:R-:W-:Y:S02]  /*3210*/  LOP3.LUT R59, R59, 0xffff0000, R56, 0xf8, !PT ;  /* 0xffff00003b3b7812 */ /* 0x000fe400078ef838 */
[----:B------:R-:W-:Y:S02]  /*3220*/  F2FP.BF16.F32.PACK_AB R88, RZ, R88 ;  /* 0x00000058ff58723e */ /* 0x000fe400000010ff */
[----:B------:R-:W-:Y:S02]  /*3230*/  SHF.L.U32 R58, R74, 0x10, RZ ;  /* 0x000000104a3a7819 */ /* 0x000fe400000006ff */
[----:B------:R-:W-:Y:S01]  /*3240*/  LOP3.LUT R56, R17, 0xffff, R72, 0xf8, !PT ;  /* 0x0000ffff11387812 */ /* 0x000fe200078ef848 */
[----:B------:R-:W-:Y:S01]  /*3250*/  HFMA2.BF16_V2 R88, R108.H0_H0, R88.H0_H0, R140.H0_H0 ;  /* 0x200000586c587231 */ /* 0x000fe2000024088c */
[----:B------:R-:W-:-:S02]  /*3260*/  F2FP.BF16.F32.PACK_AB R92, RZ, R90 ;  /* 0x0000005aff5c723e */ /* 0x000fc400000010ff */
[----:B------:R-:W-:Y:S02]  /*3270*/  SHF.R.U64 R151, R134, 0x10, R135 ;  /* 0x0000001086977819 */ /* 0x000fe40000001287 */
[----:B------:R-:W-:Y:S01]  /*3280*/  SHF.R.U64 R152, R102, 0x10, R103 ;  /* 0x0000001066987819 */ /* 0x000fe20000001267 */
[----:B------:R-:W-:Y:S01]  /*3290*/  HFMA2.BF16_V2 R92, R109.H0_H0, R92.H0_H0, R141.H0_H0 ;  /* 0x2000005c6d5c7231 */ /* 0x000fe2000024088d */
[----:B------:R-:W-:Y:S02]  /*32a0*/  LOP3.LUT R72, R79, 0xffff, RZ, 0xc0, !PT ;  /* 0x0000ffff4f487812 */ /* 0x000fe400078ec0ff */
[----:B------:R-:W-:Y:S01]  /*32b0*/  LOP3.LUT R87, R87, 0xffff, RZ, 0xc0, !PT ;  /* 0x0000ffff57577812 */ /* 0x000fe200078ec0ff */
[----:B------:R-:W-:Y:S01]  /*32c0*/  HFMA2.BF16_V2 R76, R152.H0_H0, R76.H0_H0, R151.H0_H0 ;  /* 0x2000004c984c7231 */ /* 0x000fe20000240897 */
[----:B------:R-:W-:Y:S02]  /*32d0*/  SHF.L.U64.HI R17, R80, 0x10, RZ ;  /* 0x0000001050117819 */ /* 0x000fe400000102ff */
[----:B------:R-:W-:-:S02]  /*32e0*/  LOP3.LUT R89, R89, 0xffff, RZ, 0xc0, !PT ;  /* 0x0000ffff59597812 */ /* 0x000fc400078ec0ff */
[----:B------:R-:W-:Y:S02]  /*32f0*/  LOP3.LUT R50, R50, 0xffff, R61, 0xf8, !PT ;  /* 0x0000ffff32327812 */ /* 0x000fe400078ef83d */
[----:B------:R-:W-:Y:S02]  /*3300*/  LOP3.LUT R61, R70, 0xffff, RZ, 0xc0, !PT ;  /* 0x0000ffff463d7812 */ /* 0x000fe400078ec0ff */
[----:B------:R-:W-:Y:S02]  /*3310*/  LOP3.LUT R58, R58, 0xffff, R71, 0xf8, !PT ;  /* 0x0000ffff3a3a7812 */ /* 0x000fe400078ef847 */
[----:B------:R-:W-:Y:S02]  /*3320*/  LOP3.LUT R72, R72, 0xffff0000, R17, 0xf8, !PT ;  /* 0xffff000048487812 */ /* 0x000fe400078ef811 */
[----:B------:R-:W-:Y:S02]  /*3330*/  LOP3.LUT R71, R84, 0xffff, RZ, 0xc0, !PT ;  /* 0x0000ffff54477812 */ /* 0x000fe400078ec0ff */
[----:B------:R-:W-:-:S02]  /*3340*/  SHF.L.U64.HI R70, R87, 0x10, RZ ;  /* 0x0000001057467819 */ /* 0x000fc400000102ff */
[----:B------:R-:W-:Y:S02]  /*3350*/  F2FP.BF16.F32.PACK_AB R93, RZ, R93 ;  /* 0x0000005dff5d723e */ /* 0x000fe400000010ff */
[----:B------:R-:W-:Y:S02]  /*3360*/  SHF.L.U32 R17, R89, 0x10, RZ ;  /* 0x0000001059117819 */ /* 0x000fe400000006ff */
[----:B------:R-:W-:Y:S01]  /*3370*/  SHF.L.U64.HI R60, R68, 0x10, RZ ;  /* 0x00000010443c7819 */ /* 0x000fe200000102ff */
[----:B------:R-:W-:Y:S01]  /*3380*/  HFMA2.BF16_V2 R93, R111.H0_H0, R93.H0_H0, R143.H0_H0 ;  /* 0x2000005d6f5d7231 */ /* 0x000fe2000024088f */
[----:B------:R-:W-:Y:S02]  /*3390*/  LOP3.LUT R71, R71, 0xffff0000, R70, 0xf8, !PT ;  /* 0xffff000047477812 */ /* 0x000fe400078ef846 */
[----:B------:R-:W-:Y:S02]  /*33a0*/  LOP3.LUT R67, R73, 0xffff, RZ, 0xc0, !PT ;  /* 0x0000ffff49437812 */ /* 0x000fe400078ec0ff */
[----:B------:R-:W-:-:S02]  /*33b0*/  SHF.L.U64.HI R68, R74, 0x10, RZ ;  /* 0x000000104a447819 */ /* 0x000fc400000102ff */
[----:B------:R-:W-:Y:S02]  /*33c0*/  LOP3.LUT R70, R17, 0xffff, R88, 0xf8, !PT ;  /* 0x0000ffff11467812 */ /* 0x000fe400078ef858 */
[----:B------:R-:W-:Y:S02]  /*33d0*/  LOP3.LUT R76, R76, 0xffff, RZ, 0xc0, !PT ;  /* 0x0000ffff4c4c7812 */ /* 0x000fe400078ec0ff */
[----:B------:R-:W-:Y:S02]  /*33e0*/  LOP3.LUT R73, R92, 0xffff, RZ, 0xc0, !PT ;  /* 0x0000ffff5c497812 */ /* 0x000fe400078ec0ff */
[----:B------:R-:W-:Y:S02]  /*33f0*/  SHF.L.U64.HI R74, R89, 0x10, RZ ;  /* 0x00000010594a7819 */ /* 0x000fe400000102ff */
[----:B------:R-:W-:Y:S02]  /*3400*/  LOP3.LUT R17, R14, 0xffff, RZ, 0xc0, !PT ;  /* 0x0000ffff0e117812 */ /* 0x000fe400078ec0ff */
[----:B------:R-:W-:-:S02]  /*3410*/  LOP3.LUT R61, R61, 0xffff0000, R60, 0xf8, !PT ;  /* 0xffff00003d3d7812 */ /* 0x000fc400078ef83c */
[C---:B------:R-:W-:Y:S02]  /*3420*/  SHF.L.U32 R60, R76.reuse, 0x10, RZ ;  /* 0x000000104c3c7819 */ /* 0x040fe400000006ff */
[----:B------:R-:W-:Y:S02]  /*3430*/  SHF.L.U64.HI R64, R76, 0x10, RZ ;  /* 0x000000104c407819 */ /* 0x000fe400000102ff */
[----:B------:R-:W-:Y:S02]  /*3440*/  LOP3.LUT R73, R73, 0xffff0000, R74, 0xf8, !PT ;  /* 0xffff000049497812 */ /* 0x000fe400078ef84a */
[----:B------:R-:W-:Y:S02]  /*3450*/  SHF.L.U32 R14, R17, 0x10, RZ ;  /* 0x00000010110e7819 */ /* 0x000fe400000006ff */
[----:B------:R-:W-:Y:S02]  /*3460*/  LOP3.LUT R74, R93, 0xffff, RZ, 0xc0, !PT ;  /* 0x0000ffff5d4a7812 */ /* 0x000fe400078ec0ff */
[----:B------:R-:W-:-:S02]  /*3470*/  SHF.L.U64.HI R17, R17, 0x10, RZ ;  /* 0x0000001011117819 */ /* 0x000fc400000102ff */
[----:B------:R-:W-:Y:S02]  /*3480*/  LOP3.LUT R76, R37, 0xffff, RZ, 0xc0, !PT ;  /* 0x0000ffff254c7812 */ /* 0x000fe400078ec0ff */
[----:B------:R-:W-:Y:S02]  /*3490*/  LOP3.LUT R18, R18, 0xffff0000, R75, 0xf8, !PT ;  /* 0xffff000012127812 */ /* 0x000fe400078ef84b */
[----:B------:R-:W-:Y:S02]  /*34a0*/  LOP3.LUT R37, R40, 0xffff, RZ, 0xc0, !PT ;  /* 0x0000ffff28257812 */ /* 0x000fe400078ec0ff */
[----:B------:R-:W-:Y:S02]  /*34b0*/  LOP3.LUT R74, R74, 0xffff0000, R17, 0xf8, !PT ;  /* 0xffff00004a4a7812 */ /* 0x000fe400078ef811 */
[----:B------:R-:W-:Y:S02]  /*34c0*/  PRMT R17, R15, 0x5410, R76 ;  /* 0x000054100f117816 */ /* 0x000fe4000000004c */
[----:B------:R-:W-:-:S02]  /*34d0*/  PRMT R37, R18, 0x5410, R37 ;  /* 0x0000541012257816 */ /* 0x000fc40000000025 */
[----:B------:R-:W-:Y:S02]  /*34e0*/  LOP3.LUT R52, R52, 0xffff, RZ, 0xc0, !PT ;  /* 0x0000ffff34347812 */ /* 0x000fe400078ec0ff */
[----:B------:R-:W-:Y:S02]  /*34f0*/  LOP3.LUT R18, R53, 0xffff, RZ, 0xc0, !PT ;  /* 0x0000ffff35127812 */ /* 0x000fe400078ec0ff */
[----:B------:R-:W-:Y:S02]  /*3500*/  PRMT R15, R62, 0x7610, R15 ;  /* 0x000076103e0f7816 */ /* 0x000fe4000000000f */
[----:B------:R-:W-:Y:S02]  /*3510*/  SHF.L.U64.HI R144, R144, 0x10, RZ ;  /* 0x0000001090907819 */ /* 0x000fe400000102ff */
[----:B------:R-:W-:Y:S02]  /*3520*/  LOP3.LUT R40, R45, 0xffff, RZ, 0xc0, !PT ;  /* 0x0000ffff2d287812 */ /* 0x000fe400078ec0ff */
[----:B------:R-:W-:-:S02]  /*3530*/  LOP3.LUT R76, R47, 0xffff, RZ, 0xc0, !PT ;  /* 0x0000ffff2f4c7812 */ /* 0x000fc400078ec0ff */
[----:B------:R-:W-:Y:S02]  /*3540*/  PRMT R45, R49, 0x5410, R52 ;  /* 0x00005410312d7816 */ /* 0x000fe40000000034 */
[----:B------:R-:W-:Y:S02]  /*3550*/  PRMT R47, R51, 0x5410, R18 ;  /* 0x00005410332f7816 */ /* 0x000fe40000000012 */
[----:B------:R-:W-:Y:S02]  /*3560*/  LOP3.LUT R52, R15, 0xffff, RZ, 0xc0, !PT ;  /* 0x0000ffff0f347812 */ /* 0x000fe400078ec0ff */
[----:B------:R-:W-:Y:S02]  /*3570*/  LOP3.LUT R41, R41, 0xffff0000, R144, 0xf8, !PT ;  /* 0xffff000029297812 */ /* 0x000fe400078ef890 */
[----:B------:R-:W-:Y:S02]  /*3580*/  PRMT R18, R63, 0x7610, R18 ;  /* 0x000076103f127816 */ /* 0x000fe40000000012 */
[----:B------:R-:W-:Y:S01]  /*3590*/  PRMT R49, R55, 0x5410, R52 ;  /* 0x0000541037317816 */ /* 0x000fe20000000034 */
[----:B------:R-:W0:Y:S01]  /*35a0*/  @!P1 LDC.64 R62, c[0x0][0x230] ;  /* 0x00008c00ff3e9b82 */ /* 0x000e220000000a00 */
[----:B------:R-:W-:-:S02]  /*35b0*/  LOP3.LUT R18, R18, 0xffff, RZ, 0xc0, !PT ;  /* 0x0000ffff12127812 */ /* 0x000fc400078ec0ff */
[----:B------:R-:W-:Y:S02]  /*35c0*/  LOP3.LUT R52, R69, 0xffff, RZ, 0xc0, !PT ;  /* 0x0000ffff45347812 */ /* 0x000fe400078ec0ff */
[----:B------:R-:W-:Y:S02]  /*35d0*/  PRMT R43, R41, 0x5410, R40 ;  /* 0x00005410292b7816 */ /* 0x000fe40000000028 */
[----:B------:R-:W-:Y:S01]  /*35e0*/  PRMT R51, R57, 0x5410, R18 ;  /* 0x0000541039337816 */ /* 0x000fe20000000012 */
[----:B------:R-:W1:Y:S01]  /*35f0*/  @!P1 LDC.64 R40, c[0x0][0x238] ;  /* 0x00008e00ff289b82 */ /* 0x000e620000000a00 */
[----:B------:R-:W-:Y:S02]  /*3600*/  PRMT R57, R61, 0x5410, R52 ;  /* 0x000054103d397816 */ /* 0x000fe40000000034 */
[----:B------:R-:W-:Y:S02]  /*3610*/  F2FP.BF16.F32.PACK_AB R83, RZ, R83 ;  /* 0x00000053ff53723e */ /* 0x000fe400000010ff */
[----:B------:R-:W-:-:S02]  /*3620*/  SHF.R.U32.HI R152, RZ, 0x10, R139 ;  /* 0x00000010ff987819 */ /* 0x000fc4000001168b */
[----:B------:R-:W-:Y:S01]  /*3630*/  SHF.R.U32.HI R151, RZ, 0x10, R107 ;  /* 0x00000010ff977819 */ /* 0x000fe2000001166b */
[----:B------:R-:W2:Y:S01]  /*3640*/  LDC.64 R52, c[0x0][0x228] ;  /* 0x00008a00ff347b82 */ /* 0x000ea20000000a00 */
[----:B------:R-:W-:Y:S02]  /*3650*/  F2FP.BF16.F32.PACK_AB R90, RZ, R158 ;  /* 0x0000009eff5a723e */ /* 0x000fe400000010ff */
[----:B------:R-:W-:Y:S01]  /*3660*/  SHF.R.U32.HI R147, RZ, 0x10, R141 ;  /* 0x00000010ff937819 */ /* 0x000fe2000001168d */
[----:B------:R-:W-:Y:S01]  /*3670*/  HFMA2.BF16_V2 R83, R151.H0_H0, R83.H0_H0, R152.H0_H0 ;  /* 0x2000005397537231 */ /* 0x000fe20000240898 */
[----:B------:R-:W-:Y:S02]  /*3680*/  SHF.R.U32.HI R148, RZ, 0x10, R109 ;  /* 0x00000010ff947819 */ /* 0x000fe4000001166d */
        /* <DEDUP_REMOVED lines=80> */
.L_x_720:
[----:B------:R-:W-:Y:S01]  /*3b90*/  HFMA2.MMA R155, -RZ, RZ, 0, 5.9604644775390625e-08 ;  /* 0x00000001ff9b7435 */ /* 0x000fe200000001ff */
[----:B------:R-:W-:Y:S02]  /*3ba0*/  MOV R156, R13 ;  /* 0x0000000d009c7202 */ /* 0x000fe40000000f00 */
[----:B------:R-:W-:Y:S02]  /*3bb0*/  MOV R158, 0x1f ;  /* 0x0000001f009e7802 */ /* 0x000fe40000000f00 */
[----:B------:R-:W-:-:S07]  /*3bc0*/  MOV R153, 0xffffffff ;  /* 0xffffffff00997802 */ /* 0x000fce0000000f00 */
[----:B-----5:R-:W-:Y:S05]  /*3bd0*/  WARPSYNC.COLLECTIVE R153, `(.L_x_724) ;  /* 0x0000000099087348 */ /* 0x020fea0003c00000 */
[----:B------:R0:W1:Y:S02]  /*3be0*/  SHFL.BFLY P2, R154, R156, R155, R158 ;  /* 0x0c00009b9c9a7389 */ /* 0x000064000004009e */
[----:B01---5:R-:W-:Y:S01]  /*3bf0*/  ENDCOLLECTIVE ;  /* 0x000000000000791b */ /* 0x023fe20003800000 */
.L_x_724:
[----:B------:R-:W-:Y:S01]  /*3c00*/  HFMA2.MMA R155, -RZ, RZ, 0, 1.1920928955078125e-07 ;  /* 0x00000002ff9b7435 */ /* 0x000fe200000001ff */
[----:B------:R-:W-:-:S05]  /*3c10*/  MOV R14, R154 ;  /* 0x0000009a000e7202 */ /* 0x000fca0000000f00 */
[----:B------:R-:W-:-:S05]  /*3c20*/  FADD.FTZ R15, R13, R14 ;  /* 0x0000000e0d0f7221 */ /* 0x000fca0000010000 */
[----:B------:R-:W-:-:S07]  /*3c30*/  MOV R156, R15 ;  /* 0x0000000f009c7202 */ /* 0x000fce0000000f00 */
[----:B------:R-:W-:Y:S05]  /*3c40*/  WARPSYNC.COLLECTIVE R153, `(.L_x_725) ;  /* 0x0000000099087348 */ /* 0x000fea0003c00000 */
[----:B------:R0:W1:Y:S02]  /*3c50*/  SHFL.BFLY P2, R154, R156, R155, R158 ;  /* 0x0c00009b9c9a7389 */ /* 0x000064000004009e */
[----:B01----:R-:W-:Y:S01]  /*3c60*/  ENDCOLLECTIVE ;  /* 0x000000000000791b */ /* 0x003fe20003800000 */
.L_x_725:
[----:B------:R-:W-:Y:S01]  /*3c70*/  HFMA2.MMA R155, -RZ, RZ, 0, 2.384185791015625e-07 ;  /* 0x00000004ff9b7435 */ /* 0x000fe200000001ff */
[----:B------:R-:W-:-:S05]  /*3c80*/  MOV R14, R154 ;  /* 0x0000009a000e7202 */ /* 0x000fca0000000f00 */
[----:B------:R-:W-:-:S05]  /*3c90*/  FADD.FTZ R145, R15, R14 ;  /* 0x0000000e0f917221 */ /* 0x000fca0000010000 */
[----:B------:R-:W-:-:S07]  /*3ca0*/  MOV R156, R145 ;  /* 0x00000091009c7202 */ /* 0x000fce0000000f00 */
[----:B------:R-:W-:Y:S05]  /*3cb0*/  WARPSYNC.COLLECTIVE R153, `(.L_x_726) ;  /* 0x0000000099087348 */ /* 0x000fea0003c00000 */
[----:B------:R0:W1:Y:S02]  /*3cc0*/  SHFL.BFLY P2, R154, R156, R155, R158 ;  /* 0x0c00009b9c9a7389 */ /* 0x000064000004009e */
[----:B01----:R-:W-:Y:S01]  /*3cd0*/  ENDCOLLECTIVE ;  /* 0x000000000000791b */ /* 0x003fe20003800000 */
.L_x_726:
[----:B------:R-:W-:Y:S01]  /*3ce0*/  HFMA2.MMA R155, -RZ, RZ, 0, 4.76837158203125e-07 ;  /* 0x00000008ff9b7435 */ /* 0x000fe200000001ff */
[----:B------:R-:W-:-:S05]  /*3cf0*/  MOV R14, R154 ;  /* 0x0000009a000e7202 */ /* 0x000fca0000000f00 */
[----:B------:R-:W-:-:S05]  /*3d00*/  FADD.FTZ R150, R145, R14 ;  /* 0x0000000e91967221 */ /* 0x000fca0000010000 */
[----:B------:R-:W-:-:S07]  /*3d10*/  MOV R156, R150 ;  /* 0x00000096009c7202 */ /* 0x000fce0000000f00 */
[----:B------:R-:W-:Y:S05]  /*3d20*/  WARPSYNC.COLLECTIVE R153, `(.L_x_727) ;  /* 0x0000000099087348 */ /* 0x000fea0003c00000 */
[----:B------:R0:W1:Y:S02]  /*3d30*/  SHFL.BFLY P2, R154, R156, R155, R158 ;  /* 0x0c00009b9c9a7389 */ /* 0x000064000004009e */
[----:B01----:R-:W-:Y:S01]  /*3d40*/  ENDCOLLECTIVE ;  /* 0x000000000000791b */ /* 0x003fe20003800000 */
.L_x_727:
[----:B------:R-:W-:Y:S01]  /*3d50*/  HFMA2.MMA R155, -RZ, RZ, 0, 9.5367431640625e-07 ;  /* 0x00000010ff9b7435 */ /* 0x000fe200000001ff */
[----:B------:R-:W-:-:S05]  /*3d60*/  MOV R151, R154 ;  /* 0x0000009a00977202 */ /* 0x000fca0000000f00 */
[----:B------:R-:W-:-:S05]  /*3d70*/  FADD.FTZ R151, R150, R151 ;  /* 0x0000009796977221 */ /* 0x000fca0000010000 */
[----:B------:R-:W-:-:S07]  /*3d80*/  MOV R156, R151 ;  /* 0x00000097009c7202 */ /* 0x000fce0000000f00 */
[----:B------:R-:W-:Y:S05]  /*3d90*/  WARPSYNC.COLLECTIVE R153, `(.L_x_728) ;  /* 0x0000000099087348 */ /* 0x000fea0003c00000 */
[----:B------:R0:W1:Y:S02]  /*3da0*/  SHFL.BFLY P2, R154, R156, R155, R158 ;  /* 0x0c00009b9c9a7389 */ /* 0x000064000004009e */
[----:B01----:R-:W-:Y:S01]  /*3db0*/  ENDCOLLECTIVE ;  /* 0x000000000000791b */ /* 0x003fe20003800000 */
.L_x_728:
        /* <DEDUP_REMOVED lines=136> */
.L_x_729:
[----:B------:R-:W-:Y:S01]  /*4640*/  HFMA2.MMA R155, -RZ, RZ, 0, 1.1920928955078125e-07 ;  /* 0x00000002ff9b7435 */ /* 0x000fe200000001ff */
[----:B------:R-:W-:-:S05]  /*4650*/  MOV R150, R154 ;  /* 0x0000009a00967202 */ /* 0x000fca0000000f00 */
[----:B------:R-:W-:-:S05]  /*4660*/  FADD.FTZ R150, R13, R150 ;  /* 0x000000960d967221 */ /* 0x000fca0000010000 */
[----:B------:R-:W-:-:S07]  /*4670*/  MOV R156, R150 ;  /* 0x00000096009c7202 */ /* 0x000fce0000000f00 */
[----:B------:R-:W-:Y:S05]  /*4680*/  WARPSYNC.COLLECTIVE R153, `(.L_x_730) ;  /* 0x0000000099087348 */ /* 0x000fea0003c00000 */
[----:B------:R0:W1:Y:S02]  /*4690*/  SHFL.BFLY P2, R154, R156, R155, R158 ;  /* 0x0c00009b9c9a7389 */ /* 0x000064000004009e */
[----:B01----:R-:W-:Y:S01]  /*46a0*/  ENDCOLLECTIVE ;  /* 0x000000000000791b */ /* 0x003fe20003800000 */
.L_x_730:
[----:B------:R-:W-:Y:S01]  /*46b0*/  HFMA2.MMA R155, -RZ, RZ, 0, 2.384185791015625e-07 ;  /* 0x00000004ff9b7435 */ /* 0x000fe200000001ff */
[----:B------:R-:W-:-:S05]  /*46c0*/  MOV R15, R154 ;  /* 0x0000009a000f7202 */ /* 0x000fca0000000f00 */
[----:B------:R-:W-:-:S05]  /*46d0*/  FADD.FTZ R15, R150, R15 ;  /* 0x0000000f960f7221 */ /* 0x000fca0000010000 */
[----:B------:R-:W-:-:S07]  /*46e0*/  MOV R156, R15 ;  /* 0x0000000f009c7202 */ /* 0x000fce0000000f00 */
[----:B------:R-:W-:Y:S05]  /*46f0*/  WARPSYNC.COLLECTIVE R153, `(.L_x_731) ;  /* 0x0000000099087348 */ /* 0x000fea0003c00000 */
[----:B------:R0:W1:Y:S02]  /*4700*/  SHFL.BFLY P2, R154, R156, R155, R158 ;  /* 0x0c00009b9c9a7389 */ /* 0x000064000004009e */
[----:B01----:R-:W-:Y:S01]  /*4710*/  ENDCOLLECTIVE ;  /* 0x000000000000791b */ /* 0x003fe20003800000 */
.L_x_731:
[----:B------:R-:W-:Y:S01]  /*4720*/  HFMA2.MMA R155, -RZ, RZ, 0, 4.76837158203125e-07 ;  /* 0x00000008ff9b7435 */ /* 0x000fe200000001ff */
[----:B------:R-:W-:-:S05]  /*4730*/  MOV R152, R154 ;  /* 0x0000009a00987202 */ /* 0x000fca0000000f00 */
[----:B------:R-:W-:-:S05]  /*4740*/  FADD.FTZ R152, R15, R152 ;  /* 0x000000980f987221 */ /* 0x000fca0000010000 */
[----:B------:R-:W-:-:S07]  /*4750*/  MOV R156, R152 ;  /* 0x00000098009c7202 */ /* 0x000fce0000000f00 */
[----:B------:R-:W-:Y:S05]  /*4760*/  WARPSYNC.COLLECTIVE R153, `(.L_x_732) ;  /* 0x0000000099087348 */ /* 0x000fea0003c00000 */
[----:B------:R0:W1:Y:S02]  /*4770*/  SHFL.BFLY P2, R154, R156, R155, R158 ;  /* 0x0c00009b9c9a7389 */ /* 0x000064000004009e */
[----:B01----:R-:W-:Y:S01]  /*4780*/  ENDCOLLECTIVE ;  /* 0x000000000000791b */ /* 0x003fe20003800000 */
.L_x_732:
[----:B------:R-:W-:Y:S01]  /*4790*/  HFMA2.MMA R155, -RZ, RZ, 0, 9.5367431640625e-07 ;  /* 0x00000010ff9b7435 */ /* 0x000fe200000001ff */
[----:B------:R-:W-:-:S05]  /*47a0*/  MOV R145, R154 ;  /* 0x0000009a00917202 */ /* 0x000fca0000000f00 */
[----:B------:R-:W-:-:S05]  /*47b0*/  FADD.FTZ R145, R152, R145 ;  /* 0x0000009198917221 */ /* 0x000fca0000010000 */
[----:B------:R-:W-:-:S07]  /*47c0*/  MOV R156, R145 ;  /* 0x00000091009c7202 */ /* 0x000fce0000000f00 */
[----:B------:R-:W-:Y:S05]  /*47d0*/  WARPSYNC.COLLECTIVE R153, `(.L_x_733) ;  /* 0x0000000099087348 */ /* 0x000fea0003c00000 */
[----:B------:R0:W1:Y:S02]  /*47e0*/  SHFL.BFLY P2, R154, R156, R155, R158 ;  /* 0x0c00009b9c9a7389 */ /* 0x000064000004009e */
[----:B01----:R-:W-:Y:S01]  /*47f0*/  ENDCOLLECTIVE ;  /* 0x000000000000791b */ /* 0x003fe20003800000 */
.L_x_733:
[----:B------:R-:W-:Y:S05]  /*4800*/  BRA `(.L_x_734) ;  /* 0xffffffcc001c7947 */ /* 0x000fea000383ffff */
.L_x_735:
        /* <DEDUP_REMOVED lines=15> */
.L_x_2032:


//--------------------- .text._ZN10layer_norm13ln_fwd_kernelINS_13Kernel_traitsI13__nv_bfloat16S2_S2_fjLj16384ELj2ELj1ELj4ELj16ENS_18Kernel_traits_baseILj16384ES2_S2_S2_fjLj128EEEEEEEvNS_9FwdParamsE --------------------------
	.section	.text._ZN10layer_norm13ln_fwd_kernelINS_13Kernel_traitsI13__nv_bfloat16S2_S2_fjLj16384ELj2ELj1ELj4ELj16ENS_18Kernel_traits_baseILj16384ES2_S2_S2_fjLj128EEEEEEEvNS_9FwdParamsE,"ax",@progbits
	.align	128
        .global         _ZN10layer_norm13ln_fwd_kernelINS_13Kernel_traitsI13__nv_bfloat16S2_S2_fjLj16384ELj2ELj1ELj4ELj16ENS_18Kernel_traits_baseILj16384ES2_S2_S2_fjLj128EEEEEEEvNS_9FwdParamsE
        .type           _ZN10layer_norm13ln_fwd_kernelINS_13Kernel_traitsI13__nv_bfloat16S2_S2_fjLj16384ELj2ELj1ELj4ELj16ENS_18Kernel_traits_baseILj16384ES2_S2_S2_fjLj128EEEEEEEvNS_9FwdParamsE,@function
        .size           _ZN10layer_norm13ln_fwd_kernelINS_13Kernel_traitsI13__nv_bfloat16S2_S2_fjLj16384ELj2ELj1ELj4ELj16ENS_18Kernel_traits_baseILj16384ES2_S2_S2_fjLj128EEEEEEEvNS_9FwdParamsE,(.L_x_2033 - _ZN10layer_norm13ln_fwd_kernelINS_13Kernel_traitsI13__nv_bfloat16S2_S2_fjLj16384ELj2ELj1ELj4ELj16ENS_18Kernel_traits_baseILj16384ES2_S2_S2_fjLj128EEEEEEEvNS_9FwdParamsE)
        .other          _ZN10layer_norm13ln_fwd_kernelINS_13Kernel_traitsI13__nv_bfloat16S2_S2_fjLj16384ELj2ELj1ELj4ELj16ENS_18Kernel_traits_baseILj16384ES2_S2_S2_fjLj128EEEEEEEvNS_9FwdParamsE,@"STO_CUDA_ENTRY STV_DEFAULT"
_ZN10layer_norm13ln_fwd_kernelINS_13Kernel_traitsI13__nv_bfloat16S2_S2_fjLj16384ELj2ELj1ELj4ELj16ENS_18Kernel_traits_baseILj16384ES2_S2_S2_fjLj128EEEEEEEvNS_9FwdParamsE:
.text._ZN10layer_norm13ln_fwd_kernelINS_13Kernel_traitsI13__nv_bfloat16S2_S2_fjLj16384ELj2ELj1ELj4ELj16ENS_18Kernel_traits_baseILj16384ES2_S2_S2_fjLj128EEEEEEEvNS_9FwdParamsE:
        /* <DEDUP_REMOVED lines=36> */
.L_x_739:
        /* <DEDUP_REMOVED lines=344> */
.L_x_750:
        /* <DEDUP_REMOVED lines=38> */
[----:B------:R-:W-:Y:S01]  /*1a20*/  FFMA.FTZ R138, R140, R142, R138 ;  /* 0x0000008e8c8a7223 */ /* 0x000fe2000001008a */
[----:B------:R-:W-:-:S04]  /*1a30*/  LEA.HI R140, R2, R3, RZ, 0x19 ;  /* 0x00000003028c7211 */ /* 0x000fc800078fc8ff */
[----:B------:R-:W2:Y:S01]  /*1a40*/  SHFL.DOWN PT, R101, R138, 0x1, 0x1f ;  /* 0x08201f008a657f89 */ /* 0x000ea200000e0000 */
[----:B0-----:R-:W-:-:S06]  /*1a50*/  FADD.FTZ R103, R102, R100 ;  /* 0x0000006466677221 */ /* 0x001fcc0000010000 */
[----:B------:R-:W0:Y:S01]  /*1a60*/  MUFU.RCP R103, R103 ;  /* 0x0000006700677308 */ /* 0x000e220000001000 */
[----:B-1----:R-:W-:Y:S01]  /*1a70*/  FADD.FTZ R132, R136, -R130 ;  /* 0x8000008288847221 */ /* 0x002fe20000010000 */
[----:B------:R-:W-:-:S03]  /*1a80*/  FMUL.FTZ R134, R100, R130 ;  /* 0x0000008264867220 */ /* 0x000fc60000410000 */
[----:B------:R-:W-:Y:S01]  /*1a90*/  FMUL.FTZ R132, R132, R132 ;  /* 0x0000008484847220 */ /* 0x000fe20000410000 */
[----:B------:R-:W-:Y:S01]  /*1aa0*/  FFMA.FTZ R134, R102, R136, R134 ;  /* 0x0000008866867223 */ /* 0x000fe20000010086 */
[----:B--2---:R-:W-:Y:S02]  /*1ab0*/  FADD.FTZ R130, R138, R101 ;  /* 0x000000658a827221 */ /* 0x004fe40000010000 */
[----:B------:R-:W-:-:S04]  /*1ac0*/  FMUL.FTZ R132, R102, R132 ;  /* 0x0000008466847220 */ /* 0x000fc80000410000 */
[----:B------:R-:W-:Y:S02]  /*1ad0*/  FMUL.FTZ R132, R100, R132 ;  /* 0x0000008464847220 */ /* 0x000fe40000410000 */
[----:B------:R-:W1:Y:S02]  /*1ae0*/  @!P1 LDC.64 R100, c[0x0][0x250] ;  /* 0x00009400ff649b82 */ /* 0x000e640000000a00 */
[C---:B0-----:R-:W-:Y:S01]  /*1af0*/  FFMA.FTZ R132, R103.reuse, R132, R130 ;  /* 0x0000008467847223 */ /* 0x041fe20000010082 */
[----:B------:R-:W-:Y:S01]  /*1b00*/  FMUL.FTZ R102, R103, R134 ;  /* 0x0000008667667220 */ /* 0x000fe20000410000 */
[----:B------:R-:W-:-:S03]  /*1b10*/  LOP3.LUT R130, R7, 0x1, RZ, 0xc0, !PT ;  /* 0x0000000107827812 */ /* 0x000fc600078ec0ff */
[----:B------:R-:W-:Y:S01]  /*1b20*/  SHFL.IDX PT, R103, R132, RZ, 0x1f ;  /* 0x00001fff84677589 */ /* 0x000fe200000e0000 */
[----:B------:R-:W-:-:S03]  /*1b30*/  IADD3 R138, -R130, RZ, RZ ;  /* 0x000000ff828a7210 */ /* 0x000fc60007ffe1ff */
        /* <DEDUP_REMOVED lines=25> */
.L_x_738:
[----:B------:R-:W2:Y:S04]  /*1cd0*/  LDG.E.STRONG.GPU R102, desc[UR6][R100.64] ;  /* 0x0000000664667981 */ /* 0x000ea8000c1ef900 */
[----:B--2---:R-:W-:Y:S01]  /*1ce0*/  CCTL.IVALL ;  /* 0x00000000ff00798f */ /* 0x004fe20002000000 */
[----:B------:R-:W-:Y:S05]  /*1cf0*/  YIELD ;  /* 0x0000000000007946 */ /* 0x000fea0003800000 */
[----:B------:R-:W-:-:S13]  /*1d00*/  ISETP.NE.AND P1, PT, R102, R132, PT ;  /* 0x000000846600720c */ /* 0x000fda0003f25270 */
[----:B------:R-:W-:Y:S05]  /*1d10*/  @P1 BRA `(.L_x_738) ;  /* 0xfffffffc00ec1947 */ /* 0x000fea000383ffff */
.L_x_737:
        /* <DEDUP_REMOVED lines=18> */
[----:B0-----:R-:W-:-:S06]  /*1e40*/  FADD.FTZ R128, R134, R130 ;  /* 0x0000008286807221 */ /* 0x001fcc0000010000 */
[----:B------:R-:W0:Y:S01]  /*1e50*/  MUFU.RCP R128, R128 ;  /* 0x0000008000807308 */ /* 0x000e220000001000 */
[----:B--2---:R-:W1:Y:S04]  /*1e60*/  SHFL.DOWN PT, R136, R102, 0x1, 0x1f ;  /* 0x08201f0066887f89 */ /* 0x004e6800000e0000 */
[----:B------:R-:W2:Y:S01]  /*1e70*/  SHFL.DOWN PT, R138, R103, 0x1, 0x1f ;  /* 0x08201f00678a7f89 */ /* 0x000ea200000e0000 */
[----:B-1----:R-:W-:Y:S01]  /*1e80*/  FADD.FTZ R132, -R136, R102 ;  /* 0x0000006688847221 */ /* 0x002fe20000010100 */
[----:B------:R-:W-:-:S03]  /*1e90*/  FMUL.FTZ R136, R134, R136 ;  /* 0x0000008886887220 */ /* 0x000fc60000410000 */
[----:B------:R-:W-:-:S04]  /*1ea0*/  FMUL.FTZ R101, R132, R132 ;  /* 0x0000008484657220 */ /* 0x000fc80000410000 */
[----:B------:R-:W-:Y:S01]  /*1eb0*/  FMUL.FTZ R100, R101, R130 ;  /* 0x0000008265647220 */ /* 0x000fe20000410000 */
[----:B--2---:R-:W-:Y:S01]  /*1ec0*/  FADD.FTZ R101, R138, R103 ;  /* 0x000000678a657221 */ /* 0x004fe20000010000 */
[----:B------:R-:W-:Y:S02]  /*1ed0*/  FFMA.FTZ R103, R130, R102, R136 ;  /* 0x0000006682677223 */ /* 0x000fe40000010088 */
[----:B------:R-:W-:Y:S02]  /*1ee0*/  FMUL.FTZ R100, R134, R100 ;  /* 0x0000006486647220 */ /* 0x000fe40000410000 */
[C---:B0-----:R-:W-:Y:S02]  /*1ef0*/  FMUL.FTZ R130, R128.reuse, R103 ;  /* 0x0000006780827220 */ /* 0x041fe40000410000 */
[----:B------:R-:W-:Y:S01]  /*1f00*/  FFMA.FTZ R132, R128, R100, R101 ;  /* 0x0000006480847223 */ /* 0x000fe20000010065 */
[----:B------:R-:W0:Y:S03]  /*1f10*/  @!P1 LDC.64 R102, c[0x0][0x230] ;  /* 0x00008c00ff669b82 */ /* 0x000e260000000a00 */
[----:B------:R-:W1:Y:S04]  /*1f20*/  SHFL.IDX PT, R130, R130, RZ, 0x1f ;  /* 0x00001fff82827589 */ /* 0x000e6800000e0000 */
[----:B------:R1:W2:Y:S01]  /*1f30*/  SHFL.IDX PT, R101, R132, RZ, 0x1f ;  /* 0x00001fff84657589 */ /* 0x0002a200000e0000 */
[----:B------:R-:W2:Y:S01]  /*1f40*/  LDC R100, c[0x0][0x260] ;  /* 0x00009800ff647b82 */ /* 0x000ea20000000800 */
[----:B0-----:R-:W-:-:S04]  /*1f50*/  @!P1 IMAD.WIDE R102, R6, 0x4, R102 ;  /* 0x0000000406669825 */ /* 0x001fc800078e0266 */
[--C-:B-1----:R-:W-:Y:S01]  /*1f60*/  FADD.FTZ R132, R104, -R130.reuse ;  /* 0x8000008268847221 */ /* 0x102fe20000010000 */
[--C-:B------:R-:W-:Y:S01]  /*1f70*/  FADD.FTZ R134, R105, -R130.reuse ;  /* 0x8000008269867221 */ /* 0x100fe20000010000 */
[--C-:B------:R-:W-:Y:S01]  /*1f80*/  FADD.FTZ R15, R15, -R130.reuse ;  /* 0x800000820f0f7221 */ /* 0x100fe20000010000 */
[----:B------:R-:W0:Y:S01]  /*1f90*/  LDC.64 R104, c[0x0][0x228] ;  /* 0x00008a00ff687b82 */ /* 0x000e220000000a00 */
[----:B------:R-:W-:Y:S01]  /*1fa0*/  FADD.FTZ R17, R17, -R130 ;  /* 0x8000008211117221 */ /* 0x000fe20000010000 */
[----:B--2---:R-:W-:Y:S01]  /*1fb0*/  FFMA.FTZ R128, R101, 6.103515625e-05, R100 ;  /* 0x3880000065807823 */ /* 0x004fe20000010064 */
[--C-:B------:R-:W-:Y:S01]  /*1fc0*/  FADD.FTZ R119, R119, -R130.reuse ;  /* 0x8000008277777221 */ /* 0x100fe20000010000 */
[--C-:B------:R-:W-:Y:S01]  /*1fd0*/  FADD.FTZ R117, R117, -R130.reuse ;  /* 0x8000008275757221 */ /* 0x100fe20000010000 */
[--C-:B------:R-:W-:Y:S01]  /*1fe0*/  FADD.FTZ R125, R125, -R130.reuse ;  /* 0x800000827d7d7221 */ /* 0x100fe20000010000 */
[--C-:B------:R-:W-:Y:S01]  /*1ff0*/  FADD.FTZ R123, R123, -R130.reuse ;  /* 0x800000827b7b7221 */ /* 0x100fe20000010000 */
[--C-:B------:R-:W-:Y:S01]  /*2000*/  FADD.FTZ R131, R131, -R130.reuse ;  /* 0x8000008283837221 */ /* 0x100fe20000010000 */
[----:B------:R-:W1:Y:S01]  /*2010*/  @!P1 LDC.64 R100, c[0x0][0x238] ;  /* 0x00008e00ff649b82 */ /* 0x000e620000000a00 */
[----:B------:R-:W2:Y:S01]  /*2020*/  MUFU.RSQ R128, R128 ;  /* 0x0000008000807308 */ /* 0x000ea20000001400 */
        /* <DEDUP_REMOVED lines=16> */
[C---:B--2---:R-:W-:Y:S01]  /*2130*/  FMUL.FTZ R15, R128.reuse, R15 ;  /* 0x0000000f800f7220 */ /* 0x044fe20000410000 */
        /* <DEDUP_REMOVED lines=80> */
[----:B0-----:R-:W-:Y:S01]  /*2640*/  IMAD.WIDE.U32 R112, R10, 0x10, R104 ;  /* 0x000000100a707825 */ /* 0x001fe200078e0068 */
        /* <DEDUP_REMOVED lines=11> */
[----:B-1----:R-:W-:Y:S01]  /*2700*/  IMAD.WIDE.U32 R100, R8, 0x10, R104 ;  /* 0x0000001008647825 */ /* 0x002fe200078e0068 */
        /* <DEDUP_REMOVED lines=98> */
.L_x_736:
[----:B------:R-:W-:Y:S01]  /*2d30*/  HFMA2.MMA R142, -RZ, RZ, 0, 5.9604644775390625e-08 ;  /* 0x00000001ff8e7435 */ /* 0x000fe200000001ff */
[----:B------:R-:W-:Y:S02]  /*2d40*/  MOV R140, R101 ;  /* 0x00000065008c7202 */ /* 0x000fe40000000f00 */
[----:B------:R-:W-:Y:S02]  /*2d50*/  MOV R144, 0x1f ;  /* 0x0000001f00907802 */ /* 0x000fe40000000f00 */
[----:B------:R-:W-:-:S07]  /*2d60*/  MOV R138, 0xffffffff ;  /* 0xffffffff008a7802 */ /* 0x000fce0000000f00 */
[----:B-----5:R-:W-:Y:S05]  /*2d70*/  WARPSYNC.COLLECTIVE R138, `(.L_x_740) ;  /* 0x000000008a087348 */ /* 0x020fea0003c00000 */
[----:B------:R0:W1:Y:S02]  /*2d80*/  SHFL.BFLY P2, R136, R140, R142, R144 ;  /* 0x0c00008e8c887389 */ /* 0x0000640000040090 */
[----:B01---5:R-:W-:Y:S01]  /*2d90*/  ENDCOLLECTIVE ;  /* 0x000000000000791b */ /* 0x023fe20003800000 */
.L_x_740:
[----:B------:R-:W-:Y:S01]  /*2da0*/  HFMA2.MMA R142, -RZ, RZ, 0, 1.1920928955078125e-07 ;  /* 0x00000002ff8e7435 */ /* 0x000fe200000001ff */
[----:B------:R-:W-:-:S05]  /*2db0*/  MOV R100, R136 ;  /* 0x0000008800647202 */ /* 0x000fca0000000f00 */
[----:B------:R-:W-:-:S05]  /*2dc0*/  FADD.FTZ R103, R101, R100 ;  /* 0x0000006465677221 */ /* 0x000fca0000010000 */
[----:B------:R-:W-:-:S07]  /*2dd0*/  MOV R140, R103 ;  /* 0x00000067008c7202 */ /* 0x000fce0000000f00 */
[----:B------:R-:W-:Y:S05]  /*2de0*/  WARPSYNC.COLLECTIVE R138, `(.L_x_741) ;  /* 0x000000008a087348 */ /* 0x000fea0003c00000 */
[----:B------:R0:W1:Y:S02]  /*2df0*/  SHFL.BFLY P2, R136, R140, R142, R144 ;  /* 0x0c00008e8c887389 */ /* 0x0000640000040090 */
[----:B01----:R-:W-:Y:S01]  /*2e00*/  ENDCOLLECTIVE ;  /* 0x000000000000791b */ /* 0x003fe20003800000 */
.L_x_741:
[----:B------:R-:W-:Y:S01]  /*2e10*/  HFMA2.MMA R142, -RZ, RZ, 0, 2.384185791015625e-07 ;  /* 0x00000004ff8e7435 */ /* 0x000fe200000001ff */
[----:B------:R-:W-:-:S05]  /*2e20*/  MOV R100, R136 ;  /* 0x0000008800647202 */ /* 0x000fca0000000f00 */
[----:B------:R-:W-:-:S05]  /*2e30*/  FADD.FTZ R130, R103, R100 ;  /* 0x0000006467827221 */ /* 0x000fca0000010000 */
[----:B------:R-:W-:-:S07]  /*2e40*/  MOV R140, R130 ;  /* 0x00000082008c7202 */ /* 0x000fce0000000f00 */
[----:B------:R-:W-:Y:S05]  /*2e50*/  WARPSYNC.COLLECTIVE R138, `(.L_x_742) ;  /* 0x000000008a087348 */ /* 0x000fea0003c00000 */
[----:B------:R0:W1:Y:S02]  /*2e60*/  SHFL.BFLY P2, R136, R140, R142, R144 ;  /* 0x0c00008e8c887389 */ /* 0x0000640000040090 */
[----:B01----:R-:W-:Y:S01]  /*2e70*/  ENDCOLLECTIVE ;  /* 0x000000000000791b */ /* 0x003fe20003800000 */
.L_x_742:
[----:B------:R-:W-:Y:S01]  /*2e80*/  HFMA2.MMA R142, -RZ, RZ, 0, 4.76837158203125e-07 ;  /* 0x00000008ff8e7435 */ /* 0x000fe200000001ff */
[----:B------:R-:W-:-:S05]  /*2e90*/  MOV R100, R136 ;  /* 0x0000008800647202 */ /* 0x000fca0000000f00 */
[----:B------:R-:W-:-:S05]  /*2ea0*/  FADD.FTZ R132, R130, R100 ;  /* 0x0000006482847221 */ /* 0x000fca0000010000 */
[----:B------:R-:W-:-:S07]  /*2eb0*/  MOV R140, R132 ;  /* 0x00000084008c7202 */ /* 0x000fce0000000f00 */
[----:B------:R-:W-:Y:S05]  /*2ec0*/  WARPSYNC.COLLECTIVE R138, `(.L_x_743) ;  /* 0x000000008a087348 */ /* 0x000fea0003c00000 */
[----:B------:R0:W1:Y:S02]  /*2ed0*/  SHFL.BFLY P2, R136, R140, R142, R144 ;  /* 0x0c00008e8c887389 */ /* 0x0000640000040090 */
[----:B01----:R-:W-:Y:S01]  /*2ee0*/  ENDCOLLECTIVE ;  /* 0x000000000000791b */ /* 0x003fe20003800000 */
.L_x_743:
[----:B------:R-:W-:Y:S01]  /*2ef0*/  HFMA2.MMA R142, -RZ, RZ, 0, 9.5367431640625e-07 ;  /* 0x00000010ff8e7435 */ /* 0x000fe200000001ff */
[----:B------:R-:W-:-:S05]  /*2f00*/  MOV R100, R136 ;  /* 0x0000008800647202 */ /* 0x000fca0000000f00 */
[----:B------:R-:W-:-:S05]  /*2f10*/  FADD.FTZ R134, R132, R100 ;  /* 0x0000006484867221 */ /* 0x000fca0000010000 */
[----:B------:R-:W-:-:S07]  /*2f20*/  MOV R140, R134 ;  /* 0x00000086008c7202 */ /* 0x000fce0000000f00 */
[----:B------:R-:W-:Y:S05]  /*2f30*/  WARPSYNC.COLLECTIVE R138, `(.L_x_744) ;  /* 0x000000008a087348 */ /* 0x000fea0003c00000 */
[----:B------:R0:W1:Y:S02]  /*2f40*/  SHFL.BFLY P2, R136, R140, R142, R144 ;  /* 0x0c00008e8c887389 */ /* 0x0000640000040090 */
[----:B01----:R-:W-:Y:S01]  /*2f50*/  ENDCOLLECTIVE ;  /* 0x000000000000791b */ /* 0x003fe20003800000 */
.L_x_744:
        /* <DEDUP_REMOVED lines=136> */
.L_x_745:
[----:B------:R-:W-:Y:S01]  /*37e0*/  HFMA2.MMA R142, -RZ, RZ, 0, 1.1920928955078125e-07 ;  /* 0x00000002ff8e7435 */ /* 0x000fe200000001ff */
[----:B------:R-:W-:-:S05]  /*37f0*/  MOV R130, R136 ;  /* 0x0000008800827202 */ /* 0x000fca0000000f00 */
[----:B------:R-:W-:-:S05]  /*3800*/  FADD.FTZ R130, R101, R130 ;  /* 0x0000008265827221 */ /* 0x000fca0000010000 */
[----:B------:R-:W-:-:S07]  /*3810*/  MOV R140, R130 ;  /* 0x00000082008c7202 */ /* 0x000fce0000000f00 */
[----:B------:R-:W-:Y:S05]  /*3820*/  WARPSYNC.COLLECTIVE R138, `(.L_x_746) ;  /* 0x000000008a087348 */ /* 0x000fea0003c00000 */
[----:B------:R0:W1:Y:S02]  /*3830*/  SHFL.BFLY P2, R136, R140, R142, R144 ;  /* 0x0c00008e8c887389 */ /* 0x0000640000040090 */
[----:B01----:R-:W-:Y:S01]  /*3840*/  ENDCOLLECTIVE ;  /* 0x000000000000791b */ /* 0x003fe20003800000 */
.L_x_746:
[----:B------:R-:W-:Y:S01]  /*3850*/  HFMA2.MMA R142, -RZ, RZ, 0, 2.384185791015625e-07 ;  /* 0x00000004ff8e7435 */ /* 0x000fe200000001ff */
[----:B------:R-:W-:-:S05]  /*3860*/  MOV R103, R136 ;  /* 0x0000008800677202 */ /* 0x000fca0000000f00 */
[----:B------:R-:W-:-:S05]  /*3870*/  FADD.FTZ R103, R130, R103 ;  /* 0x0000006782677221 */ /* 0x000fca0000010000 */
[----:B------:R-:W-:-:S07]  /*3880*/  MOV R140, R103 ;  /* 0x00000067008c7202 */ /* 0x000fce0000000f00 */
[----:B------:R-:W-:Y:S05]  /*3890*/  WARPSYNC.COLLECTIVE R138, `(.L_x_747) ;  /* 0x000000008a087348 */ /* 0x000fea0003c00000 */
[----:B------:R0:W1:Y:S02]  /*38a0*/  SHFL.BFLY P2, R136, R140, R142, R144 ;  /* 0x0c00008e8c887389 */ /* 0x0000640000040090 */
[----:B01----:R-:W-:Y:S01]  /*38b0*/  ENDCOLLECTIVE ;  /* 0x000000000000791b */ /* 0x003fe20003800000 */
.L_x_747:
[----:B------:R-:W-:Y:S01]  /*38c0*/  HFMA2.MMA R142, -RZ, RZ, 0, 4.76837158203125e-07 ;  /* 0x00000008ff8e7435 */ /* 0x000fe200000001ff */
[----:B------:R-:W-:-:S05]  /*38d0*/  MOV R132, R136 ;  /* 0x0000008800847202 */ /* 0x000fca0000000f00 */
[----:B------:R-:W-:-:S05]  /*38e0*/  FADD.FTZ R132, R103, R132 ;  /* 0x0000008467847221 */ /* 0x000fca0000010000 */
[----:B------:R-:W-:-:S07]  /*38f0*/  MOV R140, R132 ;  /* 0x00000084008c7202 */ /* 0x000fce0000000f00 */
[----:B------:R-:W-:Y:S05]  /*3900*/  WARPSYNC.COLLECTIVE R138, `(.L_x_748) ;  /* 0x000000008a087348 */ /* 0x000fea0003c00000 */
[----:B------:R0:W1:Y:S02]  /*3910*/  SHFL.BFLY P2, R136, R140, R142, R144 ;  /* 0x0c00008e8c887389 */ /* 0x0000640000040090 */
[----:B01----:R-:W-:Y:S01]  /*3920*/  ENDCOLLECTIVE ;  /* 0x000000000000791b */ /* 0x003fe20003800000 */
.L_x_748:
[----:B------:R-:W-:Y:S01]  /*3930*/  HFMA2.MMA R142, -RZ, RZ, 0, 9.5367431640625e-07 ;  /* 0x00000010ff8e7435 */ /* 0x000fe200000001ff */
[----:B------:R-:W-:-:S05]  /*3940*/  MOV R134, R136 ;  /* 0x0000008800867202 */ /* 0x000fca0000000f00 */
[----:B------:R-:W-:-:S05]  /*3950*/  FADD.FTZ R134, R132, R134 ;  /* 0x0000008684867221 */ /* 0x000fca0000010000 */
[----:B------:R-:W-:-:S07]  /*3960*/  MOV R140, R134 ;  /* 0x00000086008c7202 */ /* 0x000fce0000000f00 */
[----:B------:R-:W-:Y:S05]  /*3970*/  WARPSYNC.COLLECTIVE R138, `(.L_x_749) ;  /* 0x000000008a087348 */ /* 0x000fea0003c00000 */
[----:B------:R0:W1:Y:S02]  /*3980*/  SHFL.BFLY P2, R136, R140, R142, R144 ;  /* 0x0c00008e8c887389 */ /* 0x0000640000040090 */
[----:B01----:R-:W-:Y:S01]  /*3990*/  ENDCOLLECTIVE ;  /* 0x000000000000791b */ /* 0x003fe20003800000 */
.L_x_749:
[----:B------:R-:W-:Y:S05]  /*39a0*/  BRA `(.L_x_750) ;  /* 0xffffffdc00847947 */ /* 0x000fea000383ffff */
.L_x_751:
        /* <DEDUP_REMOVED lines=13> */
.L_x_2033:


//--------------------- .text._ZN10layer_norm13ln_fwd_kernelINS_13Kernel_traitsI6__halffS2_fjLj16384ELj2ELj1ELj4ELj16ENS_18Kernel_traits_baseILj16384ES2_fS2_fjLj128EEEEEEEvNS_9FwdParamsE --------------------------
	.section	.text._ZN10layer_norm13ln_fwd_kernelINS_13Kernel_traitsI6__halffS2_fjLj16384ELj2ELj1ELj4ELj16ENS_18Kernel_traits_baseILj16384ES2_fS2_fjLj128EEEEEEEvNS_9FwdParamsE,"ax",@progbits
	.align	128
        .global         _ZN10layer_norm13ln_fwd_kernelINS_13Kernel_traitsI6__halffS2_fjLj16384ELj2ELj1ELj4ELj16ENS_18Kernel_traits_baseILj16384ES2_fS2_fjLj128EEEEEEEvNS_9FwdParamsE
        .type           _ZN10layer_norm13ln_fwd_kernelINS_13Kernel_traitsI6__halffS2_fjLj16384ELj2ELj1ELj4ELj16ENS_18Kernel_traits_baseILj16384ES2_fS2_fjLj128EEEEEEEvNS_9FwdParamsE,@function
        .size           _ZN10layer_norm13ln_fwd_kernelINS_13Kernel_traitsI6__halffS2_fjLj16384ELj2ELj1ELj4ELj16ENS_18Kernel_traits_baseILj16384ES2_fS2_fjLj128EEEEEEEvNS_9FwdParamsE,(.L_x_2034 - _ZN10layer_norm13ln_fwd_kernelINS_13Kernel_traitsI6__halffS2_fjLj16384ELj2ELj1ELj4ELj16ENS_18Kernel_traits_baseILj16384ES2_fS2_fjLj128EEEEEEEvNS_9FwdParamsE)
        .other          _ZN10layer_norm13ln_fwd_kernelINS_13Kernel_traitsI6__halffS2_fjLj16384ELj2ELj1ELj4ELj16ENS_18Kernel_traits_baseILj16384ES2_fS2_fjLj128EEEEEEEvNS_9FwdParamsE,@"STO_CUDA_ENTRY STV_DEFAULT"
_ZN10layer_norm13ln_fwd_kernelINS_13Kernel_traitsI6__halffS2_fjLj16384ELj2ELj1ELj4ELj16ENS_18Kernel_traits_baseILj16384ES2_fS2_fjLj128EEEEEEEvNS_9FwdParamsE:
.text._ZN10layer_norm13ln_fwd_kernelINS_13Kernel_traitsI6__halffS2_fjLj16384ELj2ELj1ELj4ELj16ENS_18Kernel_traits_baseILj16384ES2_fS2_fjLj128EEEEEEEvNS_9FwdParamsE:
        /* <DEDUP_REMOVED lines=53> */
.L_x_755:
        /* <DEDUP_REMOVED lines=275> */
.L_x_766:
        /* <DEDUP_REMOVED lines=81> */
.L_x_754:
[----:B------:R-:W2:Y:S04]  /*1990*/  LDG.E.STRONG.GPU R144, desc[UR6][R14.64] ;  /* 0x000000060e907981 */ /* 0x000ea8000c1ef900 */
[----:B--2---:R-:W-:Y:S01]  /*19a0*/  CCTL.IVALL ;  /* 0x00000000ff00798f */ /* 0x004fe20002000000 */
[----:B------:R-:W-:Y:S05]  /*19b0*/  YIELD ;  /* 0x0000000000007946 */ /* 0x000fea0003800000 */
[----:B------:R-:W-:-:S13]  /*19c0*/  ISETP.NE.AND P1, PT, R144, R149, PT ;  /* 0x000000959000720c */ /* 0x000fda0003f25270 */
[----:B------:R-:W-:Y:S05]  /*19d0*/  @P1 BRA `(.L_x_754) ;  /* 0xfffffffc00ec1947 */ /* 0x000fea000383ffff */
.L_x_753:
        /* <DEDUP_REMOVED lines=259> */
[----:B------:R-:W-:Y:S01]  /*2a10*/  FMUL.FTZ R56, R19, R56 ;  /* 0x0000003813387220 */ /* 0x000fe20000410000 */
[----:B------:R-:W-:Y:S01]  /*2a20*/  SHF.R.U64 R150, R30, 0x10, R31 ;  /* 0x000000101e967819 */ /* 0x000fe2000000121f */
[----:B------:R-:W-:Y:S01]  /*2a30*/  FADD.FTZ R64, R64, -R13 ;  /* 0x8000000d40407221 */ /* 0x000fe20000010000 */
[----:B------:R-:W-:Y:S01]  /*2a40*/  LOP3.LUT R18, R18, 0xffff, RZ, 0xc0, !PT ;  /* 0x0000ffff12127812 */ /* 0x000fe200078ec0ff */
[----:B------:R-:W-:Y:S01]  /*2a50*/  HFMA2 R44, R27.H0_H0, R44.H0_H0, R119.H0_H0 ;  /* 0x2000002c1b2c7231 */ /* 0x000fe20000040877 */
[----:B------:R-:W-:Y:S01]  /*2a60*/  SHF.L.U64.HI R145, R145, 0x10, RZ ;  /* 0x0000001091917819 */ /* 0x000fe200000102ff */
[----:B------:R-:W-:Y:S01]  /*2a70*/  HFMA2 R55, R150.H0_H0, R55.H0_H0, R149.H0_H0 ;  /* 0x2000003796377231 */ /* 0x000fe20000040895 */
[----:B------:R-:W-:Y:S01]  /*2a80*/  PRMT R36, R15, 0x7610, R36 ;  /* 0x000076100f247816 */ /* 0x000fe20000000024 */
[----:B------:R-:W-:Y:S01]  /*2a90*/  HFMA2 R48, R30.H0_H0, R48.H0_H0, R122.H0_H0 ;  /* 0x200000301e307231 */ /* 0x000fe2000004087a */
[----:B------:R-:W-:Y:S01]  /*2aa0*/  SHF.L.U32 R17, R144, 0x10, RZ ;  /* 0x0000001090117819 */ /* 0x000fe200000006ff */
[----:B------:R-:W-:Y:S01]  /*2ab0*/  FMUL.FTZ R64, R19, R64 ;  /* 0x0000004013407220 */ /* 0x000fe20000410000 */
[----:B------:R-:W-:Y:S01]  /*2ac0*/  LOP3.LUT R16, R16, 0xffff, R75, 0xf8, !PT ;  /* 0x0000ffff10107812 */ /* 0x000fe200078ef84b */
[----:B------:R-:W-:Y:S01]  /*2ad0*/  HFMA2 R59, R33.H0_H0, R59.H0_H0, R125.H0_H0 ;  /* 0x2000003b213b7231 */ /* 0x000fe2000004087d */
[----:B------:R-:W-:Y:S01]  /*2ae0*/  LOP3.LUT R41, R41, 0xffff, RZ, 0xc0, !PT ;  /* 0x0000ffff29297812 */ /* 0x000fe200078ec0ff */
[----:B------:R-:W-:Y:S01]  /*2af0*/  FADD.FTZ R156, R89, -R13 ;  /* 0x8000000d599c7221 */ /* 0x000fe20000010000 */
[----:B------:R-:W-:Y:S01]  /*2b00*/  SHF.L.U64.HI R75, R144, 0x10, RZ ;  /* 0x00000010904b7819 */ /* 0x000fe200000102ff */
[----:B------:R-:W-:Y:S01]  /*2b10*/  HFMA2 R51, R28.H0_H0, R51.H0_H0, R120.H0_H0 ;  /* 0x200000331c337231 */ /* 0x000fe20000040878 */
[----:B------:R-:W-:Y:S01]  /*2b20*/  SHF.R.U32.HI R148, RZ, 0x10, R121 ;  /* 0x00000010ff947819 */ /* 0x000fe20000011679 */
[----:B------:R-:W-:Y:S01]  /*2b30*/  HFMA2 R57, R31.H0_H0, R57.H0_H0, R123.H0_H0 ;  /* 0x200000391f397231 */ /* 0x000fe2000004087b */
[----:B------:R-:W-:Y:S01]  /*2b40*/  SHF.R.U32.HI R147, RZ, 0x10, R29 ;  /* 0x00000010ff937819 */ /* 0x000fe2000001161d */
[----:B------:R-:W-:Y:S01]  /*2b50*/  FADD.FTZ R70, R70, -R13 ;  /* 0x8000000d46467221 */ /* 0x000fe20000010000 */
[----:B------:R-:W-:Y:S01]  /*2b60*/  LOP3.LUT R15, R18, 0xffff0000, R145, 0xf8, !PT ;  /* 0xffff0000120f7812 */ /* 0x000fe200078ef891 */
[----:B------:R-:W-:Y:S01]  /*2b70*/  HFMA2 R58, R35.H0_H0, R58.H0_H0, R127.H0_H0 ;  /* 0x2000003a233a7231 */ /* 0x000fe2000004087f */
[----:B------:R-:W-:Y:S01]  /*2b80*/  LOP3.LUT R144, R43, 0xffff, RZ, 0xc0, !PT ;  /* 0x0000ffff2b907812 */ /* 0x000fe200078ec0ff */
[----:B------:R-:W-:Y:S01]  /*2b90*/  HFMA2 R52, R147.H0_H0, R52.H0_H0, R148.H0_H0 ;  /* 0x2000003493347231 */ /* 0x000fe20000040894 */
[----:B------:R-:W-:Y:S01]  /*2ba0*/  LOP3.LUT R18, R38, 0xffff, RZ, 0xc0, !PT ;  /* 0x0000ffff26127812 */ /* 0x000fe200078ec0ff */
[C---:B------:R-:W-:Y:S01]  /*2bb0*/  FMUL.FTZ R89, R19.reuse, R156 ;  /* 0x0000009c13597220 */ /* 0x040fe20000410000 */
[----:B------:R-:W-:Y:S01]  /*2bc0*/  SHF.R.U32.HI R151, RZ, 0x10, R123 ;  /* 0x00000010ff977819 */ /* 0x000fe2000001167b */
[----:B------:R-:W-:Y:S01]  /*2bd0*/  FMUL.FTZ R70, R19, R70 ;  /* 0x0000004613467220 */ /* 0x000fe20000410000 */
[----:B------:R-:W-:Y:S01]  /*2be0*/  SHF.R.U32.HI R152, RZ, 0x10, R31 ;  /* 0x00000010ff987819 */ /* 0x000fe2000001161f */
[----:B------:R-:W-:Y:S01]  /*2bf0*/  HFMA2 R67, R97.H0_H0, R67.H0_H0, R129.H0_H0 ;  /* 0x2000004361437231 */ /* 0x000fe20000040881 */
[----:B------:R-:W-:Y:S01]  /*2c00*/  LOP3.LUT R36, R17, 0xffff, R36, 0xf8, !PT ;  /* 0x0000ffff11247812 */ /* 0x000fe200078ef824 */
[--C-:B------:R-:W-:Y:S01]  /*2c10*/  FADD.FTZ R88, R88, -R13.reuse ;  /* 0x8000000d58587221 */ /* 0x100fe20000010000 */
[C---:B------:R-:W-:Y:S01]  /*2c20*/  SHF.L.U32 R38, R41.reuse, 0x10, RZ ;  /* 0x0000001029267819 */ /* 0x040fe200000006ff */
[----:B------:R-:W-:Y:S01]  /*2c30*/  HFMA2 R53, R152.H0_H0, R53.H0_H0, R151.H0_H0 ;  /* 0x2000003598357231 */ /* 0x000fe20000040897 */
[----:B------:R-:W-:Y:S01]  /*2c40*/  LOP3.LUT R42, R42, 0xffff, RZ, 0xc0, !PT ;  /* 0x0000ffff2a2a7812 */ /* 0x000fe200078ec0ff */
[--C-:B------:R-:W-:Y:S01]  /*2c50*/  FADD.FTZ R90, R90, -R13.reuse ;  /* 0x8000000d5a5a7221 */ /* 0x100fe20000010000 */
[----:B------:R-:W-:Y:S01]  /*2c60*/  SHF.L.U64.HI R17, R41, 0x10, RZ ;  /* 0x0000001029117819 */ /* 0x000fe200000102ff */
[C---:B------:R-:W-:Y:S01]  /*2c70*/  FMUL.FTZ R88, R19.reuse, R88 ;  /* 0x0000005813587220 */ /* 0x040fe20000410000 */
[----:B------:R-:W-:Y:S01]  /*2c80*/  SHF.L.U32 R43, R144, 0x10, RZ ;  /* 0x00000010902b7819 */ /* 0x000fe200000006ff */
[----:B------:R-:W-:Y:S01]  /*2c90*/  HFMA2 R72, R98.H0_H0, R72.H0_H0, R130.H0_H0 ;  /* 0x2000004862487231 */ /* 0x000fe20000040882 */
[----:B------:R-:W-:Y:S01]  /*2ca0*/  F2FP.F16.F32.PACK_AB R63, RZ, R63 ;  /* 0x0000003fff3f723e */ /* 0x000fe200000000ff */
[----:B------:R-:W-:Y:S01]  /*2cb0*/  FADD.FTZ R92, R92, -R13 ;  /* 0x8000000d5c5c7221 */ /* 0x000fe20000010000 */
[----:B------:R-:W-:Y:S01]  /*2cc0*/  SHF.R.U32.HI R149, RZ, 0x10, R127 ;  /* 0x00000010ff957819 */ /* 0x000fe2000001167f */
[----:B------:R-:W-:Y:S01]  /*2cd0*/  FMUL.FTZ R90, R19, R90 ;  /* 0x0000005a135a7220 */ /* 0x000fe20000410000 */
[----:B------:R-:W-:Y:S01]  /*2ce0*/  SHF.R.U32.HI R150, RZ, 0x10, R35 ;  /* 0x00000010ff967819 */ /* 0x000fe20000011623 */
[----:B------:R-:W-:Y:S01]  /*2cf0*/  HFMA2 R61, R34.H0_H0, R61.H0_H0, R126.H0_H0 ;  /* 0x2000003d223d7231 */ /* 0x000fe2000004087e */
[----:B------:R-:W-:Y:S01]  /*2d00*/  LOP3.LUT R50, R50, 0xffff, RZ, 0xc0, !PT ;  /* 0x0000ffff32327812 */ /* 0x000fe200078ec0ff */
[----:B------:R-:W-:Y:S01]  /*2d10*/  FADD.FTZ R158, R91, -R13 ;  /* 0x8000000d5b9e7221 */ /* 0x000fe20000010000 */
[----:B------:R-:W-:Y:S01]  /*2d20*/  SHF.R.U64 R148, R126, 0x10, R127 ;  /* 0x000000107e947819 */ /* 0x000fe2000000127f */
[----:B------:R-:W-:Y:S01]  /*2d30*/  HFMA2 R63, R150.H0_H0, R63.H0_H0, R149.H0_H0 ;  /* 0x2000003f963f7231 */ /* 0x000fe20000040895 */
[----:B------:R-:W-:Y:S01]  /*2d40*/  SHF.R.U64 R147, R34, 0x10, R35 ;  /* 0x0000001022937819 */ /* 0x000fe20000001223 */
[----:B------:R-:W-:Y:S01]  /*2d50*/  HFMA2 R71, R100.H0_H0, R71.H0_H0, R132.H0_H0 ;  /* 0x2000004764477231 */ /* 0x000fe20000040884 */
[----:B------:R-:W-:Y:S01]  /*2d60*/  LOP3.LUT R38, R38, 0xffff, R39, 0xf8, !PT ;  /* 0x0000ffff26267812 */ /* 0x000fe200078ef827 */
[----:B------:R-:W-:Y:S01]  /*2d70*/  FMUL.FTZ R91, R19, R92 ;  /* 0x0000005c135b7220 */ /* 0x000fe20000410000 */
[----:B------:R-:W-:Y:S01]  /*2d80*/  LOP3.LUT R55, R55, 0xffff, RZ, 0xc0, !PT ;  /* 0x0000ffff37377812 */ /* 0x000fe200078ec0ff */
[----:B------:R-:W-:Y:S01]  /*2d90*/  HFMA2 R60, R147.H0_H0, R60.H0_H0, R148.H0_H0 ;  /* 0x2000003c933c7231 */ /* 0x000fe20000040894 */
[----:B------:R-:W-:Y:S01]  /*2da0*/  LOP3.LUT R39, R42, 0xffff0000, R17, 0xf8, !PT ;  /* 0xffff00002a277812 */ /* 0x000fe200078ef811 */
[----:B------:R-:W-:Y:S01]  /*2db0*/  HFMA2 R73, R101.H0_H0, R73.H0_H0, R133.H0_H0 ;  /* 0x2000004965497231 */ /* 0x000fe20000040885 */
[----:B------:R-:W-:Y:S01]  /*2dc0*/  F2FP.F16.F32.PACK_AB R65, RZ, R65 ;  /* 0x00000041ff41723e */ /* 0x000fe200000000ff */
[C---:B------:R-:W-:Y:S01]  /*2dd0*/  FMUL.FTZ R83, R19.reuse, R154 ;  /* 0x0000009a13537220 */ /* 0x040fe20000410000 */
[----:B------:R-:W-:Y:S01]  /*2de0*/  SHF.R.U64 R152, R128, 0x10, R129 ;  /* 0x0000001080987819 */ /* 0x000fe20000001281 */
[----:B------:R-:W-:Y:S01]  /*2df0*/  FMUL.FTZ R158, R19, R158 ;  /* 0x0000009e139e7220 */ /* 0x000fe20000410000 */
[----:B------:R-:W-:Y:S01]  /*2e00*/  SHF.R.U64 R151, R96, 0x10, R97 ;  /* 0x0000001060977819 */ /* 0x000fe20000001261 */
[----:B------:R-:W-:Y:S01]  /*2e10*/  HFMA2 R82, R103.H0_H0, R82.H0_H0, R135.H0_H0 ;  /* 0x2000005267527231 */ /* 0x000fe20000040887 */
[----:B------:R-:W-:-:S02]  /*2e20*/  LOP3.LUT R42, R43, 0xffff, R46, 0xf8, !PT ;  /* 0x0000ffff2b2a7812 */ /* 0x000fc400078ef82e */
[----:B------:R-:W-:Y:S01]  /*2e30*/  LOP3.LUT R49, R49, 0xffff, RZ, 0xc0, !PT ;  /* 0x0000ffff31317812 */ /* 0x000fe200078ec0ff */
[----:B------:R-:W-:Y:S01]  /*2e40*/  HFMA2 R65, R151.H0_H0, R65.H0_H0, R152.H0_H0 ;  /* 0x2000004197417231 */ /* 0x000fe20000040898 */
[----:B------:R-:W-:Y:S02]  /*2e50*/  SHF.L.U64.HI R46, R50, 0x10, RZ ;  /* 0x00000010322e7819 */ /* 0x000fe400000102ff */
[----:B------:R-:W-:Y:S02]  /*2e60*/  SHF.L.U32 R17, R55, 0x10, RZ ;  /* 0x0000001037117819 */ /* 0x000fe400000006ff */
[----:B------:R-:W-:Y:S02]  /*2e70*/  F2FP.F16.F32.PACK_AB R56, RZ, R56 ;  /* 0x00000038ff38723e */ /* 0x000fe400000000ff */
[----:B------:R-:W-:Y:S02]  /*2e80*/  SHF.R.U64 R149, R130, 0x10, R131 ;  /* 0x0000001082957819 */ /* 0x000fe40000001283 */
[----:B------:R-:W-:Y:S01]  /*2e90*/  SHF.R.U64 R150, R98, 0x10, R99 ;  /* 0x0000001062967819 */ /* 0x000fe20000001263 */
[----:B------:R-:W-:Y:S01]  /*2ea0*/  HFMA2 R56, R32.H0_H0, R56.H0_H0, R124.H0_H0 ;  /* 0x2000003820387231 */ /* 0x000fe2000004087c */
[----:B------:R-:W-:-:S02]  /*2eb0*/  LOP3.LUT R54, R54, 0xffff, RZ, 0xc0, !PT ;  /* 0x0000ffff36367812 */ /* 0x000fc400078ec0ff */
[----:B------:R-:W-:Y:S01]  /*2ec0*/  SHF.R.U32.HI R148, RZ, 0x10, R131 ;  /* 0x00000010ff947819 */ /* 0x000fe20000011683 */
[----:B------:R-:W-:Y:S01]  /*2ed0*/  HFMA2 R68, R150.H0_H0, R68.H0_H0, R149.H0_H0 ;  /* 0x2000004496447231 */ /* 0x000fe20000040895 */
[----:B------:R-:W-:Y:S02]  /*2ee0*/  SHF.R.U32.HI R147, RZ, 0x10, R99 ;  /* 0x00000010ff937819 */ /* 0x000fe40000011663 */
[----:B------:R-:W-:Y:S02]  /*2ef0*/  LOP3.LUT R41, R44, 0xffff, RZ, 0xc0, !PT ;  /* 0x0000ffff2c297812 */ /* 0x000fe400078ec0ff */
[----:B------:R-:W-:Y:S01]  /*2f00*/  LOP3.LUT R49, R49, 0xffff0000, R46, 0xf8, !PT ;  /* 0xffff000031317812 */ /* 0x000fe200078ef82e */
[----:B------:R-:W-:Y:S01]  /*2f10*/  HFMA2 R69, R147.H0_H0, R69.H0_H0, R148.H0_H0 ;  /* 0x2000004593457231 */ /* 0x000fe20000040894 */
[----:B------:R-:W-:Y:S02]  /*2f20*/  SHF.L.U32 R44, R50, 0x10, RZ ;  /* 0x00000010322c7819 */ /* 0x000fe400000006ff */
[----:B------:R-:W-:-:S02]  /*2f30*/  LOP3.LUT R46, R17, 0xffff, R48, 0xf8, !PT ;  /* 0x0000ffff112e7812 */ /* 0x000fc400078ef830 */
[----:B------:R-:W-:Y:S02]  /*2f40*/  SHF.L.U64.HI R50, R55, 0x10, RZ ;  /* 0x0000001037327819 */ /* 0x000fe400000102ff */
[C---:B------:R-:W-:Y:S02]  /*2f50*/  SHF.L.U32 R17, R54.reuse, 0x10, RZ ;  /* 0x0000001036117819 */ /* 0x040fe400000006ff */
[----:B------:R-:W-:Y:S02]  /*2f60*/  F2FP.F16.F32.PACK_AB R64, RZ, R64 ;  /* 0x00000040ff40723e */ /* 0x000fe400000000ff */
[----:B------:R-:W-:Y:S02]  /*2f70*/  LOP3.LUT R55, R59, 0xffff, RZ, 0xc0, !PT ;  /* 0x0000ffff3b377812 */ /* 0x000fe400078ec0ff */
[----:B------:R-:W-:Y:S01]  /*2f80*/  SHF.L.U64.HI R54, R54, 0x10, RZ ;  /* 0x0000001036367819 */ /* 0x000fe200000102ff */
[----:B------:R-:W-:Y:S01]  /*2f90*/  HFMA2 R64, R96.H0_H0, R64.H0_H0, R128.H0_H0 ;  /* 0x2000004060407231 */ /* 0x000fe20000040880 */
[----:B------:R-:W-:-:S02]  /*2fa0*/  SHF.R.U32.HI R149, RZ, 0x10, R135 ;  /* 0x00000010ff957819 */ /* 0x000fc40000011687 */
[----:B------:R-:W-:Y:S02]  /*2fb0*/  SHF.R.U32.HI R150, RZ, 0x10, R103 ;  /* 0x00000010ff967819 */ /* 0x000fe40000011667 */
[----:B------:R-:W-:Y:S02]  /*2fc0*/  LOP3.LUT R60, R60, 0xffff, RZ, 0xc0, !PT ;  /* 0x0000ffff3c3c7812 */ /* 0x000fe400078ec0ff */
[----:B------:R-:W-:Y:S01]  /*2fd0*/  F2FP.F16.F32.PACK_AB R80, RZ, R80 ;  /* 0x00000050ff50723e */ /* 0x000fe200000000ff */
[----:B------:R-:W-:Y:S01]  /*2fe0*/  HFMA2 R78, R150.H0_H0, R78.H0_H0, R149.H0_H0 ;  /* 0x2000004e964e7231 */ /* 0x000fe20000040895 */
[----:B------:R-:W-:Y:S02]  /*2ff0*/  SHF.R.U64 R147, R136, 0x10, R137 ;  /* 0x0000001088937819 */ /* 0x000fe40000001289 */
[----:B------:R-:W-:Y:S02]  /*3000*/  SHF.R.U64 R148, R104, 0x10, R105 ;  /* 0x0000001068947819 */ /* 0x000fe40000001269 */
[----:B------:R-:W-:-:S02]  /*3010*/  LOP3.LUT R65, R65, 0xffff, RZ, 0xc0, !PT ;  /* 0x0000ffff41417812 */ /* 0x000fc400078ec0ff */
[----:B------:R-:W-:Y:S01]  /*3020*/  LOP3.LUT R44, R44, 0xffff, R51, 0xf8, !PT ;  /* 0x0000ffff2c2c7812 */ /* 0x000fe200078ef833 */
[----:B------:R-:W-:Y:S01]  /*3030*/  HFMA2 R80, R148.H0_H0, R80.H0_H0, R147.H0_H0 ;  /* 0x2000005094507231 */ /* 0x000fe20000040893 */
[----:B------:R-:W-:Y:S02]  /*3040*/  LOP3.LUT R51, R57, 0xffff, RZ, 0xc0, !PT ;  /* 0x0000ffff39337812 */ /* 0x000fe400078ec0ff */
[----:B------:R-:W-:Y:S02]  /*3050*/  LOP3.LUT R55, R55, 0xffff0000, R54, 0xf8, !PT ;  /* 0xffff000037377812 */ /* 0x000fe400078ef836 */
[----:B------:R-:W-:Y:S02]  /*3060*/  LOP3.LUT R48, R17, 0xffff, R56, 0xf8, !PT ;  /* 0x0000ffff11307812 */ /* 0x000fe400078ef838 */
[----:B------:R-:W-:Y:S02]  /*3070*/  LOP3.LUT R57, R58, 0xffff, RZ, 0xc0, !PT ;  /* 0x0000ffff3a397812 */ /* 0x000fe400078ec0ff */
[----:B------:R-:W-:-:S02]  /*3080*/  SHF.L.U64.HI R54, R60, 0x10, RZ ;  /* 0x000000103c367819 */ /* 0x000fc400000102ff */
[----:B------:R-:W-:Y:S02]  /*3090*/  F2FP.F16.F32.PACK_AB R79, RZ, R79 ;  /* 0x0000004fff4f723e */ /* 0x000fe400000000ff */
[----:B------:R-:W-:Y:S02]  /*30a0*/  SHF.L.U32 R17, R65, 0x10, RZ ;  /* 0x0000001041117819 */ /* 0x000fe400000006ff */
[----:B------:R-:W-:Y:S01]  /*30b0*/  F2FP.F16.F32.PACK_AB R89, RZ, R89 ;  /* 0x00000059ff59723e */ /* 0x000fe200000000ff */
[----:B------:R-:W-:Y:S01]  /*30c0*/  HFMA2 R79, R105.H0_H0, R79.H0_H0, R137.H0_H0 ;  /* 0x2000004f694f7231 */ /* 0x000fe20000040889 */
[----:B------:R-:W-:Y:S02]  /*30d0*/  SHF.R.U64 R150, R140, 0x10, R141 ;  /* 0x000000108c967819 */ /* 0x000fe4000000128d */
[----:B------:R-:W-:Y:S02]  /*30e0*/  SHF.R.U64 R149, R108, 0x10, R109 ;  /* 0x000000106c957819 */ /* 0x000fe4000000126d */
[----:B------:R-:W-:-:S02]  /*30f0*/  LOP3.LUT R68, R68, 0xffff, RZ, 0xc0, !PT ;  /* 0x0000ffff44447812 */ /* 0x000fc400078ec0ff */
[----:B------:R-:W-:Y:S01]  /*3100*/  F2FP.F16.F32.PACK_AB R70, RZ, R70 ;  /* 0x00000046ff46723e */ /* 0x000fe200000000ff */
[----:B------:R-:W-:Y:S01]  /*3110*/  HFMA2 R89, R149.H0_H0, R89.H0_H0, R150.H0_H0 ;  /* 0x2000005995597231 */ /* 0x000fe20000040896 */
[----:B------:R-:W-:Y:S02]  /*3120*/  LOP3.LUT R57, R57, 0xffff0000, R54, 0xf8, !PT ;  /* 0xffff000039397812 */ /* 0x000fe400078ef836 */
[----:B------:R-:W-:Y:S01]  /*3130*/  F2FP.F16.F32.PACK_AB R84, RZ, R84 ;  /* 0x00000054ff54723e */ /* 0x000fe200000000ff */
[----:B------:R-:W-:Y:S01]  /*3140*/  HFMA2 R70, R99.H0_H0, R70.H0_H0, R131.H0_H0 ;  /* 0x2000004663467231 */ /* 0x000fe20000040883 */
[----:B------:R-:W-:Y:S02]  /*3150*/  SHF.R.U32.HI R151, RZ, 0x10, R129 ;  /* 0x00000010ff977819 */ /* 0x000fe40000011681 */
[----:B------:R-:W-:Y:S01]  /*3160*/  SHF.R.U32.HI R152, RZ, 0x10, R97 ;  /* 0x00000010ff987819 */ /* 0x000fe20000011661 */
[----:B------:R-:W-:Y:S01]  /*3170*/  HFMA2 R84, R107.H0_H0, R84.H0_H0, R139.H0_H0 ;  /* 0x200000546b547231 */ /* 0x000fe2000004088b */
[----:B------:R-:W-:-:S02]  /*3180*/  LOP3.LUT R59, R67, 0xffff, RZ, 0xc0, !PT ;  /* 0x0000ffff433b7812 */ /* 0x000fc400078ec0ff */
[----:B------:R-:W-:Y:S01]  /*3190*/  SHF.L.U64.HI R56, R65, 0x10, RZ ;  /* 0x0000001041387819 */ /* 0x000fe200000102ff */
[----:B------:R-:W-:Y:S01]  /*31a0*/  HFMA2 R66, R152.H0_H0, R66.H0_H0, R151.H0_H0 ;  /* 0x2000004298427231 */ /* 0x000fe20000040897 */
[----:B------:R-:W-:Y:S02]  /*31b0*/  LOP3.LUT R54, R17, 0xffff, R64, 0xf8, !PT ;  /* 0x0000ffff11367812 */ /* 0x000fe400078ef840 */
[----:B------:R-:W-:Y:S02]  /*31c0*/  LOP3.LUT R74, R74, 0xffff, RZ, 0xc0, !PT ;  /* 0x0000ffff4a4a7812 */ /* 0x000fe400078ec0ff */
[----:B------:R-:W-:Y:S02]  /*31d0*/  SHF.L.U32 R17, R68, 0x10, RZ ;  /* 0x0000001044117819 */ /* 0x000fe400000006ff */
[----:B------:R-:W-:Y:S02]  /*31e0*/  LOP3.LUT R80, R80, 0xffff, RZ, 0xc0, !PT ;  /* 0x0000ffff50507812 */ /* 0x000fe400078ec0ff */
[----:B------:R-:W-:-:S02]  /*31f0*/  LOP3.LUT R51, R51, 0xffff0000, R50, 0xf8, !PT ;  /* 0xffff000033337812 */ /* 0x000fc400078ef832 */
[----:B------:R-:W-:Y:S02]  /*3200*/  SHF.L.U32 R50, R60, 0x10, RZ ;  /* 0x000000103c327819 */ /* 0x000fe400000006ff */
[----:B------:R-:W-:Y:S02]  /*3210*/  LOP3.LUT R59, R59, 0xffff0000, R56, 0xf8, !PT ;  /* 0xffff00003b3b7812 */ /* 0x000fe400078ef838 */
[----:B------:R-:W-:Y:S02]  /*3220*/  F2FP.F16.F32.PACK_AB R88, RZ, R88 ;  /* 0x00000058ff58723e */ /* 0x000fe400000000ff */
[----:B------:R-:W-:Y:S02]  /*3230*/  SHF.L.U32 R58, R74, 0x10, RZ ;  /* 0x000000104a3a7819 */ /* 0x000fe400000006ff */
[----:B------:R-:W-:Y:S01]  /*3240*/  LOP3.LUT R56, R17, 0xffff, R72, 0xf8, !PT ;  /* 0x0000ffff11387812 */ /* 0x000fe200078ef848 */
[----:B------:R-:W-:Y:S01]  /*3250*/  HFMA2 R88, R108.H0_H0, R88.H0_H0, R140.H0_H0 ;  /* 0x200000586c587231 */ /* 0x000fe2000004088c */
[----:B------:R-:W-:-:S02]  /*3260*/  F2FP.F16.F32.PACK_AB R92, RZ, R90 ;  /* 0x0000005aff5c723e */ /* 0x000fc400000000ff */
[----:B------:R-:W-:Y:S02]  /*3270*/  SHF.R.U64 R151, R134, 0x10, R135 ;  /* 0x0000001086977819 */ /* 0x000fe40000001287 */
[----:B------:R-:W-:Y:S01]  /*3280*/  SHF.R.U64 R152, R102, 0x10, R103 ;  /* 0x0000001066987819 */ /* 0x000fe20000001267 */
[----:B------:R-:W-:Y:S01]  /*3290*/  HFMA2 R92, R109.H0_H0, R92.H0_H0, R141.H0_H0 ;  /* 0x2000005c6d5c7231 */ /* 0x000fe2000004088d */
[----:B------:R-:W-:Y:S02]  /*32a0*/  LOP3.LUT R72, R79, 0xffff, RZ, 0xc0, !PT ;  /* 0x0000ffff4f487812 */ /* 0x000fe400078ec0ff */
[----:B------:R-:W-:Y:S01]  /*32b0*/  LOP3.LUT R87, R87, 0xffff, RZ, 0xc0, !PT ;  /* 0x0000ffff57577812 */ /* 0x000fe200078ec0ff */
[----:B------:R-:W-:Y:S01]  /*32c0*/  HFMA2 R76, R152.H0_H0, R76.H0_H0, R151.H0_H0 ;  /* 0x2000004c984c7231 */ /* 0x000fe20000040897 */
        /* <DEDUP_REMOVED lines=8> */
[----:B------:R-:W-:Y:S02]  /*3350*/  F2FP.F16.F32.PACK_AB R93, RZ, R93 ;  /* 0x0000005dff5d723e */ /* 0x000fe400000000ff */
[----:B------:R-:W-:Y:S02]  /*3360*/  SHF.L.U32 R17, R89, 0x10, RZ ;  /* 0x0000001059117819 */ /* 0x000fe400000006ff */
[----:B------:R-:W-:Y:S01]  /*3370*/  SHF.L.U64.HI R60, R68, 0x10, RZ ;  /* 0x00000010443c7819 */ /* 0x000fe200000102ff */
[----:B------:R-:W-:Y:S01]  /*3380*/  HFMA2 R93, R111.H0_H0, R93.H0_H0, R143.H0_H0 ;  /* 0x2000005d6f5d7231 */ /* 0x000fe2000004088f */
        /* <DEDUP_REMOVED lines=40> */
[----:B------:R-:W-:Y:S02]  /*3610*/  F2FP.F16.F32.PACK_AB R83, RZ, R83 ;  /* 0x00000053ff53723e */ /* 0x000fe400000000ff */
[----:B------:R-:W-:-:S02]  /*3620*/  SHF.R.U32.HI R152, RZ, 0x10, R139 ;  /* 0x00000010ff987819 */ /* 0x000fc4000001168b */
[----:B------:R-:W-:Y:S01]  /*3630*/  SHF.R.U32.HI R151, RZ, 0x10, R107 ;  /* 0x00000010ff977819 */ /* 0x000fe2000001166b */
[----:B------:R-:W2:Y:S01]  /*3640*/  LDC.64 R52, c[0x0][0x228] ;  /* 0x00008a00ff347b82 */ /* 0x000ea20000000a00 */
[----:B------:R-:W-:Y:S02]  /*3650*/  F2FP.F16.F32.PACK_AB R90, RZ, R158 ;  /* 0x0000009eff5a723e */ /* 0x000fe400000000ff */
[----:B------:R-:W-:Y:S01]  /*3660*/  SHF.R.U32.HI R147, RZ, 0x10, R141 ;  /* 0x00000010ff937819 */ /* 0x000fe2000001168d */
[----:B------:R-:W-:Y:S01]  /*3670*/  HFMA2 R83, R151.H0_H0, R83.H0_H0, R152.H0_H0 ;  /* 0x2000005397537231 */ /* 0x000fe20000040898 */
[----:B------:R-:W-:Y:S02]  /*3680*/  SHF.R.U32.HI R148, RZ, 0x10, R109 ;  /* 0x00000010ff947819 */ /* 0x000fe4000001166d */
        /* <DEDUP_REMOVED lines=80> */
.L_x_752:
[----:B------:R-:W-:Y:S01]  /*3b90*/  HFMA2.MMA R155, -RZ, RZ, 0, 5.9604644775390625e-08 ;  /* 0x00000001ff9b7435 */ /* 0x000fe200000001ff */
[----:B------:R-:W-:Y:S02]  /*3ba0*/  MOV R156, R13 ;  /* 0x0000000d009c7202 */ /* 0x000fe40000000f00 */
[----:B------:R-:W-:Y:S02]  /*3bb0*/  MOV R158, 0x1f ;  /* 0x0000001f009e7802 */ /* 0x000fe40000000f00 */
[----:B------:R-:W-:-:S07]  /*3bc0*/  MOV R153, 0xffffffff ;  /* 0xffffffff00997802 */ /* 0x000fce0000000f00 */
[----:B-----5:R-:W-:Y:S05]  /*3bd0*/  WARPSYNC.COLLECTIVE R153, `(.L_x_756) ;  /* 0x0000000099087348 */ /* 0x020fea0003c00000 */
[----:B------:R0:W1:Y:S02]  /*3be0*/  SHFL.BFLY P2, R154, R156, R155, R158 ;  /* 0x0c00009b9c9a7389 */ /* 0x000064000004009e */
[----:B01---5:R-:W-:Y:S01]  /*3bf0*/  ENDCOLLECTIVE ;  /* 0x000000000000791b */ /* 0x023fe20003800000 */
.L_x_756:
[----:B------:R-:W-:Y:S01]  /*3c00*/  HFMA2.MMA R155, -RZ, RZ, 0, 1.1920928955078125e-07 ;  /* 0x00000002ff9b7435 */ /* 0x000fe200000001ff */
[----:B------:R-:W-:-:S05]  /*3c10*/  MOV R14, R154 ;  /* 0x0000009a000e7202 */ /* 0x000fca0000000f00 */
[----:B------:R-:W-:-:S05]  /*3c20*/  FADD.FTZ R15, R13, R14 ;  /* 0x0000000e0d0f7221 */ /* 0x000fca0000010000 */
[----:B------:R-:W-:-:S07]  /*3c30*/  MOV R156, R15 ;  /* 0x0000000f009c7202 */ /* 0x000fce0000000f00 */
[----:B------:R-:W-:Y:S05]  /*3c40*/  WARPSYNC.COLLECTIVE R153, `(.L_x_757) ;  /* 0x0000000099087348 */ /* 0x000fea0003c00000 */
[----:B------:R0:W1:Y:S02]  /*3c50*/  SHFL.BFLY P2, R154, R156, R155, R158 ;  /* 0x0c00009b9c9a7389 */ /* 0x000064000004009e */
[----:B01----:R-:W-:Y:S01]  /*3c60*/  ENDCOLLECTIVE ;  /* 0x000000000000791b */ /* 0x003fe20003800000 */
.L_x_757:
[----:B------:R-:W-:Y:S01]  /*3c70*/  HFMA2.MMA R155, -RZ, RZ, 0, 2.384185791015625e-07 ;  /* 0x00000004ff9b7435 */ /* 0x000fe200000001ff */
[----:B------:R-:W-:-:S05]  /*3c80*/  MOV R14, R154 ;  /* 0x0000009a000e7202 */ /* 0x000fca0000000f00 */
[----:B------:R-:W-:-:S05]  /*3c90*/  FADD.FTZ R145, R15, R14 ;  /* 0x0000000e0f917221 */ /* 0x000fca0000010000 */
[----:B------:R-:W-:-:S07]  /*3ca0*/  MOV R156, R145 ;  /* 0x00000091009c7202 */ /* 0x000fce0000000f00 */
[----:B------:R-:W-:Y:S05]  /*3cb0*/  WARPSYNC.COLLECTIVE R153, `(.L_x_758) ;  /* 0x0000000099087348 */ /* 0x000fea0003c00000 */
[----:B------:R0:W1:Y:S02]  /*3cc0*/  SHFL.BFLY P2, R154, R156, R155, R158 ;  /* 0x0c00009b9c9a7389 */ /* 0x000064000004009e */
[----:B01----:R-:W-:Y:S01]  /*3cd0*/  ENDCOLLECTIVE ;  /* 0x000000000000791b */ /* 0x003fe20003800000 */
.L_x_758:
[----:B------:R-:W-:Y:S01]  /*3ce0*/  HFMA2.MMA R155, -RZ, RZ, 0, 4.76837158203125e-07 ;  /* 0x00000008ff9b7435 */ /* 0x000fe200000001ff */
[----:B------:R-:W-:-:S05]  /*3cf0*/  MOV R14, R154 ;  /* 0x0000009a000e7202 */ /* 0x000fca0000000f00 */
[----:B------:R-:W-:-:S05]  /*3d00*/  FADD.FTZ R150, R145, R14 ;  /* 0x0000000e91967221 */ /* 0x000fca0000010000 */
[----:B------:R-:W-:-:S07]  /*3d10*/  MOV R156, R150 ;  /* 0x00000096009c7202 */ /* 0x000fce0000000f00 */
[----:B------:R-:W-:Y:S05]  /*3d20*/  WARPSYNC.COLLECTIVE R153, `(.L_x_759) ;  /* 0x0000000099087348 */ /* 0x000fea0003c00000 */
[----:B------:R0:W1:Y:S02]  /*3d30*/  SHFL.BFLY P2, R154, R156, R155, R158 ;  /* 0x0c00009b9c9a7389 */ /* 0x000064000004009e */
[----:B01----:R-:W-:Y:S01]  /*3d40*/  ENDCOLLECTIVE ;  /* 0x000000000000791b */ /* 0x003fe20003800000 */
.L_x_759:
[----:B------:R-:W-:Y:S01]  /*3d50*/  HFMA2.MMA R155, -RZ, RZ, 0, 9.5367431640625e-07 ;  /* 0x00000010ff9b7435 */ /* 0x000fe200000001ff */
[----:B------:R-:W-:-:S05]  /*3d60*/  MOV R151, R154 ;  /* 0x0000009a00977202 */ /* 0x000fca0000000f00 */
[----:B------:R-:W-:-:S05]  /*3d70*/  FADD.FTZ R151, R150, R151 ;  /* 0x0000009796977221 */ /* 0x000fca0000010000 */
[----:B------:R-:W-:-:S07]  /*3d80*/  MOV R156, R151 ;  /* 0x00000097009c7202 */ /* 0x000fce0000000f00 */
[----:B------:R-:W-:Y:S05]  /*3d90*/  WARPSYNC.COLLECTIVE R153, `(.L_x_760) ;  /* 0x0000000099087348 */ /* 0x000fea0003c00000 */
[----:B------:R0:W1:Y:S02]  /*3da0*/  SHFL.BFLY P2, R154, R156, R155, R158 ;  /* 0x0c00009b9c9a7389 */ /* 0x000064000004009e */
[----:B01----:R-:W-:Y:S01]  /*3db0*/  ENDCOLLECTIVE ;  /* 0x000000000000791b */ /* 0x003fe20003800000 */
.L_x_760:
        /* <DEDUP_REMOVED lines=136> */
.L_x_761:
[----:B------:R-:W-:Y:S01]  /*4640*/  HFMA2.MMA R155, -RZ, RZ, 0, 1.1920928955078125e-07 ;  /* 0x00000002ff9b7435 */ /* 0x000fe200000001ff */
[----:B------:R-:W-:-:S05]  /*4650*/  MOV R150, R154 ;  /* 0x0000009a00967202 */ /* 0x000fca0000000f00 */
[----:B------:R-:W-:-:S05]  /*4660*/  FADD.FTZ R150, R13, R150 ;  /* 0x000000960d967221 */ /* 0x000fca0000010000 */
[----:B------:R-:W-:-:S07]  /*4670*/  MOV R156, R150 ;  /* 0x00000096009c7202 */ /* 0x000fce0000000f00 */
[----:B------:R-:W-:Y:S05]  /*4680*/  WARPSYNC.COLLECTIVE R153, `(.L_x_762) ;  /* 0x0000000099087348 */ /* 0x000fea0003c00000 */
[----:B------:R0:W1:Y:S02]  /*4690*/  SHFL.BFLY P2, R154, R156, R155, R158 ;  /* 0x0c00009b9c9a7389 */ /* 0x000064000004009e */
[----:B01----:R-:W-:Y:S01]  /*46a0*/  ENDCOLLECTIVE ;  /* 0x000000000000791b */ /* 0x003fe20003800000 */
.L_x_762:
[----:B------:R-:W-:Y:S01]  /*46b0*/  HFMA2.MMA R155, -RZ, RZ, 0, 2.384185791015625e-07 ;  /* 0x00000004ff9b7435 */ /* 0x000fe200000001ff */
[----:B------:R-:W-:-:S05]  /*46c0*/  MOV R15, R154 ;  /* 0x0000009a000f7202 */ /* 0x000fca0000000f00 */
[----:B------:R-:W-:-:S05]  /*46d0*/  FADD.FTZ R15, R150, R15 ;  /* 0x0000000f960f7221 */ /* 0x000fca0000010000 */
[----:B------:R-:W-:-:S07]  /*46e0*/  MOV R156, R15 ;  /* 0x0000000f009c7202 */ /* 0x000fce0000000f00 */
[----:B------:R-:W-:Y:S05]  /*46f0*/  WARPSYNC.COLLECTIVE R153, `(.L_x_763) ;  /* 0x0000000099087348 */ /* 0x000fea0003c00000 */
[----:B------:R0:W1:Y:S02]  /*4700*/  SHFL.BFLY P2, R154, R156, R155, R158 ;  /* 0x0c00009b9c9a7389 */ /* 0x000064000004009e */
[----:B01----:R-:W-:Y:S01]  /*4710*/  ENDCOLLECTIVE ;  /* 0x000000000000791b */ /* 0x003fe20003800000 */
.L_x_763:
[----:B------:R-:W-:Y:S01]  /*4720*/  HFMA2.MMA R155, -RZ, RZ, 0, 4.76837158203125e-07 ;  /* 0x00000008ff9b7435 */ /* 0x000fe200000001ff */
[----:B------:R-:W-:-:S05]  /*4730*/  MOV R152, R154 ;  /* 0x0000009a00987202 */ /* 0x000fca0000000f00 */
[----:B------:R-:W-:-:S05]  /*4740*/  FADD.FTZ R152, R15, R152 ;  /* 0x000000980f987221 */ /* 0x000fca0000010000 */
[----:B------:R-:W-:-:S07]  /*4750*/  MOV R156, R152 ;  /* 0x00000098009c7202 */ /* 0x000fce0000000f00 */
[----:B------:R-:W-:Y:S05]  /*4760*/  WARPSYNC.COLLECTIVE R153, `(.L_x_764) ;  /* 0x0000000099087348 */ /* 0x000fea0003c00000 */
[----:B------:R0:W1:Y:S02]  /*4770*/  SHFL.BFLY P2, R154, R156, R155, R158 ;  /* 0x0c00009b9c9a7389 */ /* 0x000064000004009e */
[----:B01----:R-:W-:Y:S01]  /*4780*/  ENDCOLLECTIVE ;  /* 0x000000000000791b */ /* 0x003fe20003800000 */
.L_x_764:
[----:B------:R-:W-:Y:S01]  /*4790*/  HFMA2.MMA R155, -RZ, RZ, 0, 9.5367431640625e-07 ;  /* 0x00000010ff9b7435 */ /* 0x000fe200000001ff */
[----:B------:R-:W-:-:S05]  /*47a0*/  MOV R145, R154 ;  /* 0x0000009a00917202 */ /* 0x000fca0000000f00 */
[----:B------:R-:W-:-:S05]  /*47b0*/  FADD.FTZ R145, R152, R145 ;  /* 0x0000009198917221 */ /* 0x000fca0000010000 */
[----:B------:R-:W-:-:S07]  /*47c0*/  MOV R156, R145 ;  /* 0x00000091009c7202 */ /* 0x000fce0000000f00 */
[----:B------:R-:W-:Y:S05]  /*47d0*/  WARPSYNC.COLLECTIVE R153, `(.L_x_765) ;  /* 0x0000000099087348 */ /* 0x000fea0003c00000 */
[----:B------:R0:W1:Y:S02]  /*47e0*/  SHFL.BFLY P2, R154, R156, R155, R158 ;  /* 0x0c00009b9c9a7389 */ /* 0x000064000004009e */
[----:B01----:R-:W-:Y:S01]  /*47f0*/  ENDCOLLECTIVE ;  /* 0x000000000000791b */ /* 0x003fe20003800000 */
.L_x_765:
[----:B------:R-:W-:Y:S05]  /*4800*/  BRA `(.L_x_766) ;  /* 0xffffffcc001c7947 */ /* 0x000fea000383ffff */
.L_x_767:
        /* <DEDUP_REMOVED lines=15> */
.L_x_2034:


//--------------------- .text._ZN10layer_norm13ln_fwd_kernelINS_13Kernel_traitsI6__halfS2_S2_fjLj16384ELj2ELj1ELj4ELj16ENS_18Kernel_traits_baseILj16384ES2_S2_S2_fjLj128EEEEEEEvNS_9FwdParamsE --------------------------
	.section	.text._ZN10layer_norm13ln_fwd_kernelINS_13Kernel_traitsI6__halfS2_S2_fjLj16384ELj2ELj1ELj4ELj16ENS_18Kernel_traits_baseILj16384ES2_S2_S2_fjLj128EEEEEEEvNS_9FwdParamsE,"ax",@progbits
	.align	128
        .global         _ZN10layer_norm13ln_fwd_kernelINS_13Kernel_traitsI6__halfS2_S2_fjLj16384ELj2ELj1ELj4ELj16ENS_18Kernel_traits_baseILj16384ES2_S2_S2_fjLj128EEEEEEEvNS_9FwdParamsE
        .type           _ZN10layer_norm13ln_fwd_kernelINS_13Kernel_traitsI6__halfS2_S2_fjLj16384ELj2ELj1ELj4ELj16ENS_18Kernel_traits_baseILj16384ES2_S2_S2_fjLj128EEEEEEEvNS_9FwdParamsE,@function
        .size           _ZN10layer_norm13ln_fwd_kernelINS_13Kernel_traitsI6__halfS2_S2_fjLj16384ELj2ELj1ELj4ELj16ENS_18Kernel_traits_baseILj16384ES2_S2_S2_fjLj128EEEEEEEvNS_9FwdParamsE,(.L_x_2035 - _ZN10layer_norm13ln_fwd_kernelINS_13Kernel_traitsI6__halfS2_S2_fjLj16384ELj2ELj1ELj4ELj16ENS_18Kernel_traits_baseILj16384ES2_S2_S2_fjLj128EEEEEEEvNS_9FwdParamsE)
        .other          _ZN10layer_norm13ln_fwd_kernelINS_13Kernel_traitsI6__halfS2_S2_fjLj16384ELj2ELj1ELj4ELj16ENS_18Kernel_traits_baseILj16384ES2_S2_S2_fjLj128EEEEEEEvNS_9FwdParamsE,@"STO_CUDA_ENTRY STV_DEFAULT"
_ZN10layer_norm13ln_fwd_kernelINS_13Kernel_traitsI6__halfS2_S2_fjLj16384ELj2ELj1ELj4ELj16ENS_18Kernel_traits_baseILj16384ES2_S2_S2_fjLj128EEEEEEEvNS_9FwdParamsE:
.text._ZN10layer_norm13ln_fwd_kernelINS_13Kernel_traitsI6__halfS2_S2_fjLj16384ELj2ELj1ELj4ELj16ENS_18Kernel_traits_baseILj16384ES2_S2_S2_fjLj128EEEEEEEvNS_9FwdParamsE:
        /* <DEDUP_REMOVED lines=36> */
.L_x_771:
        /* <DEDUP_REMOVED lines=312> */
.L_x_782:
        /* <DEDUP_REMOVED lines=81> */
.L_x_770:
[----:B------:R-:W2:Y:S04]  /*1ad0*/  LDG.E.STRONG.GPU R102, desc[UR6][R100.64] ;  /* 0x0000000664667981 */ /* 0x000ea8000c1ef900 */
[----:B--2---:R-:W-:Y:S01]  /*1ae0*/  CCTL.IVALL ;  /* 0x00000000ff00798f */ /* 0x004fe20002000000 */
[----:B------:R-:W-:Y:S05]  /*1af0*/  YIELD ;  /* 0x0000000000007946 */ /* 0x000fea0003800000 */
[----:B------:R-:W-:-:S13]  /*1b00*/  ISETP.NE.AND P1, PT, R102, R132, PT ;  /* 0x000000846600720c */ /* 0x000fda0003f25270 */
[----:B------:R-:W-:Y:S05]  /*1b10*/  @P1 BRA `(.L_x_770) ;  /* 0xfffffffc00ec1947 */ /* 0x000fea000383ffff */
.L_x_769:
        /* <DEDUP_REMOVED lines=132> */
[----:B-1----:R-:W-:Y:S01]  /*2360*/  @!P1 IMAD.WIDE R100, R6, 0x4, R100 ;  /* 0x0000000406649825 */ /* 0x002fe200078e0264 */
        /* <DEDUP_REMOVED lines=124> */
.L_x_768:
[----:B------:R-:W-:Y:S01]  /*2b30*/  HFMA2.MMA R142, -RZ, RZ, 0, 5.9604644775390625e-08 ;  /* 0x00000001ff8e7435 */ /* 0x000fe200000001ff */
[----:B------:R-:W-:Y:S02]  /*2b40*/  MOV R140, R101 ;  /* 0x00000065008c7202 */ /* 0x000fe40000000f00 */
[----:B------:R-:W-:Y:S02]  /*2b50*/  MOV R144, 0x1f ;  /* 0x0000001f00907802 */ /* 0x000fe40000000f00 */
[----:B------:R-:W-:-:S07]  /*2b60*/  MOV R138, 0xffffffff ;  /* 0xffffffff008a7802 */ /* 0x000fce0000000f00 */
[----:B-----5:R-:W-:Y:S05]  /*2b70*/  WARPSYNC.COLLECTIVE R138, `(.L_x_772) ;  /* 0x000000008a087348 */ /* 0x020fea0003c00000 */
[----:B------:R0:W1:Y:S02]  /*2b80*/  SHFL.BFLY P2, R136, R140, R142, R144 ;  /* 0x0c00008e8c887389 */ /* 0x0000640000040090 */
[----:B01---5:R-:W-:Y:S01]  /*2b90*/  ENDCOLLECTIVE ;  /* 0x000000000000791b */ /* 0x023fe20003800000 */
.L_x_772:
[----:B------:R-:W-:Y:S01]  /*2ba0*/  HFMA2.MMA R142, -RZ, RZ, 0, 1.1920928955078125e-07 ;  /* 0x00000002ff8e7435 */ /* 0x000fe200000001ff */
[----:B------:R-:W-:-:S05]  /*2bb0*/  MOV R100, R136 ;  /* 0x0000008800647202 */ /* 0x000fca0000000f00 */
[----:B------:R-:W-:-:S05]  /*2bc0*/  FADD.FTZ R103, R101, R100 ;  /* 0x0000006465677221 */ /* 0x000fca0000010000 */
[----:B------:R-:W-:-:S07]  /*2bd0*/  MOV R140, R103 ;  /* 0x00000067008c7202 */ /* 0x000fce0000000f00 */
[----:B------:R-:W-:Y:S05]  /*2be0*/  WARPSYNC.COLLECTIVE R138, `(.L_x_773) ;  /* 0x000000008a087348 */ /* 0x000fea0003c00000 */
[----:B------:R0:W1:Y:S02]  /*2bf0*/  SHFL.BFLY P2, R136, R140, R142, R144 ;  /* 0x0c00008e8c887389 */ /* 0x0000640000040090 */
[----:B01----:R-:W-:Y:S01]  /*2c00*/  ENDCOLLECTIVE ;  /* 0x000000000000791b */ /* 0x003fe20003800000 */
.L_x_773:
[----:B------:R-:W-:Y:S01]  /*2c10*/  HFMA2.MMA R142, -RZ, RZ, 0, 2.384185791015625e-07 ;  /* 0x00000004ff8e7435 */ /* 0x000fe200000001ff */
[----:B------:R-:W-:-:S05]  /*2c20*/  MOV R100, R136 ;  /* 0x0000008800647202 */ /* 0x000fca0000000f00 */
[----:B------:R-:W-:-:S05]  /*2c30*/  FADD.FTZ R130, R103, R100 ;  /* 0x0000006467827221 */ /* 0x000fca0000010000 */
[----:B------:R-:W-:-:S07]  /*2c40*/  MOV R140, R130 ;  /* 0x00000082008c7202 */ /* 0x000fce0000000f00 */
[----:B------:R-:W-:Y:S05]  /*2c50*/  WARPSYNC.COLLECTIVE R138, `(.L_x_774) ;  /* 0x000000008a087348 */ /* 0x000fea0003c00000 */
[----:B------:R0:W1:Y:S02]  /*2c60*/  SHFL.BFLY P2, R136, R140, R142, R144 ;  /* 0x0c00008e8c887389 */ /* 0x0000640000040090 */
[----:B01----:R-:W-:Y:S01]  /*2c70*/  ENDCOLLECTIVE ;  /* 0x000000000000791b */ /* 0x003fe20003800000 */
.L_x_774:
[----:B------:R-:W-:Y:S01]  /*2c80*/  HFMA2.MMA R142, -RZ, RZ, 0, 4.76837158203125e-07 ;  /* 0x00000008ff8e7435 */ /* 0x000fe200000001ff */
[----:B------:R-:W-:-:S05]  /*2c90*/  MOV R100, R136 ;  /* 0x0000008800647202 */ /* 0x000fca0000000f00 */
[----:B------:R-:W-:-:S05]  /*2ca0*/  FADD.FTZ R132, R130, R100 ;  /* 0x0000006482847221 */ /* 0x000fca0000010000 */
[----:B------:R-:W-:-:S07]  /*2cb0*/  MOV R140, R132 ;  /* 0x00000084008c7202 */ /* 0x000fce0000000f00 */
[----:B------:R-:W-:Y:S05]  /*2cc0*/  WARPSYNC.COLLECTIVE R138, `(.L_x_775) ;  /* 0x000000008a087348 */ /* 0x000fea0003c00000 */
[----:B------:R0:W1:Y:S02]  /*2cd0*/  SHFL.BFLY P2, R136, R140, R142, R144 ;  /* 0x0c00008e8c887389 */ /* 0x0000640000040090 */
[----:B01----:R-:W-:Y:S01]  /*2ce0*/  ENDCOLLECTIVE ;  /* 0x000000000000791b */ /* 0x003fe20003800000 */
.L_x_775:
[----:B------:R-:W-:Y:S01]  /*2cf0*/  HFMA2.MMA R142, -RZ, RZ, 0, 9.5367431640625e-07 ;  /* 0x00000010ff8e7435 */ /* 0x000fe200000001ff */
[----:B------:R-:W-:-:S05]  /*2d00*/  MOV R100, R136 ;  /* 0x0000008800647202 */ /* 0x000fca0000000f00 */
[----:B------:R-:W-:-:S05]  /*2d10*/  FADD.FTZ R134, R132, R100 ;  /* 0x0000006484867221 */ /* 0x000fca0000010000 */
[----:B------:R-:W-:-:S07]  /*2d20*/  MOV R140, R134 ;  /* 0x00000086008c7202 */ /* 0x000fce0000000f00 */
[----:B------:R-:W-:Y:S05]  /*2d30*/  WARPSYNC.COLLECTIVE R138, `(.L_x_776) ;  /* 0x000000008a087348 */ /* 0x000fea0003c00000 */
[----:B------:R0:W1:Y:S02]  /*2d40*/  SHFL.BFLY P2, R136, R140, R142, R144 ;  /* 0x0c00008e8c887389 */ /* 0x0000640000040090 */
[----:B01----:R-:W-:Y:S01]  /*2d50*/  ENDCOLLECTIVE ;  /* 0x000000000000791b */ /* 0x003fe20003800000 */
.L_x_776:
        /* <DEDUP_REMOVED lines=136> */
.L_x_777:
[----:B------:R-:W-:Y:S01]  /*35e0*/  HFMA2.MMA R142, -RZ, RZ, 0, 1.1920928955078125e-07 ;  /* 0x00000002ff8e7435 */ /* 0x000fe200000001ff */
[----:B------:R-:W-:-:S05]  /*35f0*/  MOV R130, R136 ;  /* 0x0000008800827202 */ /* 0x000fca0000000f00 */
[----:B------:R-:W-:-:S05]  /*3600*/  FADD.FTZ R130, R101, R130 ;  /* 0x0000008265827221 */ /* 0x000fca0000010000 */
[----:B------:R-:W-:-:S07]  /*3610*/  MOV R140, R130 ;  /* 0x00000082008c7202 */ /* 0x000fce0000000f00 */
[----:B------:R-:W-:Y:S05]  /*3620*/  WARPSYNC.COLLECTIVE R138, `(.L_x_778) ;  /* 0x000000008a087348 */ /* 0x000fea0003c00000 */
[----:B------:R0:W1:Y:S02]  /*3630*/  SHFL.BFLY P2, R136, R140, R142, R144 ;  /* 0x0c00008e8c887389 */ /* 0x0000640000040090 */
[----:B01----:R-:W-:Y:S01]  /*3640*/  ENDCOLLECTIVE ;  /* 0x000000000000791b */ /* 0x003fe20003800000 */
.L_x_778:
[----:B------:R-:W-:Y:S01]  /*3650*/  HFMA2.MMA R142, -RZ, RZ, 0, 2.384185791015625e-07 ;  /* 0x00000004ff8e7435 */ /* 0x000fe200000001ff */
[----:B------:R-:W-:-:S05]  /*3660*/  MOV R103, R136 ;  /* 0x0000008800677202 */ /* 0x000fca0000000f00 */
[----:B------:R-:W-:-:S05]  /*3670*/  FADD.FTZ R103, R130, R103 ;  /* 0x0000006782677221 */ /* 0x000fca0000010000 */
[----:B------:R-:W-:-:S07]  /*3680*/  MOV R140, R103 ;  /* 0x00000067008c7202 */ /* 0x000fce0000000f00 */
[----:B------:R-:W-:Y:S05]  /*3690*/  WARPSYNC.COLLECTIVE R138, `(.L_x_779) ;  /* 0x000000008a087348 */ /* 0x000fea0003c00000 */
[----:B------:R0:W1:Y:S02]  /*36a0*/  SHFL.BFLY P2, R136, R140, R142, R144 ;  /* 0x0c00008e8c887389 */ /* 0x0000640000040090 */
[----:B01----:R-:W-:Y:S01]  /*36b0*/  ENDCOLLECTIVE ;  /* 0x000000000000791b */ /* 0x003fe20003800000 */
.L_x_779:
[----:B------:R-:W-:Y:S01]  /*36c0*/  HFMA2.MMA R142, -RZ, RZ, 0, 4.76837158203125e-07 ;  /* 0x00000008ff8e7435 */ /* 0x000fe200000001ff */
[----:B------:R-:W-:-:S05]  /*36d0*/  MOV R132, R136 ;  /* 0x0000008800847202 */ /* 0x000fca0000000f00 */
[----:B------:R-:W-:-:S05]  /*36e0*/  FADD.FTZ R132, R103, R132 ;  /* 0x0000008467847221 */ /* 0x000fca0000010000 */
[----:B------:R-:W-:-:S07]  /*36f0*/  MOV R140, R132 ;  /* 0x00000084008c7202 */ /* 0x000fce0000000f00 */
[----:B------:R-:W-:Y:S05]  /*3700*/  WARPSYNC.COLLECTIVE R138, `(.L_x_780) ;  /* 0x000000008a087348 */ /* 0x000fea0003c00000 */
[----:B------:R0:W1:Y:S02]  /*3710*/  SHFL.BFLY P2, R136, R140, R142, R144 ;  /* 0x0c00008e8c887389 */ /* 0x0000640000040090 */
[----:B01----:R-:W-:Y:S01]  /*3720*/  ENDCOLLECTIVE ;  /* 0x000000000000791b */ /* 0x003fe20003800000 */
.L_x_780:
[----:B------:R-:W-:Y:S01]  /*3730*/  HFMA2.MMA R142, -RZ, RZ, 0, 9.5367431640625e-07 ;  /* 0x00000010ff8e7435 */ /* 0x000fe200000001ff */
[----:B------:R-:W-:-:S05]  /*3740*/  MOV R134, R136 ;  /* 0x0000008800867202 */ /* 0x000fca0000000f00 */
[----:B------:R-:W-:-:S05]  /*3750*/  FADD.FTZ R134, R132, R134 ;  /* 0x0000008684867221 */ /* 0x000fca0000010000 */
[----:B------:R-:W-:-:S07]  /*3760*/  MOV R140, R134 ;  /* 0x00000086008c7202 */ /* 0x000fce0000000f00 */
[----:B------:R-:W-:Y:S05]  /*3770*/  WARPSYNC.COLLECTIVE R138, `(.L_x_781) ;  /* 0x000000008a087348 */ /* 0x000fea0003c00000 */
[----:B------:R0:W1:Y:S02]  /*3780*/  SHFL.BFLY P2, R136, R140, R142, R144 ;  /* 0x0c00008e8c887389 */ /* 0x0000640000040090 */
[----:B01----:R-:W-:Y:S01]  /*3790*/  ENDCOLLECTIVE ;  /* 0x000000000000791b */ /* 0x003fe20003800000 */
.L_x_781:
[----:B------:R-:W-:Y:S05]  /*37a0*/  BRA `(.L_x_782) ;  /* 0xffffffdc00847947 */ /* 0x000fea000383ffff */
.L_x_783:
        /* <DEDUP_REMOVED lines=13> */
.L_x_2035:


//--------------------- .text._ZN10layer_norm13ln_fwd_kernelINS_13Kernel_traitsIffffjLj16384ELj2ELj1ELj4ELj16ENS_18Kernel_traits_baseILj16384EffffjLj128EEEEEEEvNS_9FwdParamsE --------------------------
	.section	.text._ZN10layer_norm13ln_fwd_kernelINS_13Kernel_traitsIffffjLj16384ELj2ELj1ELj4ELj16ENS_18Kernel_traits_baseILj16384EffffjLj128EEEEEEEvNS_9FwdParamsE,"ax",@progbits
	.align	128
        .global         _ZN10layer_norm13ln_fwd_kernelINS_13Kernel_traitsIffffjLj16384ELj2ELj1ELj4ELj16ENS_18Kernel_traits_baseILj16384EffffjLj128EEEEEEEvNS_9FwdParamsE
        .type           _ZN10layer_norm13ln_fwd_kernelINS_13Kernel_traitsIffffjLj16384ELj2ELj1ELj4ELj16ENS_18Kernel_traits_baseILj16384EffffjLj128EEEEEEEvNS_9FwdParamsE,@function
        .size           _ZN10layer_norm13ln_fwd_kernelINS_13Kernel_traitsIffffjLj16384ELj2ELj1ELj4ELj16ENS_18Kernel_traits_baseILj16384EffffjLj128EEEEEEEvNS_9FwdParamsE,(.L_x_2036 - _ZN10layer_norm13ln_fwd_kernelINS_13Kernel_traitsIffffjLj16384ELj2ELj1ELj4ELj16ENS_18Kernel_traits_baseILj16384EffffjLj128EEEEEEEvNS_9FwdParamsE)
        .other          _ZN10layer_norm13ln_fwd_kernelINS_13Kernel_traitsIffffjLj16384ELj2ELj1ELj4ELj16ENS_18Kernel_traits_baseILj16384EffffjLj128EEEEEEEvNS_9FwdParamsE,@"STO_CUDA_ENTRY STV_DEFAULT"
_ZN10layer_norm13ln_fwd_kernelINS_13Kernel_traitsIffffjLj16384ELj2ELj1ELj4ELj16ENS_18Kernel_traits_baseILj16384EffffjLj128EEEEEEEvNS_9FwdParamsE:
.text._ZN10layer_norm13ln_fwd_kernelINS_13Kernel_traitsIffffjLj16384ELj2ELj1ELj4ELj16ENS_18Kernel_traits_baseILj16384EffffjLj128EEEEEEEvNS_9FwdParamsE:
        /* <DEDUP_REMOVED lines=54> */
.L_x_787:
        /* <DEDUP_REMOVED lines=272> */
.L_x_798:
        /* <DEDUP_REMOVED lines=81> */
.L_x_786:
[----:B------:R-:W2:Y:S04]  /*1970*/  LDG.E.STRONG.GPU R10, desc[UR6][R218.64] ;  /* 0x00000006da0a7981 */ /* 0x000ea8000c1ef900 */
[----:B--2---:R-:W-:Y:S01]  /*1980*/  CCTL.IVALL ;  /* 0x00000000ff00798f */ /* 0x004fe20002000000 */
[----:B------:R-:W-:Y:S05]  /*1990*/  YIELD ;  /* 0x0000000000007946 */ /* 0x000fea0003800000 */
[----:B------:R-:W-:-:S13]  /*19a0*/  ISETP.NE.AND P1, PT, R10, R223, PT ;  /* 0x000000df0a00720c */ /* 0x000fda0003f25270 */
[----:B------:R-:W-:Y:S05]  /*19b0*/  @P1 BRA `(.L_x_786) ;  /* 0xfffffffc00ec1947 */ /* 0x000fea000383ffff */
.L_x_785:
        /* <DEDUP_REMOVED lines=13> */
[----:B------:R-:W2:Y:S01]  /*1a90*/  @!P1 LDG.E.64 R218, desc[UR6][R220.64] ;  /* 0x00000006dcda9981 */ /* 0x000ea2000c1e1b00 */
[----:B------:R-:W-:Y:S01]  /*1aa0*/  @!P1 MOV R223, 0x46000000 ;  /* 0x4600000000df9802 */ /* 0x000fe20000000f00 */
[----:B0-----:R-:W-:Y:S01]  /*1ab0*/  IMAD.WIDE.U32 R242, R14, 0x10, R242 ;  /* 0x000000100ef27825 */ /* 0x001fe200078e00f2 */
[----:B------:R-:W-:Y:S02]  /*1ac0*/  LEA R240, P2, R216, UR8, 0x4 ;  /* 0x00000008d8f07c11 */ /* 0x000fe4000f8420ff */
[----:B------:R-:W-:Y:S01]  /*1ad0*/  IADD3 R6, R6, 0x1, RZ ;  /* 0x0000000106067810 */ /* 0x000fe20007ffe0ff */
[----:B------:R-:W0:Y:S01]  /*1ae0*/  SHFL.DOWN PT, R222, R223, 0x1, 0x1f ;  /* 0x08201f00dfde7f89 */ /* 0x000e2200000e0000 */
[----:B------:R-:W-:Y:S02]  /*1af0*/  LEA.HI.X R241, R216, UR9, RZ, 0x4, P2 ;  /* 0x00000009d8f17c11 */ /* 0x000fe400090f24ff */
        /* <DEDUP_REMOVED lines=10> */
[----:B------:R-:W-:Y:S01]  /*1ba0*/  LOP3.LUT R218, R5, 0x1, R0, 0xf8, !PT ;  /* 0x0000000105da7812 */ /* 0x000fe200078ef800 */
[----:B0-----:R-:W-:Y:S01]  /*1bb0*/  FMUL.FTZ R10, R226, R227 ;  /* 0x000000e3e20a7220 */ /* 0x001fe20000410000 */
[----:B------:R-:W-:Y:S02]  /*1bc0*/  FMUL.FTZ R223, R220, R223 ;  /* 0x000000dfdcdf7220 */ /* 0x000fe40000410000 */
[----:B------:R-:W-:Y:S02]  /*1bd0*/  LOP3.LUT P1, RZ, R218, 0x3, R217, 0xf8, !PT ;  /* 0x00000003daff7812 */ /* 0x000fe4000782f8d9 */
[----:B------:R-:W-:Y:S01]  /*1be0*/  FMUL.FTZ R223, R222, R223 ;  /* 0x000000dfdedf7220 */ /* 0x000fe20000410000 */
[----:B------:R-:W0:Y:S01]  /*1bf0*/  LDC R218, c[0x0][0x260] ;  /* 0x00009800ffda7b82 */ /* 0x000e220000000800 */
[----:B------:R-:W1:Y:S02]  /*1c00*/  SHFL.IDX PT, R10, R10, RZ, 0x1f ;  /* 0x00001fff0a0a7589 */ /* 0x000e6400000e0000 */
[----:B------:R-:W-:-:S06]  /*1c10*/  FFMA.FTZ R221, R226, R223, R221 ;  /* 0x000000dfe2dd7223 */ /* 0x000fcc00000100dd */
[----:B------:R-:W0:Y:S01]  /*1c20*/  SHFL.IDX PT, R221, R221, RZ, 0x1f ;  /* 0x00001fffdddd7589 */ /* 0x000e2200000e0000 */
[----:B------:R-:W2:Y:S08]  /*1c30*/  @!P1 LDC.64 R222, c[0x0][0x230] ;  /* 0x00008c00ffde9b82 */ /* 0x000eb00000000a00 */
[----:B------:R-:W3:Y:S01]  /*1c40*/  @!P1 LDC.64 R244, c[0x0][0x238] ;  /* 0x00008e00fff49b82 */ /* 0x000ee20000000a00 */
[--C-:B-1----:R-:W-:Y:S01]  /*1c50*/  FADD.FTZ R217, R198, -R10.reuse ;  /* 0x8000000ac6d97221 */ /* 0x102fe20000010000 */
        /* <DEDUP_REMOVED lines=8> */
[----:B--2---:R-:W-:-:S04]  /*1ce0*/  @!P1 IMAD.WIDE R228, R7, 0x4, R222 ;  /* 0x0000000407e49825 */ /* 0x004fc800078e02de */
        /* <DEDUP_REMOVED lines=237> */
.L_x_784:
[----:B------:R-:W-:Y:S01]  /*2bc0*/  HFMA2.MMA R227, -RZ, RZ, 0, 5.9604644775390625e-08 ;  /* 0x00000001ffe37435 */ /* 0x000fe200000001ff */
[----:B------:R-:W-:Y:S02]  /*2bd0*/  MOV R228, R10 ;  /* 0x0000000a00e47202 */ /* 0x000fe40000000f00 */
[----:B------:R-:W-:Y:S02]  /*2be0*/  MOV R230, 0x1f ;  /* 0x0000001f00e67802 */ /* 0x000fe40000000f00 */
[----:B------:R-:W-:-:S07]  /*2bf0*/  MOV R225, 0xffffffff ;  /* 0xffffffff00e17802 */ /* 0x000fce0000000f00 */
[----:B-----5:R-:W-:Y:S05]  /*2c00*/  WARPSYNC.COLLECTIVE R225, `(.L_x_788) ;  /* 0x00000000e1087348 */ /* 0x020fea0003c00000 */
[----:B------:R0:W1:Y:S02]  /*2c10*/  SHFL.BFLY P2, R226, R228, R227, R230 ;  /* 0x0c0000e3e4e27389 */ /* 0x00006400000400e6 */
[----:B01---5:R-:W-:Y:S01]  /*2c20*/  ENDCOLLECTIVE ;  /* 0x000000000000791b */ /* 0x023fe20003800000 */
.L_x_788:
[----:B------:R-:W-:Y:S01]  /*2c30*/  HFMA2.MMA R227, -RZ, RZ, 0, 1.1920928955078125e-07 ;  /* 0x00000002ffe37435 */ /* 0x000fe200000001ff */
[----:B------:R-:W-:-:S05]  /*2c40*/  MOV R219, R226 ;  /* 0x000000e200db7202 */ /* 0x000fca0000000f00 */
[----:B------:R-:W-:-:S05]  /*2c50*/  FADD.FTZ R219, R10, R219 ;  /* 0x000000db0adb7221 */ /* 0x000fca0000010000 */
[----:B------:R-:W-:-:S07]  /*2c60*/  MOV R228, R219 ;  /* 0x000000db00e47202 */ /* 0x000fce0000000f00 */
[----:B------:R-:W-:Y:S05]  /*2c70*/  WARPSYNC.COLLECTIVE R225, `(.L_x_789) ;  /* 0x00000000e1087348 */ /* 0x000fea0003c00000 */
[----:B------:R0:W1:Y:S02]  /*2c80*/  SHFL.BFLY P2, R226, R228, R227, R230 ;  /* 0x0c0000e3e4e27389 */ /* 0x00006400000400e6 */
[----:B01----:R-:W-:Y:S01]  /*2c90*/  ENDCOLLECTIVE ;  /* 0x000000000000791b */ /* 0x003fe20003800000 */
.L_x_789:
[----:B------:R-:W-:Y:S01]  /*2ca0*/  HFMA2.MMA R227, -RZ, RZ, 0, 2.384185791015625e-07 ;  /* 0x00000004ffe37435 */ /* 0x000fe200000001ff */
[----:B------:R-:W-:-:S05]  /*2cb0*/  MOV R218, R226 ;  /* 0x000000e200da7202 */ /* 0x000fca0000000f00 */
[----:B------:R-:W-:-:S05]  /*2cc0*/  FADD.FTZ R221, R219, R218 ;  /* 0x000000dadbdd7221 */ /* 0x000fca0000010000 */
[----:B------:R-:W-:-:S07]  /*2cd0*/  MOV R228, R221 ;  /* 0x000000dd00e47202 */ /* 0x000fce0000000f00 */
[----:B------:R-:W-:Y:S05]  /*2ce0*/  WARPSYNC.COLLECTIVE R225, `(.L_x_790) ;  /* 0x00000000e1087348 */ /* 0x000fea0003c00000 */
[----:B------:R0:W1:Y:S02]  /*2cf0*/  SHFL.BFLY P2, R226, R228, R227, R230 ;  /* 0x0c0000e3e4e27389 */ /* 0x00006400000400e6 */
[----:B01----:R-:W-:Y:S01]  /*2d00*/  ENDCOLLECTIVE ;  /* 0x000000000000791b */ /* 0x003fe20003800000 */
.L_x_790:
[----:B------:R-:W-:Y:S01]  /*2d10*/  HFMA2.MMA R227, -RZ, RZ, 0, 4.76837158203125e-07 ;  /* 0x00000008ffe37435 */ /* 0x000fe200000001ff */
[----:B------:R-:W-:-:S05]  /*2d20*/  MOV R218, R226 ;  /* 0x000000e200da7202 */ /* 0x000fca0000000f00 */
[----:B------:R-:W-:-:S05]  /*2d30*/  FADD.FTZ R222, R221, R218 ;  /* 0x000000daddde7221 */ /* 0x000fca0000010000 */
[----:B------:R-:W-:-:S07]  /*2d40*/  MOV R228, R222 ;  /* 0x000000de00e47202 */ /* 0x000fce0000000f00 */
[----:B------:R-:W-:Y:S05]  /*2d50*/  WARPSYNC.COLLECTIVE R225, `(.L_x_791) ;  /* 0x00000000e1087348 */ /* 0x000fea0003c00000 */
[----:B------:R0:W1:Y:S02]  /*2d60*/  SHFL.BFLY P2, R226, R228, R227, R230 ;  /* 0x0c0000e3e4e27389 */ /* 0x00006400000400e6 */
[----:B01----:R-:W-:Y:S01]  /*2d70*/  ENDCOLLECTIVE ;  /* 0x000000000000791b */ /* 0x003fe20003800000 */
.L_x_791:
[----:B------:R-:W-:Y:S01]  /*2d80*/  HFMA2.MMA R227, -RZ, RZ, 0, 9.5367431640625e-07 ;  /* 0x00000010ffe37435 */ /* 0x000fe200000001ff */
[----:B------:R-:W-:-:S05]  /*2d90*/  MOV R223, R226 ;  /* 0x000000e200df7202 */ /* 0x000fca0000000f00 */
[----:B------:R-:W-:-:S05]  /*2da0*/  FADD.FTZ R223, R222, R223 ;  /* 0x000000dfdedf7221 */ /* 0x000fca0000010000 */
[----:B------:R-:W-:-:S07]  /*2db0*/  MOV R228, R223 ;  /* 0x000000df00e47202 */ /* 0x000fce0000000f00 */
[----:B------:R-:W-:Y:S05]  /*2dc0*/  WARPSYNC.COLLECTIVE R225, `(.L_x_792) ;  /* 0x00000000e1087348 */ /* 0x000fea0003c00000 */
[----:B------:R0:W1:Y:S02]  /*2dd0*/  SHFL.BFLY P2, R226, R228, R227, R230 ;  /* 0x0c0000e3e4e27389 */ /* 0x00006400000400e6 */
[----:B01----:R-:W-:Y:S01]  /*2de0*/  ENDCOLLECTIVE ;  /* 0x000000000000791b */ /* 0x003fe20003800000 */
.L_x_792:
        /* <DEDUP_REMOVED lines=136> */
.L_x_793:
[----:B------:R-:W-:Y:S01]  /*3670*/  HFMA2.MMA R227, -RZ, RZ, 0, 1.1920928955078125e-07 ;  /* 0x00000002ffe37435 */ /* 0x000fe200000001ff */
[----:B------:R-:W-:-:S05]  /*3680*/  MOV R219, R226 ;  /* 0x000000e200db7202 */ /* 0x000fca0000000f00 */
[----:B------:R-:W-:-:S05]  /*3690*/  FADD.FTZ R219, R10, R219 ;  /* 0x000000db0adb7221 */ /* 0x000fca0000010000 */
[----:B------:R-:W-:-:S07]  /*36a0*/  MOV R228, R219 ;  /* 0x000000db00e47202 */ /* 0x000fce0000000f00 */
[----:B------:R-:W-:Y:S05]  /*36b0*/  WARPSYNC.COLLECTIVE R225, `(.L_x_794) ;  /* 0x00000000e1087348 */ /* 0x000fea0003c00000 */
[----:B------:R0:W1:Y:S02]  /*36c0*/  SHFL.BFLY P2, R226, R228, R227, R230 ;  /* 0x0c0000e3e4e27389 */ /* 0x00006400000400e6 */
[----:B01----:R-:W-:Y:S01]  /*36d0*/  ENDCOLLECTIVE ;  /* 0x000000000000791b */ /* 0x003fe20003800000 */
.L_x_794:
[----:B------:R-:W-:Y:S01]  /*36e0*/  HFMA2.MMA R227, -RZ, RZ, 0, 2.384185791015625e-07 ;  /* 0x00000004ffe37435 */ /* 0x000fe200000001ff */
[----:B------:R-:W-:-:S05]  /*36f0*/  MOV R222, R226 ;  /* 0x000000e200de7202 */ /* 0x000fca0000000f00 */
[----:B------:R-:W-:-:S05]  /*3700*/  FADD.FTZ R222, R219, R222 ;  /* 0x000000dedbde7221 */ /* 0x000fca0000010000 */
[----:B------:R-:W-:-:S07]  /*3710*/  MOV R228, R222 ;  /* 0x000000de00e47202 */ /* 0x000fce0000000f00 */
[----:B------:R-:W-:Y:S05]  /*3720*/  WARPSYNC.COLLECTIVE R225, `(.L_x_795) ;  /* 0x00000000e1087348 */ /* 0x000fea0003c00000 */
[----:B------:R0:W1:Y:S02]  /*3730*/  SHFL.BFLY P2, R226, R228, R227, R230 ;  /* 0x0c0000e3e4e27389 */ /* 0x00006400000400e6 */
[----:B01----:R-:W-:Y:S01]  /*3740*/  ENDCOLLECTIVE ;  /* 0x000000000000791b */ /* 0x003fe20003800000 */
.L_x_795:
[----:B------:R-:W-:Y:S01]  /*3750*/  HFMA2.MMA R227, -RZ, RZ, 0, 4.76837158203125e-07 ;  /* 0x00000008ffe37435 */ /* 0x000fe200000001ff */
[----:B------:R-:W-:-:S05]  /*3760*/  MOV R221, R226 ;  /* 0x000000e200dd7202 */ /* 0x000fca0000000f00 */
[----:B------:R-:W-:-:S05]  /*3770*/  FADD.FTZ R221, R222, R221 ;  /* 0x000000dddedd7221 */ /* 0x000fca0000010000 */
[----:B------:R-:W-:-:S07]  /*3780*/  MOV R228, R221 ;  /* 0x000000dd00e47202 */ /* 0x000fce0000000f00 */
[----:B------:R-:W-:Y:S05]  /*3790*/  WARPSYNC.COLLECTIVE R225, `(.L_x_796) ;  /* 0x00000000e1087348 */ /* 0x000fea0003c00000 */
[----:B------:R0:W1:Y:S02]  /*37a0*/  SHFL.BFLY P2, R226, R228, R227, R230 ;  /* 0x0c0000e3e4e27389 */ /* 0x00006400000400e6 */
[----:B01----:R-:W-:Y:S01]  /*37b0*/  ENDCOLLECTIVE ;  /* 0x000000000000791b */ /* 0x003fe20003800000 */
.L_x_796:
[----:B------:R-:W-:Y:S01]  /*37c0*/  HFMA2.MMA R227, -RZ, RZ, 0, 9.5367431640625e-07 ;  /* 0x00000010ffe37435 */ /* 0x000fe200000001ff */
[----:B------:R-:W-:-:S05]  /*37d0*/  MOV R224, R226 ;  /* 0x000000e200e07202 */ /* 0x000fca0000000f00 */
[----:B------:R-:W-:-:S05]  /*37e0*/  FADD.FTZ R224, R221, R224 ;  /* 0x000000e0dde07221 */ /* 0x000fca0000010000 */
[----:B------:R-:W-:-:S07]  /*37f0*/  MOV R228, R224 ;  /* 0x000000e000e47202 */ /* 0x000fce0000000f00 */
[----:B------:R-:W-:Y:S05]  /*3800*/  WARPSYNC.COLLECTIVE R225, `(.L_x_797) ;  /* 0x00000000e1087348 */ /* 0x000fea0003c00000 */
[----:B------:R0:W1:Y:S02]  /*3810*/  SHFL.BFLY P2, R226, R228, R227, R230 ;  /* 0x0c0000e3e4e27389 */ /* 0x00006400000400e6 */
[----:B01----:R-:W-:Y:S01]  /*3820*/  ENDCOLLECTIVE ;  /* 0x000000000000791b */ /* 0x003fe20003800000 */
.L_x_797:
[----:B------:R-:W-:Y:S01]  /*3830*/  MOV R223, R226 ;  /* 0x000000e200df7202 */ /* 0x000fe20000000f00 */
[----:B------:R-:W-:Y:S06]  /*3840*/  BRA `(.L_x_798) ;  /* 0xffffffdc00047947 */ /* 0x000fec000383ffff */
.L_x_799:
        /* <DEDUP_REMOVED lines=11> */
.L_x_2036:


//--------------------- .text._ZN10layer_norm13ln_fwd_kernelINS_13Kernel_traitsI13__nv_bfloat16fS2_fjLj15360ELj2ELj1ELj4ELj8ENS_18Kernel_traits_baseILj15360ES2_fS2_fjLj128EEEEEEEvNS_9FwdParamsE --------------------------
	.section	.text._ZN10layer_norm13ln_fwd_kernelINS_13Kernel_traitsI13__nv_bfloat16fS2_fjLj15360ELj2ELj1ELj4ELj8ENS_18Kernel_traits_baseILj15360ES2_fS2_fjLj128EEEEEEEvNS_9FwdParamsE,"ax",@progbits
	.align	128
        .global         _ZN10layer_norm13ln_fwd_kernelINS_13Kernel_traitsI13__nv_bfloat16fS2_fjLj15360ELj2ELj1ELj4ELj8ENS_18Kernel_traits_baseILj15360ES2_fS2_fjLj128EEEEEEEvNS_9FwdParamsE
        .type           _ZN10layer_norm13ln_fwd_kernelINS_13Kernel_traitsI13__nv_bfloat16fS2_fjLj15360ELj2ELj1ELj4ELj8ENS_18Kernel_traits_baseILj15360ES2_fS2_fjLj128EEEEEEEvNS_9FwdParamsE,@function
        .size           _ZN10layer_norm13ln_fwd_kernelINS_13Kernel_traitsI13__nv_bfloat16fS2_fjLj15360ELj2ELj1ELj4ELj8ENS_18Kernel_traits_baseILj15360ES2_fS2_fjLj128EEEEEEEvNS_9FwdParamsE,(.L_x_2037 - _ZN10layer_norm13ln_fwd_kernelINS_13Kernel_traitsI13__nv_bfloat16fS2_fjLj15360ELj2ELj1ELj4ELj8ENS_18Kernel_traits_baseILj15360ES2_fS2_fjLj128EEEEEEEvNS_9FwdParamsE)
        .other          _ZN10layer_norm13ln_fwd_kernelINS_13Kernel_traitsI13__nv_bfloat16fS2_fjLj15360ELj2ELj1ELj4ELj8ENS_18Kernel_traits_baseILj15360ES2_fS2_fjLj128EEEEEEEvNS_9FwdParamsE,@"STO_CUDA_ENTRY STV_DEFAULT"
_ZN10layer_norm13ln_fwd_kernelINS_13Kernel_traitsI13__nv_bfloat16fS2_fjLj15360ELj2ELj1ELj4ELj8ENS_18Kernel_traits_baseILj15360ES2_fS2_fjLj128EEEEEEEvNS_9FwdParamsE:
.text._ZN10layer_norm13ln_fwd_kernelINS_13Kernel_traitsI13__nv_bfloat16fS2_fjLj15360ELj2ELj1ELj4ELj8ENS_18Kernel_traits_baseILj15360ES2_fS2_fjLj128EEEEEEEvNS_9FwdParamsE:
        /* <DEDUP_REMOVED lines=80> */
.L_x_803:
[----:B------:R-:W1:Y:S01]  /*0500*/  S2R R157, SR_TID.X ;  /* 0x00000000009d7919 */ /* 0x000e620000002100 */
[----:B------:R-:W2:Y:S01]  /*0510*/  LDC.64 R110, c[0x0][0x220] ;  /* 0x00008800ff6e7b82 */ /* 0x000ea20000000a00 */
[----:B------:R-:W-:-:S04]  /*0520*/  LOP3.LUT R155, R0, 0x1, RZ, 0xc0, !PT ;  /* 0x00000001009b7812 */ /* 0x000fc800078ec0ff */
[----:B0--3--:R-:W-:-:S04]  /*0530*/  SHF.L.U32 R52, R155, 0x7, RZ ;  /* 0x000000079b347819 */ /* 0x009fc800000006ff */
[----:B------:R-:W-:-:S04]  /*0540*/  LOP3.LUT R52, R52, 0x80, R3, 0xe2, !PT ;  /* 0x0000008034347812 */ /* 0x000fc800078ee203 */
[----:B-1----:R-:W-:-:S05]  /*0550*/  LOP3.LUT R52, R52, 0x60, R157, 0xf8, !PT ;  /* 0x0000006034347812 */ /* 0x002fca00078ef89d */
[----:B------:R-:W-:-:S04]  /*0560*/  IMAD R153, R127, 0x1e00, R52 ;  /* 0x00001e007f997824 */ /* 0x000fc800078e0234 */
[C---:B--2---:R-:W-:Y:S01]  /*0570*/  IMAD.WIDE.U32 R52, R153.reuse, 0x8, R110 ;  /* 0x0000000899347825 */ /* 0x044fe200078e006e */
        /* <DEDUP_REMOVED lines=88> */
[----:B------:R-:W-:Y:S01]  /*0b00*/  LOP3.LUT P0, RZ, R112, 0xff, RZ, 0xc0, !PT ;  /* 0x000000ff70ff7812 */ /* 0x000fe2000780c0ff */
[----:B------:R-:W-:Y:S01]  /*0b10*/  UMOV UR4, 0xffffffff ;  /* 0xffffffff00047882 */ /* 0x000fe20000000000 */
[----:B------:R-:W-:Y:S01]  /*0b20*/  ISETP.NE.AND P1, PT, R3, RZ, PT ;  /* 0x000000ff0300720c */ /* 0x000fe20003f25270 */
[----:B--2---:R-:W-:-:S04]  /*0b30*/  FADD.FTZ R154, RZ, R52 ;  /* 0x00000034ff9a7221 */ /* 0x004fc80000010000 */
[----:B------:R-:W-:-:S04]  /*0b40*/  FADD.FTZ R113, R53, R154 ;  /* 0x0000009a35717221 */ /* 0x000fc80000010000 */
[----:B---3--:R-:W-:-:S04]  /*0b50*/  FADD.FTZ R154, R54, R113 ;  /* 0x00000071369a7221 */ /* 0x008fc80000010000 */
        /* <DEDUP_REMOVED lines=201> */
.L_x_814:
        /* <DEDUP_REMOVED lines=19> */
[----:B-1----:R-:W-:-:S04]  /*1920*/  @!P1 LEA R113, R113, R112, 0x18 ;  /* 0x0000007071719211 */ /* 0x002fc800078ec0ff */
[----:B------:R-:W-:Y:S02]  /*1930*/  @!P1 LEA R160, R156, R113, 0x3 ;  /* 0x000000719ca09211 */ /* 0x000fe400078e18ff */
[----:B------:R-:W-:Y:S01]  /*1940*/  CS2R R112, SRZ ;  /* 0x0000000000707805 */ /* 0x000fe2000001ff00 */
[----:B------:R-:W-:Y:S05]  /*1950*/  SHFL.DOWN PT, R156, R159, 0x2, 0x1f ;  /* 0x08401f009f9c7f89 */ /* 0x000fea00000e0000 */
[----:B------:R-:W1:Y:S01]  /*1960*/  @!P1 LDS.64 R112, [R160] ;  /* 0x00000000a0709984 */ /* 0x000e620000000a00 */
[C---:B------:R-:W-:Y:S02]  /*1970*/  ISETP.NE.AND P1, PT, R157.reuse, RZ, PT ;  /* 0x000000ff9d00720c */ /* 0x040fe40003f25270 */
[----:B------:R-:W-:Y:S01]  /*1980*/  LEA.HI R157, R157, R2, RZ, 0x19 ;  /* 0x000000029d9d7211 */ /* 0x000fe200078fc8ff */
[----:B-1----:R-:W1:Y:S02]  /*1990*/  SHFL.DOWN PT, R161, R112, 0x2, 0x1f ;  /* 0x08401f0070a17f89 */ /* 0x002e6400000e0000 */
[----:B-1----:R-:W-:Y:S01]  /*19a0*/  FADD.FTZ R158, -R161, R112 ;  /* 0x00000070a19e7221 */ /* 0x002fe20000010100 */
[----:B------:R-:W-:-:S03]  /*19b0*/  FMUL.FTZ R162, R156, R161 ;  /* 0x000000a19ca27220 */ /* 0x000fc60000410000 */
[----:B------:R-:W-:Y:S01]  /*19c0*/  FMUL.FTZ R158, R158, R158 ;  /* 0x0000009e9e9e7220 */ /* 0x000fe20000410000 */
[----:B------:R-:W-:Y:S02]  /*19d0*/  FFMA.FTZ R163, R159, R112, R162 ;  /* 0x000000709fa37223 */ /* 0x000fe400000100a2 */
[----:B------:R-:W1:Y:S01]  /*19e0*/  SHFL.DOWN PT, R112, R113, 0x2, 0x1f ;  /* 0x08401f0071707f89 */ /* 0x000e6200000e0000 */
[----:B------:R-:W-:-:S04]  /*19f0*/  FMUL.FTZ R161, R158, R159 ;  /* 0x0000009f9ea17220 */ /* 0x000fc80000410000 */
[C---:B------:R-:W-:Y:S01]  /*1a00*/  FMUL.FTZ R158, R156.reuse, R161 ;  /* 0x000000a19c9e7220 */ /* 0x040fe20000410000 */
[----:B------:R-:W-:-:S04]  /*1a10*/  FADD.FTZ R156, R156, R159 ;  /* 0x0000009f9c9c7221 */ /* 0x000fc80000010000 */
[----:B------:R-:W2:Y:S01]  /*1a20*/  MUFU.RCP R162, R156 ;  /* 0x0000009c00a27308 */ /* 0x000ea20000001000 */
[----:B-1----:R-:W-:Y:S01]  /*1a30*/  FADD.FTZ R161, R112, R113 ;  /* 0x0000007170a17221 */ /* 0x002fe20000010000 */
[----:B--2---:R-:W-:-:S03]  /*1a40*/  FMUL.FTZ R159, R162, R163 ;  /* 0x000000a3a29f7220 */ /* 0x004fc60000410000 */
[----:B------:R-:W-:Y:S01]  /*1a50*/  FFMA.FTZ R162, R162, R158, R161 ;  /* 0x0000009ea2a27223 */ /* 0x000fe200000100a1 */
[----:B------:R-:W-:Y:S04]  /*1a60*/  SHFL.DOWN PT, R163, R156, 0x1, 0x1f ;  /* 0x08201f009ca37f89 */ /* 0x000fe800000e0000 */
[----:B------:R-:W1:Y:S02]  /*1a70*/  SHFL.DOWN PT, R112, R159, 0x1, 0x1f ;  /* 0x08201f009f707f89 */ /* 0x000e6400000e0000 */
[----:B-1----:R-:W-:Y:S01]  /*1a80*/  FADD.FTZ R158, R159, -R112 ;  /* 0x800000709f9e7221 */ /* 0x002fe20000010000 */
[----:B0-----:R-:W-:Y:S01]  /*1a90*/  FMUL.FTZ R165, R163, R112 ;  /* 0x00000070a3a57220 */ /* 0x001fe20000410000 */
[----:B------:R-:W-:Y:S02]  /*1aa0*/  LOP3.LUT R112, R126, 0x1, RZ, 0xc0, !PT ;  /* 0x000000017e707812 */ /* 0x000fe400078ec0ff */
[----:B------:R-:W-:-:S04]  /*1ab0*/  FMUL.FTZ R161, R158, R158 ;  /* 0x0000009e9ea17220 */ /* 0x000fc80000410000 */
[C---:B------:R-:W-:Y:S01]  /*1ac0*/  FMUL.FTZ R160, R156.reuse, R161 ;  /* 0x000000a19ca07220 */ /* 0x040fe20000410000 */
[----:B------:R-:W-:Y:S01]  /*1ad0*/  FFMA.FTZ R161, R156, R159, R165 ;  /* 0x0000009f9ca17223 */ /* 0x000fe200000100a5 */
[----:B------:R-:W-:Y:S02]  /*1ae0*/  IADD3 R159, -R112, RZ, RZ ;  /* 0x000000ff709f7210 */ /* 0x000fe40007ffe1ff */
[----:B------:R-:W0:Y:S01]  /*1af0*/  @!P2 LDC.64 R112, c[0x0][0x250] ;  /* 0x00009400ff70ab82 */ /* 0x000e220000000a00 */
[----:B------:R-:W-:Y:S01]  /*1b00*/  FMUL.FTZ R160, R163, R160 ;  /* 0x000000a0a3a07220 */ /* 0x000fe20000410000 */
[----:B------:R-:W-:Y:S01]  /*1b10*/  LOP3.LUT R158, R159, UR4, RZ, 0xc0, !PT ;  /* 0x000000049f9e7c12 */ /* 0x000fe2000f8ec0ff */
[----:B------:R-:W-:-:S03]  /*1b20*/  FADD.FTZ R163, R156, R163 ;  /* 0x000000a39ca37221 */ /* 0x000fc60000010000 */
[----:B------:R-:W-:-:S03]  /*1b30*/  LEA R158, P4, R157, R158, 0x1 ;  /* 0x0000009e9d9e7211 */ /* 0x000fc600078808ff */
[----:B------:R-:W1:Y:S01]  /*1b40*/  MUFU.RCP R163, R163 ;  /* 0x000000a300a37308 */ /* 0x000e620000001000 */
[----:B------:R-:W-:Y:S02]  /*1b50*/  @!P2 IADD3 R157, P3, R155, R158, RZ ;  /* 0x0000009e9b9da210 */ /* 0x000fe40007f7e0ff */
[----:B------:R-:W-:Y:S02]  /*1b60*/  IADD3.X R155, RZ, RZ, RZ, P4, !PT ;  /* 0x000000ffff9b7210 */ /* 0x000fe400027fe4ff */
[----:B0-----:R-:W-:Y:S02]  /*1b70*/  @!P2 LEA R156, P4, R157, R112, 0x3 ;  /* 0x000000709d9ca211 */ /* 0x001fe400078818ff */
[----:B------:R-:W-:-:S04]  /*1b80*/  @!P2 IADD3.X R112, RZ, R155, RZ, P3, !PT ;  /* 0x0000009bff70a210 */ /* 0x000fc80001ffe4ff */
[----:B------:R-:W-:Y:S02]  /*1b90*/  @!P2 LEA.HI.X R157, R157, R113, R112, 0x3, P4 ;  /* 0x000000719d9da211 */ /* 0x000fe400020f1c70 */
[----:B------:R-:W0:Y:S02]  /*1ba0*/  SHFL.DOWN PT, R113, R162, 0x1, 0x1f ;  /* 0x08201f00a2717f89 */ /* 0x000e2400000e0000 */
[----:B0-----:R-:W-:-:S04]  /*1bb0*/  FADD.FTZ R112, R162, R113 ;  /* 0x00000071a2707221 */ /* 0x001fc80000010000 */
[C---:B-1----:R-:W-:Y:S01]  /*1bc0*/  FFMA.FTZ R113, R163.reuse, R160, R112 ;  /* 0x000000a0a3717223 */ /* 0x042fe20000010070 */
[----:B------:R-:W-:-:S05]  /*1bd0*/  FMUL.FTZ R112, R163, R161 ;  /* 0x000000a1a3707220 */ /* 0x000fca0000410000 */
[----:B------:R-:W-:Y:S04]  /*1be0*/  SHFL.IDX PT, R113, R113, RZ, 0x1f ;  /* 0x00001fff71717589 */ /* 0x000fe800000e0000 */
[----:B------:R-:W0:Y:S04]  /*1bf0*/  SHFL.IDX PT, R112, R112, RZ, 0x1f ;  /* 0x00001fff70707589 */ /* 0x000e2800000e0000 */
[----:B0-----:R0:W-:Y:S01]  /*1c00*/  @!P2 STG.E.64 desc[UR6][R156.64], R112 ;  /* 0x000000709c00a986 */ /* 0x0011e2000c101b06 */
[----:B------:R-:W-:Y:S05]  /*1c10*/  @P1 BRA `(.L_x_801) ;  /* 0x00000000004c1947 */ /* 0x000fea0003800000 */
[----:B------:R-:W-:Y:S01]  /*1c20*/  LOP3.LUT R159, R159, UR5, RZ, 0xc0, !PT ;  /* 0x000000059f9f7c12 */ /* 0x000fe2000f8ec0ff */
[----:B------:R-:W-:Y:S01]  /*1c30*/  ULDC.64 UR8, c[0x0][0x258] ;  /* 0x0000960000087ab9 */ /* 0x000fe20000000a00 */
[----:B0-----:R-:W-:Y:S02]  /*1c40*/  MOV R157, 0x1 ;  /* 0x00000001009d7802 */ /* 0x001fe40000000f00 */
        /* <DEDUP_REMOVED lines=11> */
.L_x_802:
[----:B------:R-:W2:Y:S04]  /*1d00*/  LDG.E.STRONG.GPU R156, desc[UR6][R112.64] ;  /* 0x00000006709c7981 */ /* 0x000ea8000c1ef900 */
[----:B--2---:R-:W-:Y:S01]  /*1d10*/  CCTL.IVALL ;  /* 0x00000000ff00798f */ /* 0x004fe20002000000 */
[----:B------:R-:W-:Y:S05]  /*1d20*/  YIELD ;  /* 0x0000000000007946 */ /* 0x000fea0003800000 */
[----:B------:R-:W-:-:S13]  /*1d30*/  ISETP.NE.AND P1, PT, R156, R159, PT ;  /* 0x0000009f9c00720c */ /* 0x000fda0003f25270 */
[----:B------:R-:W-:Y:S05]  /*1d40*/  @P1 BRA `(.L_x_802) ;  /* 0xfffffffc00ec1947 */ /* 0x000fea000383ffff */
.L_x_801:
[----:B------:R-:W-:Y:S01]  /*1d50*/  ISETP.GT.U32.AND P1, PT, R3, 0x1, PT ;  /* 0x000000010300780c */ /* 0x000fe20003f24070 */
[----:B------:R-:W-:Y:S05]  /*1d60*/  WARPSYNC.ALL ;  /* 0x0000000000007948 */ /* 0x000fea0003800000 */
[----:B------:R-:W-:Y:S06]  /*1d70*/  BAR.SYNC.DEFER_BLOCKING 0x0 ;  /* 0x0000000000007b1d */ /* 0x000fec0000010000 */
[----:B------:R-:W-:-:S02]  /*1d80*/  ULDC.64 UR8, c[0x0][0x228] ;  /* 0x00008a0000087ab9 */ /* 0x000fc40000000a00 */
[----:B0-----:R-:W0:Y:S01]  /*1d90*/  @!P1 LDC.64 R112, c[0x0][0x250] ;  /* 0x00009400ff709b82 */ /* 0x001e220000000a00 */
[----:B------:R-:W-:Y:S01]  /*1da0*/  @!P1 IADD3 R158, P2, R3, R158, RZ ;  /* 0x0000009e039e9210 */ /* 0x000fe20007f5e0ff */
[----:B------:R-:W-:-:S03]  /*1db0*/  ULDC UR4, c[0x0][0x214] ;  /* 0x0000850000047ab9 */ /* 0x000fc60000000800 */
[----:B------:R-:W-:Y:S02]  /*1dc0*/  @!P1 IADD3.X R155, RZ, R155, RZ, P2, !PT ;  /* 0x0000009bff9b9210 */ /* 0x000fe400017fe4ff */
[----:B0-----:R-:W-:-:S04]  /*1dd0*/  @!P1 LEA R156, P2, R158, R112, 0x3 ;  /* 0x000000709e9c9211 */ /* 0x001fc800078418ff */
[----:B------:R-:W-:Y:S02]  /*1de0*/  @!P1 LEA.HI.X R157, R158, R113, R155, 0x3, P2 ;  /* 0x000000719e9d9211 */ /* 0x000fe400010f1c9b */
[----:B------:R-:W-:-:S06]  /*1df0*/  CS2R R112, SRZ ;  /* 0x0000000000707805 */ /* 0x000fcc000001ff00 */
[----:B------:R0:W2:Y:S01]  /*1e00*/  @!P1 LDG.E.64 R112, desc[UR6][R156.64] ;  /* 0x000000069c709981 */ /* 0x0000a2000c1e1b00 */
[----:B------:R-:W-:Y:S02]  /*1e10*/  MOV R155, RZ ;  /* 0x000000ff009b7202 */ /* 0x000fe40000000f00 */
[----:B------:R-:W-:Y:S02]  /*1e20*/  @!P1 MOV R155, 0x45f00000 ;  /* 0x45f00000009b9802 */ /* 0x000fe40000000f00 */
[----:B------:R-:W-:-:S03]  /*1e30*/  IADD3 R126, R126, 0x1, RZ ;  /* 0x000000017e7e7810 */ /* 0x000fc60007ffe0ff */
[----:B------:R-:W-:Y:S01]  /*1e40*/  SHFL.DOWN PT, R162, R155, 0x1, 0x1f ;  /* 0x08201f009ba27f89 */ /* 0x000fe200000e0000 */
[----:B------:R-:W-:Y:S02]  /*1e50*/  LOP3.LUT R126, R126, 0x3, RZ, 0xc0, !PT ;  /* 0x000000037e7e7812 */ /* 0x000fe400078ec0ff */
[----:B0-----:R-:W-:-:S04]  /*1e60*/  LOP3.LUT R157, R3, 0x1, R0, 0xf8, !PT ;  /* 0x00000001039d7812 */ /* 0x001fc800078ef800 */
[----:B------:R-:W-:Y:S01]  /*1e70*/  LOP3.LUT P1, RZ, R157, 0x3, R154, 0xf8, !PT ;  /* 0x000000039dff7812 */ /* 0x000fe2000782f89a */
[----:B--2---:R-:W0:Y:S04]  /*1e80*/  SHFL.DOWN PT, R159, R112, 0x1, 0x1f ;  /* 0x08201f00709f7f89 */ /* 0x004e2800000e0000 */
[----:B------:R-:W1:Y:S01]  /*1e90*/  SHFL.DOWN PT, R160, R113, 0x1, 0x1f ;  /* 0x08201f0071a07f89 */ /* 0x000e6200000e0000 */
[----:B0-----:R-:W-:Y:S01]  /*1ea0*/  FADD.FTZ R158, -R159, R112 ;  /* 0x000000709f9e7221 */ /* 0x001fe20000010100 */
[----:B------:R-:W-:-:S03]  /*1eb0*/  FMUL.FTZ R156, R162, R159 ;  /* 0x0000009fa29c7220 */ /* 0x000fc60000410000 */
[----:B------:R-:W-:Y:S01]  /*1ec0*/  FMUL.FTZ R164, R158, R158 ;  /* 0x0000009e9ea47220 */ /* 0x000fe20000410000 */
[----:B------:R-:W-:Y:S01]  /*1ed0*/  FADD.FTZ R158, R162, R155 ;  /* 0x0000009ba29e7221 */ /* 0x000fe20000010000 */
[----:B-1----:R-:W-:Y:S02]  /*1ee0*/  FADD.FTZ R157, R160, R113 ;  /* 0x00000071a09d7221 */ /* 0x002fe40000010000 */
[----:B------:R-:W-:Y:S01]  /*1ef0*/  FMUL.FTZ R161, R164, R155 ;  /* 0x0000009ba4a17220 */ /* 0x000fe20000410000 */
[----:B------:R-:W-:Y:S02]  /*1f00*/  FFMA.FTZ R155, R155, R112, R156 ;  /* 0x000000709b9b7223 */ /* 0x000fe4000001009c */
[----:B------:R-:W0:Y:S01]  /*1f10*/  MUFU.RCP R158, R158 ;  /* 0x0000009e009e7308 */ /* 0x000e220000001000 */
[----:B------:R-:W-:Y:S01]  /*1f20*/  FMUL.FTZ R161, R162, R161 ;  /* 0x000000a1a2a17220 */ /* 0x000fe20000410000 */
[----:B------:R-:W1:Y:S03]  /*1f30*/  @!P1 LDC.64 R112, c[0x0][0x230] ;  /* 0x00008c00ff709b82 */ /* 0x000e660000000a00 */
[C---:B0-----:R-:W-:Y:S01]  /*1f40*/  FFMA.FTZ R160, R158.reuse, R161, R157 ;  /* 0x000000a19ea07223 */ /* 0x041fe2000001009d */
[----:B------:R-:W-:-:S04]  /*1f50*/  FMUL.FTZ R159, R158, R155 ;  /* 0x0000009b9e9f7220 */ /* 0x000fc80000410000 */
[----:B------:R-:W0:Y:S01]  /*1f60*/  LDC R161, c[0x0][0x260] ;  /* 0x00009800ffa17b82 */ /* 0x000e220000000800 */
[----:B------:R-:W0:Y:S01]  /*1f70*/  SHFL.IDX PT, R160, R160, RZ, 0x1f ;  /* 0x00001fffa0a07589 */ /* 0x000e2200000e0000 */
[----:B-1----:R-:W-:-:S03]  /*1f80*/  @!P1 IMAD.WIDE R156, R127, 0x4, R112 ;  /* 0x000000047f9c9825 */ /* 0x002fc600078e0270 */
[----:B------:R-:W1:Y:S03]  /*1f90*/  SHFL.IDX PT, R159, R159, RZ, 0x1f ;  /* 0x00001fff9f9f7589 */ /* 0x000e6600000e0000 */
[----:B------:R-:W2:Y:S08]  /*1fa0*/  @!P1 LDC.64 R154, c[0x0][0x238] ;  /* 0x00008e00ff9a9b82 */ /* 0x000eb00000000a00 */
[----:B------:R-:W3:Y:S01]  /*1fb0*/  LDC.64 R112, c[0x0][0x228] ;  /* 0x00008a00ff707b82 */ /* 0x000ee20000000a00 */
[----:B0-----:R-:W-:Y:S01]  /*1fc0*/  FFMA.FTZ R161, R160, 6.5104170062113553286e-05, R161 ;  /* 0x38888889a0a17823 */ /* 0x001fe200000100a1 */
[--C-:B-1----:R-:W-:Y:S01]  /*1fd0*/  FADD.FTZ R52, R52, -R159.reuse ;  /* 0x8000009f34347221 */ /* 0x102fe20000010000 */
[----:B------:R-:W-:-:S04]  /*1fe0*/  FADD.FTZ R158, R53, -R159 ;  /* 0x8000009f359e7221 */ /* 0x000fc80000010000 */
[----:B------:R-:W0:Y:S01]  /*1ff0*/  MUFU.RSQ R161, R161 ;  /* 0x000000a100a17308 */ /* 0x000e220000001400 */
[----:B------:R1:W-:Y:S01]  /*2000*/  @!P1 STG.E desc[UR6][R156.64], R159 ;  /* 0x0000009f9c009986 */ /* 0x0003e2000c101906 */
        /* <DEDUP_REMOVED lines=15> */
[C---:B0-----:R-:W-:Y:S01]  /*2100*/  FMUL.FTZ R52, R161.reuse, R52 ;  /* 0x00000034a1347220 */ /* 0x041fe20000410000 */
[C---:B------:R-:W-:Y:S01]  /*2110*/  FMUL.FTZ R53, R161.reuse, R158 ;  /* 0x0000009ea1357220 */ /* 0x040fe20000410000 */
[----:B------:R0:W-:Y:S01]  /*2120*/  @!P1 STG.E desc[UR6][R154.64], R161 ;  /* 0x000000a19a009986 */ /* 0x0001e2000c101906 */
[C---:B------:R-:W-:Y:S01]  /*2130*/  FMUL.FTZ R54, R161.reuse, R54 ;  /* 0x00000036a1367220 */ /* 0x040fe20000410000 */
[C---:B------:R-:W-:Y:S01]  /*2140*/  FMUL.FTZ R55, R161.reuse, R156 ;  /* 0x0000009ca1377220 */ /* 0x040fe20000410000 */
[C---:B------:R-:W-:Y:S01]  /*2150*/  LEA R162, P1, R152.reuse, UR8, 0x2 ;  /* 0x0000000898a27c11 */ /* 0x040fe2000f8210ff */
[----:B------:R-:W-:Y:S01]  /*2160*/  FMUL.FTZ R56, R161, R56 ;  /* 0x00000038a1387220 */ /* 0x000fe20000410000 */
[----:B------:R-:W-:Y:S01]  /*2170*/  F2FP.BF16.F32.PACK_AB R52, R53, R52 ;  /* 0x000000343534723e */ /* 0x000fe200000010ff */
[----:B------:R-:W-:Y:S01]  /*2180*/  FMUL.FTZ R60, R161, R60 ;  /* 0x0000003ca13c7220 */ /* 0x000fe20000410000 */
[----:B------:R-:W-:Y:S01]  /*2190*/  F2FP.BF16.F32.PACK_AB R54, R55, R54 ;  /* 0x000000363736723e */ /* 0x000fe200000010ff */
[--C-:B------:R-:W-:Y:S01]  /*21a0*/  FADD.FTZ R156, R65, -R159.reuse ;  /* 0x8000009f419c7221 */ /* 0x100fe20000010000 */
[----:B------:R-:W-:Y:S01]  /*21b0*/  LEA.HI.X R163, R152, UR9, RZ, 0x2, P1 ;  /* 0x0000000998a37c11 */ /* 0x000fe200088f14ff */
[----:B------:R-:W-:Y:S01]  /*21c0*/  FADD.FTZ R152, R59, -R159 ;  /* 0x8000009f3b987221 */ /* 0x000fe20000010000 */
[----:B-----5:R-:W-:Y:S01]  /*21d0*/  HFMA2.MMA.BF16_V2 R157, R124, R52, R33 ;  /* 0x000000347c9d7235 */ /* 0x020fe20000200021 */
[----:B---3--:R-:W-:-:S04]  /*21e0*/  IMAD.WIDE.U32 R52, R153, 0x4, R112 ;  /* 0x0000000499347825 */ /* 0x008fc800078e0070 */
[----:B------:R-:W-:Y:S02]  /*21f0*/  HFMA2.BF16_V2 R55, R125, R54, R32 ;  /* 0x000000367d377231 */ /* 0x000fe40000200020 */
[--C-:B------:R-:W-:Y:S01]  /*2200*/  FADD.FTZ R54, R61, -R159.reuse ;  /* 0x8000009f3d367221 */ /* 0x100fe20000010000 */
[--C-:B0-----:R-:W-:Y:S01]  /*2210*/  FADD.FTZ R154, R63, -R159.reuse ;  /* 0x8000009f3f9a7221 */ /* 0x101fe20000010000 */
[----:B------:R-:W-:Y:S01]  /*2220*/  FMUL.FTZ R65, R161, R62 ;  /* 0x0000003ea1417220 */ /* 0x000fe20000410000 */
[----:B------:R-:W-:Y:S01]  /*2230*/  FADD.FTZ R158, R67, -R159 ;  /* 0x8000009f439e7221 */ /* 0x000fe20000010000 */
[----:B------:R0:W-:Y:S01]  /*2240*/  STG.E desc[UR6][R52.64], R157 ;  /* 0x0000009d34007986 */ /* 0x0001e2000c101906 */
[C---:B------:R-:W-:Y:S01]  /*2250*/  FMUL.FTZ R154, R161.reuse, R154 ;  /* 0x0000009aa19a7220 */ /* 0x040fe20000410000 */
[C---:B------:R-:W-:Y:S01]  /*2260*/  FMUL.FTZ R64, R161.reuse, R64 ;  /* 0x00000040a1407220 */ /* 0x040fe20000410000 */
[----:B------:R-:W-:Y:S01]  /*2270*/  FMUL.FTZ R67, R161, R156 ;  /* 0x0000009ca1437220 */ /* 0x000fe20000410000 */
[----:B------:R1:W-:Y:S01]  /*2280*/  STG.E desc[UR6][R162.64], R55 ;  /* 0x00000037a2007986 */ /* 0x0003e2000c101906 */
[----:B------:R-:W-:Y:S01]  /*2290*/  IMAD.WIDE.U32 R62, R145, 0x4, R112 ;  /* 0x00000004913e7825 */ /* 0x000fe200078e0070 */
[----:B------:R-:W-:-:S03]  /*22a0*/  F2FP.BF16.F32.PACK_AB R65, R154, R65 ;  /* 0x000000419a41723e */ /* 0x000fc600000010ff */
[----:B------:R-:W-:Y:S01]  /*22b0*/  FMUL.FTZ R68, R161, R68 ;  /* 0x00000044a1447220 */ /* 0x000fe20000410000 */
[----:B------:R-:W-:Y:S01]  /*22c0*/  F2FP.BF16.F32.PACK_AB R64, R67, R64 ;  /* 0x000000404340723e */ /* 0x000fe200000010ff */
[C---:B------:R-:W-:Y:S01]  /*22d0*/  FMUL.FTZ R66, R161.reuse, R66 ;  /* 0x00000042a1427220 */ /* 0x040fe20000410000 */
[----:B------:R-:W-:Y:S01]  /*22e0*/  FMUL.FTZ R69, R161, R158 ;  /* 0x0000009ea1457220 */ /* 0x000fe20000410000 */
[----:B------:R-:W-:Y:S01]  /*22f0*/  HFMA2.BF16_V2 R65, R121, R65, R28 ;  /* 0x0000004179417231 */ /* 0x000fe2000020001c */
[----:B0-----:R-:W0:Y:S01]  /*2300*/  S2R R53, SR_TID.X ;  /* 0x0000000000357919 */ /* 0x001e220000002100 */
[--C-:B------:R-:W-:Y:S01]  /*2310*/  FADD.FTZ R52, R57, -R159.reuse ;  /* 0x8000009f39347221 */ /* 0x100fe20000010000 */
[----:B------:R-:W-:Y:S01]  /*2320*/  LOP3.LUT R57, R0, 0x1, RZ, 0xc0, !PT ;  /* 0x0000000100397812 */ /* 0x000fe200078ec0ff */
[--C-:B------:R-:W-:Y:S01]  /*2330*/  FADD.FTZ R75, R75, -R159.reuse ;  /* 0x8000009f4b4b7221 */ /* 0x100fe20000010000 */
[----:B-1----:R-:W-:Y:S01]  /*2340*/  FADD.FTZ R55, R102, -R159 ;  /* 0x8000009f66377221 */ /* 0x002fe20000010000 */
[----:B------:R-:W-:Y:S01]  /*2350*/  FMUL.FTZ R61, R161, R52 ;  /* 0x00000034a13d7220 */ /* 0x000fe20000410000 */
[----:B------:R-:W-:Y:S01]  /*2360*/  SHF.L.U32 R102, R57, 0x7, RZ ;  /* 0x0000000739667819 */ /* 0x000fe200000006ff */
[----:B------:R-:W-:Y:S01]  /*2370*/  FMUL.FTZ R57, R161, R152 ;  /* 0x00000098a1397220 */ /* 0x000fe20000410000 */
[----:B------:R-:W-:Y:S01]  /*2380*/  LEA R52, P1, R151, UR8, 0x2 ;  /* 0x0000000897347c11 */ /* 0x000fe2000f8210ff */
[----:B------:R-:W-:Y:S01]  /*2390*/  FMUL.FTZ R152, R161, R55 ;  /* 0x00000037a1987220 */ /* 0x000fe20000410000 */
[----:B------:R-:W-:Y:S01]  /*23a0*/  F2FP.BF16.F32.PACK_AB R61, R61, R56 ;  /* 0x000000383d3d723e */ /* 0x000fe200000010ff */
[----:B------:R-:W-:Y:S01]  /*23b0*/  FMUL.FTZ R56, R161, R58 ;  /* 0x0000003aa1387220 */ /* 0x000fe20000410000 */
[----:B------:R-:W-:Y:S01]  /*23c0*/  LOP3.LUT R102, R102, 0x80, R3, 0xe2, !PT ;  /* 0x0000008066667812 */ /* 0x000fe200078ee203 */
[----:B------:R-:W-:-:S04]  /*23d0*/  IMAD.WIDE.U32 R58, R149, 0x4, R112 ;  /* 0x00000004953a7825 */ /* 0x000fc800078e0070 */
[--C-:B------:R-:W-:Y:S01]  /*23e0*/  FADD.FTZ R162, R71, -R159.reuse ;  /* 0x8000009f47a27221 */ /* 0x100fe20000010000 */
[----:B------:R-:W-:Y:S01]  /*23f0*/  FMUL.FTZ R71, R161, R160 ;  /* 0x000000a0a1477220 */ /* 0x000fe20000410000 */
[----:B------:R-:W-:Y:S01]  /*2400*/  HFMA2.MMA.BF16_V2 R153, R122, R61, R31 ;  /* 0x0000003d7a997235 */ /* 0x000fe2000020001f */
[----:B------:R-:W-:Y:S01]  /*2410*/  F2FP.BF16.F32.PACK_AB R56, R57, R56 ;  /* 0x000000383938723e */ /* 0x000fe200000010ff */
[C---:B------:R-:W-:Y:S01]  /*2420*/  FMUL.FTZ R57, R161.reuse, R54 ;  /* 0x00000036a1397220 */ /* 0x040fe20000410000 */
[C---:B------:R-:W-:Y:S01]  /*2430*/  FMUL.FTZ R70, R161.reuse, R70 ;  /* 0x00000046a1467220 */ /* 0x040fe20000410000 */
[C---:B------:R-:W-:Y:S01]  /*2440*/  FMUL.FTZ R73, R161.reuse, R162 ;  /* 0x000000a2a1497220 */ /* 0x040fe20000410000 */
[----:B------:R-:W-:Y:S01]  /*2450*/  FMUL.FTZ R72, R161, R72 ;  /* 0x00000048a1487220 */ /* 0x000fe20000410000 */
[----:B------:R-:W-:Y:S01]  /*2460*/  HFMA2.BF16_V2 R155, R123, R56, R30 ;  /* 0x000000387b9b7231 */ /* 0x000fe2000020001e */
[----:B------:R-:W-:Y:S01]  /*2470*/  F2FP.BF16.F32.PACK_AB R68, R71, R68 ;  /* 0x000000444744723e */ /* 0x000fe200000010ff */
[----:B------:R-:W-:Y:S01]  /*2480*/  HFMA2.MMA.BF16_V2 R67, R118, R64, R27 ;  /* 0x0000004076437235 */ /* 0x000fe2000020001b */
[----:B------:R-:W-:Y:S01]  /*2490*/  F2FP.BF16.F32.PACK_AB R66, R69, R66 ;  /* 0x000000424542723e */ /* 0x000fe200000010ff */
[C---:B------:R-:W-:Y:S01]  /*24a0*/  FMUL.FTZ R74, R161.reuse, R74 ;  /* 0x0000004aa14a7220 */ /* 0x040fe20000410000 */
[----:B------:R-:W-:Y:S01]  /*24b0*/  FMUL.FTZ R75, R161, R75 ;  /* 0x0000004ba14b7220 */ /* 0x000fe20000410000 */
[--C-:B------:R-:W-:Y:S01]  /*24c0*/  FADD.FTZ R76, R76, -R159.reuse ;  /* 0x8000009f4c4c7221 */ /* 0x100fe20000010000 */
[--C-:B------:R-:W-:Y:S01]  /*24d0*/  FADD.FTZ R77, R77, -R159.reuse ;  /* 0x8000009f4d4d7221 */ /* 0x100fe20000010000 */
[----:B------:R-:W-:Y:S01]  /*24e0*/  F2FP.BF16.F32.PACK_AB R70, R73, R70 ;  /* 0x000000464946723e */ /* 0x000fe200000010ff */
[----:B------:R-:W-:Y:S01]  /*24f0*/  FADD.FTZ R80, R80, -R159 ;  /* 0x8000009f50507221 */ /* 0x000fe20000010000 */
[----:B0-----:R-:W-:Y:S01]  /*2500*/  LOP3.LUT R102, R102, 0x60, R53, 0xf8, !PT ;  /* 0x0000006066667812 */ /* 0x001fe200078ef835 */
[--C-:B------:R-:W-:Y:S01]  /*2510*/  FADD.FTZ R81, R81, -R159.reuse ;  /* 0x8000009f51517221 */ /* 0x100fe20000010000 */
[----:B------:R-:W-:Y:S01]  /*2520*/  LEA.HI.X R53, R151, UR9, RZ, 0x2, P1 ;  /* 0x0000000997357c11 */ /* 0x000fe200088f14ff */
[----:B------:R-:W-:Y:S01]  /*2530*/  FMUL.FTZ R151, R161, R164 ;  /* 0x000000a4a1977220 */ /* 0x000fe20000410000 */
[C---:B------:R-:W-:Y:S01]  /*2540*/  LEA R54, P1, R146.reuse, UR8, 0x2 ;  /* 0x0000000892367c11 */ /* 0x040fe2000f8210ff */
[----:B------:R-:W-:Y:S01]  /*2550*/  HFMA2.MMA.BF16_V2 R71, R116, R68, R25 ;  /* 0x0000004474477235 */ /* 0x000fe20000200019 */
[----:B------:R-:W-:Y:S01]  /*2560*/  HFMA2.BF16_V2 R69, R119, R66, R26 ;  /* 0x0000004277457231 */ /* 0x000fe2000020001a */
[----:B------:R0:W-:Y:S01]  /*2570*/  STG.E desc[UR6][R52.64], R153 ;  /* 0x0000009934007986 */ /* 0x0001e2000c101906 */
[----:B------:R-:W-:Y:S01]  /*2580*/  LEA.HI.X R55, R146, UR9, RZ, 0x2, P1 ;  /* 0x0000000992377c11 */ /* 0x000fe200088f14ff */
[--C-:B------:R-:W-:Y:S01]  /*2590*/  FADD.FTZ R78, R78, -R159.reuse ;  /* 0x8000009f4e4e7221 */ /* 0x100fe20000010000 */
[----:B------:R-:W-:Y:S01]  /*25a0*/  FADD.FTZ R79, R79, -R159 ;  /* 0x8000009f4f4f7221 */ /* 0x000fe20000010000 */
[C---:B------:R-:W-:Y:S01]  /*25b0*/  FMUL.FTZ R76, R161.reuse, R76 ;  /* 0x0000004ca14c7220 */ /* 0x040fe20000410000 */
[----:B------:R-:W-:Y:S01]  /*25c0*/  FMUL.FTZ R77, R161, R77 ;  /* 0x0000004da14d7220 */ /* 0x000fe20000410000 */
[----:B------:R1:W-:Y:S01]  /*25d0*/  STG.E desc[UR6][R54.64], R155 ;  /* 0x0000009b36007986 */ /* 0x0003e2000c101906 */
[----:B------:R-:W-:Y:S01]  /*25e0*/  F2FP.BF16.F32.PACK_AB R74, R75, R74 ;  /* 0x0000004a4b4a723e */ /* 0x000fe200000010ff */
[----:B------:R-:W-:-:S02]  /*25f0*/  HFMA2.BF16_V2 R73, R117, R70, R24 ;  /* 0x0000004675497231 */ /* 0x000fc40000200018 */
[C---:B------:R-:W-:Y:S01]  /*2600*/  FMUL.FTZ R80, R161.reuse, R80 ;  /* 0x00000050a1507220 */ /* 0x040fe20000410000 */
[----:B------:R-:W-:Y:S01]  /*2610*/  FMUL.FTZ R81, R161, R81 ;  /* 0x00000051a1517220 */ /* 0x000fe20000410000 */
[----:B------:R-:W-:Y:S01]  /*2620*/  IMAD R102, R127, 0x1e00, R102 ;  /* 0x00001e007f667824 */ /* 0x000fe200078e0266 */
[----:B0-----:R-:W-:Y:S01]  /*2630*/  F2FP.BF16.F32.PACK_AB R53, R57, R60 ;  /* 0x0000003c3935723e */ /* 0x001fe200000010ff */
[----:B------:R-:W-:Y:S01]  /*2640*/  IMAD.WIDE.U32 R56, R148, 0x4, R112 ;  /* 0x0000000494387825 */ /* 0x000fe200078e0070 */
[----:B------:R-:W-:-:S03]  /*2650*/  LEA R60, P1, R150, UR8, 0x2 ;  /* 0x00000008963c7c11 */ /* 0x000fc6000f8210ff */
[C---:B------:R-:W-:Y:S01]  /*2660*/  FMUL.FTZ R78, R161.reuse, R78 ;  /* 0x0000004ea14e7220 */ /* 0x040fe20000410000 */
[----:B------:R-:W-:Y:S01]  /*2670*/  FMUL.FTZ R79, R161, R79 ;  /* 0x0000004fa14f7220 */ /* 0x000fe20000410000 */
[----:B------:R-:W-:Y:S01]  /*2680*/  IMAD.WIDE.U32 R112, R143, 0x4, R112 ;  /* 0x000000048f707825 */ /* 0x000fe200078e0070 */
[----:B------:R-:W-:Y:S01]  /*2690*/  HFMA2.MMA.BF16_V2 R143, R120, R53, R29 ;  /* 0x00000035788f7235 */ /* 0x000fe2000020001d */
[----:B------:R-:W-:Y:S02]  /*26a0*/  LEA.HI.X R61, R150, UR9, RZ, 0x2, P1 ;  /* 0x00000009963d7c11 */ /* 0x000fe400088f14ff */
[--C-:B------:R-:W-:Y:S01]  /*26b0*/  FADD.FTZ R84, R84, -R159.reuse ;  /* 0x8000009f54547221 */ /* 0x100fe20000010000 */
[----:B------:R-:W-:Y:S01]  /*26c0*/  LEA R52, P1, R147, UR8, 0x2 ;  /* 0x0000000893347c11 */ /* 0x000fe2000f8210ff */
[--C-:B------:R-:W-:Y:S01]  /*26d0*/  FADD.FTZ R85, R85, -R159.reuse ;  /* 0x8000009f55557221 */ /* 0x100fe20000010000 */
[----:B------:R-:W-:Y:S01]  /*26e0*/  F2FP.BF16.F32.PACK_AB R76, R77, R76 ;  /* 0x0000004c4d4c723e */ /* 0x000fe200000010ff */
[--C-:B------:R-:W-:Y:S01]  /*26f0*/  FADD.FTZ R82, R82, -R159.reuse ;  /* 0x8000009f52527221 */ /* 0x100fe20000010000 */
[----:B------:R0:W-:Y:S01]  /*2700*/  STG.E desc[UR6][R60.64], R143 ;  /* 0x0000008f3c007986 */ /* 0x0001e2000c101906 */
[----:B------:R-:W-:Y:S01]  /*2710*/  LEA.HI.X R53, R147, UR9, RZ, 0x2, P1 ;  /* 0x0000000993357c11 */ /* 0x000fe200088f14ff */
[--C-:B------:R-:W-:Y:S01]  /*2720*/  FADD.FTZ R83, R83, -R159.reuse ;  /* 0x8000009f53537221 */ /* 0x100fe20000010000 */
[C---:B-1----:R-:W-:Y:S01]  /*2730*/  LEA R54, P1, R142.reuse, UR8, 0x2 ;  /* 0x000000088e367c11 */ /* 0x042fe2000f8210ff */
[----:B------:R1:W-:Y:S01]  /*2740*/  STG.E desc[UR6][R56.64], R65 ;  /* 0x0000004138007986 */ /* 0x0003e2000c101906 */
[----:B------:R-:W-:Y:S01]  /*2750*/  F2FP.BF16.F32.PACK_AB R80, R81, R80 ;  /* 0x000000505150723e */ /* 0x000fe200000010ff */
[----:B------:R-:W-:Y:S01]  /*2760*/  FMUL.FTZ R84, R161, R84 ;  /* 0x00000054a1547220 */ /* 0x000fe20000410000 */
[----:B------:R-:W-:Y:S01]  /*2770*/  LEA.HI.X R55, R142, UR9, RZ, 0x2, P1 ;  /* 0x000000098e377c11 */ /* 0x000fe200088f14ff */
[----:B------:R2:W-:Y:S01]  /*2780*/  STG.E desc[UR6][R52.64], R67 ;  /* 0x0000004334007986 */ /* 0x0005e2000c101906 */
[----:B------:R-:W-:Y:S01]  /*2790*/  F2FP.BF16.F32.PACK_AB R78, R79, R78 ;  /* 0x0000004e4f4e723e */ /* 0x000fe200000010ff */
[C---:B------:R-:W-:Y:S01]  /*27a0*/  FMUL.FTZ R85, R161.reuse, R85 ;  /* 0x00000055a1557220 */ /* 0x040fe20000410000 */
[----:B------:R-:W-:Y:S01]  /*27b0*/  FMUL.FTZ R82, R161, R82 ;  /* 0x00000052a1527220 */ /* 0x000fe20000410000 */
[----:B0-----:R-:W-:Y:S01]  /*27c0*/  LEA R60, P2, R139, UR8, 0x2 ;  /* 0x000000088b3c7c11 */ /* 0x001fe2000f8410ff */
[----:B------:R0:W-:Y:S01]  /*27d0*/  STG.E desc[UR6][R58.64], R69 ;  /* 0x000000453a007986 */ /* 0x0001e2000c101906 */
[----:B------:R-:W-:Y:S01]  /*27e0*/  FMUL.FTZ R83, R161, R83 ;  /* 0x00000053a1537220 */ /* 0x000fe20000410000 */
[--C-:B------:R-:W-:Y:S01]  /*27f0*/  FADD.FTZ R86, R86, -R159.reuse ;  /* 0x8000009f56567221 */ /* 0x100fe20000010000 */
[----:B-1----:R-:W-:Y:S01]  /*2800*/  F2FP.BF16.F32.PACK_AB R57, R151, R72 ;  /* 0x000000489739723e */ /* 0x002fe200000010ff */
[----:B------:R1:W-:Y:S01]  /*2810*/  STG.E desc[UR6][R62.64], R71 ;  /* 0x000000473e007986 */ /* 0x0003e2000c101906 */
[----:B------:R-:W-:Y:S01]  /*2820*/  LEA.HI.X R61, R139, UR9, RZ, 0x2, P2 ;  /* 0x000000098b3d7c11 */ /* 0x000fe200090f14ff */
[--C-:B------:R-:W-:Y:S01]  /*2830*/  FADD.FTZ R87, R87, -R159.reuse ;  /* 0x8000009f57577221 */ /* 0x100fe20000010000 */
[C---:B--2---:R-:W-:Y:S01]  /*2840*/  LEA R52, P1, R144.reuse, UR8, 0x2 ;  /* 0x0000000890347c11 */ /* 0x044fe2000f8210ff */
[----:B------:R-:W-:Y:S01]  /*2850*/  HFMA2.BF16_V2 R67, R115, R74, R22 ;  /* 0x0000004a73437231 */ /* 0x000fe20000200016 */
[----:B------:R-:W-:Y:S01]  /*2860*/  HFMA2.MMA.BF16_V2 R65, R114, R57, R23 ;  /* 0x0000003972417235 */ /* 0x000fe20000200017 */
[----:B------:R2:W-:Y:S01]  /*2870*/  STG.E desc[UR6][R54.64], R73 ;  /* 0x0000004936007986 */ /* 0x0005e2000c101906 */
[----:B------:R-:W-:Y:S01]  /*2880*/  LEA.HI.X R53, R144, UR9, RZ, 0x2, P1 ;  /* 0x0000000990357c11 */ /* 0x000fe200088f14ff */
[----:B0-----:R-:W-:Y:S01]  /*2890*/  HFMA2.BF16_V2 R69, R51, R78, R20 ;  /* 0x0000004e33457231 */ /* 0x001fe20000200014 */
[----:B------:R-:W-:Y:S01]  /*28a0*/  LEA R56, P1, R140, UR8, 0x2 ;  /* 0x000000088c387c11 */ /* 0x000fe2000f8210ff */
[--C-:B------:R-:W-:Y:S01]  /*28b0*/  FADD.FTZ R88, R88, -R159.reuse ;  /* 0x8000009f58587221 */ /* 0x100fe20000010000 */
[C---:B------:R-:W-:Y:S01]  /*28c0*/  LEA R58, P2, R141.reuse, UR8, 0x2 ;  /* 0x000000088d3a7c11 */ /* 0x040fe2000f8410ff */
[----:B------:R0:W-:Y:S01]  /*28d0*/  STG.E desc[UR6][R60.64], R65 ;  /* 0x000000413c007986 */ /* 0x0001e2000c101906 */
[----:B------:R-:W-:Y:S01]  /*28e0*/  LEA.HI.X R57, R140, UR9, RZ, 0x2, P1 ;  /* 0x000000098c397c11 */ /* 0x000fe200088f14ff */
[----:B-1----:R-:W-:Y:S01]  /*28f0*/  HFMA2.MMA.BF16_V2 R63, R50, R76, R21 ;  /* 0x0000004c323f7235 */ /* 0x002fe20000200015 */
[----:B------:R-:W-:Y:S01]  /*2900*/  LEA.HI.X R59, R141, UR9, RZ, 0x2, P2 ;  /* 0x000000098d3b7c11 */ /* 0x000fe200090f14ff */
[----:B------:R1:W-:Y:S01]  /*2910*/  STG.E desc[UR6][R52.64], R67 ;  /* 0x0000004334007986 */ /* 0x0003e2000c101906 */
[C---:B------:R-:W-:Y:S01]  /*2920*/  IADD3 R62, R102.reuse, 0x1000, RZ ;  /* 0x00001000663e7810 */ /* 0x040fe20007ffe0ff */
[--C-:B------:R-:W-:Y:S01]  /*2930*/  FADD.FTZ R89, R89, -R159.reuse ;  /* 0x8000009f59597221 */ /* 0x100fe20000010000 */
[C---:B--2---:R-:W-:Y:S01]  /*2940*/  IADD3 R54, R102.reuse, 0xe00, RZ ;  /* 0x00000e0066367810 */ /* 0x044fe20007ffe0ff */
[----:B------:R-:W-:Y:S01]  /*2950*/  FMUL.FTZ R86, R161, R86 ;  /* 0x00000056a1567220 */ /* 0x000fe20000410000 */
[C---:B------:R-:W-:Y:S01]  /*2960*/  IADD3 R55, R102.reuse, 0xf00, RZ ;  /* 0x00000f0066377810 */ /* 0x040fe20007ffe0ff */
[----:B------:R2:W-:Y:S01]  /*2970*/  STG.E desc[UR6][R56.64], R63 ;  /* 0x0000003f38007986 */ /* 0x0005e2000c101906 */
[----:B------:R-:W-:Y:S01]  /*2980*/  F2FP.BF16.F32.PACK_AB R84, R85, R84 ;  /* 0x000000545554723e */ /* 0x000fe200000010ff */
[----:B0-----:R-:W-:Y:S01]  /*2990*/  HFMA2.MMA.BF16_V2 R65, R48, R80, R19 ;  /* 0x0000005030417235 */ /* 0x001fe20000200013 */
[----:B------:R-:W-:Y:S01]  /*29a0*/  IADD3 R102, R102, 0x1100, RZ ;  /* 0x0000110066667810 */ /* 0x000fe20007ffe0ff */
[----:B------:R-:W-:Y:S01]  /*29b0*/  STG.E desc[UR6][R58.64], R69 ;  /* 0x000000453a007986 */ /* 0x000fe2000c101906 */
[----:B------:R-:W-:Y:S01]  /*29c0*/  F2FP.BF16.F32.PACK_AB R82, R83, R82 ;  /* 0x000000525352723e */ /* 0x000fe200000010ff */
[C---:B------:R-:W-:Y:S01]  /*29d0*/  FMUL.FTZ R87, R161.reuse, R87 ;  /* 0x00000057a1577220 */ /* 0x040fe20000410000 */
[----:B-1----:R-:W-:Y:S01]  /*29e0*/  LEA R52, P1, R54, UR8, 0x2 ;  /* 0x0000000836347c11 */ /* 0x002fe2000f8210ff */
[C---:B------:R-:W-:Y:S01]  /*29f0*/  FMUL.FTZ R88, R161.reuse, R88 ;  /* 0x00000058a1587220 */ /* 0x040fe20000410000 */
[----:B------:R-:W-:Y:S01]  /*2a00*/  FMUL.FTZ R89, R161, R89 ;  /* 0x00000059a1597220 */ /* 0x000fe20000410000 */
[--C-:B------:R-:W-:Y:S01]  /*2a10*/  FADD.FTZ R92, R92, -R159.reuse ;  /* 0x8000009f5c5c7221 */ /* 0x100fe20000010000 */
[----:B------:R-:W-:Y:S01]  /*2a20*/  LEA.HI.X R53, R54, UR9, RZ, 0x2, P1 ;  /* 0x0000000936357c11 */ /* 0x000fe200088f14ff */
[----:B------:R-:W-:Y:S01]  /*2a30*/  FADD.FTZ R93, R93, -R159 ;  /* 0x8000009f5d5d7221 */ /* 0x000fe20000010000 */
[C---:B------:R-:W-:Y:S01]  /*2a40*/  LEA R60, P1, R55.reuse, UR8, 0x2 ;  /* 0x00000008373c7c11 */ /* 0x040fe2000f8210ff */
[----:B--2---:R-:W-:Y:S01]  /*2a50*/  HFMA2.MMA.BF16_V2 R63, R46, R84, R17 ;  /* 0x000000542e3f7235 */ /* 0x004fe20000200011 */
[----:B------:R-:W-:Y:S01]  /*2a60*/  LEA R54, P2, R62, UR8, 0x2 ;  /* 0x000000083e367c11 */ /* 0x000fe2000f8410ff */
[----:B------:R0:W-:Y:S01]  /*2a70*/  STG.E desc[UR6][R52.64], R65 ;  /* 0x0000004134007986 */ /* 0x0001e2000c101906 */
[----:B------:R-:W-:Y:S01]  /*2a80*/  LEA.HI.X R61, R55, UR9, RZ, 0x2, P1 ;  /* 0x00000009373d7c11 */ /* 0x000fe200088f14ff */
[----:B------:R-:W-:-:S02]  /*2a90*/  HFMA2.BF16_V2 R67, R49, R82, R18 ;  /* 0x0000005231437231 */ /* 0x000fc40000200012 */
[--C-:B------:R-:W-:Y:S01]  /*2aa0*/  FADD.FTZ R90, R90, -R159.reuse ;  /* 0x8000009f5a5a7221 */ /* 0x100fe20000010000 */
[--C-:B------:R-:W-:Y:S01]  /*2ab0*/  FADD.FTZ R91, R91, -R159.reuse ;  /* 0x8000009f5b5b7221 */ /* 0x100fe20000010000 */
[----:B------:R-:W-:Y:S01]  /*2ac0*/  LEA.HI.X R55, R62, UR9, RZ, 0x2, P2 ;  /* 0x000000093e377c11 */ /* 0x000fe200090f14ff */
[----:B------:R-:W-:Y:S01]  /*2ad0*/  FMUL.FTZ R92, R161, R92 ;  /* 0x0000005ca15c7220 */ /* 0x000fe20000410000 */
[----:B------:R-:W-:Y:S01]  /*2ae0*/  F2FP.BF16.F32.PACK_AB R86, R87, R86 ;  /* 0x000000565756723e */ /* 0x000fe200000010ff */
[----:B------:R-:W-:Y:S01]  /*2af0*/  FMUL.FTZ R93, R161, R93 ;  /* 0x0000005da15d7220 */ /* 0x000fe20000410000 */
[----:B------:R-:W-:Y:S01]  /*2b00*/  F2FP.BF16.F32.PACK_AB R88, R89, R88 ;  /* 0x000000585958723e */ /* 0x000fe200000010ff */
[C---:B------:R-:W-:Y:S01]  /*2b10*/  FMUL.FTZ R90, R161.reuse, R90 ;  /* 0x0000005aa15a7220 */ /* 0x040fe20000410000 */
[----:B------:R-:W-:Y:S01]  /*2b20*/  FMUL.FTZ R91, R161, R91 ;  /* 0x0000005ba15b7220 */ /* 0x000fe20000410000 */
[----:B0-----:R-:W-:Y:S01]  /*2b30*/  LEA R52, P1, R102, UR8, 0x2 ;  /* 0x0000000866347c11 */ /* 0x001fe2000f8210ff */
[----:B------:R-:W-:Y:S01]  /*2b40*/  STG.E desc[UR6][R60.64], R67 ;  /* 0x000000433c007986 */ /* 0x000fe2000c101906 */
[--C-:B------:R-:W-:Y:S01]  /*2b50*/  FADD.FTZ R96, R96, -R159.reuse ;  /* 0x8000009f60607221 */ /* 0x100fe20000010000 */
[----:B------:R-:W-:Y:S01]  /*2b60*/  FADD.FTZ R97, R97, -R159 ;  /* 0x8000009f61617221 */ /* 0x000fe20000010000 */
[----:B------:R-:W-:Y:S01]  /*2b70*/  LEA.HI.X R53, R102, UR9, RZ, 0x2, P1 ;  /* 0x0000000966357c11 */ /* 0x000fe200088f14ff */
[----:B------:R0:W-:Y:S01]  /*2b80*/  STG.E desc[UR6][R54.64], R63 ;  /* 0x0000003f36007986 */ /* 0x0001e2000c101906 */
[----:B------:R-:W-:Y:S01]  /*2b90*/  LEA R56, P1, R136, UR8, 0x2 ;  /* 0x0000000888387c11 */ /* 0x000fe2000f8210ff */
[----:B------:R-:W-:-:S02]  /*2ba0*/  HFMA2.BF16_V2 R65, R47, R86, R16 ;  /* 0x000000562f417231 */ /* 0x000fc40000200010 */
[--C-:B------:R-:W-:Y:S01]  /*2bb0*/  FADD.FTZ R94, R94, -R159.reuse ;  /* 0x8000009f5e5e7221 */ /* 0x100fe20000010000 */
[--C-:B------:R-:W-:Y:S01]  /*2bc0*/  FADD.FTZ R95, R95, -R159.reuse ;  /* 0x8000009f5f5f7221 */ /* 0x100fe20000010000 */
[----:B------:R-:W-:Y:S01]  /*2bd0*/  LEA.HI.X R57, R136, UR9, RZ, 0x2, P1 ;  /* 0x0000000988397c11 */ /* 0x000fe200088f14ff */
[--C-:B------:R-:W-:Y:S01]  /*2be0*/  FADD.FTZ R100, R100, -R159.reuse ;  /* 0x8000009f64647221 */ /* 0x100fe20000010000 */
[----:B------:R-:W-:Y:S01]  /*2bf0*/  F2FP.BF16.F32.PACK_AB R92, R93, R92 ;  /* 0x0000005c5d5c723e */ /* 0x000fe200000010ff */
[--C-:B------:R-:W-:Y:S01]  /*2c00*/  FADD.FTZ R101, R101, -R159.reuse ;  /* 0x8000009f65657221 */ /* 0x100fe20000010000 */
[----:B------:R-:W-:Y:S01]  /*2c10*/  HFMA2.MMA.BF16_V2 R69, R44, R88, R15 ;  /* 0x000000582c457235 */ /* 0x000fe2000020000f */
[--C-:B------:R-:W-:Y:S01]  /*2c20*/  FADD.FTZ R98, R98, -R159.reuse ;  /* 0x8000009f62627221 */ /* 0x100fe20000010000 */
[--C-:B------:R-:W-:Y:S01]  /*2c30*/  FADD.FTZ R99, R99, -R159.reuse ;  /* 0x8000009f63637221 */ /* 0x100fe20000010000 */
[----:B0-----:R-:W-:Y:S01]  /*2c40*/  LEA R54, P1, R137, UR8, 0x2 ;  /* 0x0000000889367c11 */ /* 0x001fe2000f8210ff */
[C---:B------:R-:W-:Y:S01]  /*2c50*/  FMUL.FTZ R96, R161.reuse, R96 ;  /* 0x00000060a1607220 */ /* 0x040fe20000410000 */
[----:B------:R-:W-:Y:S01]  /*2c60*/  FMUL.FTZ R97, R161, R97 ;  /* 0x00000061a1617220 */ /* 0x000fe20000410000 */
[----:B------:R-:W-:Y:S01]  /*2c70*/  F2FP.BF16.F32.PACK_AB R90, R91, R90 ;  /* 0x0000005a5b5a723e */ /* 0x000fe200000010ff */
[C---:B------:R-:W-:Y:S01]  /*2c80*/  FMUL.FTZ R94, R161.reuse, R94 ;  /* 0x0000005ea15e7220 */ /* 0x040fe20000410000 */
[----:B------:R-:W-:Y:S01]  /*2c90*/  FMUL.FTZ R95, R161, R95 ;  /* 0x0000005fa15f7220 */ /* 0x000fe20000410000 */
[----:B------:R0:W-:Y:S01]  /*2ca0*/  STG.E desc[UR6][R52.64], R65 ;  /* 0x0000004134007986 */ /* 0x0001e2000c101906 */
[----:B------:R-:W-:Y:S01]  /*2cb0*/  LEA R58, P2, R138, UR8, 0x2 ;  /* 0x000000088a3a7c11 */ /* 0x000fe2000f8410ff */
[--C-:B------:R-:W-:Y:S01]  /*2cc0*/  FADD.FTZ R104, R104, -R159.reuse ;  /* 0x8000009f68687221 */ /* 0x100fe20000010000 */
[----:B------:R-:W-:Y:S01]  /*2cd0*/  LEA.HI.X R55, R137, UR9, RZ, 0x2, P1 ;  /* 0x0000000989377c11 */ /* 0x000fe200088f14ff */
[--C-:B------:R-:W-:Y:S01]  /*2ce0*/  FADD.FTZ R105, R105, -R159.reuse ;  /* 0x8000009f69697221 */ /* 0x100fe20000010000 */
[C---:B------:R-:W-:Y:S01]  /*2cf0*/  FMUL.FTZ R100, R161.reuse, R100 ;  /* 0x00000064a1647220 */ /* 0x040fe20000410000 */
[----:B------:R-:W-:Y:S01]  /*2d00*/  FMUL.FTZ R101, R161, R101 ;  /* 0x00000065a1657220 */ /* 0x000fe20000410000 */
[--C-:B------:R-:W-:Y:S01]  /*2d10*/  FADD.FTZ R103, R103, -R159.reuse ;  /* 0x8000009f67677221 */ /* 0x100fe20000010000 */
[C---:B------:R-:W-:Y:S01]  /*2d20*/  FMUL.FTZ R98, R161.reuse, R98 ;  /* 0x00000062a1627220 */ /* 0x040fe20000410000 */
[C---:B------:R-:W-:Y:S01]  /*2d30*/  FMUL.FTZ R99, R161.reuse, R99 ;  /* 0x00000063a1637220 */ /* 0x040fe20000410000 */
[----:B------:R-:W-:Y:S01]  /*2d40*/  HFMA2.MMA.BF16_V2 R63, R42, R92, R13 ;  /* 0x0000005c2a3f7235 */ /* 0x000fe2000020000d */
[----:B------:R-:W-:Y:S01]  /*2d50*/  HFMA2.BF16_V2 R67, R45, R90, R14 ;  /* 0x0000005a2d437231 */ /* 0x000fe2000020000e */
[----:B0-----:R-:W-:Y:S01]  /*2d60*/  LEA R52, P1, R134, UR8, 0x2 ;  /* 0x0000000886347c11 */ /* 0x001fe2000f8210ff */
[C---:B------:R-:W-:Y:S01]  /*2d70*/  FMUL.FTZ R104, R161.reuse, R104 ;  /* 0x00000068a1687220 */ /* 0x040fe20000410000 */
[----:B------:R-:W-:Y:S01]  /*2d80*/  LEA.HI.X R59, R138, UR9, RZ, 0x2, P2 ;  /* 0x000000098a3b7c11 */ /* 0x000fe200090f14ff */
[----:B------:R-:W-:Y:S01]  /*2d90*/  FMUL.FTZ R105, R161, R105 ;  /* 0x00000069a1697220 */ /* 0x000fe20000410000 */
[----:B------:R-:W-:Y:S01]  /*2da0*/  F2FP.BF16.F32.PACK_AB R96, R97, R96 ;  /* 0x000000606160723e */ /* 0x000fe200000010ff */
[----:B------:R0:W-:Y:S01]  /*2db0*/  STG.E desc[UR6][R56.64], R69 ;  /* 0x0000004538007986 */ /* 0x0001e2000c101906 */
[----:B------:R-:W-:Y:S01]  /*2dc0*/  F2FP.BF16.F32.PACK_AB R94, R95, R94 ;  /* 0x0000005e5f5e723e */ /* 0x000fe200000010ff */
[--C-:B------:R-:W-:Y:S01]  /*2dd0*/  FADD.FTZ R108, R108, -R159.reuse ;  /* 0x8000009f6c6c7221 */ /* 0x100fe20000010000 */
[----:B------:R-:W-:Y:S01]  /*2de0*/  LEA.HI.X R53, R134, UR9, RZ, 0x2, P1 ;  /* 0x0000000986357c11 */ /* 0x000fe200088f14ff */
[--C-:B------:R-:W-:Y:S01]  /*2df0*/  FADD.FTZ R109, R109, -R159.reuse ;  /* 0x8000009f6d6d7221 */ /* 0x100fe20000010000 */
[----:B------:R-:W-:Y:S01]  /*2e00*/  FMUL.FTZ R103, R161, R103 ;  /* 0x00000067a1677220 */ /* 0x000fe20000410000 */
[----:B------:R-:W-:Y:S01]  /*2e10*/  F2FP.BF16.F32.PACK_AB R100, R101, R100 ;  /* 0x000000646564723e */ /* 0x000fe200000010ff */
[--C-:B------:R-:W-:Y:S01]  /*2e20*/  FADD.FTZ R106, R106, -R159.reuse ;  /* 0x8000009f6a6a7221 */ /* 0x100fe20000010000 */
[--C-:B------:R-:W-:Y:S01]  /*2e30*/  FADD.FTZ R107, R107, -R159.reuse ;  /* 0x8000009f6b6b7221 */ /* 0x100fe20000010000 */
[----:B------:R-:W-:Y:S01]  /*2e40*/  LEA R60, P2, R133, UR8, 0x2 ;  /* 0x00000008853c7c11 */ /* 0x000fe2000f8410ff */
[----:B------:R1:W-:Y:S01]  /*2e50*/  STG.E desc[UR6][R58.64], R67 ;  /* 0x000000433a007986 */ /* 0x0003e2000c101906 */
[----:B------:R-:W-:Y:S01]  /*2e60*/  F2FP.BF16.F32.PACK_AB R98, R99, R98 ;  /* 0x000000626362723e */ /* 0x000fe200000010ff */
[--C-:B------:R-:W-:Y:S01]  /*2e70*/  FADD.FTZ R110, R110, -R159.reuse ;  /* 0x8000009f6e6e7221 */ /* 0x100fe20000010000 */
[----:B0-----:R-:W-:Y:S01]  /*2e80*/  LEA R56, P1, R135, UR8, 0x2 ;  /* 0x0000000887387c11 */ /* 0x001fe2000f8210ff */
[----:B------:R-:W-:Y:S01]  /*2e90*/  FADD.FTZ R111, R111, -R159 ;  /* 0x8000009f6f6f7221 */ /* 0x000fe20000010000 */
[C---:B------:R-:W-:Y:S01]  /*2ea0*/  FMUL.FTZ R108, R161.reuse, R108 ;  /* 0x0000006ca16c7220 */ /* 0x040fe20000410000 */
[----:B------:R-:W-:Y:S01]  /*2eb0*/  FMUL.FTZ R109, R161, R109 ;  /* 0x0000006da16d7220 */ /* 0x000fe20000410000 */
[----:B------:R0:W-:Y:S01]  /*2ec0*/  STG.E desc[UR6][R54.64], R63 ;  /* 0x0000003f36007986 */ /* 0x0001e2000c101906 */
[----:B------:R-:W-:Y:S01]  /*2ed0*/  HFMA2.BF16_V2 R65, R43, R94, R12 ;  /* 0x0000005e2b417231 */ /* 0x000fe2000020000c */
[----:B------:R-:W-:Y:S01]  /*2ee0*/  HFMA2.MMA.BF16_V2 R69, R40, R96, R11 ;  /* 0x0000006028457235 */ /* 0x000fe2000020000b */
[----:B------:R-:W-:Y:S01]  /*2ef0*/  LEA.HI.X R57, R135, UR9, RZ, 0x2, P1 ;  /* 0x0000000987397c11 */ /* 0x000fe200088f14ff */
[----:B------:R-:W-:Y:S01]  /*2f00*/  FMUL.FTZ R106, R161, R106 ;  /* 0x0000006aa16a7220 */ /* 0x000fe20000410000 */
[----:B------:R-:W-:Y:S01]  /*2f10*/  F2FP.BF16.F32.PACK_AB R104, R105, R104 ;  /* 0x000000686968723e */ /* 0x000fe200000010ff */
[----:B------:R-:W-:Y:S01]  /*2f20*/  FMUL.FTZ R107, R161, R107 ;  /* 0x0000006ba16b7220 */ /* 0x000fe20000410000 */
[----:B------:R-:W-:Y:S01]  /*2f30*/  LEA.HI.X R61, R133, UR9, RZ, 0x2, P2 ;  /* 0x00000009853d7c11 */ /* 0x000fe200090f14ff */
[----:B-1----:R-:W-:Y:S01]  /*2f40*/  HFMA2.BF16_V2 R67, R41, R98, R10 ;  /* 0x0000006229437231 */ /* 0x002fe2000020000a */
[----:B------:R-:W-:Y:S01]  /*2f50*/  F2FP.BF16.F32.PACK_AB R103, R103, R152 ;  /* 0x000000986767723e */ /* 0x000fe200000010ff */
[C---:B------:R-:W-:Y:S01]  /*2f60*/  FMUL.FTZ R110, R161.reuse, R110 ;  /* 0x0000006ea16e7220 */ /* 0x040fe20000410000 */
[----:B------:R-:W-:Y:S01]  /*2f70*/  FMUL.FTZ R111, R161, R111 ;  /* 0x0000006fa16f7220 */ /* 0x000fe20000410000 */
[C---:B0-----:R-:W-:Y:S01]  /*2f80*/  LEA R54, P1, R132.reuse, UR8, 0x2 ;  /* 0x0000000884367c11 */ /* 0x041fe2000f8210ff */
[----:B------:R-:W-:Y:S01]  /*2f90*/  HFMA2.MMA.BF16_V2 R63, R38, R100, R9 ;  /* 0x00000064263f7235 */ /* 0x000fe20000200009 */
[----:B------:R-:W-:Y:S01]  /*2fa0*/  LEA R58, P2, R131, UR8, 0x2 ;  /* 0x00000008833a7c11 */ /* 0x000fe2000f8410ff */
[----:B------:R0:W-:Y:S01]  /*2fb0*/  STG.E desc[UR6][R52.64], R65 ;  /* 0x0000004134007986 */ /* 0x0001e2000c101906 */
[----:B------:R-:W-:Y:S01]  /*2fc0*/  LEA.HI.X R55, R132, UR9, RZ, 0x2, P1 ;  /* 0x0000000984377c11 */ /* 0x000fe200088f14ff */
[----:B------:R-:W-:Y:S01]  /*2fd0*/  HFMA2.BF16_V2 R103, R39, R103, R8 ;  /* 0x0000006727677231 */ /* 0x000fe20000200008 */
[----:B------:R-:W-:Y:S01]  /*2fe0*/  F2FP.BF16.F32.PACK_AB R108, R109, R108 ;  /* 0x0000006c6d6c723e */ /* 0x000fe200000010ff */
[----:B------:R1:W-:Y:S01]  /*2ff0*/  STG.E desc[UR6][R60.64], R69 ;  /* 0x000000453c007986 */ /* 0x0003e2000c101906 */
[----:B------:R-:W-:-:S02]  /*3000*/  F2FP.BF16.F32.PACK_AB R106, R107, R106 ;  /* 0x0000006a6b6a723e */ /* 0x000fc400000010ff */
[----:B------:R-:W-:Y:S01]  /*3010*/  LEA.HI.X R59, R131, UR9, RZ, 0x2, P2 ;  /* 0x00000009833b7c11 */ /* 0x000fe200090f14ff */
[----:B------:R2:W-:Y:S01]  /*3020*/  STG.E desc[UR6][R56.64], R67 ;  /* 0x0000004338007986 */ /* 0x0005e2000c101906 */
[----:B------:R-:W-:Y:S02]  /*3030*/  F2FP.BF16.F32.PACK_AB R110, R111, R110 ;  /* 0x0000006e6f6e723e */ /* 0x000fe400000010ff */
[----:B------:R-:W-:Y:S01]  /*3040*/  IADD3 R127, R127, UR5, RZ ;  /* 0x000000057f7f7c10 */ /* 0x000fe2000fffe0ff */
[----:B0-----:R-:W-:Y:S01]  /*3050*/  HFMA2.MMA.BF16_V2 R65, R36, R104, R7 ;  /* 0x0000006824417235 */ /* 0x001fe20000200007 */
[----:B------:R-:W-:Y:S01]  /*3060*/  LEA R52, P1, R130, UR8, 0x2 ;  /* 0x0000000882347c11 */ /* 0x000fe2000f8210ff */
[----:B------:R0:W-:Y:S01]  /*3070*/  STG.E desc[UR6][R54.64], R63 ;  /* 0x0000003f36007986 */ /* 0x0001e2000c101906 */
[----:B-1----:R-:W-:-:S03]  /*3080*/  LEA R60, P3, R128, UR8, 0x2 ;  /* 0x00000008803c7c11 */ /* 0x002fc6000f8610ff */
[----:B------:R1:W-:Y:S01]  /*3090*/  STG.E desc[UR6][R112.64], R103 ;  /* 0x0000006770007986 */ /* 0x0003e2000c101906 */
[----:B------:R-:W-:Y:S01]  /*30a0*/  LEA.HI.X R53, R130, UR9, RZ, 0x2, P1 ;  /* 0x0000000982357c11 */ /* 0x000fe200088f14ff */
[----:B--2---:R-:W-:Y:S01]  /*30b0*/  HFMA2.BF16_V2 R67, R37, R106, R6 ;  /* 0x0000006a25437231 */ /* 0x004fe20000200006 */
[C---:B------:R-:W-:Y:S01]  /*30c0*/  LEA R56, P2, R129.reuse, UR8, 0x2 ;  /* 0x0000000881387c11 */ /* 0x040fe2000f8410ff */
[----:B------:R2:W-:Y:S01]  /*30d0*/  STG.E desc[UR6][R58.64], R65 ;  /* 0x000000413a007986 */ /* 0x0005e2000c101906 */
[----:B------:R-:W-:Y:S02]  /*30e0*/  LEA.HI.X R61, R128, UR9, RZ, 0x2, P3 ;  /* 0x00000009803d7c11 */ /* 0x000fe400098f14ff */
[----:B------:R-:W-:Y:S01]  /*30f0*/  LEA.HI.X R57, R129, UR9, RZ, 0x2, P2 ;  /* 0x0000000981397c11 */ /* 0x000fe200090f14ff */
[----:B0-----:R-:W-:Y:S01]  /*3100*/  HFMA2.MMA.BF16_V2 R55, R34, R108, R5 ;  /* 0x0000006c22377235 */ /* 0x001fe20000200005 */
[----:B------:R3:W-:Y:S01]  /*3110*/  STG.E desc[UR6][R52.64], R67 ;  /* 0x0000004334007986 */ /* 0x0007e2000c101906 */
[----:B------:R-:W-:-:S02]  /*3120*/  ISETP.GE.AND P1, PT, R127, UR4, PT ;  /* 0x000000047f007c0c */ /* 0x000fc4000bf26270 */
[----:B-1----:R-:W-:-:S03]  /*3130*/  SEL R112, RZ, 0x1, P0 ;  /* 0x00000001ff707807 */ /* 0x002fc60000000000 */
[----:B------:R3:W-:Y:S01]  /*3140*/  STG.E desc[UR6][R56.64], R55 ;  /* 0x0000003738007986 */ /* 0x0007e2000c101906 */
[----:B--2---:R-:W-:-:S05]  /*3150*/  HFMA2.BF16_V2 R59, R35, R110, R4 ;  /* 0x0000006e233b7231 */ /* 0x004fca0000200004 */
[----:B------:R3:W-:Y:S02]  /*3160*/  STG.E desc[UR6][R60.64], R59 ;  /* 0x0000003b3c007986 */ /* 0x0007e4000c101906 */
[----:B------:R-:W-:Y:S05]  /*3170*/  @!P1 BRA `(.L_x_803) ;  /* 0xffffffd000e09947 */ /* 0x000fea000383ffff */
[----:B------:R-:W-:Y:S05]  /*3180*/  EXIT ;  /* 0x000000000000794d */ /* 0x000fea0003800000 */
.L_x_800:
[----:B------:R-:W-:Y:S01]  /*3190*/  HFMA2.MMA R159, -RZ, RZ, 0, 1.847743988037109375e-06 ;  /* 0x0000001fff9f7435 */ /* 0x000fe200000001ff */
[----:B------:R-:W-:Y:S02]  /*31a0*/  MOV R160, 0x1 ;  /* 0x0000000100a07802 */ /* 0x000fe40000000f00 */
[----:B------:R-:W-:-:S08]  /*31b0*/  MOV R158, 0xffffffff ;  /* 0xffffffff009e7802 */ /* 0x000fd00000000f00 */
[----:B-----5:R-:W-:Y:S05]  /*31c0*/  WARPSYNC.COLLECTIVE R158, `(.L_x_804) ;  /* 0x000000009e087348 */ /* 0x020fea0003c00000 */
[----:B------:R0:W1:Y:S02]  /*31d0*/  SHFL.BFLY P2, R113, R161, R160, R159 ;  /* 0x0c0000a0a1717389 */ /* 0x000064000004009f */
[----:B01---5:R-:W-:Y:S01]  /*31e0*/  ENDCOLLECTIVE ;  /* 0x000000000000791b */ /* 0x023fe20003800000 */
.L_x_804:
[----:B------:R-:W-:Y:S01]  /*31f0*/  HFMA2.MMA R160, -RZ, RZ, 0, 1.1920928955078125e-07 ;  /* 0x00000002ffa07435 */ /* 0x000fe200000001ff */
[----:B------:R-:W-:-:S05]  /*3200*/  FADD.FTZ R162, R161, R113 ;  /* 0x00000071a1a27221 */ /* 0x000fca0000010000 */
[----:B------:R-:W-:-:S07]  /*3210*/  MOV R161, R162 ;  /* 0x000000a200a17202 */ /* 0x000fce0000000f00 */
[----:B------:R-:W-:Y:S05]  /*3220*/  WARPSYNC.COLLECTIVE R158, `(.L_x_805) ;  /* 0x000000009e087348 */ /* 0x000fea0003c00000 */
[----:B------:R0:W1:Y:S02]  /*3230*/  SHFL.BFLY P2, R113, R161, R160, R159 ;  /* 0x0c0000a0a1717389 */ /* 0x000064000004009f */
[----:B01----:R-:W-:Y:S01]  /*3240*/  ENDCOLLECTIVE ;  /* 0x000000000000791b */ /* 0x003fe20003800000 */
.L_x_805:
[----:B------:R-:W-:Y:S01]  /*3250*/  HFMA2.MMA R160, -RZ, RZ, 0, 2.384185791015625e-07 ;  /* 0x00000004ffa07435 */ /* 0x000fe200000001ff */
[----:B------:R-:W-:-:S05]  /*3260*/  FADD.FTZ R163, R162, R113 ;  /* 0x00000071a2a37221 */ /* 0x000fca0000010000 */
[----:B------:R-:W-:-:S07]  /*3270*/  MOV R161, R163 ;  /* 0x000000a300a17202 */ /* 0x000fce0000000f00 */
[----:B------:R-:W-:Y:S05]  /*3280*/  WARPSYNC.COLLECTIVE R158, `(.L_x_806) ;  /* 0x000000009e087348 */ /* 0x000fea0003c00000 */
[----:B------:R0:W1:Y:S02]  /*3290*/  SHFL.BFLY P2, R113, R161, R160, R159 ;  /* 0x0c0000a0a1717389 */ /* 0x000064000004009f */
[----:B01----:R-:W-:Y:S01]  /*32a0*/  ENDCOLLECTIVE ;  /* 0x000000000000791b */ /* 0x003fe20003800000 */
.L_x_806:
[----:B------:R-:W-:Y:S01]  /*32b0*/  HFMA2.MMA R160, -RZ, RZ, 0, 4.76837158203125e-07 ;  /* 0x00000008ffa07435 */ /* 0x000fe200000001ff */
[----:B------:R-:W-:-:S05]  /*32c0*/  FADD.FTZ R164, R163, R113 ;  /* 0x00000071a3a47221 */ /* 0x000fca0000010000 */
[----:B------:R-:W-:-:S07]  /*32d0*/  MOV R161, R164 ;  /* 0x000000a400a17202 */ /* 0x000fce0000000f00 */
[----:B------:R-:W-:Y:S05]  /*32e0*/  WARPSYNC.COLLECTIVE R158, `(.L_x_807) ;  /* 0x000000009e087348 */ /* 0x000fea0003c00000 */
[----:B------:R0:W1:Y:S02]  /*32f0*/  SHFL.BFLY P2, R113, R161, R160, R159 ;  /* 0x0c0000a0a1717389 */ /* 0x000064000004009f */
[----:B01----:R-:W-:Y:S01]  /*3300*/  ENDCOLLECTIVE ;  /* 0x000000000000791b */ /* 0x003fe20003800000 */
.L_x_807:
[----:B------:R-:W-:Y:S01]  /*3310*/  HFMA2.MMA R160, -RZ, RZ, 0, 9.5367431640625e-07 ;  /* 0x00000010ffa07435 */ /* 0x000fe200000001ff */
[----:B------:R-:W-:-:S05]  /*3320*/  FADD.FTZ R165, R164, R113 ;  /* 0x00000071a4a57221 */ /* 0x000fca0000010000 */
[----:B------:R-:W-:-:S07]  /*3330*/  MOV R161, R165 ;  /* 0x000000a500a17202 */ /* 0x000fce0000000f00 */
[----:B------:R-:W-:Y:S05]  /*3340*/  WARPSYNC.COLLECTIVE R158, `(.L_x_808) ;  /* 0x000000009e087348 */ /* 0x000fea0003c00000 */
[----:B------:R0:W1:Y:S02]  /*3350*/  SHFL.BFLY P2, R113, R161, R160, R159 ;  /* 0x0c0000a0a1717389 */ /* 0x000064000004009f */
[----:B01----:R-:W-:Y:S01]  /*3360*/  ENDCOLLECTIVE ;  /* 0x000000000000791b */ /* 0x003fe20003800000 */
.L_x_808:
[----:B------:R-:W-:Y:S01]  /*3370*/  MOV R160, 0x1 ;  /* 0x0000000100a07802 */ /* 0x000fe20000000f00 */
[----:B------:R-:W-:-:S04]  /*3380*/  FADD.FTZ R112, R165, R113 ;  /* 0x00000071a5707221 */ /* 0x000fc80000010000 */
[----:B------:R-:W-:-:S04]  /*3390*/  FMUL.FTZ R112, R112, 0.00052083336049690842628 ;  /* 0x3a08888970707820 */ /* 0x000fc80000410000 */
[--C-:B------:R-:W-:Y:S01]  /*33a0*/  FADD.FTZ R113, R52, -R112.reuse ;  /* 0x8000007034717221 */ /* 0x100fe20000010000 */
[--C-:B------:R-:W-:Y:S01]  /*33b0*/  FADD.FTZ R162, R53, -R112.reuse ;  /* 0x8000007035a27221 */ /* 0x100fe20000010000 */
[----:B------:R-:W-:Y:S02]  /*33c0*/  FADD.FTZ R158, R56, -R112 ;  /* 0x80000070389e7221 */ /* 0x000fe40000010000 */
[----:B------:R-:W-:-:S04]  /*33d0*/  FFMA.FTZ R113, R113, R113, RZ ;  /* 0x0000007171717223 */ /* 0x000fc800000100ff */
[----:B------:R-:W-:Y:S01]  /*33e0*/  FFMA.FTZ R113, R162, R162, R113 ;  /* 0x000000a2a2717223 */ /* 0x000fe20000010071 */
[----:B------:R-:W-:-:S04]  /*33f0*/  FADD.FTZ R162, R54, -R112 ;  /* 0x8000007036a27221 */ /* 0x000fc80000010000 */
[----:B------:R-:W-:Y:S01]  /*3400*/  FFMA.FTZ R113, R162, R162, R113 ;  /* 0x000000a2a2717223 */ /* 0x000fe20000010071 */
[----:B------:R-:W-:-:S04]  /*3410*/  FADD.FTZ R162, R55, -R112 ;  /* 0x8000007037a27221 */ /* 0x000fc80000010000 */
        /* <DEDUP_REMOVED lines=112> */
[----:B------:R-:W-:-:S07]  /*3b20*/  MOV R158, 0xffffffff ;  /* 0xffffffff009e7802 */ /* 0x000fce0000000f00 */
[----:B------:R-:W-:Y:S05]  /*3b30*/  WARPSYNC.COLLECTIVE R158, `(.L_x_809) ;  /* 0x000000009e087348 */ /* 0x000fea0003c00000 */
[----:B------:R0:W1:Y:S02]  /*3b40*/  SHFL.BFLY P2, R113, R161, R160, R159 ;  /* 0x0c0000a0a1717389 */ /* 0x000064000004009f */
[----:B01----:R-:W-:Y:S01]  /*3b50*/  ENDCOLLECTIVE ;  /* 0x000000000000791b */ /* 0x003fe20003800000 */
.L_x_809:
[----:B------:R-:W-:Y:S01]  /*3b60*/  HFMA2.MMA R160, -RZ, RZ, 0, 1.1920928955078125e-07 ;  /* 0x00000002ffa07435 */ /* 0x000fe200000001ff */
[----:B------:R-:W-:-:S05]  /*3b70*/  FADD.FTZ R162, R161, R113 ;  /* 0x00000071a1a27221 */ /* 0x000fca0000010000 */
[----:B------:R-:W-:-:S07]  /*3b80*/  MOV R161, R162 ;  /* 0x000000a200a17202 */ /* 0x000fce0000000f00 */
[----:B------:R-:W-:Y:S05]  /*3b90*/  WARPSYNC.COLLECTIVE R158, `(.L_x_810) ;  /* 0x000000009e087348 */ /* 0x000fea0003c00000 */
[----:B------:R0:W1:Y:S02]  /*3ba0*/  SHFL.BFLY P2, R113, R161, R160, R159 ;  /* 0x0c0000a0a1717389 */ /* 0x000064000004009f */
[----:B01----:R-:W-:Y:S01]  /*3bb0*/  ENDCOLLECTIVE ;  /* 0x000000000000791b */ /* 0x003fe20003800000 */
.L_x_810:
[----:B------:R-:W-:Y:S01]  /*3bc0*/  HFMA2.MMA R160, -RZ, RZ, 0, 2.384185791015625e-07 ;  /* 0x00000004ffa07435 */ /* 0x000fe200000001ff */
[----:B------:R-:W-:-:S05]  /*3bd0*/  FADD.FTZ R163, R162, R113 ;  /* 0x00000071a2a37221 */ /* 0x000fca0000010000 */
[----:B------:R-:W-:-:S07]  /*3be0*/  MOV R161, R163 ;  /* 0x000000a300a17202 */ /* 0x000fce0000000f00 */
[----:B------:R-:W-:Y:S05]  /*3bf0*/  WARPSYNC.COLLECTIVE R158, `(.L_x_811) ;  /* 0x000000009e087348 */ /* 0x000fea0003c00000 */
[----:B------:R0:W1:Y:S02]  /*3c00*/  SHFL.BFLY P2, R113, R161, R160, R159 ;  /* 0x0c0000a0a1717389 */ /* 0x000064000004009f */
[----:B01----:R-:W-:Y:S01]  /*3c10*/  ENDCOLLECTIVE ;  /* 0x000000000000791b */ /* 0x003fe20003800000 */
.L_x_811:
[----:B------:R-:W-:Y:S01]  /*3c20*/  HFMA2.MMA R160, -RZ, RZ, 0, 4.76837158203125e-07 ;  /* 0x00000008ffa07435 */ /* 0x000fe200000001ff */
[----:B------:R-:W-:-:S05]  /*3c30*/  FADD.FTZ R164, R163, R113 ;  /* 0x00000071a3a47221 */ /* 0x000fca0000010000 */
[----:B------:R-:W-:-:S07]  /*3c40*/  MOV R161, R164 ;  /* 0x000000a400a17202 */ /* 0x000fce0000000f00 */
[----:B------:R-:W-:Y:S05]  /*3c50*/  WARPSYNC.COLLECTIVE R158, `(.L_x_812) ;  /* 0x000000009e087348 */ /* 0x000fea0003c00000 */
[----:B------:R0:W1:Y:S02]  /*3c60*/  SHFL.BFLY P2, R113, R161, R160, R159 ;  /* 0x0c0000a0a1717389 */ /* 0x000064000004009f */
[----:B01----:R-:W-:Y:S01]  /*3c70*/  ENDCOLLECTIVE ;  /* 0x000000000000791b */ /* 0x003fe20003800000 */
.L_x_812:
[----:B------:R-:W-:Y:S01]  /*3c80*/  HFMA2.MMA R160, -RZ, RZ, 0, 9.5367431640625e-07 ;  /* 0x00000010ffa07435 */ /* 0x000fe200000001ff */
[----:B------:R-:W-:-:S05]  /*3c90*/  FADD.FTZ R165, R164, R113 ;  /* 0x00000071a4a57221 */ /* 0x000fca0000010000 */
[----:B------:R-:W-:-:S07]  /*3ca0*/  MOV R161, R165 ;  /* 0x000000a500a17202 */ /* 0x000fce0000000f00 */
[----:B------:R-:W-:Y:S05]  /*3cb0*/  WARPSYNC.COLLECTIVE R158, `(.L_x_813) ;  /* 0x000000009e087348 */ /* 0x000fea0003c00000 */
[----:B------:R0:W1:Y:S02]  /*3cc0*/  SHFL.BFLY P2, R113, R161, R160, R159 ;  /* 0x0c0000a0a1717389 */ /* 0x000064000004009f */
[----:B01----:R-:W-:Y:S01]  /*3cd0*/  ENDCOLLECTIVE ;  /* 0x000000000000791b */ /* 0x003fe20003800000 */
.L_x_813:
[----:B------:R-:W-:Y:S05]  /*3ce0*/  BRA `(.L_x_814) ;  /* 0xffffffd800c07947 */ /* 0x000fea000383ffff */
.L_x_815:
        /* <DEDUP_REMOVED lines=9> */
.L_x_2037:


//--------------------- .text._ZN10layer_norm13ln_fwd_kernelINS_13Kernel_traitsI13__nv_bfloat16S2_S2_fjLj15360ELj2ELj1ELj4ELj8ENS_18Kernel_traits_baseILj15360ES2_S2_S2_fjLj128EEEEEEEvNS_9FwdParamsE --------------------------
	.section	.text._ZN10layer_norm13ln_fwd_kernelINS_13Kernel_traitsI13__nv_bfloat16S2_S2_fjLj15360ELj2ELj1ELj4ELj8ENS_18Kernel_traits_baseILj15360ES2_S2_S2_fjLj128EEEEEEEvNS_9FwdParamsE,"ax",@progbits
	.align	128
        .global         _ZN10layer_norm13ln_fwd_kernelINS_13Kernel_traitsI13__nv_bfloat16S2_S2_fjLj15360ELj2ELj1ELj4ELj8ENS_18Kernel_traits_baseILj15360ES2_S2_S2_fjLj128EEEEEEEvNS_9FwdParamsE
        .type           _ZN10layer_norm13ln_fwd_kernelINS_13Kernel_traitsI13__nv_bfloat16S2_S2_fjLj15360ELj2ELj1ELj4ELj8ENS_18Kernel_traits_baseILj15360ES2_S2_S2_fjLj128EEEEEEEvNS_9FwdParamsE,@function
        .size           _ZN10layer_norm13ln_fwd_kernelINS_13Kernel_traitsI13__nv_bfloat16S2_S2_fjLj15360ELj2ELj1ELj4ELj8ENS_18Kernel_traits_baseILj15360ES2_S2_S2_fjLj128EEEEEEEvNS_9FwdParamsE,(.L_x_2038 - _ZN10layer_norm13ln_fwd_kernelINS_13Kernel_traitsI13__nv_bfloat16S2_S2_fjLj15360ELj2ELj1ELj4ELj8ENS_18Kernel_traits_baseILj15360ES2_S2_S2_fjLj128EEEEEEEvNS_9FwdParamsE)
        .other          _ZN10layer_norm13ln_fwd_kernelINS_13Kernel_traitsI13__nv_bfloat16S2_S2_fjLj15360ELj2ELj1ELj4ELj8ENS_18Kernel_traits_baseILj15360ES2_S2_S2_fjLj128EEEEEEEvNS_9FwdParamsE,@"STO_CUDA_ENTRY STV_DEFAULT"
_ZN10layer_norm13ln_fwd_kernelINS_13Kernel_traitsI13__nv_bfloat16S2_S2_fjLj15360ELj2ELj1ELj4ELj8ENS_18Kernel_traits_baseILj15360ES2_S2_S2_fjLj128EEEEEEEvNS_9FwdParamsE:
.text._ZN10layer_norm13ln_fwd_kernelINS_13Kernel_traitsI13__nv_bfloat16S2_S2_fjLj15360ELj2ELj1ELj4ELj8ENS_18Kernel_traits_baseILj15360ES2_S2_S2_fjLj128EEEEEEEvNS_9FwdParamsE:
        /* <DEDUP_REMOVED lines=52> */
.L_x_819:
        /* <DEDUP_REMOVED lines=51> */
[----:B------:R-:W-:Y:S02]  /*0670*/  ISETP.NE.AND P1, PT, R34, RZ, PT ;  /* 0x000000ff2200720c */ /* 0x000fe40003f25270 */
[C---:B--2---:R-:W-:Y:S02]  /*0680*/  SHF.L.U32 R43, R134.reuse, 0x10, RZ ;  /* 0x00000010862b7819 */ /* 0x044fe400000006ff */
[----:B------:R-:W-:Y:S02]  /*0690*/  SHF.R.U64 R41, R134, 0x10, R135 ;  /* 0x0000001086297819 */ /* 0x000fe40000001287 */
[----:B------:R-:W-:Y:S01]  /*06a0*/  SHF.L.U32 R39, R135, 0x10, RZ ;  /* 0x0000001087277819 */ /* 0x000fe200000006ff */
[----:B------:R-:W-:Y:S01]  /*06b0*/  FADD.FTZ R42, RZ, R43 ;  /* 0x0000002bff2a7221 */ /* 0x000fe20000010000 */
[----:B------:R-:W-:-:S02]  /*06c0*/  SHF.L.U32 R41, R41, 0x10, RZ ;  /* 0x0000001029297819 */ /* 0x000fc400000006ff */
[----:B------:R-:W-:Y:S02]  /*06d0*/  SHF.R.U32.HI R37, RZ, 0x10, R135 ;  /* 0x00000010ff257819 */ /* 0x000fe40000011687 */
[C---:B---3--:R-:W-:Y:S01]  /*06e0*/  SHF.L.U32 R35, R132.reuse, 0x10, RZ ;  /* 0x0000001084237819 */ /* 0x048fe200000006ff */
[----:B------:R-:W-:Y:S01]  /*06f0*/  FADD.FTZ R42, R41, R42 ;  /* 0x0000002a292a7221 */ /* 0x000fe20000010000 */
[----:B------:R-:W-:Y:S02]  /*0700*/  SHF.L.U32 R37, R37, 0x10, RZ ;  /* 0x0000001025257819 */ /* 0x000fe400000006ff */
[--C-:B------:R-:W-:Y:S01]  /*0710*/  SHF.R.U64 R33, R132, 0x10, R133.reuse ;  /* 0x0000001084217819 */ /* 0x100fe20000001285 */
[----:B------:R-:W-:Y:S01]  /*0720*/  FADD.FTZ R42, R39, R42 ;  /* 0x0000002a272a7221 */ /* 0x000fe20000010000 */
[----:B------:R-:W-:Y:S02]  /*0730*/  SHF.L.U32 R31, R133, 0x10, RZ ;  /* 0x00000010851f7819 */ /* 0x000fe400000006ff */
[----:B------:R-:W-:Y:S01]  /*0740*/  SHF.L.U32 R33, R33, 0x10, RZ ;  /* 0x0000001021217819 */ /* 0x000fe200000006ff */
[----:B------:R-:W-:Y:S01]  /*0750*/  FADD.FTZ R42, R37, R42 ;  /* 0x0000002a252a7221 */ /* 0x000fe20000010000 */
[----:B------:R-:W-:-:S02]  /*0760*/  SHF.R.U32.HI R29, RZ, 0x10, R133 ;  /* 0x00000010ff1d7819 */ /* 0x000fc40000011685 */
[C---:B----4-:R-:W-:Y:S01]  /*0770*/  SHF.L.U32 R27, R130.reuse, 0x10, RZ ;  /* 0x00000010821b7819 */ /* 0x050fe200000006ff */
        /* <DEDUP_REMOVED lines=8> */
[C---:B------:R-:W-:Y:S01]  /*0800*/  SHF.L.U32 R19, R128.reuse, 0x10, RZ ;  /* 0x0000001080137819 */ /* 0x040fe200000006ff */
        /* <DEDUP_REMOVED lines=76> */
[----:B------:R-:W-:Y:S02]  /*0cd0*/  SHF.R.U32.HI R106, RZ, 0x10, R119 ;  /* 0x00000010ff6a7819 */ /* 0x000fe40000011677 */
[----:B------:R-:W-:Y:S01]  /*0ce0*/  SHF.L.U32 R44, R44, 0x10, RZ ;  /* 0x000000102c2c7819 */ /* 0x000fe200000006ff */
[----:B------:R-:W-:Y:S01]  /*0cf0*/  FADD.FTZ R42, R151, R42 ;  /* 0x0000002a972a7221 */ /* 0x000fe20000010000 */
[----:B------:R-:W-:-:S02]  /*0d00*/  SHF.L.U32 R106, R106, 0x10, RZ ;  /* 0x000000106a6a7819 */ /* 0x000fc400000006ff */
[--C-:B------:R-:W-:Y:S01]  /*0d10*/  SHF.R.U64 R114, R120, 0x10, R121.reuse ;  /* 0x0000001078727819 */ /* 0x100fe20000001279 */
[----:B------:R-:W-:Y:S01]  /*0d20*/  FADD.FTZ R42, R149, R42 ;  /* 0x0000002a952a7221 */ /* 0x000fe20000010000 */
[----:B------:R-:W-:Y:S02]  /*0d30*/  SHF.L.U32 R112, R121, 0x10, RZ ;  /* 0x0000001079707819 */ /* 0x000fe400000006ff */
[----:B------:R-:W-:Y:S01]  /*0d40*/  SHF.L.U32 R114, R114, 0x10, RZ ;  /* 0x0000001072727819 */ /* 0x000fe200000006ff */
[----:B------:R-:W-:Y:S01]  /*0d50*/  FADD.FTZ R42, R153, R42 ;  /* 0x0000002a992a7221 */ /* 0x000fe20000010000 */
[----:B------:R-:W-:Y:S02]  /*0d60*/  SHF.R.U32.HI R116, RZ, 0x10, R121 ;  /* 0x00000010ff747819 */ /* 0x000fe40000011679 */
[----:B------:R-:W-:Y:S01]  /*0d70*/  SHF.L.U32 R121, R122, 0x10, RZ ;  /* 0x000000107a797819 */ /* 0x000fe200000006ff */
[----:B------:R-:W-:Y:S01]  /*0d80*/  FADD.FTZ R42, R113, R42 ;  /* 0x0000002a712a7221 */ /* 0x000fe20000010000 */
[----:B------:R-:W-:-:S02]  /*0d90*/  SHF.L.U32 R116, R116, 0x10, RZ ;  /* 0x0000001074747819 */ /* 0x000fc400000006ff */
[--C-:B------:R-:W-:Y:S01]  /*0da0*/  SHF.R.U64 R118, R122, 0x10, R123.reuse ;  /* 0x000000107a767819 */ /* 0x100fe2000000127b */
[----:B------:R-:W-:Y:S01]  /*0db0*/  FADD.FTZ R42, R157, R42 ;  /* 0x0000002a9d2a7221 */ /* 0x000fe20000010000 */
[----:B------:R-:W-:Y:S02]  /*0dc0*/  SHF.R.U32.HI R122, RZ, 0x10, R123 ;  /* 0x00000010ff7a7819 */ /* 0x000fe4000001167b */
[----:B------:R-:W-:Y:S01]  /*0dd0*/  SHF.L.U32 R118, R118, 0x10, RZ ;  /* 0x0000001076767819 */ /* 0x000fe200000006ff */
[----:B------:R-:W-:Y:S01]  /*0de0*/  FADD.FTZ R42, R155, R42 ;  /* 0x0000002a9b2a7221 */ /* 0x000fe20000010000 */
[----:B------:R-:W-:Y:S02]  /*0df0*/  SHF.L.U32 R122, R122, 0x10, RZ ;  /* 0x000000107a7a7819 */ /* 0x000fe400000006ff */
[----:B------:R-:W-:Y:S01]  /*0e00*/  SHF.R.U64 R126, R124, 0x10, R125 ;  /* 0x000000107c7e7819 */ /* 0x000fe2000000127d */
[----:B------:R-:W-:Y:S01]  /*0e10*/  FADD.FTZ R42, R159, R42 ;  /* 0x0000002a9f2a7221 */ /* 0x000fe20000010000 */
[----:B------:R-:W-:-:S02]  /*0e20*/  SHF.R.U32.HI R128, RZ, 0x5, R38 ;  /* 0x00000005ff807819 */ /* 0x000fc40000011626 */
[----:B------:R-:W-:Y:S01]  /*0e30*/  SHF.L.U32 R126, R126, 0x10, RZ ;  /* 0x000000107e7e7819 */ /* 0x000fe200000006ff */
[----:B------:R-:W-:Y:S01]  /*0e40*/  FADD.FTZ R42, R115, R42 ;  /* 0x0000002a732a7221 */ /* 0x000fe20000010000 */
[----:B------:R-:W-:Y:S02]  /*0e50*/  LOP3.LUT R111, R128, 0x7fffffc, RZ, 0xc0, !PT ;  /* 0x07fffffc806f7812 */ /* 0x000fe400078ec0ff */
[----:B------:R-:W-:Y:S01]  /*0e60*/  SHF.R.U32.HI R130, RZ, 0x1, R45 ;  /* 0x00000001ff827819 */ /* 0x000fe2000001162d */
[----:B------:R-:W-:Y:S01]  /*0e70*/  FADD.FTZ R42, R163, R42 ;  /* 0x0000002aa32a7221 */ /* 0x000fe20000010000 */
[----:B------:R-:W-:-:S03]  /*0e80*/  @!P0 IADD3 R111, R111, 0x4, RZ ;  /* 0x000000046f6f8810 */ /* 0x000fc60007ffe0ff */
[----:B------:R-:W-:-:S04]  /*0e90*/  FADD.FTZ R42, R161, R42 ;  /* 0x0000002aa12a7221 */ /* 0x000fc80000010000 */
[----:B------:R-:W-:-:S04]  /*0ea0*/  FADD.FTZ R42, R165, R42 ;  /* 0x0000002aa52a7221 */ /* 0x000fc80000010000 */
[----:B------:R-:W-:Y:S01]  /*0eb0*/  FADD.FTZ R109, R117, R42 ;  /* 0x0000002a756d7221 */ /* 0x000fe20000010000 */
[----:B------:R-:W-:Y:S02]  /*0ec0*/  SHF.L.U32 R42, R119, 0x10, RZ ;  /* 0x00000010772a7819 */ /* 0x000fe400000006ff */
[----:B------:R-:W-:Y:S01]  /*0ed0*/  SHF.L.U32 R119, R120, 0x10, RZ ;  /* 0x0000001078777819 */ /* 0x000fe200000006ff */
[----:B------:R-:W-:Y:S01]  /*0ee0*/  FADD.FTZ R109, R44, R109 ;  /* 0x0000006d2c6d7221 */ /* 0x000fe20000010000 */
[----:B------:R-:W-:Y:S02]  /*0ef0*/  SHF.L.U32 R120, R123, 0x10, RZ ;  /* 0x000000107b787819 */ /* 0x000fe400000006ff */
[----:B------:R-:W-:Y:S01]  /*0f00*/  SHF.L.U32 R123, R124, 0x10, RZ ;  /* 0x000000107c7b7819 */ /* 0x000fe200000006ff */
[----:B------:R-:W-:Y:S01]  /*0f10*/  FADD.FTZ R109, R42, R109 ;  /* 0x0000006d2a6d7221 */ /* 0x000fe20000010000 */
[----:B------:R-:W-:Y:S02]  /*0f20*/  SHF.L.U32 R124, R125, 0x10, RZ ;  /* 0x000000107d7c7819 */ /* 0x000fe400000006ff */
[----:B------:R-:W-:Y:S01]  /*0f30*/  SHF.R.U32.HI R125, RZ, 0x10, R125 ;  /* 0x00000010ff7d7819 */ /* 0x000fe2000001167d */
[----:B------:R-:W-:-:S03]  /*0f40*/  FADD.FTZ R108, R106, R109 ;  /* 0x0000006d6a6c7221 */ /* 0x000fc60000010000 */
[----:B------:R-:W-:Y:S01]  /*0f50*/  SHF.L.U32 R125, R125, 0x10, RZ ;  /* 0x000000107d7d7819 */ /* 0x000fe200000006ff */
        /* <DEDUP_REMOVED lines=153> */
.L_x_830:
        /* <DEDUP_REMOVED lines=48> */
[----:B------:R-:W-:-:S04]  /*1bf0*/  FMUL.FTZ R134, R108, R134 ;  /* 0x000000866c867220 */ /* 0x000fc80000410000 */
[C---:B0-----:R-:W-:Y:S01]  /*1c00*/  FFMA.FTZ R111, R110.reuse, R134, R109 ;  /* 0x000000866e6f7223 */ /* 0x041fe2000001006d */
        /* <DEDUP_REMOVED lines=31> */
.L_x_818:
[----:B------:R-:W2:Y:S04]  /*1e00*/  LDG.E.STRONG.GPU R110, desc[UR6][R108.64] ;  /* 0x000000066c6e7981 */ /* 0x000ea8000c1ef900 */
[----:B--2---:R-:W-:Y:S01]  /*1e10*/  CCTL.IVALL ;  /* 0x00000000ff00798f */ /* 0x004fe20002000000 */
[----:B------:R-:W-:Y:S05]  /*1e20*/  YIELD ;  /* 0x0000000000007946 */ /* 0x000fea0003800000 */
[----:B------:R-:W-:-:S13]  /*1e30*/  ISETP.NE.AND P1, PT, R110, R130, PT ;  /* 0x000000826e00720c */ /* 0x000fda0003f25270 */
[----:B------:R-:W-:Y:S05]  /*1e40*/  @P1 BRA `(.L_x_818) ;  /* 0xfffffffc00ec1947 */ /* 0x000fea000383ffff */
.L_x_817:
[----:B------:R-:W-:Y:S01]  /*1e50*/  ISETP.GT.U32.AND P1, PT, R34, 0x1, PT ;  /* 0x000000012200780c */ /* 0x000fe20003f24070 */
[----:B------:R-:W-:Y:S05]  /*1e60*/  WARPSYNC.ALL ;  /* 0x0000000000007948 */ /* 0x000fea0003800000 */
[----:B------:R-:W-:Y:S01]  /*1e70*/  BAR.SYNC.DEFER_BLOCKING 0x0 ;  /* 0x0000000000007b1d */ /* 0x000fe20000010000 */
[----:B0-----:R-:W-:Y:S02]  /*1e80*/  CS2R R110, SRZ ;  /* 0x00000000006e7805 */ /* 0x001fe4000001ff00 */
[----:B------:R-:W-:Y:S02]  /*1e90*/  MOV R130, RZ ;  /* 0x000000ff00827202 */ /* 0x000fe40000000f00 */
[----:B-----5:R-:W-:-:S02]  /*1ea0*/  SHF.R.U32.HI R148, RZ, 0x10, R105 ;  /* 0x00000010ff947819 */ /* 0x020fc40000011669 */
        /* <DEDUP_REMOVED lines=10> */
[----:B------:R-:W-:Y:S01]  /*1f50*/  SHF.R.U64 R154, R100, 0x10, R101 ;  /* 0x00000010649a7819 */ /* 0x000fe20000001265 */
        /* <DEDUP_REMOVED lines=13> */
[----:B------:R-:W-:-:S04]  /*2030*/  FMUL.FTZ R140, R132, R140 ;  /* 0x0000008c848c7220 */ /* 0x000fc80000410000 */
[----:B-1----:R-:W-:Y:S01]  /*2040*/  FFMA.FTZ R140, R138, R140, R109 ;  /* 0x0000008c8a8c7223 */ /* 0x002fe2000001006d */
[----:B------:R-:W-:-:S04]  /*2050*/  FMUL.FTZ R109, R132, R134 ;  /* 0x00000086846d7220 */ /* 0x000fc80000410000 */
[----:B------:R-:W-:Y:S01]  /*2060*/  FFMA.FTZ R109, R130, R110, R109 ;  /* 0x0000006e826d7223 */ /* 0x000fe2000001006d */
[----:B------:R-:W0:Y:S03]  /*2070*/  SHFL.IDX PT, R140, R140, RZ, 0x1f ;  /* 0x00001fff8c8c7589 */ /* 0x000e2600000e0000 */
[----:B------:R-:W-:Y:S01]  /*2080*/  FMUL.FTZ R110, R138, R109 ;  /* 0x0000006d8a6e7220 */ /* 0x000fe20000410000 */
[----:B------:R-:W-:-:S04]  /*2090*/  LOP3.LUT R109, R34, 0x1, R45, 0xf8, !PT ;  /* 0x00000001226d7812 */ /* 0x000fc800078ef82d */
[----:B------:R-:W-:Y:S01]  /*20a0*/  LOP3.LUT P1, RZ, R109, 0x3, R128, 0xf8, !PT ;  /* 0x000000036dff7812 */ /* 0x000fe2000782f880 */
[----:B------:R-:W1:Y:S01]  /*20b0*/  SHFL.IDX PT, R110, R110, RZ, 0x1f ;  /* 0x00001fff6e6e7589 */ /* 0x000e6200000e0000 */
[----:B0-----:R-:W-:-:S06]  /*20c0*/  FFMA.FTZ R108, R140, 6.5104170062113553286e-05, R108 ;  /* 0x388888898c6c7823 */ /* 0x001fcc000001006c */
[----:B------:R-:W0:Y:S01]  /*20d0*/  MUFU.RSQ R108, R108 ;  /* 0x0000006c006c7308 */ /* 0x000e220000001400 */
        /* <DEDUP_REMOVED lines=92> */
[----:B------:R-:W-:Y:S01]  /*26a0*/  SHF.R.U32.HI R147, RZ, 0x10, R73 ;  /* 0x00000010ff937819 */ /* 0x000fe20000011649 */
[--C-:B------:R-:W-:Y:S01]  /*26b0*/  FADD.FTZ R139, R139, -R110.reuse ;  /* 0x8000006e8b8b7221 */ /* 0x100fe20000010000 */
[--C-:B------:R-:W-:Y:S01]  /*26c0*/  SHF.R.U64 R149, R70, 0x10, R71.reuse ;  /* 0x0000001046957819 */ /* 0x100fe20000001247 */
[--C-:B------:R-:W-:Y:S01]  /*26d0*/  FADD.FTZ R143, R143, -R110.reuse ;  /* 0x8000006e8f8f7221 */ /* 0x100fe20000010000 */
[----:B------:R-:W-:Y:S01]  /*26e0*/  SHF.R.U32.HI R151, RZ, 0x10, R71 ;  /* 0x00000010ff977819 */ /* 0x000fe20000011647 */
[----:B------:R-:W-:Y:S01]  /*26f0*/  FMUL.FTZ R5, R108, R109 ;  /* 0x0000006d6c057220 */ /* 0x000fe20000410000 */
[----:B------:R-:W-:Y:S01]  /*2700*/  SHF.R.U64 R153, R68, 0x10, R69 ;  /* 0x0000001044997819 */ /* 0x000fe20000001245 */
[----:B------:R-:W-:Y:S01]  /*2710*/  HFMA2.BF16_V2 R43, R148.H0_H0, R43.H0_H0, R147.H0_H0 ;  /* 0x2000002b942b7231 */ /* 0x000fe20000240893 */
[----:B------:R-:W-:Y:S01]  /*2720*/  F2FP.BF16.F32.PACK_AB R37, RZ, R37 ;  /* 0x00000025ff25723e */ /* 0x000fe200000010ff */
[----:B------:R-:W-:Y:S01]  /*2730*/  HFMA2.BF16_V2 R27, R150.H0_H0, R27.H0_H0, R149.H0_H0 ;  /* 0x2000001b961b7231 */ /* 0x000fe20000240895 */
[----:B------:R-:W-:Y:S01]  /*2740*/  SHF.R.U64 R145, R72, 0x10, R73 ;  /* 0x0000001048917819 */ /* 0x000fe20000001249 */
[----:B------:R-:W-:Y:S01]  /*2750*/  HFMA2.BF16_V2 R33, R152.H0_H0, R33.H0_H0, R151.H0_H0 ;  /* 0x2000002198217231 */ /* 0x000fe20000240897 */
[----:B------:R-:W-:Y:S01]  /*2760*/  F2FP.BF16.F32.PACK_AB R19, RZ, R19 ;  /* 0x00000013ff13723e */ /* 0x000fe200000010ff */
[----:B------:R-:W-:Y:S01]  /*2770*/  HFMA2.BF16_V2 R25, R154.H0_H0, R25.H0_H0, R153.H0_H0 ;  /* 0x200000199a197231 */ /* 0x000fe20000240899 */
[----:B------:R-:W-:Y:S01]  /*2780*/  F2FP.BF16.F32.PACK_AB R13, RZ, R13 ;  /* 0x0000000dff0d723e */ /* 0x000fe200000010ff */
[--C-:B------:R-:W-:Y:S01]  /*2790*/  FADD.FTZ R129, R129, -R110.reuse ;  /* 0x8000006e81817221 */ /* 0x100fe20000010000 */
[----:B------:R-:W-:Y:S01]  /*27a0*/  F2FP.BF16.F32.PACK_AB R9, RZ, R9 ;  /* 0x00000009ff09723e */ /* 0x000fe200000010ff */
[C---:B------:R-:W-:Y:S01]  /*27b0*/  FMUL.FTZ R109, R108.reuse, R131 ;  /* 0x000000836c6d7220 */ /* 0x040fe20000410000 */
[----:B------:R-:W-:Y:S01]  /*27c0*/  F2FP.BF16.F32.PACK_AB R11, RZ, R11 ;  /* 0x0000000bff0b723e */ /* 0x000fe200000010ff */
        /* <DEDUP_REMOVED lines=8> */
[--C-:B------:R-:W-:Y:S01]  /*2850*/  FADD.FTZ R137, R137, -R110.reuse ;  /* 0x8000006e89897221 */ /* 0x100fe20000010000 */
        /* <DEDUP_REMOVED lines=9> */
[--C-:B------:R-:W-:Y:S01]  /*28f0*/  FADD.FTZ R159, R159, -R110.reuse ;  /* 0x8000006e9f9f7221 */ /* 0x100fe20000010000 */
        /* <DEDUP_REMOVED lines=8> */
[----:B------:R-:W-:Y:S01]  /*2980*/  F2FP.BF16.F32.PACK_AB R131, RZ, R131 ;  /* 0x00000083ff83723e */ /* 0x000fe200000010ff */
[--C-:B------:R-:W-:Y:S01]  /*2990*/  FADD.FTZ R165, R165, -R110.reuse ;  /* 0x8000006ea5a57221 */ /* 0x100fe20000010000 */
[----:B------:R-:W-:Y:S01]  /*29a0*/  SHF.R.U64 R153, R60, 0x10, R61 ;  /* 0x000000103c997819 */ /* 0x000fe2000000123d */
[----:B------:R-:W-:Y:S01]  /*29b0*/  FMUL.FTZ R141, R108, R159 ;  /* 0x0000009f6c8d7220 */ /* 0x000fe20000410000 */
[----:B------:R-:W-:Y:S01]  /*29c0*/  SHF.R.U64 R152, R92, 0x10, R93 ;  /* 0x000000105c987819 */ /* 0x000fe2000000125d */
[--C-:B------:R-:W-:Y:S01]  /*29d0*/  FADD.FTZ R113, R113, -R110.reuse ;  /* 0x8000006e71717221 */ /* 0x100fe20000010000 */
[----:B------:R-:W-:Y:S01]  /*29e0*/  SHF.R.U32.HI R149, RZ, 0x10, R61 ;  /* 0x00000010ff957819 */ /* 0x000fe2000001163d */
[--C-:B------:R-:W-:Y:S01]  /*29f0*/  FADD.FTZ R157, R157, -R110.reuse ;  /* 0x8000006e9d9d7221 */ /* 0x100fe20000010000 */
[----:B------:R-:W-:Y:S01]  /*2a00*/  SHF.R.U32.HI R151, RZ, 0x10, R93 ;  /* 0x00000010ff977819 */ /* 0x000fe2000001165d */
[----:B------:R-:W-:Y:S01]  /*2a10*/  HFMA2.BF16_V2 R130, R152.H0_H0, R130.H0_H0, R153.H0_H0 ;  /* 0x2000008298827231 */ /* 0x000fe20000240899 */
[----:B------:R-:W-:Y:S01]  /*2a20*/  SHF.R.U64 R150, R58, 0x10, R59 ;  /* 0x000000103a967819 */ /* 0x000fe2000000123b */
[----:B------:R-:W-:Y:S01]  /*2a30*/  FMUL.FTZ R144, R108, R165 ;  /* 0x000000a56c907220 */ /* 0x000fe20000410000 */
[----:B------:R-:W-:Y:S01]  /*2a40*/  SHF.R.U64 R147, R90, 0x10, R91 ;  /* 0x000000105a937819 */ /* 0x000fe2000000125b */
[----:B------:R-:W-:Y:S01]  /*2a50*/  HFMA2.BF16_V2 R132, R151.H0_H0, R132.H0_H0, R149.H0_H0 ;  /* 0x2000008497847231 */ /* 0x000fe20000240895 */
[----:B------:R-:W-:Y:S01]  /*2a60*/  F2FP.BF16.F32.PACK_AB R107, RZ, R107 ;  /* 0x0000006bff6b723e */ /* 0x000fe200000010ff */
[----:B------:R-:W-:Y:S01]  /*2a70*/  FMUL.FTZ R139, R108, R113 ;  /* 0x000000716c8b7220 */ /* 0x000fe20000410000 */
[----:B------:R-:W-:Y:S01]  /*2a80*/  SHF.R.U64 R145, R62, 0x10, R63 ;  /* 0x000000103e917819 */ /* 0x000fe2000000123f */
[----:B------:R-:W-:Y:S01]  /*2a90*/  HFMA2.BF16_V2 R131, R147.H0_H0, R131.H0_H0, R150.H0_H0 ;  /* 0x2000008393837231 */ /* 0x000fe20000240896 */
[----:B------:R-:W-:Y:S01]  /*2aa0*/  SHF.R.U64 R146, R94, 0x10, R95 ;  /* 0x000000105e927819 */ /* 0x000fe2000000125f */
        /* <DEDUP_REMOVED lines=20> */
[C---:B------:R-:W-:Y:S01]  /*2bf0*/  FMUL.FTZ R117, R108.reuse, R115 ;  /* 0x000000736c757220 */ /* 0x040fe20000410000 */
[----:B------:R-:W-:Y:S01]  /*2c00*/  SHF.R.U32.HI R148, RZ, 0x10, R95 ;  /* 0x00000010ff947819 */ /* 0x000fe2000001165f */
[----:B------:R-:W-:Y:S01]  /*2c10*/  HFMA2.BF16_V2 R141, R145.H0_H0, R141.H0_H0, R146.H0_H0 ;  /* 0x2000008d918d7231 */ /* 0x000fe20000240892 */
[----:B------:R-:W-:Y:S01]  /*2c20*/  SHF.R.U32.HI R154, RZ, 0x10, R63 ;  /* 0x00000010ff9a7819 */ /* 0x000fe2000001163f */
[C---:B------:R-:W-:Y:S01]  /*2c30*/  FMUL.FTZ R115, R108.reuse, R161 ;  /* 0x000000a16c737220 */ /* 0x040fe20000410000 */
[----:B------:R-:W-:Y:S01]  /*2c40*/  F2FP.BF16.F32.PACK_AB R144, RZ, R144 ;  /* 0x00000090ff90723e */ /* 0x000fe200000010ff */
[--C-:B------:R-:W-:Y:S01]  /*2c50*/  FADD.FTZ R31, R31, -R110.reuse ;  /* 0x8000006e1f1f7221 */ /* 0x100fe20000010000 */
[----:B------:R-:W-:Y:S01]  /*2c60*/  F2FP.BF16.F32.PACK_AB R42, RZ, R42 ;  /* 0x0000002aff2a723e */ /* 0x000fe200000010ff */
[----:B------:R-:W-:Y:S01]  /*2c70*/  HFMA2.BF16_V2 R109, R148.H0_H0, R109.H0_H0, R154.H0_H0 ;  /* 0x2000006d946d7231 */ /* 0x000fe2000024089a */
[----:B------:R-:W-:Y:S01]  /*2c80*/  SHF.R.U32.HI R151, RZ, 0x10, R53 ;  /* 0x00000010ff977819 */ /* 0x000fe20000011635 */
[----:B------:R-:W-:Y:S01]  /*2c90*/  FMUL.FTZ R31, R108, R31 ;  /* 0x0000001f6c1f7220 */ /* 0x000fe20000410000 */
[----:B------:R-:W-:Y:S01]  /*2ca0*/  SHF.R.U32.HI R152, RZ, 0x10, R85 ;  /* 0x00000010ff987819 */ /* 0x000fe20000011655 */
[----:B------:R-:W-:Y:S01]  /*2cb0*/  FADD.FTZ R127, R127, -R110 ;  /* 0x8000006e7f7f7221 */ /* 0x000fe20000010000 */
[----:B------:R-:W-:-:S02]  /*2cc0*/  SHF.R.U64 R149, R50, 0x10, R51 ;  /* 0x0000001032957819 */ /* 0x000fc40000001233 */
[----:B------:R-:W-:Y:S01]  /*2cd0*/  SHF.R.U64 R150, R82, 0x10, R83 ;  /* 0x0000001052967819 */ /* 0x000fe20000001253 */
[----:B------:R-:W-:Y:S01]  /*2ce0*/  HFMA2.BF16_V2 R144, R152.H0_H0, R144.H0_H0, R151.H0_H0 ;  /* 0x2000009098907231 */ /* 0x000fe20000240897 */
[----:B------:R-:W-:Y:S01]  /*2cf0*/  F2FP.BF16.F32.PACK_AB R35, RZ, R35 ;  /* 0x00000023ff23723e */ /* 0x000fe200000010ff */
[----:B------:R-:W-:Y:S01]  /*2d00*/  FMUL.FTZ R127, R108, R127 ;  /* 0x0000007f6c7f7220 */ /* 0x000fe20000410000 */
[----:B------:R-:W-:Y:S01]  /*2d10*/  F2FP.BF16.F32.PACK_AB R114, RZ, R114 ;  /* 0x00000072ff72723e */ /* 0x000fe200000010ff */
[----:B------:R-:W-:Y:S01]  /*2d20*/  HFMA2.BF16_V2 R42, R150.H0_H0, R42.H0_H0, R149.H0_H0 ;  /* 0x2000002a962a7231 */ /* 0x000fe20000240895 */
[----:B------:R-:W-:Y:S01]  /*2d30*/  SHF.R.U64 R145, R48, 0x10, R49 ;  /* 0x0000001030917819 */ /* 0x000fe20000001231 */
[----:B------:R-:W-:Y:S01]  /*2d40*/  HFMA2.BF16_V2 R35, R104.H0_H0, R35.H0_H0, R72.H0_H0 ;  /* 0x2000002368237231 */ /* 0x000fe20000240848 */
[----:B------:R-:W-:Y:S02]  /*2d50*/  SHF.R.U64 R146, R80, 0x10, R81 ;  /* 0x0000001050927819 */ /* 0x000fe40000001251 */
[----:B------:R-:W-:-:S02]  /*2d60*/  F2FP.BF16.F32.PACK_AB R113, RZ, R113 ;  /* 0x00000071ff71723e */ /* 0x000fc400000010ff */
[----:B------:R-:W-:Y:S01]  /*2d70*/  SHF.R.U64 R148, R54, 0x10, R55 ;  /* 0x0000001036947819 */ /* 0x000fe20000001237 */
[----:B------:R-:W-:Y:S01]  /*2d80*/  HFMA2.BF16_V2 R114, R146.H0_H0, R114.H0_H0, R145.H0_H0 ;  /* 0x2000007292727231 */ /* 0x000fe20000240891 */
[----:B------:R-:W-:Y:S02]  /*2d90*/  SHF.R.U64 R147, R86, 0x10, R87 ;  /* 0x0000001056937819 */ /* 0x000fe40000001257 */
[----:B------:R-:W-:Y:S02]  /*2da0*/  F2FP.BF16.F32.PACK_AB R118, RZ, R118 ;  /* 0x00000076ff76723e */ /* 0x000fe400000010ff */
[----:B------:R-:W-:Y:S01]  /*2db0*/  SHF.R.U64 R151, R74, 0x10, R75 ;  /* 0x000000104a977819 */ /* 0x000fe2000000124b */
[----:B------:R-:W-:Y:S01]  /*2dc0*/  HFMA2.BF16_V2 R113, R147.H0_H0, R113.H0_H0, R148.H0_H0 ;  /* 0x2000007193717231 */ /* 0x000fe20000240894 */
[----:B------:R-:W-:Y:S02]  /*2dd0*/  SHF.R.U64 R150, R78, 0x10, R79 ;  /* 0x000000104e967819 */ /* 0x000fe4000000124f */
[----:B------:R-:W-:-:S02]  /*2de0*/  F2FP.BF16.F32.PACK_AB R120, RZ, R120 ;  /* 0x00000078ff78723e */ /* 0x000fc400000010ff */
[----:B------:R-:W-:Y:S01]  /*2df0*/  F2FP.BF16.F32.PACK_AB R122, RZ, R122 ;  /* 0x0000007aff7a723e */ /* 0x000fe200000010ff */
[----:B------:R-:W-:Y:S01]  /*2e00*/  HFMA2.BF16_V2 R118, R150.H0_H0, R118.H0_H0, R151.H0_H0 ;  /* 0x2000007696767231 */ /* 0x000fe20000240897 */
[----:B------:R-:W-:Y:S01]  /*2e10*/  SHF.R.U32.HI R145, RZ, 0x10, R47 ;  /* 0x00000010ff917819 */ /* 0x000fe2000001162f */
[----:B------:R-:W-:Y:S01]  /*2e20*/  HFMA2.BF16_V2 R150, R78.H0_H0, R120.H0_H0, R74.H0_H0 ;  /* 0x200000784e967231 */ /* 0x000fe2000024084a */
[----:B------:R-:W-:Y:S02]  /*2e30*/  SHF.R.U32.HI R146, RZ, 0x10, R77 ;  /* 0x00000010ff927819 */ /* 0x000fe4000001164d */
[----:B------:R-:W-:Y:S02]  /*2e40*/  F2FP.BF16.F32.PACK_AB R106, RZ, R106 ;  /* 0x0000006aff6a723e */ /* 0x000fe400000010ff */
[----:B------:R-:W-:Y:S01]  /*2e50*/  F2FP.BF16.F32.PACK_AB R123, RZ, R123 ;  /* 0x0000007bff7b723e */ /* 0x000fe200000010ff */
[----:B------:R-:W-:Y:S01]  /*2e60*/  HFMA2.BF16_V2 R145, R146.H0_H0, R122.H0_H0, R145.H0_H0 ;  /* 0x2000007a92917231 */ /* 0x000fe20000240891 */
[----:B------:R-:W-:-:S02]  /*2e70*/  SHF.R.U32.HI R147, RZ, 0x10, R51 ;  /* 0x00000010ff937819 */ /* 0x000fc40000011633 */
[----:B------:R-:W-:Y:S02]  /*2e80*/  SHF.R.U32.HI R148, RZ, 0x10, R83 ;  /* 0x00000010ff947819 */ /* 0x000fe40000011653 */
[----:B------:R-:W-:Y:S02]  /*2e90*/  SHF.R.U32.HI R149, RZ, 0x10, R79 ;  /* 0x00000010ff957819 */ /* 0x000fe4000001164f */
[----:B------:R-:W-:Y:S01]  /*2ea0*/  F2FP.BF16.F32.PACK_AB R39, RZ, R39 ;  /* 0x00000027ff27723e */ /* 0x000fe200000010ff */
[----:B------:R-:W-:Y:S01]  /*2eb0*/  HFMA2.BF16_V2 R106, R148.H0_H0, R106.H0_H0, R147.H0_H0 ;  /* 0x2000006a946a7231 */ /* 0x000fe20000240893 */
[----:B------:R-:W-:Y:S01]  /*2ec0*/  F2FP.BF16.F32.PACK_AB R5, RZ, R5 ;  /* 0x00000005ff05723e */ /* 0x000fe200000010ff */
[----:B------:R-:W-:Y:S01]  /*2ed0*/  HFMA2.BF16_V2 R146, R149.H0_H0, R123.H0_H0, R40.H1_H1 ;  /* 0x2000007b95927231 */ /* 0x000fe20000260828 */
[----:B------:R-:W-:Y:S01]  /*2ee0*/  F2FP.BF16.F32.PACK_AB R3, RZ, R3 ;  /* 0x00000003ff03723e */ /* 0x000fe200000010ff */
[----:B------:R-:W-:Y:S01]  /*2ef0*/  HFMA2.BF16_V2 R123, R102.H0_H0, R39.H0_H0, R70.H0_H0 ;  /* 0x20000027667b7231 */ /* 0x000fe20000240846 */
[----:B------:R-:W-:Y:S01]  /*2f00*/  F2FP.BF16.F32.PACK_AB R112, RZ, R112 ;  /* 0x00000070ff70723e */ /* 0x000fe200000010ff */
[----:B------:R-:W-:Y:S01]  /*2f10*/  HFMA2.BF16_V2 R39, R97.H0_H0, R5.H0_H0, R65.H0_H0 ;  /* 0x2000000561277231 */ /* 0x000fe20000240841 */
[----:B------:R-:W-:Y:S01]  /*2f20*/  PRMT R120, R35, 0x7610, R120 ;  /* 0x0000761023787816 */ /* 0x000fe20000000078 */
[----:B------:R-:W-:Y:S01]  /*2f30*/  HFMA2.BF16_V2 R5, R92.H0_H0, R3.H0_H0, R60.H0_H0 ;  /* 0x200000035c057231 */ /* 0x000fe2000024083c */
[----:B------:R-:W-:Y:S01]  /*2f40*/  F2FP.BF16.F32.PACK_AB R140, RZ, R140 ;  /* 0x0000008cff8c723e */ /* 0x000fe200000010ff */
[----:B------:R-:W-:Y:S01]  /*2f50*/  HFMA2.BF16_V2 R149, R81.H0_H0, R112.H0_H0, R49.H0_H0 ;  /* 0x2000007051957231 */ /* 0x000fe20000240831 */
[----:B------:R-:W-:-:S02]  /*2f60*/  LOP3.LUT R35, R37, 0xffff, RZ, 0xc0, !PT ;  /* 0x0000ffff25237812 */ /* 0x000fc400078ec0ff */
[----:B------:R-:W-:Y:S01]  /*2f70*/  F2FP.BF16.F32.PACK_AB R23, RZ, R23 ;  /* 0x00000017ff17723e */ /* 0x000fe200000010ff */
[----:B------:R-:W-:Y:S01]  /*2f80*/  HFMA2.BF16_V2 R3, R87.H0_H0, R140.H0_H0, R55.H0_H0 ;  /* 0x2000008c57037231 */ /* 0x000fe20000240837 */
[----:B------:R-:W-:Y:S02]  /*2f90*/  LOP3.LUT R37, R27, 0xffff, RZ, 0xc0, !PT ;  /* 0x0000ffff1b257812 */ /* 0x000fe400078ec0ff */
[----:B------:R-:W-:Y:S01]  /*2fa0*/  F2FP.BF16.F32.PACK_AB R125, RZ, R125 ;  /* 0x0000007dff7d723e */ /* 0x000fe200000010ff */
[----:B------:R-:W-:Y:S01]  /*2fb0*/  HFMA2.BF16_V2 R23, R99.H0_H0, R23.H0_H0, R67.H0_H0 ;  /* 0x2000001763177231 */ /* 0x000fe20000240843 */
[----:B------:R-:W-:Y:S02]  /*2fc0*/  SHF.R.U64 R148, R46, 0x10, R47 ;  /* 0x000000102e947819 */ /* 0x000fe4000000122f */
[----:B------:R-:W-:Y:S02]  /*2fd0*/  SHF.R.U64 R147, R76, 0x10, R77 ;  /* 0x000000104c937819 */ /* 0x000fe4000000124d */
[----:B------:R-:W-:-:S02]  /*2fe0*/  F2FP.BF16.F32.PACK_AB R41, RZ, R41 ;  /* 0x00000029ff29723e */ /* 0x000fc400000010ff */
[----:B------:R-:W-:Y:S01]  /*2ff0*/  F2FP.BF16.F32.PACK_AB R21, RZ, R21 ;  /* 0x00000015ff15723e */ /* 0x000fe200000010ff */
[----:B------:R-:W-:Y:S01]  /*3000*/  HFMA2.BF16_V2 R125, R147.H0_H0, R125.H0_H0, R148.H0_H0 ;  /* 0x2000007d937d7231 */ /* 0x000fe20000240894 */
        /* <DEDUP_REMOVED lines=12> */
[----:B------:R-:W-:Y:S01]  /*30d0*/  SHF.L.U32 R112, R37, 0x10, RZ ;  /* 0x0000001025707819 */ /* 0x000fe200000006ff */
[----:B------:R-:W-:Y:S01]  /*30e0*/  HFMA2.BF16_V2 R21, R93.H0_H0, R128.H0_H0, R61.H0_H0 ;  /* 0x200000805d157231 */ /* 0x000fe2000024083d */
[----:B------:R-:W-:Y:S01]  /*30f0*/  LOP3.LUT R140, R19, 0xffff, RZ, 0xc0, !PT ;  /* 0x0000ffff138c7812 */ /* 0x000fe200078ec0ff */
[----:B------:R-:W-:Y:S01]  /*3100*/  HFMA2.BF16_V2 R15, R88.H0_H0, R134.H0_H0, R56.H0_H0 ;  /* 0x20000086580f7231 */ /* 0x000fe20000240838 */
[----:B------:R-:W-:-:S02]  /*3110*/  LOP3.LUT R9, R9, 0xffff, RZ, 0xc0, !PT ;  /* 0x0000ffff09097812 */ /* 0x000fc400078ec0ff */
[----:B------:R-:W-:Y:S02]  /*3120*/  F2FP.BF16.F32.PACK_AB R143, RZ, R143 ;  /* 0x0000008fff8f723e */ /* 0x000fe400000010ff */
[----:B------:R-:W-:Y:S02]  /*3130*/  SHF.R.U64 R154, R52, 0x10, R53 ;  /* 0x00000010349a7819 */ /* 0x000fe40000001235 */
[----:B------:R-:W-:Y:S02]  /*3140*/  SHF.R.U64 R153, R84, 0x10, R85 ;  /* 0x0000001054997819 */ /* 0x000fe40000001255 */
[----:B------:R-:W-:Y:S02]  /*3150*/  LOP3.LUT R112, R112, 0xffff, R123, 0xf8, !PT ;  /* 0x0000ffff70707812 */ /* 0x000fe400078ef87b */
[----:B------:R-:W-:Y:S01]  /*3160*/  SHF.L.U32 R123, R140, 0x10, RZ ;  /* 0x000000108c7b7819 */ /* 0x000fe200000006ff */
[----:B------:R-:W-:Y:S01]  /*3170*/  HFMA2.BF16_V2 R143, R153.H0_H0, R143.H0_H0, R154.H0_H0 ;  /* 0x2000008f998f7231 */ /* 0x000fe2000024089a */
[----:B------:R-:W-:-:S02]  /*3180*/  SHF.L.U32 R128, R9, 0x10, RZ ;  /* 0x0000001009807819 */ /* 0x000fc400000006ff */
[----:B------:R-:W-:Y:S02]  /*3190*/  F2FP.BF16.F32.PACK_AB R137, RZ, R137 ;  /* 0x00000089ff89723e */ /* 0x000fe400000010ff */
[----:B------:R-:W-:Y:S02]  /*31a0*/  LOP3.LUT R23, R23, 0xffff, RZ, 0xc0, !PT ;  /* 0x0000ffff17177812 */ /* 0x000fe400078ec0ff */
[----:B------:R-:W-:Y:S01]  /*31b0*/  LOP3.LUT R39, R39, 0xffff, RZ, 0xc0, !PT ;  /* 0x0000ffff27277812 */ /* 0x000fe200078ec0ff */
[----:B------:R-:W-:Y:S01]  /*31c0*/  HFMA2.BF16_V2 R137, R91.H0_H0, R137.H0_H0, R59.H0_H0 ;  /* 0x200000895b897231 */ /* 0x000fe2000024083b */
[----:B------:R-:W-:Y:S02]  /*31d0*/  SHF.L.U64.HI R140, R140, 0x10, RZ ;  /* 0x000000108c8c7819 */ /* 0x000fe400000102ff */
[----:B------:R-:W-:Y:S02]  /*31e0*/  SHF.L.U64.HI R134, R9, 0x10, RZ ;  /* 0x0000001009867819 */ /* 0x000fe400000102ff */
[----:B------:R-:W-:-:S02]  /*31f0*/  LOP3.LUT R130, R130, 0xffff, RZ, 0xc0, !PT ;  /* 0x0000ffff82827812 */ /* 0x000fc400078ec0ff */
[----:B------:R-:W-:Y:S02]  /*3200*/  F2FP.BF16.F32.PACK_AB R29, RZ, R29 ;  /* 0x0000001dff1d723e */ /* 0x000fe400000010ff */
[----:B------:R-:W-:Y:S02]  /*3210*/  F2FP.BF16.F32.PACK_AB R124, RZ, R124 ;  /* 0x0000007cff7c723e */ /* 0x000fe400000010ff */
[----:B------:R-:W-:Y:S01]  /*3220*/  LOP3.LUT R128, R128, 0xffff, R7, 0xf8, !PT ;  /* 0x0000ffff80807812 */ /* 0x000fe200078ef807 */
[----:B------:R-:W-:Y:S01]  /*3230*/  HFMA2.BF16_V2 R29, R100.H0_H0, R29.H0_H0, R68.H0_H0 ;  /* 0x2000001d641d7231 */ /* 0x000fe20000240844 */
[----:B------:R-:W-:Y:S01]  /*3240*/  F2FP.BF16.F32.PACK_AB R116, RZ, R116 ;  /* 0x00000074ff74723e */ /* 0x000fe200000010ff */
[----:B------:R-:W-:Y:S01]  /*3250*/  HFMA2.BF16_V2 R151, R76.H0_H0, R124.H0_H0, R46.H0_H0 ;  /* 0x2000007c4c977231 */ /* 0x000fe2000024082e */
[----:B------:R-:W-:Y:S02]  /*3260*/  SHF.R.U32.HI R153, RZ, 0x10, R49 ;  /* 0x00000010ff997819 */ /* 0x000fe40000011631 */
[----:B------:R-:W-:-:S02]  /*3270*/  SHF.R.U32.HI R152, RZ, 0x10, R81 ;  /* 0x00000010ff987819 */ /* 0x000fc40000011651 */
[----:B------:R-:W-:Y:S02]  /*3280*/  LOP3.LUT R9, R23, 0xffff0000, R140, 0xf8, !PT ;  /* 0xffff000017097812 */ /* 0x000fe400078ef88c */
[--C-:B------:R-:W-:Y:S01]  /*3290*/  LOP3.LUT R7, R39, 0xffff0000, R134.reuse, 0xf8, !PT ;  /* 0xffff000027077812 */ /* 0x100fe200078ef886 */
[----:B------:R-:W-:Y:S01]  /*32a0*/  HFMA2.BF16_V2 R116, R152.H0_H0, R116.H0_H0, R153.H0_H0 ;  /* 0x2000007498747231 */ /* 0x000fe20000240899 */
[----:B------:R-:W-:Y:S02]  /*32b0*/  F2FP.BF16.F32.PACK_AB R115, RZ, R115 ;  /* 0x00000073ff73723e */ /* 0x000fe400000010ff */
[----:B------:R-:W-:Y:S02]  /*32c0*/  LOP3.LUT R25, R25, 0xffff, RZ, 0xc0, !PT ;  /* 0x0000ffff19197812 */ /* 0x000fe400078ec0ff */
[----:B------:R-:W-:Y:S01]  /*32d0*/  PRMT R134, R5, 0x7610, R134 ;  /* 0x0000761005867816 */ /* 0x000fe20000000086 */
[----:B------:R-:W-:Y:S01]  /*32e0*/  HFMA2.BF16_V2 R115, R85.H0_H0, R115.H0_H0, R53.H0_H0 ;  /* 0x2000007355737231 */ /* 0x000fe20000240835 */
[----:B------:R-:W-:-:S02]  /*32f0*/  SHF.L.U32 R23, R130, 0x10, RZ ;  /* 0x0000001082177819 */ /* 0x000fc400000006ff */
[----:B------:R-:W-:Y:S02]  /*3300*/  LOP3.LUT R131, R131, 0xffff, RZ, 0xc0, !PT ;  /* 0x0000ffff83837812 */ /* 0x000fe400078ec0ff */
[----:B------:R-:W-:Y:S02]  /*3310*/  SHF.L.U32 R124, R25, 0x10, RZ ;  /* 0x00000010197c7819 */ /* 0x000fe400000006ff */
[----:B------:R-:W-:Y:S02]  /*3320*/  LOP3.LUT R134, R23, 0xffff, R134, 0xf8, !PT ;  /* 0x0000ffff17867812 */ /* 0x000fe400078ef886 */
[----:B------:R-:W-:Y:S02]  /*3330*/  LOP3.LUT R23, R137, 0xffff, RZ, 0xc0, !PT ;  /* 0x0000ffff89177812 */ /* 0x000fe400078ec0ff */
[----:B------:R-:W-:Y:S02]  /*3340*/  SHF.L.U64.HI R152, R131, 0x10, RZ ;  /* 0x0000001083987819 */ /* 0x000fe400000102ff */
[----:B------:R-:W-:-:S02]  /*3350*/  F2FP.BF16.F32.PACK_AB R31, RZ, R31 ;  /* 0x0000001fff1f723e */ /* 0x000fc400000010ff */
[----:B------:R-:W-:Y:S02]  /*3360*/  F2FP.BF16.F32.PACK_AB R119, RZ, R119 ;  /* 0x00000077ff77723e */ /* 0x000fe400000010ff */
[----:B------:R-:W-:Y:S01]  /*3370*/  LOP3.LUT R143, R143, 0xffff, RZ, 0xc0, !PT ;  /* 0x0000ffff8f8f7812 */ /* 0x000fe200078ec0ff */
[----:B------:R-:W-:Y:S01]  /*3380*/  HFMA2.BF16_V2 R31, R103.H0_H0, R31.H0_H0, R71.H0_H0 ;  /* 0x2000001f671f7231 */ /* 0x000fe20000240847 */
[----:B------:R-:W-:Y:S01]  /*3390*/  LOP3.LUT R124, R124, 0xffff, R29, 0xf8, !PT ;  /* 0x0000ffff7c7c7812 */ /* 0x000fe200078ef81d */
[----:B------:R-:W-:Y:S01]  /*33a0*/  HFMA2.BF16_V2 R119, R83.H0_H0, R119.H0_H0, R51.H0_H0 ;  /* 0x2000007753777231 */ /* 0x000fe20000240833 */
[----:B------:R-:W-:Y:S02]  /*33b0*/  F2FP.BF16.F32.PACK_AB R126, RZ, R126 ;  /* 0x0000007eff7e723e */ /* 0x000fe400000010ff */
[----:B------:R-:W-:Y:S02]  /*33c0*/  LOP3.LUT R23, R23, 0xffff0000, R152, 0xf8, !PT ;  /* 0xffff000017177812 */ /* 0x000fe400078ef898 */
[----:B------:R-:W-:-:S02]  /*33d0*/  LOP3.LUT R29, R3, 0xffff, RZ, 0xc0, !PT ;  /* 0x0000ffff031d7812 */ /* 0x000fc400078ec0ff */
[----:B------:R-:W-:Y:S02]  /*33e0*/  LOP3.LUT R113, R113, 0xffff, RZ, 0xc0, !PT ;  /* 0x0000ffff71717812 */ /* 0x000fe400078ec0ff */
[----:B------:R-:W-:Y:S02]  /*33f0*/  LOP3.LUT R3, R115, 0xffff, RZ, 0xc0, !PT ;  /* 0x0000ffff73037812 */ /* 0x000fe400078ec0ff */
[----:B------:R-:W-:Y:S02]  /*3400*/  SHF.L.U64.HI R152, R143, 0x10, RZ ;  /* 0x000000108f987819 */ /* 0x000fe400000102ff */
[----:B------:R-:W-:Y:S02]  /*3410*/  F2FP.BF16.F32.PACK_AB R44, RZ, R44 ;  /* 0x0000002cff2c723e */ /* 0x000fe400000010ff */
[----:B------:R-:W-:Y:S02]  /*3420*/  F2FP.BF16.F32.PACK_AB R121, RZ, R121 ;  /* 0x00000079ff79723e */ /* 0x000fe400000010ff */
[----:B------:R-:W-:Y:S01]  /*3430*/  LOP3.LUT R27, R122, 0xffff, RZ, 0xc0, !PT ;  /* 0x0000ffff7a1b7812 */ /* 0x000fe200078ec0ff */
[----:B------:R-:W-:Y:S01]  /*3440*/  HFMA2.BF16_V2 R44, R80.H0_H0, R44.H0_H0, R48.H0_H0 ;  /* 0x2000002c502c7231 */ /* 0x000fe20000240830 */
[----:B------:R-:W-:Y:S01]  /*3450*/  LOP3.LUT R39, R42, 0xffff, RZ, 0xc0, !PT ;  /* 0x0000ffff2a277812 */ /* 0x000fe200078ec0ff */
[----:B------:R-:W-:Y:S01]  /*3460*/  HFMA2.BF16_V2 R121, R79.H0_H0, R121.H0_H0, R75.H0_H0 ;  /* 0x200000794f797231 */ /* 0x000fe2000024084b */
[----:B------:R-:W-:-:S02]  /*3470*/  SHF.L.U32 R153, R35, 0x10, RZ ;  /* 0x0000001023997819 */ /* 0x000fc400000006ff */
[----:B------:R-:W-:Y:S01]  /*3480*/  SHF.L.U64.HI R122, R35, 0x10, RZ ;  /* 0x00000010237a7819 */ /* 0x000fe200000102ff */
[----:B------:R-:W-:Y:S01]  /*3490*/  HFMA2.BF16_V2 R35, R77.H0_H0, R126.H0_H0, R47.H0_H0 ;  /* 0x2000007e4d237231 */ /* 0x000fe2000024082f */
[----:B------:R-:W-:Y:S02]  /*34a0*/  LOP3.LUT R114, R114, 0xffff, RZ, 0xc0, !PT ;  /* 0x0000ffff72727812 */ /* 0x000fe400078ec0ff */
[----:B------:R-:W-:Y:S02]  /*34b0*/  SHF.L.U64.HI R154, R113, 0x10, RZ ;  /* 0x00000010719a7819 */ /* 0x000fe400000102ff */
[----:B------:R-:W-:Y:S02]  /*34c0*/  LOP3.LUT R3, R3, 0xffff0000, R152, 0xf8, !PT ;  /* 0xffff000003037812 */ /* 0x000fe400078ef898 */
[----:B------:R-:W-:Y:S02]  /*34d0*/  F2FP.BF16.F32.PACK_AB R127, RZ, R127 ;  /* 0x0000007fff7f723e */ /* 0x000fe400000010ff */
[----:B------:R-:W-:-:S02]  /*34e0*/  SHF.L.U64.HI R126, R37, 0x10, RZ ;  /* 0x00000010257e7819 */ /* 0x000fc400000102ff */
[----:B------:R-:W-:Y:S01]  /*34f0*/  LOP3.LUT R152, R118, 0xffff, RZ, 0xc0, !PT ;  /* 0x0000ffff76987812 */ /* 0x000fe200078ec0ff */
[----:B------:R-:W-:Y:S01]  /*3500*/  HFMA2.BF16_V2 R127, R95.H0_H0, R127.H0_H0, R63.H0_H0 ;  /* 0x2000007f5f7f7231 */ /* 0x000fe2000024083f */
[----:B------:R-:W-:Y:S02]  /*3510*/  LOP3.LUT R31, R31, 0xffff, RZ, 0xc0, !PT ;  /* 0x0000ffff1f1f7812 */ /* 0x000fe400078ec0ff */
[----:B------:R-:W-:Y:S02]  /*3520*/  LOP3.LUT R37, R119, 0xffff, RZ, 0xc0, !PT ;  /* 0x0000ffff77257812 */ /* 0x000fe400078ec0ff */
[----:B------:R-:W-:Y:S02]  /*3530*/  SHF.L.U64.HI R118, R39, 0x10, RZ ;  /* 0x0000001027767819 */ /* 0x000fe400000102ff */
[----:B------:R-:W-:Y:S02]  /*3540*/  F2FP.BF16.F32.PACK_AB R133, RZ, R133 ;  /* 0x00000085ff85723e */ /* 0x000fe400000010ff */
[----:B------:R-:W-:-:S02]  /*3550*/  SHF.L.U32 R119, R114, 0x10, RZ ;  /* 0x0000001072777819 */ /* 0x000fc400000006ff */
[----:B------:R-:W-:Y:S01]  /*3560*/  F2FP.BF16.F32.PACK_AB R111, RZ, R111 ;  /* 0x0000006fff6f723e */ /* 0x000fe200000010ff */
[----:B------:R-:W-:Y:S01]  /*3570*/  HFMA2.BF16_V2 R133, R89.H0_H0, R133.H0_H0, R57.H0_H0 ;  /* 0x2000008559857231 */ /* 0x000fe20000240839 */
[----:B------:R-:W-:Y:S02]  /*3580*/  LOP3.LUT R27, R27, 0xffff0000, R122, 0xf8, !PT ;  /* 0xffff00001b1b7812 */ /* 0x000fe400078ef87a */
[----:B------:R-:W-:Y:S01]  /*3590*/  LOP3.LUT R29, R29, 0xffff0000, R154, 0xf8, !PT ;  /* 0xffff00001d1d7812 */ /* 0x000fe200078ef89a */
[----:B------:R-:W-:Y:S01]  /*35a0*/  HFMA2.BF16_V2 R147, R94.H0_H0, R111.H0_H0, R62.H0_H0 ;  /* 0x2000006f5e937231 */ /* 0x000fe2000024083e */
[----:B------:R-:W-:Y:S02]  /*35b0*/  LOP3.LUT R125, R125, 0xffff, RZ, 0xc0, !PT ;  /* 0x0000ffff7d7d7812 */ /* 0x000fe400078ec0ff */
[----:B------:R-:W-:Y:S02]  /*35c0*/  F2FP.BF16.F32.PACK_AB R142, RZ, R142 ;  /* 0x0000008eff8e723e */ /* 0x000fe400000010ff */
[----:B------:R-:W-:-:S02]  /*35d0*/  SHF.L.U64.HI R122, R25, 0x10, RZ ;  /* 0x00000010197a7819 */ /* 0x000fc400000102ff */
[----:B------:R-:W-:Y:S01]  /*35e0*/  LOP3.LUT R154, R43, 0xffff, RZ, 0xc0, !PT ;  /* 0x0000ffff2b9a7812 */ /* 0x000fe200078ec0ff */
[----:B------:R-:W-:Y:S01]  /*35f0*/  HFMA2.BF16_V2 R111, R82.H0_H0, R142.H0_H0, R50.H0_H0 ;  /* 0x2000008e526f7231 */ /* 0x000fe20000240832 */
[----:B------:R-:W-:Y:S02]  /*3600*/  F2FP.BF16.F32.PACK_AB R129, RZ, R129 ;  /* 0x00000081ff81723e */ /* 0x000fe400000010ff */
[----:B------:R-:W-:Y:S02]  /*3610*/  LOP3.LUT R41, R41, 0xffff, RZ, 0xc0, !PT ;  /* 0x0000ffff29297812 */ /* 0x000fe400078ec0ff */
[----:B------:R-:W-:Y:S01]  /*3620*/  LOP3.LUT R25, R31, 0xffff0000, R126, 0xf8, !PT ;  /* 0xffff00001f197812 */ /* 0x000fe200078ef87e */
[----:B------:R-:W-:Y:S01]  /*3630*/  HFMA2.BF16_V2 R129, R90.H0_H0, R129.H0_H0, R58.H0_H0 ;  /* 0x200000815a817231 */ /* 0x000fe2000024083a */
[----:B------:R-:W-:Y:S02]  /*3640*/  LOP3.LUT R37, R37, 0xffff0000, R118, 0xf8, !PT ;  /* 0xffff000025257812 */ /* 0x000fe400078ef876 */
[----:B------:R-:W-:-:S02]  /*3650*/  LOP3.LUT R107, R107, 0xffff, RZ, 0xc0, !PT ;  /* 0x0000ffff6b6b7812 */ /* 0x000fc400078ec0ff */
[----:B------:R-:W-:Y:S02]  /*3660*/  SHF.L.U32 R42, R39, 0x10, RZ ;  /* 0x00000010272a7819 */ /* 0x000fe400000006ff */
[----:B------:R-:W-:Y:S02]  /*3670*/  LOP3.LUT R31, R149, 0xffff, RZ, 0xc0, !PT ;  /* 0x0000ffff951f7812 */ /* 0x000fe400078ec0ff */
[----:B------:R-:W-:Y:S02]  /*3680*/  SHF.L.U64.HI R114, R114, 0x10, RZ ;  /* 0x0000001072727819 */ /* 0x000fe400000102ff */
[----:B------:R-:W-:Y:S02]  /*3690*/  LOP3.LUT R118, R119, 0xffff, R44, 0xf8, !PT ;  /* 0x0000ffff77767812 */ /* 0x000fe400078ef82c */
[----:B------:R-:W-:Y:S02]  /*36a0*/  LOP3.LUT R21, R21, 0xffff, RZ, 0xc0, !PT ;  /* 0x0000ffff15157812 */ /* 0x000fe400078ec0ff */
[----:B------:R-:W-:-:S02]  /*36b0*/  SHF.L.U64.HI R140, R130, 0x10, RZ ;  /* 0x00000010828c7819 */ /* 0x000fc400000102ff */
[----:B------:R-:W-:Y:S02]  /*36c0*/  SHF.L.U32 R115, R152, 0x10, RZ ;  /* 0x0000001098737819 */ /* 0x000fe400000006ff */
[----:B------:R-:W-:Y:S02]  /*36d0*/  LOP3.LUT R39, R121, 0xffff, RZ, 0xc0, !PT ;  /* 0x0000ffff79277812 */ /* 0x000fe400078ec0ff */
[----:B------:R-:W-:Y:S02]  /*36e0*/  LOP3.LUT R35, R35, 0xffff, RZ, 0xc0, !PT ;  /* 0x0000ffff23237812 */ /* 0x000fe400078ec0ff */
[----:B------:R-:W-:Y:S02]  /*36f0*/  SHF.L.U64.HI R44, R125, 0x10, RZ ;  /* 0x000000107d2c7819 */ /* 0x000fe400000102ff */
[----:B------:R-:W-:Y:S02]  /*3700*/  LOP3.LUT R135, R135, 0xffff, RZ, 0xc0, !PT ;  /* 0x0000ffff87877812 */ /* 0x000fe400078ec0ff */
[----:B------:R-:W-:-:S02]  /*3710*/  PRMT R121, R27, 0x5410, R154 ;  /* 0x000054101b797816 */ /* 0x000fc4000000009a */
[----:B------:R-:W-:Y:S02]  /*3720*/  F2FP.BF16.F32.PACK_AB R139, RZ, R139 ;  /* 0x0000008bff8b723e */ /* 0x000fe400000010ff */
[----:B------:R-:W-:Y:S02]  /*3730*/  LOP3.LUT R19, R41, 0xffff0000, R122, 0xf8, !PT ;  /* 0xffff000029137812 */ /* 0x000fe400078ef87a */
[----:B------:R-:W-:Y:S01]  /*3740*/  LOP3.LUT R154, R17, 0xffff, RZ, 0xc0, !PT ;  /* 0x0000ffff119a7812 */ /* 0x000fe200078ec0ff */
[----:B------:R-:W-:Y:S01]  /*3750*/  HFMA2.BF16_V2 R139, R86.H0_H0, R139.H0_H0, R54.H0_H0 ;  /* 0x2000008b568b7231 */ /* 0x000fe20000240836 */
[----:B------:R-:W-:Y:S02]  /*3760*/  LOP3.LUT R5, R127, 0xffff, RZ, 0xc0, !PT ;  /* 0x0000ffff7f057812 */ /* 0x000fe400078ec0ff */
[----:B------:R-:W-:Y:S02]  /*3770*/  SHF.L.U64.HI R142, R107, 0x10, RZ ;  /* 0x000000106b8e7819 */ /* 0x000fe400000102ff */
[----:B------:R-:W-:-:S02]  /*3780*/  LOP3.LUT R31, R31, 0xffff0000, R114, 0xf8, !PT ;  /* 0xffff00001f1f7812 */ /* 0x000fc400078ef872 */
[----:B------:R-:W-:Y:S02]  /*3790*/  SHF.L.U32 R130, R131, 0x10, RZ ;  /* 0x0000001083827819 */ /* 0x000fe400000006ff */
[----:B------:R-:W-:Y:S02]  /*37a0*/  LOP3.LUT R21, R21, 0xffff0000, R140, 0xf8, !PT ;  /* 0xffff000015157812 */ /* 0x000fe400078ef88c */
[----:B------:R-:W-:Y:S02]  /*37b0*/  LOP3.LUT R114, R115, 0xffff, R150, 0xf8, !PT ;  /* 0x0000ffff73727812 */ /* 0x000fe400078ef896 */
[----:B------:R-:W-:Y:S02]  /*37c0*/  LOP3.LUT R35, R35, 0xffff0000, R44, 0xf8, !PT ;  /* 0xffff000023237812 */ /* 0x000fe400078ef82c */
[----:B------:R-:W-:Y:S02]  /*37d0*/  LOP3.LUT R122, R123, 0xffff, R148, 0xf8, !PT ;  /* 0x0000ffff7b7a7812 */ /* 0x000fe400078ef894 */
[----:B------:R-:W-:-:S02]  /*37e0*/  LOP3.LUT R133, R133, 0xffff, RZ, 0xc0, !PT ;  /* 0x0000ffff85857812 */ /* 0x000fc400078ec0ff */
[----:B------:R-:W-:Y:S02]  /*37f0*/  SHF.L.U32 R140, R135, 0x10, RZ ;  /* 0x00000010878c7819 */ /* 0x000fe400000006ff */
[----:B------:R-:W-:Y:S02]  /*3800*/  SHF.L.U32 R150, R125, 0x10, RZ ;  /* 0x000000107d967819 */ /* 0x000fe400000006ff */
[----:B------:R-:W-:Y:S02]  /*3810*/  LOP3.LUT R44, R11, 0xffff, RZ, 0xc0, !PT ;  /* 0x0000ffff0b2c7812 */ /* 0x000fe400078ec0ff */
[----:B------:R-:W-:Y:S02]  /*3820*/  SHF.L.U64.HI R148, R135, 0x10, RZ ;  /* 0x0000001087947819 */ /* 0x000fe400000102ff */
[----:B------:R-:W-:Y:S02]  /*3830*/  PRMT R125, R19, 0x5410, R154 ;  /* 0x00005410137d7816 */ /* 0x000fe4000000009a */
[----:B------:R-:W-:-:S02]  /*3840*/  LOP3.LUT R5, R5, 0xffff0000, R142, 0xf8, !PT ;  /* 0xffff000005057812 */ /* 0x000fc400078ef88e */
[----:B------:R-:W-:Y:S02]  /*3850*/  LOP3.LUT R154, R109, 0xffff, RZ, 0xc0, !PT ;  /* 0x0000ffff6d9a7812 */ /* 0x000fe400078ec0ff */
[----:B------:R-:W-:Y:S02]  /*3860*/  LOP3.LUT R130, R130, 0xffff, R129, 0xf8, !PT ;  /* 0x0000ffff82827812 */ /* 0x000fe400078ef881 */
[----:B------:R-:W-:Y:S02]  /*3870*/  SHF.L.U32 R142, R113, 0x10, RZ ;  /* 0x00000010718e7819 */ /* 0x000fe400000006ff */
[----:B------:R-:W-:Y:S02]  /*3880*/  LOP3.LUT R140, R140, 0xffff, R15, 0xf8, !PT ;  /* 0x0000ffff8c8c7812 */ /* 0x000fe400078ef80f */
[----:B------:R-:W-:Y:S02]  /*3890*/  PRMT R129, R7, 0x5410, R44 ;  /* 0x0000541007817816 */ /* 0x000fe4000000002c */
[----:B------:R-:W-:-:S02]  /*38a0*/  LOP3.LUT R15, R133, 0xffff0000, R148, 0xf8, !PT ;  /* 0xffff0000850f7812 */ /* 0x000fc400078ef894 */
[----:B------:R-:W-:Y:S02]  /*38b0*/  PRMT R7, R132, 0x7610, R7 ;  /* 0x0000761084077816 */ /* 0x000fe40000000007 */
[----:B------:R-:W0:Y:S01]  /*38c0*/  @!P1 LDC.64 R132, c[0x0][0x230] ;  /* 0x00008c00ff849b82 */ /* 0x000e220000000a00 */
[----:B------:R-:W-:Y:S02]  /*38d0*/  LOP3.LUT R44, R136, 0xffff, RZ, 0xc0, !PT ;  /* 0x0000ffff882c7812 */ /* 0x000fe400078ec0ff */
[----:B------:R-:W-:Y:S02]  /*38e0*/  PRMT R127, R5, 0x5410, R154 ;  /* 0x00005410057f7816 */ /* 0x000fe4000000009a */
[----:B------:R-:W-:Y:S02]  /*38f0*/  LOP3.LUT R142, R142, 0xffff, R139, 0xf8, !PT ;  /* 0x0000ffff8e8e7812 */ /* 0x000fe400078ef88b */
[----:B------:R-:W-:Y:S01]  /*3900*/  PRMT R5, R138, 0x7610, R5 ;  /* 0x000076108a057816 */ /* 0x000fe20000000005 */
[----:B------:R-:W1:Y:S01]  /*3910*/  @!P1 LDC.64 R136, c[0x0][0x238] ;  /* 0x00008e00ff889b82 */ /* 0x000e620000000a00 */
[----:B------:R-:W-:-:S02]  /*3920*/  SHF.L.U64.HI R152, R152, 0x10, RZ ;  /* 0x0000001098987819 */ /* 0x000fc400000102ff */
[----:B------:R-:W-:Y:S02]  /*3930*/  PRMT R131, R23, 0x5410, R44 ;  /* 0x0000541017837816 */ /* 0x000fe4000000002c */
[----:B------:R-:W-:Y:S02]  /*3940*/  LOP3.LUT R39, R39, 0xffff0000, R152, 0xf8, !PT ;  /* 0xffff000027277812 */ /* 0x000fe400078ef898 */
[----:B------:R-:W-:Y:S01]  /*3950*/  LOP3.LUT R152, R13, 0xffff, RZ, 0xc0, !PT ;  /* 0x0000ffff0d987812 */ /* 0x000fe200078ec0ff */
[----:B------:R-:W2:Y:S01]  /*3960*/  LDC.64 R138, c[0x0][0x228] ;  /* 0x00008a00ff8a7b82 */ /* 0x000ea20000000a00 */
[----:B------:R-:W-:Y:S02]  /*3970*/  LOP3.LUT R44, R141, 0xffff, RZ, 0xc0, !PT ;  /* 0x0000ffff8d2c7812 */ /* 0x000fe400078ec0ff */
[----:B------:R-:W-:Y:S02]  /*3980*/  PRMT R123, R9, 0x5410, R152 ;  /* 0x00005410097b7816 */ /* 0x000fe40000000098 */
[----:B------:R-:W-:-:S02]  /*3990*/  LOP3.LUT R156, R33, 0xffff, RZ, 0xc0, !PT ;  /* 0x0000ffff219c7812 */ /* 0x000fc400078ec0ff */
[----:B------:R-:W-:Y:S01]  /*39a0*/  LOP3.LUT R152, R7, 0xffff, RZ, 0xc0, !PT ;  /* 0x0000ffff07987812 */ /* 0x000fe200078ec0ff */
[C---:B0-----:R-:W-:Y:S01]  /*39b0*/  @!P1 IMAD.WIDE R132, R32.reuse, 0x4, R132 ;  /* 0x0000000420849825 */ /* 0x041fe200078e0284 */
[----:B------:R-:W-:Y:S02]  /*39c0*/  SHF.L.U32 R148, R143, 0x10, RZ ;  /* 0x000000108f947819 */ /* 0x000fe400000006ff */
[----:B------:R-:W-:Y:S02]  /*39d0*/  PRMT R143, R29, 0x5410, R44 ;  /* 0x000054101d8f7816 */ /* 0x000fe4000000002c */
[----:B------:R-:W-:Y:S01]  /*39e0*/  F2FP.BF16.F32.PACK_AB R117, RZ, R117 ;  /* 0x00000075ff75723e */ /* 0x000fe200000010ff */
[----:B------:R0:W-:Y:S01]  /*39f0*/  @!P1 STG.E desc[UR6][R132.64], R110 ;  /* 0x0000006e84009986 */ /* 0x0001e2000c101906 */
[----:B------:R-:W-:Y:S01]  /*3a00*/  LOP3.LUT R120, R153, 0xffff, R120, 0xf8, !PT ;  /* 0x0000ffff99787812 */ /* 0x000fe200078ef878 */
[----:B-1----:R-:W-:Y:S01]  /*3a10*/  @!P1 IMAD.WIDE R136, R32, 0x4, R136 ;  /* 0x0000000420889825 */ /* 0x002fe200078e0288 */
[----:B------:R-:W-:-:S03]  /*3a20*/  SHF.L.U32 R126, R107, 0x10, RZ ;  /* 0x000000106b7e7819 */ /* 0x000fc600000006ff */
[----:B------:R-:W-:Y:S01]  /*3a30*/  HFMA2.BF16_V2 R117, R84.H0_H0, R117.H0_H0, R52.H0_H0 ;  /* 0x2000007554757231 */ /* 0x000fe20000240834 */
[----:B------:R-:W-:Y:S02]  /*3a40*/  PRMT R113, R25, 0x5410, R156 ;  /* 0x0000541019717816 */ /* 0x000fe4000000009c */
[----:B------:R-:W-:Y:S01]  /*3a50*/  PRMT R135, R21, 0x5410, R152 ;  /* 0x0000541015877816 */ /* 0x000fe20000000098 */
[----:B------:R0:W-:Y:S01]  /*3a60*/  @!P1 STG.E desc[UR6][R136.64], R108 ;  /* 0x0000006c88009986 */ /* 0x0001e2000c101906 */
[----:B------:R-:W-:Y:S01]  /*3a70*/  LOP3.LUT R152, R5, 0xffff, RZ, 0xc0, !PT ;  /* 0x0000ffff05987812 */ /* 0x000fe200078ec0ff */
[----:B--2---:R-:W-:Y:S01]  /*3a80*/  IMAD.WIDE.U32 R28, R28, 0x8, R138 ;  /* 0x000000081c1c7825 */ /* 0x004fe200078e008a */
[----:B------:R-:W-:Y:S02]  /*3a90*/  LOP3.LUT R126, R126, 0xffff, R147, 0xf8, !PT ;  /* 0x0000ffff7e7e7812 */ /* 0x000fe400078ef893 */
[----:B------:R-:W-:Y:S01]  /*3aa0*/  LOP3.LUT R144, R144, 0xffff, RZ, 0xc0, !PT ;  /* 0x0000ffff90907812 */ /* 0x000fe200078ec0ff */
[----:B------:R-:W-:Y:S01]  /*3ab0*/  IMAD.WIDE.U32 R26, R26, 0x8, R138 ;  /* 0x000000081a1a7825 */ /* 0x000fe200078e008a */
[----:B------:R0:W-:Y:S01]  /*3ac0*/  STG.E.64 desc[UR6][R28.64], R120 ;  /* 0x000000781c007986 */ /* 0x0001e2000c101b06 */
[----:B------:R-:W-:-:S02]  /*3ad0*/  PRMT R141, R15, 0x5410, R152 ;  /* 0x000054100f8d7816 */ /* 0x000fc40000000098 */
[--C-:B------:R-:W-:Y:S01]  /*3ae0*/  IMAD.WIDE.U32 R24, R24, 0x8, R138.reuse ;  /* 0x0000000818187825 */ /* 0x100fe200078e008a */
[----:B------:R0:W-:Y:S01]  /*3af0*/  STG.E.64 desc[UR6][R26.64], R112 ;  /* 0x000000701a007986 */ /* 0x0001e2000c101b06 */
[----:B------:R-:W-:Y:S02]  /*3b00*/  LOP3.LUT R106, R106, 0xffff, RZ, 0xc0, !PT ;  /* 0x0000ffff6a6a7812 */ /* 0x000fe400078ec0ff */
[--C-:B------:R-:W-:Y:S01]  /*3b10*/  IMAD.WIDE.U32 R22, R22, 0x8, R138.reuse ;  /* 0x0000000816167825 */ /* 0x100fe200078e008a */
[----:B------:R0:W-:Y:S01]  /*3b20*/  STG.E.64 desc[UR6][R24.64], R124 ;  /* 0x0000007c18007986 */ /* 0x0001e2000c101b06 */
[----:B------:R-:W-:Y:S02]  /*3b30*/  LOP3.LUT R116, R116, 0xffff, RZ, 0xc0, !PT ;  /* 0x0000ffff74747812 */ /* 0x000fe400078ec0ff */
[----:B------:R-:W-:Y:S01]  /*3b40*/  IMAD.WIDE.U32 R20, R20, 0x8, R138 ;  /* 0x0000000814147825 */ /* 0x000fe200078e008a */
[----:B------:R0:W-:Y:S01]  /*3b50*/  STG.E.64 desc[UR6][R22.64], R122 ;  /* 0x0000007a16007986 */ /* 0x0001e2000c101b06 */
[----:B------:R-:W-:-:S02]  /*3b60*/  LOP3.LUT R146, R146, 0xffff, RZ, 0xc0, !PT ;  /* 0x0000ffff92927812 */ /* 0x000fc400078ec0ff */
[----:B------:R-:W-:Y:S01]  /*3b70*/  IMAD.WIDE.U32 R18, R18, 0x8, R138 ;  /* 0x0000000812127825 */ /* 0x000fe200078e008a */
[----:B------:R0:W-:Y:S01]  /*3b80*/  STG.E.64 desc[UR6][R20.64], R128 ;  /* 0x0000008014007986 */ /* 0x0001e2000c101b06 */
[----:B------:R-:W-:Y:S02]  /*3b90*/  LOP3.LUT R148, R148, 0xffff, R117, 0xf8, !PT ;  /* 0x0000ffff94947812 */ /* 0x000fe400078ef875 */
[----:B------:R-:W-:Y:S01]  /*3ba0*/  IMAD.WIDE.U32 R16, R16, 0x8, R138 ;  /* 0x0000000810107825 */ /* 0x000fe200078e008a */
[----:B------:R-:W-:Y:S01]  /*3bb0*/  PRMT R149, R3, 0x5410, R144 ;  /* 0x0000541003957816 */ /* 0x000fe20000000090 */
[----:B------:R0:W-:Y:S01]  /*3bc0*/  STG.E.64 desc[UR6][R18.64], R126 ;  /* 0x0000007e12007986 */ /* 0x0001e2000c101b06 */
[----:B------:R-:W-:Y:S01]  /*3bd0*/  LOP3.LUT R44, R145, 0xffff, RZ, 0xc0, !PT ;  /* 0x0000ffff912c7812 */ /* 0x000fe200078ec0ff */
        /* <DEDUP_REMOVED lines=11> */
[----:B------:R-:W-:Y:S01]  /*3c90*/  PRMT R151, R35, 0x5410, R44 ;  /* 0x0000541023977816 */ /* 0x000fe2000000002c */
        /* <DEDUP_REMOVED lines=14> */
[----:B------:R0:W-:Y:S01]  /*3d80*/  STG.E.64 desc[UR6][R138.64], R150 ;  /* 0x000000968a007986 */ /* 0x0001e2000c101b06 */
[----:B------:R-:W-:Y:S05]  /*3d90*/  @!P1 BRA `(.L_x_819) ;  /* 0xffffffc400689947 */ /* 0x000fea000383ffff */
[----:B------:R-:W-:Y:S05]  /*3da0*/  EXIT ;  /* 0x000000000000794d */ /* 0x000fea0003800000 */
.L_x_816:
[----:B------:R-:W-:Y:S01]  /*3db0*/  HFMA2.MMA R144, -RZ, RZ, 0, 5.9604644775390625e-08 ;  /* 0x00000001ff907435 */ /* 0x000fe200000001ff */
[----:B------:R-:W-:Y:S02]  /*3dc0*/  MOV R142, R109 ;  /* 0x0000006d008e7202 */ /* 0x000fe40000000f00 */
[----:B------:R-:W-:Y:S02]  /*3dd0*/  MOV R146, 0x1f ;  /* 0x0000001f00927802 */ /* 0x000fe40000000f00 */
[----:B------:R-:W-:-:S07]  /*3de0*/  MOV R140, 0xffffffff ;  /* 0xffffffff008c7802 */ /* 0x000fce0000000f00 */
[----:B-----5:R-:W-:Y:S05]  /*3df0*/  WARPSYNC.COLLECTIVE R140, `(.L_x_820) ;  /* 0x000000008c087348 */ /* 0x020fea0003c00000 */
[----:B------:R0:W1:Y:S02]  /*3e00*/  SHFL.BFLY P2, R138, R142, R144, R146 ;  /* 0x0c0000908e8a7389 */ /* 0x0000640000040092 */
[----:B01---5:R-:W-:Y:S01]  /*3e10*/  ENDCOLLECTIVE ;  /* 0x000000000000791b */ /* 0x023fe20003800000 */
.L_x_820:
[----:B------:R-:W-:Y:S01]  /*3e20*/  HFMA2.MMA R144, -RZ, RZ, 0, 1.1920928955078125e-07 ;  /* 0x00000002ff907435 */ /* 0x000fe200000001ff */
[----:B------:R-:W-:-:S05]  /*3e30*/  MOV R108, R138 ;  /* 0x0000008a006c7202 */ /* 0x000fca0000000f00 */
[----:B------:R-:W-:-:S05]  /*3e40*/  FADD.FTZ R110, R109, R108 ;  /* 0x0000006c6d6e7221 */ /* 0x000fca0000010000 */
[----:B------:R-:W-:-:S07]  /*3e50*/  MOV R142, R110 ;  /* 0x0000006e008e7202 */ /* 0x000fce0000000f00 */
[----:B------:R-:W-:Y:S05]  /*3e60*/  WARPSYNC.COLLECTIVE R140, `(.L_x_821) ;  /* 0x000000008c087348 */ /* 0x000fea0003c00000 */
[----:B------:R0:W1:Y:S02]  /*3e70*/  SHFL.BFLY P2, R138, R142, R144, R146 ;  /* 0x0c0000908e8a7389 */ /* 0x0000640000040092 */
[----:B01----:R-:W-:Y:S01]  /*3e80*/  ENDCOLLECTIVE ;  /* 0x000000000000791b */ /* 0x003fe20003800000 */
.L_x_821:
[----:B------:R-:W-:Y:S01]  /*3e90*/  HFMA2.MMA R144, -RZ, RZ, 0, 2.384185791015625e-07 ;  /* 0x00000004ff907435 */ /* 0x000fe200000001ff */
[----:B------:R-:W-:-:S05]  /*3ea0*/  MOV R108, R138 ;  /* 0x0000008a006c7202 */ /* 0x000fca0000000f00 */
[----:B------:R-:W-:-:S05]  /*3eb0*/  FADD.FTZ R132, R110, R108 ;  /* 0x0000006c6e847221 */ /* 0x000fca0000010000 */
[----:B------:R-:W-:-:S07]  /*3ec0*/  MOV R142, R132 ;  /* 0x00000084008e7202 */ /* 0x000fce0000000f00 */
[----:B------:R-:W-:Y:S05]  /*3ed0*/  WARPSYNC.COLLECTIVE R140, `(.L_x_822) ;  /* 0x000000008c087348 */ /* 0x000fea0003c00000 */
[----:B------:R0:W1:Y:S02]  /*3ee0*/  SHFL.BFLY P2, R138, R142, R144, R146 ;  /* 0x0c0000908e8a7389 */ /* 0x0000640000040092 */
[----:B01----:R-:W-:Y:S01]  /*3ef0*/  ENDCOLLECTIVE ;  /* 0x000000000000791b */ /* 0x003fe20003800000 */
.L_x_822:
[----:B------:R-:W-:Y:S01]  /*3f00*/  HFMA2.MMA R144, -RZ, RZ, 0, 4.76837158203125e-07 ;  /* 0x00000008ff907435 */ /* 0x000fe200000001ff */
[----:B------:R-:W-:-:S05]  /*3f10*/  MOV R108, R138 ;  /* 0x0000008a006c7202 */ /* 0x000fca0000000f00 */
[----:B------:R-:W-:-:S05]  /*3f20*/  FADD.FTZ R134, R132, R108 ;  /* 0x0000006c84867221 */ /* 0x000fca0000010000 */
[----:B------:R-:W-:-:S07]  /*3f30*/  MOV R142, R134 ;  /* 0x00000086008e7202 */ /* 0x000fce0000000f00 */
[----:B------:R-:W-:Y:S05]  /*3f40*/  WARPSYNC.COLLECTIVE R140, `(.L_x_823) ;  /* 0x000000008c087348 */ /* 0x000fea0003c00000 */
[----:B------:R0:W1:Y:S02]  /*3f50*/  SHFL.BFLY P2, R138, R142, R144, R146 ;  /* 0x0c0000908e8a7389 */ /* 0x0000640000040092 */
[----:B01----:R-:W-:Y:S01]  /*3f60*/  ENDCOLLECTIVE ;  /* 0x000000000000791b */ /* 0x003fe20003800000 */
.L_x_823:
[----:B------:R-:W-:Y:S01]  /*3f70*/  HFMA2.MMA R144, -RZ, RZ, 0, 9.5367431640625e-07 ;  /* 0x00000010ff907435 */ /* 0x000fe200000001ff */
[----:B------:R-:W-:-:S05]  /*3f80*/  MOV R108, R138 ;  /* 0x0000008a006c7202 */ /* 0x000fca0000000f00 */
[----:B------:R-:W-:-:S05]  /*3f90*/  FADD.FTZ R136, R134, R108 ;  /* 0x0000006c86887221 */ /* 0x000fca0000010000 */
[----:B------:R-:W-:-:S07]  /*3fa0*/  MOV R142, R136 ;  /* 0x00000088008e7202 */ /* 0x000fce0000000f00 */
[----:B------:R-:W-:Y:S05]  /*3fb0*/  WARPSYNC.COLLECTIVE R140, `(.L_x_824) ;  /* 0x000000008c087348 */ /* 0x000fea0003c00000 */
[----:B------:R0:W1:Y:S02]  /*3fc0*/  SHFL.BFLY P2, R138, R142, R144, R146 ;  /* 0x0c0000908e8a7389 */ /* 0x0000640000040092 */
[----:B01----:R-:W-:Y:S01]  /*3fd0*/  ENDCOLLECTIVE ;  /* 0x000000000000791b */ /* 0x003fe20003800000 */
.L_x_824:
        /* <DEDUP_REMOVED lines=128> */
.L_x_825:
[----:B------:R-:W-:Y:S01]  /*47e0*/  HFMA2.MMA R144, -RZ, RZ, 0, 1.1920928955078125e-07 ;  /* 0x00000002ff907435 */ /* 0x000fe200000001ff */
[----:B------:R-:W-:-:S05]  /*47f0*/  MOV R110, R138 ;  /* 0x0000008a006e7202 */ /* 0x000fca0000000f00 */
[----:B------:R-:W-:-:S05]  /*4800*/  FADD.FTZ R110, R109, R110 ;  /* 0x0000006e6d6e7221 */ /* 0x000fca0000010000 */
[----:B------:R-:W-:-:S07]  /*4810*/  MOV R142, R110 ;  /* 0x0000006e008e7202 */ /* 0x000fce0000000f00 */
[----:B------:R-:W-:Y:S05]  /*4820*/  WARPSYNC.COLLECTIVE R140, `(.L_x_826) ;  /* 0x000000008c087348 */ /* 0x000fea0003c00000 */
[----:B------:R0:W1:Y:S02]  /*4830*/  SHFL.BFLY P2, R138, R142, R144, R146 ;  /* 0x0c0000908e8a7389 */ /* 0x0000640000040092 */
[----:B01----:R-:W-:Y:S01]  /*4840*/  ENDCOLLECTIVE ;  /* 0x000000000000791b */ /* 0x003fe20003800000 */
.L_x_826:
[----:B------:R-:W-:Y:S01]  /*4850*/  HFMA2.MMA R144, -RZ, RZ, 0, 2.384185791015625e-07 ;  /* 0x00000004ff907435 */ /* 0x000fe200000001ff */
[----:B------:R-:W-:-:S05]  /*4860*/  MOV R132, R138 ;  /* 0x0000008a00847202 */ /* 0x000fca0000000f00 */
[----:B------:R-:W-:-:S05]  /*4870*/  FADD.FTZ R132, R110, R132 ;  /* 0x000000846e847221 */ /* 0x000fca0000010000 */
[----:B------:R-:W-:-:S07]  /*4880*/  MOV R142, R132 ;  /* 0x00000084008e7202 */ /* 0x000fce0000000f00 */
[----:B------:R-:W-:Y:S05]  /*4890*/  WARPSYNC.COLLECTIVE R140, `(.L_x_827) ;  /* 0x000000008c087348 */ /* 0x000fea0003c00000 */
[----:B------:R0:W1:Y:S02]  /*48a0*/  SHFL.BFLY P2, R138, R142, R144, R146 ;  /* 0x0c0000908e8a7389 */ /* 0x0000640000040092 */
[----:B01----:R-:W-:Y:S01]  /*48b0*/  ENDCOLLECTIVE ;  /* 0x000000000000791b */ /* 0x003fe20003800000 */
.L_x_827:
[----:B------:R-:W-:Y:S01]  /*48c0*/  HFMA2.MMA R144, -RZ, RZ, 0, 4.76837158203125e-07 ;  /* 0x00000008ff907435 */ /* 0x000fe200000001ff */
[----:B------:R-:W-:-:S05]  /*48d0*/  MOV R134, R138 ;  /* 0x0000008a00867202 */ /* 0x000fca0000000f00 */
[----:B------:R-:W-:-:S05]  /*48e0*/  FADD.FTZ R134, R132, R134 ;  /* 0x0000008684867221 */ /* 0x000fca0000010000 */
[----:B------:R-:W-:-:S07]  /*48f0*/  MOV R142, R134 ;  /* 0x00000086008e7202 */ /* 0x000fce0000000f00 */
[----:B------:R-:W-:Y:S05]  /*4900*/  WARPSYNC.COLLECTIVE R140, `(.L_x_828) ;  /* 0x000000008c087348 */ /* 0x000fea0003c00000 */
[----:B------:R0:W1:Y:S02]  /*4910*/  SHFL.BFLY P2, R138, R142, R144, R146 ;  /* 0x0c0000908e8a7389 */ /* 0x0000640000040092 */
[----:B01----:R-:W-:Y:S01]  /*4920*/  ENDCOLLECTIVE ;  /* 0x000000000000791b */ /* 0x003fe20003800000 */
.L_x_828:
[----:B------:R-:W-:Y:S01]  /*4930*/  HFMA2.MMA R144, -RZ, RZ, 0, 9.5367431640625e-07 ;  /* 0x00000010ff907435 */ /* 0x000fe200000001ff */
[----:B------:R-:W-:-:S05]  /*4940*/  MOV R136, R138 ;  /* 0x0000008a00887202 */ /* 0x000fca0000000f00 */
[----:B------:R-:W-:-:S05]  /*4950*/  FADD.FTZ R136, R134, R136 ;  /* 0x0000008886887221 */ /* 0x000fca0000010000 */
[----:B------:R-:W-:-:S07]  /*4960*/  MOV R142, R136 ;  /* 0x00000088008e7202 */ /* 0x000fce0000000f00 */
[----:B------:R-:W-:Y:S05]  /*4970*/  WARPSYNC.COLLECTIVE R140, `(.L_x_829) ;  /* 0x000000008c087348 */ /* 0x000fea0003c00000 */
[----:B------:R0:W1:Y:S02]  /*4980*/  SHFL.BFLY P2, R138, R142, R144, R146 ;  /* 0x0c0000908e8a7389 */ /* 0x0000640000040092 */
[----:B01----:R-:W-:Y:S01]  /*4990*/  ENDCOLLECTIVE ;  /* 0x000000000000791b */ /* 0x003fe20003800000 */
.L_x_829:
[----:B------:R-:W-:Y:S05]  /*49a0*/  BRA `(.L_x_830) ;  /* 0xffffffcc00d07947 */ /* 0x000fea000383ffff */
.L_x_831:
        /* <DEDUP_REMOVED lines=13> */
.L_x_2038:


//--------------------- .text._ZN10layer_norm13ln_fwd_kernelINS_13Kernel_traitsI6__halffS2_fjLj15360ELj2ELj1ELj4ELj8ENS_18Kernel_traits_baseILj15360ES2_fS2_fjLj128EEEEEEEvNS_9FwdParamsE --------------------------
	.section	.text._ZN10layer_norm13ln_fwd_kernelINS_13Kernel_traitsI6__halffS2_fjLj15360ELj2ELj1ELj4ELj8ENS_18Kernel_traits_baseILj15360ES2_fS2_fjLj128EEEEEEEvNS_9FwdParamsE,"ax",@progbits
	.align	128
        .global         _ZN10layer_norm13ln_fwd_kernelINS_13Kernel_traitsI6__halffS2_fjLj15360ELj2ELj1ELj4ELj8ENS_18Kernel_traits_baseILj15360ES2_fS2_fjLj128EEEEEEEvNS_9FwdParamsE
        .type           _ZN10layer_norm13ln_fwd_kernelINS_13Kernel_traitsI6__halffS2_fjLj15360ELj2ELj1ELj4ELj8ENS_18Kernel_traits_baseILj15360ES2_fS2_fjLj128EEEEEEEvNS_9FwdParamsE,@function
        .size           _ZN10layer_norm13ln_fwd_kernelINS_13Kernel_traitsI6__halffS2_fjLj15360ELj2ELj1ELj4ELj8ENS_18Kernel_traits_baseILj15360ES2_fS2_fjLj128EEEEEEEvNS_9FwdParamsE,(.L_x_2039 - _ZN10layer_norm13ln_fwd_kernelINS_13Kernel_traitsI6__halffS2_fjLj15360ELj2ELj1ELj4ELj8ENS_18Kernel_traits_baseILj15360ES2_fS2_fjLj128EEEEEEEvNS_9FwdParamsE)
        .other          _ZN10layer_norm13ln_fwd_kernelINS_13Kernel_traitsI6__halffS2_fjLj15360ELj2ELj1ELj4ELj8ENS_18Kernel_traits_baseILj15360ES2_fS2_fjLj128EEEEEEEvNS_9FwdParamsE,@"STO_CUDA_ENTRY STV_DEFAULT"
_ZN10layer_norm13ln_fwd_kernelINS_13Kernel_traitsI6__halffS2_fjLj15360ELj2ELj1ELj4ELj8ENS_18Kernel_traits_baseILj15360ES2_fS2_fjLj128EEEEEEEvNS_9FwdParamsE:
.text._ZN10layer_norm13ln_fwd_kernelINS_13Kernel_traitsI6__halffS2_fjLj15360ELj2ELj1ELj4ELj8ENS_18Kernel_traits_baseILj15360ES2_fS2_fjLj128EEEEEEEvNS_9FwdParamsE:
        /* <DEDUP_REMOVED lines=80> */
.L_x_835:
        /* <DEDUP_REMOVED lines=303> */
.L_x_846:
        /* <DEDUP_REMOVED lines=81> */
.L_x_834:
[----:B------:R-:W2:Y:S04]  /*1d00*/  LDG.E.STRONG.GPU R156, desc[UR6][R112.64] ;  /* 0x00000006709c7981 */ /* 0x000ea8000c1ef900 */
[----:B--2---:R-:W-:Y:S01]  /*1d10*/  CCTL.IVALL ;  /* 0x00000000ff00798f */ /* 0x004fe20002000000 */
[----:B------:R-:W-:Y:S05]  /*1d20*/  YIELD ;  /* 0x0000000000007946 */ /* 0x000fea0003800000 */
[----:B------:R-:W-:-:S13]  /*1d30*/  ISETP.NE.AND P1, PT, R156, R159, PT ;  /* 0x0000009f9c00720c */ /* 0x000fda0003f25270 */
[----:B------:R-:W-:Y:S05]  /*1d40*/  @P1 BRA `(.L_x_834) ;  /* 0xfffffffc00ec1947 */ /* 0x000fea000383ffff */
.L_x_833:
        /* <DEDUP_REMOVED lines=66> */
[----:B------:R-:W-:Y:S01]  /*2170*/  F2FP.F16.F32.PACK_AB R52, R53, R52 ;  /* 0x000000343534723e */ /* 0x000fe200000000ff */
[----:B------:R-:W-:Y:S01]  /*2180*/  FMUL.FTZ R60, R161, R60 ;  /* 0x0000003ca13c7220 */ /* 0x000fe20000410000 */
[----:B------:R-:W-:Y:S01]  /*2190*/  F2FP.F16.F32.PACK_AB R54, R55, R54 ;  /* 0x000000363736723e */ /* 0x000fe200000000ff */
[--C-:B------:R-:W-:Y:S01]  /*21a0*/  FADD.FTZ R156, R65, -R159.reuse ;  /* 0x8000009f419c7221 */ /* 0x100fe20000010000 */
[----:B------:R-:W-:Y:S01]  /*21b0*/  LEA.HI.X R163, R152, UR9, RZ, 0x2, P1 ;  /* 0x0000000998a37c11 */ /* 0x000fe200088f14ff */
[----:B------:R-:W-:Y:S01]  /*21c0*/  FADD.FTZ R152, R59, -R159 ;  /* 0x8000009f3b987221 */ /* 0x000fe20000010000 */
[----:B-----5:R-:W-:Y:S01]  /*21d0*/  HFMA2.MMA R157, R124, R52, R33 ;  /* 0x000000347c9d7235 */ /* 0x020fe20000000021 */
[----:B---3--:R-:W-:-:S04]  /*21e0*/  IMAD.WIDE.U32 R52, R153, 0x4, R112 ;  /* 0x0000000499347825 */ /* 0x008fc800078e0070 */
[----:B------:R-:W-:Y:S02]  /*21f0*/  HFMA2 R55, R125, R54, R32 ;  /* 0x000000367d377231 */ /* 0x000fe40000000020 */
        /* <DEDUP_REMOVED lines=10> */
[----:B------:R-:W-:-:S03]  /*22a0*/  F2FP.F16.F32.PACK_AB R65, R154, R65 ;  /* 0x000000419a41723e */ /* 0x000fc600000000ff */
[----:B------:R-:W-:Y:S01]  /*22b0*/  FMUL.FTZ R68, R161, R68 ;  /* 0x00000044a1447220 */ /* 0x000fe20000410000 */
[----:B------:R-:W-:Y:S01]  /*22c0*/  F2FP.F16.F32.PACK_AB R64, R67, R64 ;  /* 0x000000404340723e */ /* 0x000fe200000000ff */
[C---:B------:R-:W-:Y:S01]  /*22d0*/  FMUL.FTZ R66, R161.reuse, R66 ;  /* 0x00000042a1427220 */ /* 0x040fe20000410000 */
[----:B------:R-:W-:Y:S01]  /*22e0*/  FMUL.FTZ R69, R161, R158 ;  /* 0x0000009ea1457220 */ /* 0x000fe20000410000 */
[----:B------:R-:W-:Y:S01]  /*22f0*/  HFMA2 R65, R121, R65, R28 ;  /* 0x0000004179417231 */ /* 0x000fe2000000001c */
        /* <DEDUP_REMOVED lines=10> */
[----:B------:R-:W-:Y:S01]  /*23a0*/  F2FP.F16.F32.PACK_AB R61, R61, R56 ;  /* 0x000000383d3d723e */ /* 0x000fe200000000ff */
[----:B------:R-:W-:Y:S01]  /*23b0*/  FMUL.FTZ R56, R161, R58 ;  /* 0x0000003aa1387220 */ /* 0x000fe20000410000 */
[----:B------:R-:W-:Y:S01]  /*23c0*/  LOP3.LUT R102, R102, 0x80, R3, 0xe2, !PT ;  /* 0x0000008066667812 */ /* 0x000fe200078ee203 */
[----:B------:R-:W-:-:S04]  /*23d0*/  IMAD.WIDE.U32 R58, R149, 0x4, R112 ;  /* 0x00000004953a7825 */ /* 0x000fc800078e0070 */
[--C-:B------:R-:W-:Y:S01]  /*23e0*/  FADD.FTZ R162, R71, -R159.reuse ;  /* 0x8000009f47a27221 */ /* 0x100fe20000010000 */
[----:B------:R-:W-:Y:S01]  /*23f0*/  FMUL.FTZ R71, R161, R160 ;  /* 0x000000a0a1477220 */ /* 0x000fe20000410000 */
[----:B------:R-:W-:Y:S01]  /*2400*/  HFMA2.MMA R153, R122, R61, R31 ;  /* 0x0000003d7a997235 */ /* 0x000fe2000000001f */
[----:B------:R-:W-:Y:S01]  /*2410*/  F2FP.F16.F32.PACK_AB R56, R57, R56 ;  /* 0x000000383938723e */ /* 0x000fe200000000ff */
[C---:B------:R-:W-:Y:S01]  /*2420*/  FMUL.FTZ R57, R161.reuse, R54 ;  /* 0x00000036a1397220 */ /* 0x040fe20000410000 */
[C---:B------:R-:W-:Y:S01]  /*2430*/  FMUL.FTZ R70, R161.reuse, R70 ;  /* 0x00000046a1467220 */ /* 0x040fe20000410000 */
[C---:B------:R-:W-:Y:S01]  /*2440*/  FMUL.FTZ R73, R161.reuse, R162 ;  /* 0x000000a2a1497220 */ /* 0x040fe20000410000 */
[----:B------:R-:W-:Y:S01]  /*2450*/  FMUL.FTZ R72, R161, R72 ;  /* 0x00000048a1487220 */ /* 0x000fe20000410000 */
[----:B------:R-:W-:Y:S01]  /*2460*/  HFMA2 R155, R123, R56, R30 ;  /* 0x000000387b9b7231 */ /* 0x000fe2000000001e */
[----:B------:R-:W-:Y:S01]  /*2470*/  F2FP.F16.F32.PACK_AB R68, R71, R68 ;  /* 0x000000444744723e */ /* 0x000fe200000000ff */
[----:B------:R-:W-:Y:S01]  /*2480*/  HFMA2.MMA R67, R118, R64, R27 ;  /* 0x0000004076437235 */ /* 0x000fe2000000001b */
[----:B------:R-:W-:Y:S01]  /*2490*/  F2FP.F16.F32.PACK_AB R66, R69, R66 ;  /* 0x000000424542723e */ /* 0x000fe200000000ff */
[C---:B------:R-:W-:Y:S01]  /*24a0*/  FMUL.FTZ R74, R161.reuse, R74 ;  /* 0x0000004aa14a7220 */ /* 0x040fe20000410000 */
[----:B------:R-:W-:Y:S01]  /*24b0*/  FMUL.FTZ R75, R161, R75 ;  /* 0x0000004ba14b7220 */ /* 0x000fe20000410000 */
[--C-:B------:R-:W-:Y:S01]  /*24c0*/  FADD.FTZ R76, R76, -R159.reuse ;  /* 0x8000009f4c4c7221 */ /* 0x100fe20000010000 */
[--C-:B------:R-:W-:Y:S01]  /*24d0*/  FADD.FTZ R77, R77, -R159.reuse ;  /* 0x8000009f4d4d7221 */ /* 0x100fe20000010000 */
[----:B------:R-:W-:Y:S01]  /*24e0*/  F2FP.F16.F32.PACK_AB R70, R73, R70 ;  /* 0x000000464946723e */ /* 0x000fe200000000ff */
[----:B------:R-:W-:Y:S01]  /*24f0*/  FADD.FTZ R80, R80, -R159 ;  /* 0x8000009f50507221 */ /* 0x000fe20000010000 */
[----:B0-----:R-:W-:Y:S01]  /*2500*/  LOP3.LUT R102, R102, 0x60, R53, 0xf8, !PT ;  /* 0x0000006066667812 */ /* 0x001fe200078ef835 */
[--C-:B------:R-:W-:Y:S01]  /*2510*/  FADD.FTZ R81, R81, -R159.reuse ;  /* 0x8000009f51517221 */ /* 0x100fe20000010000 */
[----:B------:R-:W-:Y:S01]  /*2520*/  LEA.HI.X R53, R151, UR9, RZ, 0x2, P1 ;  /* 0x0000000997357c11 */ /* 0x000fe200088f14ff */
[----:B------:R-:W-:Y:S01]  /*2530*/  FMUL.FTZ R151, R161, R164 ;  /* 0x000000a4a1977220 */ /* 0x000fe20000410000 */
[C---:B------:R-:W-:Y:S01]  /*2540*/  LEA R54, P1, R146.reuse, UR8, 0x2 ;  /* 0x0000000892367c11 */ /* 0x040fe2000f8210ff */
[----:B------:R-:W-:Y:S01]  /*2550*/  HFMA2.MMA R71, R116, R68, R25 ;  /* 0x0000004474477235 */ /* 0x000fe20000000019 */
[----:B------:R-:W-:Y:S01]  /*2560*/  HFMA2 R69, R119, R66, R26 ;  /* 0x0000004277457231 */ /* 0x000fe2000000001a */
[----:B------:R0:W-:Y:S01]  /*2570*/  STG.E desc[UR6][R52.64], R153 ;  /* 0x0000009934007986 */ /* 0x0001e2000c101906 */
[----:B------:R-:W-:Y:S01]  /*2580*/  LEA.HI.X R55, R146, UR9, RZ, 0x2, P1 ;  /* 0x0000000992377c11 */ /* 0x000fe200088f14ff */
[--C-:B------:R-:W-:Y:S01]  /*2590*/  FADD.FTZ R78, R78, -R159.reuse ;  /* 0x8000009f4e4e7221 */ /* 0x100fe20000010000 */
[----:B------:R-:W-:Y:S01]  /*25a0*/  FADD.FTZ R79, R79, -R159 ;  /* 0x8000009f4f4f7221 */ /* 0x000fe20000010000 */
[C---:B------:R-:W-:Y:S01]  /*25b0*/  FMUL.FTZ R76, R161.reuse, R76 ;  /* 0x0000004ca14c7220 */ /* 0x040fe20000410000 */
[----:B------:R-:W-:Y:S01]  /*25c0*/  FMUL.FTZ R77, R161, R77 ;  /* 0x0000004da14d7220 */ /* 0x000fe20000410000 */
[----:B------:R1:W-:Y:S01]  /*25d0*/  STG.E desc[UR6][R54.64], R155 ;  /* 0x0000009b36007986 */ /* 0x0003e2000c101906 */
[----:B------:R-:W-:Y:S01]  /*25e0*/  F2FP.F16.F32.PACK_AB R74, R75, R74 ;  /* 0x0000004a4b4a723e */ /* 0x000fe200000000ff */
[----:B------:R-:W-:-:S02]  /*25f0*/  HFMA2 R73, R117, R70, R24 ;  /* 0x0000004675497231 */ /* 0x000fc40000000018 */
[C---:B------:R-:W-:Y:S01]  /*2600*/  FMUL.FTZ R80, R161.reuse, R80 ;  /* 0x00000050a1507220 */ /* 0x040fe20000410000 */
[----:B------:R-:W-:Y:S01]  /*2610*/  FMUL.FTZ R81, R161, R81 ;  /* 0x00000051a1517220 */ /* 0x000fe20000410000 */
[----:B------:R-:W-:Y:S01]  /*2620*/  IMAD R102, R127, 0x1e00, R102 ;  /* 0x00001e007f667824 */ /* 0x000fe200078e0266 */
[----:B0-----:R-:W-:Y:S01]  /*2630*/  F2FP.F16.F32.PACK_AB R53, R57, R60 ;  /* 0x0000003c3935723e */ /* 0x001fe200000000ff */
[----:B------:R-:W-:Y:S01]  /*2640*/  IMAD.WIDE.U32 R56, R148, 0x4, R112 ;  /* 0x0000000494387825 */ /* 0x000fe200078e0070 */
[----:B------:R-:W-:-:S03]  /*2650*/  LEA R60, P1, R150, UR8, 0x2 ;  /* 0x00000008963c7c11 */ /* 0x000fc6000f8210ff */
[C---:B------:R-:W-:Y:S01]  /*2660*/  FMUL.FTZ R78, R161.reuse, R78 ;  /* 0x0000004ea14e7220 */ /* 0x040fe20000410000 */
[----:B------:R-:W-:Y:S01]  /*2670*/  FMUL.FTZ R79, R161, R79 ;  /* 0x0000004fa14f7220 */ /* 0x000fe20000410000 */
[----:B------:R-:W-:Y:S01]  /*2680*/  IMAD.WIDE.U32 R112, R143, 0x4, R112 ;  /* 0x000000048f707825 */ /* 0x000fe200078e0070 */
[----:B------:R-:W-:Y:S01]  /*2690*/  HFMA2.MMA R143, R120, R53, R29 ;  /* 0x00000035788f7235 */ /* 0x000fe2000000001d */
[----:B------:R-:W-:Y:S02]  /*26a0*/  LEA.HI.X R61, R150, UR9, RZ, 0x2, P1 ;  /* 0x00000009963d7c11 */ /* 0x000fe400088f14ff */
[--C-:B------:R-:W-:Y:S01]  /*26b0*/  FADD.FTZ R84, R84, -R159.reuse ;  /* 0x8000009f54547221 */ /* 0x100fe20000010000 */
[----:B------:R-:W-:Y:S01]  /*26c0*/  LEA R52, P1, R147, UR8, 0x2 ;  /* 0x0000000893347c11 */ /* 0x000fe2000f8210ff */
[--C-:B------:R-:W-:Y:S01]  /*26d0*/  FADD.FTZ R85, R85, -R159.reuse ;  /* 0x8000009f55557221 */ /* 0x100fe20000010000 */
[----:B------:R-:W-:Y:S01]  /*26e0*/  F2FP.F16.F32.PACK_AB R76, R77, R76 ;  /* 0x0000004c4d4c723e */ /* 0x000fe200000000ff */
[--C-:B------:R-:W-:Y:S01]  /*26f0*/  FADD.FTZ R82, R82, -R159.reuse ;  /* 0x8000009f52527221 */ /* 0x100fe20000010000 */
[----:B------:R0:W-:Y:S01]  /*2700*/  STG.E desc[UR6][R60.64], R143 ;  /* 0x0000008f3c007986 */ /* 0x0001e2000c101906 */
[----:B------:R-:W-:Y:S01]  /*2710*/  LEA.HI.X R53, R147, UR9, RZ, 0x2, P1 ;  /* 0x0000000993357c11 */ /* 0x000fe200088f14ff */
[--C-:B------:R-:W-:Y:S01]  /*2720*/  FADD.FTZ R83, R83, -R159.reuse ;  /* 0x8000009f53537221 */ /* 0x100fe20000010000 */
[C---:B-1----:R-:W-:Y:S01]  /*2730*/  LEA R54, P1, R142.reuse, UR8, 0x2 ;  /* 0x000000088e367c11 */ /* 0x042fe2000f8210ff */
[----:B------:R1:W-:Y:S01]  /*2740*/  STG.E desc[UR6][R56.64], R65 ;  /* 0x0000004138007986 */ /* 0x0003e2000c101906 */
[----:B------:R-:W-:Y:S01]  /*2750*/  F2FP.F16.F32.PACK_AB R80, R81, R80 ;  /* 0x000000505150723e */ /* 0x000fe200000000ff */
[----:B------:R-:W-:Y:S01]  /*2760*/  FMUL.FTZ R84, R161, R84 ;  /* 0x00000054a1547220 */ /* 0x000fe20000410000 */
[----:B------:R-:W-:Y:S01]  /*2770*/  LEA.HI.X R55, R142, UR9, RZ, 0x2, P1 ;  /* 0x000000098e377c11 */ /* 0x000fe200088f14ff */
[----:B------:R2:W-:Y:S01]  /*2780*/  STG.E desc[UR6][R52.64], R67 ;  /* 0x0000004334007986 */ /* 0x0005e2000c101906 */
[----:B------:R-:W-:Y:S01]  /*2790*/  F2FP.F16.F32.PACK_AB R78, R79, R78 ;  /* 0x0000004e4f4e723e */ /* 0x000fe200000000ff */
[C---:B------:R-:W-:Y:S01]  /*27a0*/  FMUL.FTZ R85, R161.reuse, R85 ;  /* 0x00000055a1557220 */ /* 0x040fe20000410000 */
[----:B------:R-:W-:Y:S01]  /*27b0*/  FMUL.FTZ R82, R161, R82 ;  /* 0x00000052a1527220 */ /* 0x000fe20000410000 */
[----:B0-----:R-:W-:Y:S01]  /*27c0*/  LEA R60, P2, R139, UR8, 0x2 ;  /* 0x000000088b3c7c11 */ /* 0x001fe2000f8410ff */
[----:B------:R0:W-:Y:S01]  /*27d0*/  STG.E desc[UR6][R58.64], R69 ;  /* 0x000000453a007986 */ /* 0x0001e2000c101906 */
[----:B------:R-:W-:Y:S01]  /*27e0*/  FMUL.FTZ R83, R161, R83 ;  /* 0x00000053a1537220 */ /* 0x000fe20000410000 */
[--C-:B------:R-:W-:Y:S01]  /*27f0*/  FADD.FTZ R86, R86, -R159.reuse ;  /* 0x8000009f56567221 */ /* 0x100fe20000010000 */
[----:B-1----:R-:W-:Y:S01]  /*2800*/  F2FP.F16.F32.PACK_AB R57, R151, R72 ;  /* 0x000000489739723e */ /* 0x002fe200000000ff */
[----:B------:R1:W-:Y:S01]  /*2810*/  STG.E desc[UR6][R62.64], R71 ;  /* 0x000000473e007986 */ /* 0x0003e2000c101906 */
[----:B------:R-:W-:Y:S01]  /*2820*/  LEA.HI.X R61, R139, UR9, RZ, 0x2, P2 ;  /* 0x000000098b3d7c11 */ /* 0x000fe200090f14ff */
[--C-:B------:R-:W-:Y:S01]  /*2830*/  FADD.FTZ R87, R87, -R159.reuse ;  /* 0x8000009f57577221 */ /* 0x100fe20000010000 */
[C---:B--2---:R-:W-:Y:S01]  /*2840*/  LEA R52, P1, R144.reuse, UR8, 0x2 ;  /* 0x0000000890347c11 */ /* 0x044fe2000f8210ff */
[----:B------:R-:W-:Y:S01]  /*2850*/  HFMA2 R67, R115, R74, R22 ;  /* 0x0000004a73437231 */ /* 0x000fe20000000016 */
[----:B------:R-:W-:Y:S01]  /*2860*/  HFMA2.MMA R65, R114, R57, R23 ;  /* 0x0000003972417235 */ /* 0x000fe20000000017 */
[----:B------:R2:W-:Y:S01]  /*2870*/  STG.E desc[UR6][R54.64], R73 ;  /* 0x0000004936007986 */ /* 0x0005e2000c101906 */
[----:B------:R-:W-:Y:S01]  /*2880*/  LEA.HI.X R53, R144, UR9, RZ, 0x2, P1 ;  /* 0x0000000990357c11 */ /* 0x000fe200088f14ff */
[----:B0-----:R-:W-:Y:S01]  /*2890*/  HFMA2 R69, R51, R78, R20 ;  /* 0x0000004e33457231 */ /* 0x001fe20000000014 */
[----:B------:R-:W-:Y:S01]  /*28a0*/  LEA R56, P1, R140, UR8, 0x2 ;  /* 0x000000088c387c11 */ /* 0x000fe2000f8210ff */
[--C-:B------:R-:W-:Y:S01]  /*28b0*/  FADD.FTZ R88, R88, -R159.reuse ;  /* 0x8000009f58587221 */ /* 0x100fe20000010000 */
[C---:B------:R-:W-:Y:S01]  /*28c0*/  LEA R58, P2, R141.reuse, UR8, 0x2 ;  /* 0x000000088d3a7c11 */ /* 0x040fe2000f8410ff */
[----:B------:R0:W-:Y:S01]  /*28d0*/  STG.E desc[UR6][R60.64], R65 ;  /* 0x000000413c007986 */ /* 0x0001e2000c101906 */
[----:B------:R-:W-:Y:S01]  /*28e0*/  LEA.HI.X R57, R140, UR9, RZ, 0x2, P1 ;  /* 0x000000098c397c11 */ /* 0x000fe200088f14ff */
[----:B-1----:R-:W-:Y:S01]  /*28f0*/  HFMA2.MMA R63, R50, R76, R21 ;  /* 0x0000004c323f7235 */ /* 0x002fe20000000015 */
        /* <DEDUP_REMOVED lines=8> */
[----:B------:R-:W-:Y:S01]  /*2980*/  F2FP.F16.F32.PACK_AB R84, R85, R84 ;  /* 0x000000545554723e */ /* 0x000fe200000000ff */
[----:B0-----:R-:W-:Y:S01]  /*2990*/  HFMA2.MMA R65, R48, R80, R19 ;  /* 0x0000005030417235 */ /* 0x001fe20000000013 */
[----:B------:R-:W-:Y:S01]  /*29a0*/  IADD3 R102, R102, 0x1100, RZ ;  /* 0x0000110066667810 */ /* 0x000fe20007ffe0ff */
[----:B------:R-:W-:Y:S01]  /*29b0*/  STG.E desc[UR6][R58.64], R69 ;  /* 0x000000453a007986 */ /* 0x000fe2000c101906 */
[----:B------:R-:W-:Y:S01]  /*29c0*/  F2FP.F16.F32.PACK_AB R82, R83, R82 ;  /* 0x000000525352723e */ /* 0x000fe200000000ff */
        /* <DEDUP_REMOVED lines=8> */
[----:B--2---:R-:W-:Y:S01]  /*2a50*/  HFMA2.MMA R63, R46, R84, R17 ;  /* 0x000000542e3f7235 */ /* 0x004fe20000000011 */
[----:B------:R-:W-:Y:S01]  /*2a60*/  LEA R54, P2, R62, UR8, 0x2 ;  /* 0x000000083e367c11 */ /* 0x000fe2000f8410ff */
[----:B------:R0:W-:Y:S01]  /*2a70*/  STG.E desc[UR6][R52.64], R65 ;  /* 0x0000004134007986 */ /* 0x0001e2000c101906 */
[----:B------:R-:W-:Y:S01]  /*2a80*/  LEA.HI.X R61, R55, UR9, RZ, 0x2, P1 ;  /* 0x00000009373d7c11 */ /* 0x000fe200088f14ff */
[----:B------:R-:W-:-:S02]  /*2a90*/  HFMA2 R67, R49, R82, R18 ;  /* 0x0000005231437231 */ /* 0x000fc40000000012 */
[--C-:B------:R-:W-:Y:S01]  /*2aa0*/  FADD.FTZ R90, R90, -R159.reuse ;  /* 0x8000009f5a5a7221 */ /* 0x100fe20000010000 */
[--C-:B------:R-:W-:Y:S01]  /*2ab0*/  FADD.FTZ R91, R91, -R159.reuse ;  /* 0x8000009f5b5b7221 */ /* 0x100fe20000010000 */
[----:B------:R-:W-:Y:S01]  /*2ac0*/  LEA.HI.X R55, R62, UR9, RZ, 0x2, P2 ;  /* 0x000000093e377c11 */ /* 0x000fe200090f14ff */
[----:B------:R-:W-:Y:S01]  /*2ad0*/  FMUL.FTZ R92, R161, R92 ;  /* 0x0000005ca15c7220 */ /* 0x000fe20000410000 */
[----:B------:R-:W-:Y:S01]  /*2ae0*/  F2FP.F16.F32.PACK_AB R86, R87, R86 ;  /* 0x000000565756723e */ /* 0x000fe200000000ff */
[----:B------:R-:W-:Y:S01]  /*2af0*/  FMUL.FTZ R93, R161, R93 ;  /* 0x0000005da15d7220 */ /* 0x000fe20000410000 */
[----:B------:R-:W-:Y:S01]  /*2b00*/  F2FP.F16.F32.PACK_AB R88, R89, R88 ;  /* 0x000000585958723e */ /* 0x000fe200000000ff */
        /* <DEDUP_REMOVED lines=9> */
[----:B------:R-:W-:-:S02]  /*2ba0*/  HFMA2 R65, R47, R86, R16 ;  /* 0x000000562f417231 */ /* 0x000fc40000000010 */
[--C-:B------:R-:W-:Y:S01]  /*2bb0*/  FADD.FTZ R94, R94, -R159.reuse ;  /* 0x8000009f5e5e7221 */ /* 0x100fe20000010000 */
[--C-:B------:R-:W-:Y:S01]  /*2bc0*/  FADD.FTZ R95, R95, -R159.reuse ;  /* 0x8000009f5f5f7221 */ /* 0x100fe20000010000 */
[----:B------:R-:W-:Y:S01]  /*2bd0*/  LEA.HI.X R57, R136, UR9, RZ, 0x2, P1 ;  /* 0x0000000988397c11 */ /* 0x000fe200088f14ff */
[--C-:B------:R-:W-:Y:S01]  /*2be0*/  FADD.FTZ R100, R100, -R159.reuse ;  /* 0x8000009f64647221 */ /* 0x100fe20000010000 */
[----:B------:R-:W-:Y:S01]  /*2bf0*/  F2FP.F16.F32.PACK_AB R92, R93, R92 ;  /* 0x0000005c5d5c723e */ /* 0x000fe200000000ff */
[--C-:B------:R-:W-:Y:S01]  /*2c00*/  FADD.FTZ R101, R101, -R159.reuse ;  /* 0x8000009f65657221 */ /* 0x100fe20000010000 */
[----:B------:R-:W-:Y:S01]  /*2c10*/  HFMA2.MMA R69, R44, R88, R15 ;  /* 0x000000582c457235 */ /* 0x000fe2000000000f */
[--C-:B------:R-:W-:Y:S01]  /*2c20*/  FADD.FTZ R98, R98, -R159.reuse ;  /* 0x8000009f62627221 */ /* 0x100fe20000010000 */
[--C-:B------:R-:W-:Y:S01]  /*2c30*/  FADD.FTZ R99, R99, -R159.reuse ;  /* 0x8000009f63637221 */ /* 0x100fe20000010000 */
[----:B0-----:R-:W-:Y:S01]  /*2c40*/  LEA R54, P1, R137, UR8, 0x2 ;  /* 0x0000000889367c11 */ /* 0x001fe2000f8210ff */
[C---:B------:R-:W-:Y:S01]  /*2c50*/  FMUL.FTZ R96, R161.reuse, R96 ;  /* 0x00000060a1607220 */ /* 0x040fe20000410000 */
[----:B------:R-:W-:Y:S01]  /*2c60*/  FMUL.FTZ R97, R161, R97 ;  /* 0x00000061a1617220 */ /* 0x000fe20000410000 */
[----:B------:R-:W-:Y:S01]  /*2c70*/  F2FP.F16.F32.PACK_AB R90, R91, R90 ;  /* 0x0000005a5b5a723e */ /* 0x000fe200000000ff */
        /* <DEDUP_REMOVED lines=12> */
[----:B------:R-:W-:Y:S01]  /*2d40*/  HFMA2.MMA R63, R42, R92, R13 ;  /* 0x0000005c2a3f7235 */ /* 0x000fe2000000000d */
[----:B------:R-:W-:Y:S01]  /*2d50*/  HFMA2 R67, R45, R90, R14 ;  /* 0x0000005a2d437231 */ /* 0x000fe2000000000e */
[----:B0-----:R-:W-:Y:S01]  /*2d60*/  LEA R52, P1, R134, UR8, 0x2 ;  /* 0x0000000886347c11 */ /* 0x001fe2000f8210ff */
[C---:B------:R-:W-:Y:S01]  /*2d70*/  FMUL.FTZ R104, R161.reuse, R104 ;  /* 0x00000068a1687220 */ /* 0x040fe20000410000 */
[----:B------:R-:W-:Y:S01]  /*2d80*/  LEA.HI.X R59, R138, UR9, RZ, 0x2, P2 ;  /* 0x000000098a3b7c11 */ /* 0x000fe200090f14ff */
[----:B------:R-:W-:Y:S01]  /*2d90*/  FMUL.FTZ R105, R161, R105 ;  /* 0x00000069a1697220 */ /* 0x000fe20000410000 */
[----:B------:R-:W-:Y:S01]  /*2da0*/  F2FP.F16.F32.PACK_AB R96, R97, R96 ;  /* 0x000000606160723e */ /* 0x000fe200000000ff */
[----:B------:R0:W-:Y:S01]  /*2db0*/  STG.E desc[UR6][R56.64], R69 ;  /* 0x0000004538007986 */ /* 0x0001e2000c101906 */
[----:B------:R-:W-:Y:S01]  /*2dc0*/  F2FP.F16.F32.PACK_AB R94, R95, R94 ;  /* 0x0000005e5f5e723e */ /* 0x000fe200000000ff */
[--C-:B------:R-:W-:Y:S01]  /*2dd0*/  FADD.FTZ R108, R108, -R159.reuse ;  /* 0x8000009f6c6c7221 */ /* 0x100fe20000010000 */
[----:B------:R-:W-:Y:S01]  /*2de0*/  LEA.HI.X R53, R134, UR9, RZ, 0x2, P1 ;  /* 0x0000000986357c11 */ /* 0x000fe200088f14ff */
[--C-:B------:R-:W-:Y:S01]  /*2df0*/  FADD.FTZ R109, R109, -R159.reuse ;  /* 0x8000009f6d6d7221 */ /* 0x100fe20000010000 */
[----:B------:R-:W-:Y:S01]  /*2e00*/  FMUL.FTZ R103, R161, R103 ;  /* 0x00000067a1677220 */ /* 0x000fe20000410000 */
[----:B------:R-:W-:Y:S01]  /*2e10*/  F2FP.F16.F32.PACK_AB R100, R101, R100 ;  /* 0x000000646564723e */ /* 0x000fe200000000ff */
[--C-:B------:R-:W-:Y:S01]  /*2e20*/  FADD.FTZ R106, R106, -R159.reuse ;  /* 0x8000009f6a6a7221 */ /* 0x100fe20000010000 */
[--C-:B------:R-:W-:Y:S01]  /*2e30*/  FADD.FTZ R107, R107, -R159.reuse ;  /* 0x8000009f6b6b7221 */ /* 0x100fe20000010000 */
[----:B------:R-:W-:Y:S01]  /*2e40*/  LEA R60, P2, R133, UR8, 0x2 ;  /* 0x00000008853c7c11 */ /* 0x000fe2000f8410ff */
[----:B------:R1:W-:Y:S01]  /*2e50*/  STG.E desc[UR6][R58.64], R67 ;  /* 0x000000433a007986 */ /* 0x0003e2000c101906 */
[----:B------:R-:W-:Y:S01]  /*2e60*/  F2FP.F16.F32.PACK_AB R98, R99, R98 ;  /* 0x000000626362723e */ /* 0x000fe200000000ff */
[--C-:B------:R-:W-:Y:S01]  /*2e70*/  FADD.FTZ R110, R110, -R159.reuse ;  /* 0x8000009f6e6e7221 */ /* 0x100fe20000010000 */
[----:B0-----:R-:W-:Y:S01]  /*2e80*/  LEA R56, P1, R135, UR8, 0x2 ;  /* 0x0000000887387c11 */ /* 0x001fe2000f8210ff */
[----:B------:R-:W-:Y:S01]  /*2e90*/  FADD.FTZ R111, R111, -R159 ;  /* 0x8000009f6f6f7221 */ /* 0x000fe20000010000 */
[C---:B------:R-:W-:Y:S01]  /*2ea0*/  FMUL.FTZ R108, R161.reuse, R108 ;  /* 0x0000006ca16c7220 */ /* 0x040fe20000410000 */
[----:B------:R-:W-:Y:S01]  /*2eb0*/  FMUL.FTZ R109, R161, R109 ;  /* 0x0000006da16d7220 */ /* 0x000fe20000410000 */
[----:B------:R0:W-:Y:S01]  /*2ec0*/  STG.E desc[UR6][R54.64], R63 ;  /* 0x0000003f36007986 */ /* 0x0001e2000c101906 */
[----:B------:R-:W-:Y:S01]  /*2ed0*/  HFMA2 R65, R43, R94, R12 ;  /* 0x0000005e2b417231 */ /* 0x000fe2000000000c */
[----:B------:R-:W-:Y:S01]  /*2ee0*/  HFMA2.MMA R69, R40, R96, R11 ;  /* 0x0000006028457235 */ /* 0x000fe2000000000b */
[----:B------:R-:W-:Y:S01]  /*2ef0*/  LEA.HI.X R57, R135, UR9, RZ, 0x2, P1 ;  /* 0x0000000987397c11 */ /* 0x000fe200088f14ff */
[----:B------:R-:W-:Y:S01]  /*2f00*/  FMUL.FTZ R106, R161, R106 ;  /* 0x0000006aa16a7220 */ /* 0x000fe20000410000 */
[----:B------:R-:W-:Y:S01]  /*2f10*/  F2FP.F16.F32.PACK_AB R104, R105, R104 ;  /* 0x000000686968723e */ /* 0x000fe200000000ff */
[----:B------:R-:W-:Y:S01]  /*2f20*/  FMUL.FTZ R107, R161, R107 ;  /* 0x0000006ba16b7220 */ /* 0x000fe20000410000 */
[----:B------:R-:W-:Y:S01]  /*2f30*/  LEA.HI.X R61, R133, UR9, RZ, 0x2, P2 ;  /* 0x00000009853d7c11 */ /* 0x000fe200090f14ff */
[----:B-1----:R-:W-:Y:S01]  /*2f40*/  HFMA2 R67, R41, R98, R10 ;  /* 0x0000006229437231 */ /* 0x002fe2000000000a */
[----:B------:R-:W-:Y:S01]  /*2f50*/  F2FP.F16.F32.PACK_AB R103, R103, R152 ;  /* 0x000000986767723e */ /* 0x000fe200000000ff */
[C---:B------:R-:W-:Y:S01]  /*2f60*/  FMUL.FTZ R110, R161.reuse, R110 ;  /* 0x0000006ea16e7220 */ /* 0x040fe20000410000 */
[----:B------:R-:W-:Y:S01]  /*2f70*/  FMUL.FTZ R111, R161, R111 ;  /* 0x0000006fa16f7220 */ /* 0x000fe20000410000 */
[C---:B0-----:R-:W-:Y:S01]  /*2f80*/  LEA R54, P1, R132.reuse, UR8, 0x2 ;  /* 0x0000000884367c11 */ /* 0x041fe2000f8210ff */
[----:B------:R-:W-:Y:S01]  /*2f90*/  HFMA2.MMA R63, R38, R100, R9 ;  /* 0x00000064263f7235 */ /* 0x000fe20000000009 */
[----:B------:R-:W-:Y:S01]  /*2fa0*/  LEA R58, P2, R131, UR8, 0x2 ;  /* 0x00000008833a7c11 */ /* 0x000fe2000f8410ff */
[----:B------:R0:W-:Y:S01]  /*2fb0*/  STG.E desc[UR6][R52.64], R65 ;  /* 0x0000004134007986 */ /* 0x0001e2000c101906 */
[----:B------:R-:W-:Y:S01]  /*2fc0*/  LEA.HI.X R55, R132, UR9, RZ, 0x2, P1 ;  /* 0x0000000984377c11 */ /* 0x000fe200088f14ff */
[----:B------:R-:W-:Y:S01]  /*2fd0*/  HFMA2 R103, R39, R103, R8 ;  /* 0x0000006727677231 */ /* 0x000fe20000000008 */
[----:B------:R-:W-:Y:S01]  /*2fe0*/  F2FP.F16.F32.PACK_AB R108, R109, R108 ;  /* 0x0000006c6d6c723e */ /* 0x000fe200000000ff */
[----:B------:R1:W-:Y:S01]  /*2ff0*/  STG.E desc[UR6][R60.64], R69 ;  /* 0x000000453c007986 */ /* 0x0003e2000c101906 */
[----:B------:R-:W-:-:S02]  /*3000*/  F2FP.F16.F32.PACK_AB R106, R107, R106 ;  /* 0x0000006a6b6a723e */ /* 0x000fc400000000ff */
[----:B------:R-:W-:Y:S01]  /*3010*/  LEA.HI.X R59, R131, UR9, RZ, 0x2, P2 ;  /* 0x00000009833b7c11 */ /* 0x000fe200090f14ff */
[----:B------:R2:W-:Y:S01]  /*3020*/  STG.E desc[UR6][R56.64], R67 ;  /* 0x0000004338007986 */ /* 0x0005e2000c101906 */
[----:B------:R-:W-:Y:S02]  /*3030*/  F2FP.F16.F32.PACK_AB R110, R111, R110 ;  /* 0x0000006e6f6e723e */ /* 0x000fe400000000ff */
[----:B------:R-:W-:Y:S01]  /*3040*/  IADD3 R127, R127, UR5, RZ ;  /* 0x000000057f7f7c10 */ /* 0x000fe2000fffe0ff */
[----:B0-----:R-:W-:Y:S01]  /*3050*/  HFMA2.MMA R65, R36, R104, R7 ;  /* 0x0000006824417235 */ /* 0x001fe20000000007 */
[----:B------:R-:W-:Y:S01]  /*3060*/  LEA R52, P1, R130, UR8, 0x2 ;  /* 0x0000000882347c11 */ /* 0x000fe2000f8210ff */
[----:B------:R0:W-:Y:S01]  /*3070*/  STG.E desc[UR6][R54.64], R63 ;  /* 0x0000003f36007986 */ /* 0x0001e2000c101906 */
[----:B-1----:R-:W-:-:S03]  /*3080*/  LEA R60, P3, R128, UR8, 0x2 ;  /* 0x00000008803c7c11 */ /* 0x002fc6000f8610ff */
[----:B------:R1:W-:Y:S01]  /*3090*/  STG.E desc[UR6][R112.64], R103 ;  /* 0x0000006770007986 */ /* 0x0003e2000c101906 */
[----:B------:R-:W-:Y:S01]  /*30a0*/  LEA.HI.X R53, R130, UR9, RZ, 0x2, P1 ;  /* 0x0000000982357c11 */ /* 0x000fe200088f14ff */
[----:B--2---:R-:W-:Y:S01]  /*30b0*/  HFMA2 R67, R37, R106, R6 ;  /* 0x0000006a25437231 */ /* 0x004fe20000000006 */
[C---:B------:R-:W-:Y:S01]  /*30c0*/  LEA R56, P2, R129.reuse, UR8, 0x2 ;  /* 0x0000000881387c11 */ /* 0x040fe2000f8410ff */
[----:B------:R2:W-:Y:S01]  /*30d0*/  STG.E desc[UR6][R58.64], R65 ;  /* 0x000000413a007986 */ /* 0x0005e2000c101906 */
[----:B------:R-:W-:Y:S02]  /*30e0*/  LEA.HI.X R61, R128, UR9, RZ, 0x2, P3 ;  /* 0x00000009803d7c11 */ /* 0x000fe400098f14ff */
[----:B------:R-:W-:Y:S01]  /*30f0*/  LEA.HI.X R57, R129, UR9, RZ, 0x2, P2 ;  /* 0x0000000981397c11 */ /* 0x000fe200090f14ff */
[----:B0-----:R-:W-:Y:S01]  /*3100*/  HFMA2.MMA R55, R34, R108, R5 ;  /* 0x0000006c22377235 */ /* 0x001fe20000000005 */
[----:B------:R3:W-:Y:S01]  /*3110*/  STG.E desc[UR6][R52.64], R67 ;  /* 0x0000004334007986 */ /* 0x0007e2000c101906 */
[----:B------:R-:W-:-:S02]  /*3120*/  ISETP.GE.AND P1, PT, R127, UR4, PT ;  /* 0x000000047f007c0c */ /* 0x000fc4000bf26270 */
[----:B-1----:R-:W-:-:S03]  /*3130*/  SEL R112, RZ, 0x1, P0 ;  /* 0x00000001ff707807 */ /* 0x002fc60000000000 */
[----:B------:R3:W-:Y:S01]  /*3140*/  STG.E desc[UR6][R56.64], R55 ;  /* 0x0000003738007986 */ /* 0x0007e2000c101906 */
[----:B--2---:R-:W-:-:S05]  /*3150*/  HFMA2 R59, R35, R110, R4 ;  /* 0x0000006e233b7231 */ /* 0x004fca0000000004 */
[----:B------:R3:W-:Y:S02]  /*3160*/  STG.E desc[UR6][R60.64], R59 ;  /* 0x0000003b3c007986 */ /* 0x0007e4000c101906 */
[----:B------:R-:W-:Y:S05]  /*3170*/  @!P1 BRA `(.L_x_835) ;  /* 0xffffffd000e09947 */ /* 0x000fea000383ffff */
[----:B------:R-:W-:Y:S05]  /*3180*/  EXIT ;  /* 0x000000000000794d */ /* 0x000fea0003800000 */
.L_x_832:
[----:B------:R-:W-:Y:S01]  /*3190*/  HFMA2.MMA R159, -RZ, RZ, 0, 1.847743988037109375e-06 ;  /* 0x0000001fff9f7435 */ /* 0x000fe200000001ff */
[----:B------:R-:W-:Y:S02]  /*31a0*/  MOV R160, 0x1 ;  /* 0x0000000100a07802 */ /* 0x000fe40000000f00 */
[----:B------:R-:W-:-:S08]  /*31b0*/  MOV R158, 0xffffffff ;  /* 0xffffffff009e7802 */ /* 0x000fd00000000f00 */
[----:B-----5:R-:W-:Y:S05]  /*31c0*/  WARPSYNC.COLLECTIVE R158, `(.L_x_836) ;  /* 0x000000009e087348 */ /* 0x020fea0003c00000 */
[----:B------:R0:W1:Y:S02]  /*31d0*/  SHFL.BFLY P2, R113, R161, R160, R159 ;  /* 0x0c0000a0a1717389 */ /* 0x000064000004009f */
[----:B01---5:R-:W-:Y:S01]  /*31e0*/  ENDCOLLECTIVE ;  /* 0x000000000000791b */ /* 0x023fe20003800000 */
.L_x_836:
[----:B------:R-:W-:Y:S01]  /*31f0*/  HFMA2.MMA R160, -RZ, RZ, 0, 1.1920928955078125e-07 ;  /* 0x00000002ffa07435 */ /* 0x000fe200000001ff */
[----:B------:R-:W-:-:S05]  /*3200*/  FADD.FTZ R162, R161, R113 ;  /* 0x00000071a1a27221 */ /* 0x000fca0000010000 */
[----:B------:R-:W-:-:S07]  /*3210*/  MOV R161, R162 ;  /* 0x000000a200a17202 */ /* 0x000fce0000000f00 */
[----:B------:R-:W-:Y:S05]  /*3220*/  WARPSYNC.COLLECTIVE R158, `(.L_x_837) ;  /* 0x000000009e087348 */ /* 0x000fea0003c00000 */
[----:B------:R0:W1:Y:S02]  /*3230*/  SHFL.BFLY P2, R113, R161, R160, R159 ;  /* 0x0c0000a0a1717389 */ /* 0x000064000004009f */
[----:B01----:R-:W-:Y:S01]  /*3240*/  ENDCOLLECTIVE ;  /* 0x000000000000791b */ /* 0x003fe20003800000 */
.L_x_837:
[----:B------:R-:W-:Y:S01]  /*3250*/  HFMA2.MMA R160, -RZ, RZ, 0, 2.384185791015625e-07 ;  /* 0x00000004ffa07435 */ /* 0x000fe200000001ff */
[----:B------:R-:W-:-:S05]  /*3260*/  FADD.FTZ R163, R162, R113 ;  /* 0x00000071a2a37221 */ /* 0x000fca0000010000 */
[----:B------:R-:W-:-:S07]  /*3270*/  MOV R161, R163 ;  /* 0x000000a300a17202 */ /* 0x000fce0000000f00 */
[----:B------:R-:W-:Y:S05]  /*3280*/  WARPSYNC.COLLECTIVE R158, `(.L_x_838) ;  /* 0x000000009e087348 */ /* 0x000fea0003c00000 */
[----:B------:R0:W1:Y:S02]  /*3290*/  SHFL.BFLY P2, R113, R161, R160, R159 ;  /* 0x0c0000a0a1717389 */ /* 0x000064000004009f */
[----:B01----:R-:W-:Y:S01]  /*32a0*/  ENDCOLLECTIVE ;  /* 0x000000000000791b */ /* 0x003fe20003800000 */
.L_x_838:
[----:B------:R-:W-:Y:S01]  /*32b0*/  HFMA2.MMA R160, -RZ, RZ, 0, 4.76837158203125e-07 ;  /* 0x00000008ffa07435 */ /* 0x000fe200000001ff */
[----:B------:R-:W-:-:S05]  /*32c0*/  FADD.FTZ R164, R163, R113 ;  /* 0x00000071a3a47221 */ /* 0x000fca0000010000 */
[----:B------:R-:W-:-:S07]  /*32d0*/  MOV R161, R164 ;  /* 0x000000a400a17202 */ /* 0x000fce0000000f00 */
[----:B------:R-:W-:Y:S05]  /*32e0*/  WARPSYNC.COLLECTIVE R158, `(.L_x_839) ;  /* 0x000000009e087348 */ /* 0x000fea0003c00000 */
[----:B------:R0:W1:Y:S02]  /*32f0*/  SHFL.BFLY P2, R113, R161, R160, R159 ;  /* 0x0c0000a0a1717389 */ /* 0x000064000004009f */
[----:B01----:R-:W-:Y:S01]  /*3300*/  ENDCOLLECTIVE ;  /* 0x000000000000791b */ /* 0x003fe20003800000 */
.L_x_839:
[----:B------:R-:W-:Y:S01]  /*3310*/  HFMA2.MMA R160, -RZ, RZ, 0, 9.5367431640625e-07 ;  /* 0x00000010ffa07435 */ /* 0x000fe200000001ff */
[----:B------:R-:W-:-:S05]  /*3320*/  FADD.FTZ R165, R164, R113 ;  /* 0x00000071a4a57221 */ /* 0x000fca0000010000 */
[----:B------:R-:W-:-:S07]  /*3330*/  MOV R161, R165 ;  /* 0x000000a500a17202 */ /* 0x000fce0000000f00 */
[----:B------:R-:W-:Y:S05]  /*3340*/  WARPSYNC.COLLECTIVE R158, `(.L_x_840) ;  /* 0x000000009e087348 */ /* 0x000fea0003c00000 */
[----:B------:R0:W1:Y:S02]  /*3350*/  SHFL.BFLY P2, R113, R161, R160, R159 ;  /* 0x0c0000a0a1717389 */ /* 0x000064000004009f */
[----:B01----:R-:W-:Y:S01]  /*3360*/  ENDCOLLECTIVE ;  /* 0x000000000000791b */ /* 0x003fe20003800000 */
.L_x_840:
        /* <DEDUP_REMOVED lines=127> */
.L_x_841:
[----:B------:R-:W-:Y:S01]  /*3b60*/  HFMA2.MMA R160, -RZ, RZ, 0, 1.1920928955078125e-07 ;  /* 0x00000002ffa07435 */ /* 0x000fe200000001ff */
[----:B------:R-:W-:-:S05]  /*3b70*/  FADD.FTZ R162, R161, R113 ;  /* 0x00000071a1a27221 */ /* 0x000fca0000010000 */
[----:B------:R-:W-:-:S07]  /*3b80*/  MOV R161, R162 ;  /* 0x000000a200a17202 */ /* 0x000fce0000000f00 */
[----:B------:R-:W-:Y:S05]  /*3b90*/  WARPSYNC.COLLECTIVE R158, `(.L_x_842) ;  /* 0x000000009e087348 */ /* 0x000fea0003c00000 */
[----:B------:R0:W1:Y:S02]  /*3ba0*/  SHFL.BFLY P2, R113, R161, R160, R159 ;  /* 0x0c0000a0a1717389 */ /* 0x000064000004009f */
[----:B01----:R-:W-:Y:S01]  /*3bb0*/  ENDCOLLECTIVE ;  /* 0x000000000000791b */ /* 0x003fe20003800000 */
.L_x_842:
[----:B------:R-:W-:Y:S01]  /*3bc0*/  HFMA2.MMA R160, -RZ, RZ, 0, 2.384185791015625e-07 ;  /* 0x00000004ffa07435 */ /* 0x000fe200000001ff */
[----:B------:R-:W-:-:S05]  /*3bd0*/  FADD.FTZ R163, R162, R113 ;  /* 0x00000071a2a37221 */ /* 0x000fca0000010000 */
[----:B------:R-:W-:-:S07]  /*3be0*/  MOV R161, R163 ;  /* 0x000000a300a17202 */ /* 0x000fce0000000f00 */
[----:B------:R-:W-:Y:S05]  /*3bf0*/  WARPSYNC.COLLECTIVE R158, `(.L_x_843) ;  /* 0x000000009e087348 */ /* 0x000fea0003c00000 */
[----:B------:R0:W1:Y:S02]  /*3c00*/  SHFL.BFLY P2, R113, R161, R160, R159 ;  /* 0x0c0000a0a1717389 */ /* 0x000064000004009f */
[----:B01----:R-:W-:Y:S01]  /*3c10*/  ENDCOLLECTIVE ;  /* 0x000000000000791b */ /* 0x003fe20003800000 */
.L_x_843:
[----:B------:R-:W-:Y:S01]  /*3c20*/  HFMA2.MMA R160, -RZ, RZ, 0, 4.76837158203125e-07 ;  /* 0x00000008ffa07435 */ /* 0x000fe200000001ff */
[----:B------:R-:W-:-:S05]  /*3c30*/  FADD.FTZ R164, R163, R113 ;  /* 0x00000071a3a47221 */ /* 0x000fca0000010000 */
[----:B------:R-:W-:-:S07]  /*3c40*/  MOV R161, R164 ;  /* 0x000000a400a17202 */ /* 0x000fce0000000f00 */
[----:B------:R-:W-:Y:S05]  /*3c50*/  WARPSYNC.COLLECTIVE R158, `(.L_x_844) ;  /* 0x000000009e087348 */ /* 0x000fea0003c00000 */
[----:B------:R0:W1:Y:S02]  /*3c60*/  SHFL.BFLY P2, R113, R161, R160, R159 ;  /* 0x0c0000a0a1717389 */ /* 0x000064000004009f */
[----:B01----:R-:W-:Y:S01]  /*3c70*/  ENDCOLLECTIVE ;  /* 0x000000000000791b */ /* 0x003fe20003800000 */
.L_x_844:
[----:B------:R-:W-:Y:S01]  /*3c80*/  HFMA2.MMA R160, -RZ, RZ, 0, 9.5367431640625e-07 ;  /* 0x00000010ffa07435 */ /* 0x000fe200000001ff */
[----:B------:R-:W-:-:S05]  /*3c90*/  FADD.FTZ R165, R164, R113 ;  /* 0x00000071a4a57221 */ /* 0x000fca0000010000 */
[----:B------:R-:W-:-:S07]  /*3ca0*/  MOV R161, R165 ;  /* 0x000000a500a17202 */ /* 0x000fce0000000f00 */
[----:B------:R-:W-:Y:S05]  /*3cb0*/  WARPSYNC.COLLECTIVE R158, `(.L_x_845) ;  /* 0x000000009e087348 */ /* 0x000fea0003c00000 */
[----:B------:R0:W1:Y:S02]  /*3cc0*/  SHFL.BFLY P2, R113, R161, R160, R159 ;  /* 0x0c0000a0a1717389 */ /* 0x000064000004009f */
[----:B01----:R-:W-:Y:S01]  /*3cd0*/  ENDCOLLECTIVE ;  /* 0x000000000000791b */ /* 0x003fe20003800000 */
.L_x_845:
[----:B------:R-:W-:Y:S05]  /*3ce0*/  BRA `(.L_x_846) ;  /* 0xffffffd800c07947 */ /* 0x000fea000383ffff */
.L_x_847:
        /* <DEDUP_REMOVED lines=9> */
.L_x_2039:


//--------------------- .text._ZN10layer_norm13ln_fwd_kernelINS_13Kernel_traitsI6__halfS2_S2_fjLj15360ELj2ELj1ELj4ELj8ENS_18Kernel_traits_baseILj15360ES2_S2_S2_fjLj128EEEEEEEvNS_9FwdParamsE --------------------------
	.section	.text._ZN10layer_norm13ln_fwd_kernelINS_13Kernel_traitsI6__halfS2_S2_fjLj15360ELj2ELj1ELj4ELj8ENS_18Kernel_traits_baseILj15360ES2_S2_S2_fjLj128EEEEEEEvNS_9FwdParamsE,"ax",@progbits
	.align	128
        .global         _ZN10layer_norm13ln_fwd_kernelINS_13Kernel_traitsI6__halfS2_S2_fjLj15360ELj2ELj1ELj4ELj8ENS_18Kernel_traits_baseILj15360ES2_S2_S2_fjLj128EEEEEEEvNS_9FwdParamsE
        .type           _ZN10layer_norm13ln_fwd_kernelINS_13Kernel_traitsI6__halfS2_S2_fjLj15360ELj2ELj1ELj4ELj8ENS_18Kernel_traits_baseILj15360ES2_S2_S2_fjLj128EEEEEEEvNS_9FwdParamsE,@function
        .size           _ZN10layer_norm13ln_fwd_kernelINS_13Kernel_traitsI6__halfS2_S2_fjLj15360ELj2ELj1ELj4ELj8ENS_18Kernel_traits_baseILj15360ES2_S2_S2_fjLj128EEEEEEEvNS_9FwdParamsE,(.L_x_2040 - _ZN10layer_norm13ln_fwd_kernelINS_13Kernel_traitsI6__halfS2_S2_fjLj15360ELj2ELj1ELj4ELj8ENS_18Kernel_traits_baseILj15360ES2_S2_S2_fjLj128EEEEEEEvNS_9FwdParamsE)
        .other          _ZN10layer_norm13ln_fwd_kernelINS_13Kernel_traitsI6__halfS2_S2_fjLj15360ELj2ELj1ELj4ELj8ENS_18Kernel_traits_baseILj15360ES2_S2_S2_fjLj128EEEEEEEvNS_9FwdParamsE,@"STO_CUDA_ENTRY STV_DEFAULT"
_ZN10layer_norm13ln_fwd_kernelINS_13Kernel_traitsI6__halfS2_S2_fjLj15360ELj2ELj1ELj4ELj8ENS_18Kernel_traits_baseILj15360ES2_S2_S2_fjLj128EEEEEEEvNS_9FwdParamsE:
.text._ZN10layer_norm13ln_fwd_kernelINS_13Kernel_traitsI6__halfS2_S2_fjLj15360ELj2ELj1ELj4ELj8ENS_18Kernel_traits_baseILj15360ES2_S2_S2_fjLj128EEEEEEEvNS_9FwdParamsE:
        /* <DEDUP_REMOVED lines=52> */
.L_x_851:
        /* <DEDUP_REMOVED lines=52> */
[--C-:B--2---:R-:W-:Y:S01]  /*0680*/  SHF.R.U64 R39, R132, 0x10, R133.reuse ;  /* 0x0000001084277819 */ /* 0x104fe20000001285 */
[----:B------:R-:W-:Y:S01]  /*0690*/  HADD2.F32 R41, -RZ, R132.H0_H0 ;  /* 0x20000084ff297230 */ /* 0x000fe20000004100 */
[----:B------:R-:W-:Y:S01]  /*06a0*/  SHF.R.U32.HI R35, RZ, 0x10, R133 ;  /* 0x00000010ff237819 */ /* 0x000fe20000011685 */
[----:B------:R-:W-:Y:S02]  /*06b0*/  HADD2.F32 R37, -RZ, R133.H0_H0 ;  /* 0x20000085ff257230 */ /* 0x000fe40000004100 */
[----:B------:R-:W-:-:S02]  /*06c0*/  HADD2.F32 R39, -RZ, R39.H0_H0 ;  /* 0x20000027ff277230 */ /* 0x000fc40000004100 */
[----:B------:R-:W-:Y:S01]  /*06d0*/  FADD.FTZ R42, RZ, R41 ;  /* 0x00000029ff2a7221 */ /* 0x000fe20000010000 */
[----:B------:R-:W-:Y:S01]  /*06e0*/  HADD2.F32 R35, -RZ, R35.H0_H0 ;  /* 0x20000023ff237230 */ /* 0x000fe20000004100 */
[--C-:B---3--:R-:W-:Y:S01]  /*06f0*/  SHF.R.U64 R31, R130, 0x10, R131.reuse ;  /* 0x00000010821f7819 */ /* 0x108fe20000001283 */
[----:B------:R-:W-:Y:S02]  /*0700*/  HADD2.F32 R33, -RZ, R130.H0_H0 ;  /* 0x20000082ff217230 */ /* 0x000fe40000004100 */
[----:B------:R-:W-:Y:S01]  /*0710*/  FADD.FTZ R42, R39, R42 ;  /* 0x0000002a272a7221 */ /* 0x000fe20000010000 */
[----:B------:R-:W-:Y:S01]  /*0720*/  SHF.R.U32.HI R27, RZ, 0x10, R131 ;  /* 0x00000010ff1b7819 */ /* 0x000fe20000011683 */
[----:B------:R-:W-:Y:S01]  /*0730*/  HADD2.F32 R29, -RZ, R131.H0_H0 ;  /* 0x20000083ff1d7230 */ /* 0x000fe20000004100 */
[----:B------:R-:W-:Y:S01]  /*0740*/  SHF.R.U32.HI R130, RZ, 0x1, R43 ;  /* 0x00000001ff827819 */ /* 0x000fe2000001162b */
[----:B------:R-:W-:Y:S01]  /*0750*/  FADD.FTZ R42, R37, R42 ;  /* 0x0000002a252a7221 */ /* 0x000fe20000010000 */
[----:B------:R-:W-:Y:S01]  /*0760*/  HADD2.F32 R31, -RZ, R31.H0_H0 ;  /* 0x2000001fff1f7230 */ /* 0x000fe20000004100 */
[----:B----4-:R-:W-:Y:S01]  /*0770*/  SHF.R.U64 R23, R128, 0x10, R129 ;  /* 0x0000001080177819 */ /* 0x010fe20000001281 */
[----:B------:R-:W-:-:S02]  /*0780*/  HADD2.F32 R27, -RZ, R27.H0_H0 ;  /* 0x2000001bff1b7230 */ /* 0x000fc40000004100 */
[----:B------:R-:W-:Y:S01]  /*0790*/  FADD.FTZ R42, R35, R42 ;  /* 0x0000002a232a7221 */ /* 0x000fe20000010000 */
[----:B------:R-:W-:Y:S01]  /*07a0*/  HADD2.F32 R25, -RZ, R128.H0_H0 ;  /* 0x20000080ff197230 */ /* 0x000fe20000004100 */
[----:B------:R-:W-:Y:S01]  /*07b0*/  SHF.R.U32.HI R19, RZ, 0x10, R129 ;  /* 0x00000010ff137819 */ /* 0x000fe20000011681 */
[----:B------:R-:W-:Y:S02]  /*07c0*/  HADD2.F32 R23, -RZ, R23.H0_H0 ;  /* 0x20000017ff177230 */ /* 0x000fe40000004100 */
[----:B------:R-:W-:Y:S01]  /*07d0*/  FADD.FTZ R42, R33, R42 ;  /* 0x0000002a212a7221 */ /* 0x000fe20000010000 */
[----:B------:R-:W-:Y:S01]  /*07e0*/  HADD2.F32 R21, -RZ, R129.H0_H0 ;  /* 0x20000081ff157230 */ /* 0x000fe20000004100 */
[--C-:B------:R-:W-:Y:S01]  /*07f0*/  SHF.R.U64 R15, R126, 0x10, R127.reuse ;  /* 0x000000107e0f7819 */ /* 0x100fe2000000127f */
[----:B------:R-:W-:Y:S02]  /*0800*/  HADD2.F32 R19, -RZ, R19.H0_H0 ;  /* 0x20000013ff137230 */ /* 0x000fe40000004100 */
[----:B------:R-:W-:Y:S01]  /*0810*/  FADD.FTZ R42, R31, R42 ;  /* 0x0000002a1f2a7221 */ /* 0x000fe20000010000 */
[----:B------:R-:W-:Y:S01]  /*0820*/  HADD2.F32 R17, -RZ, R126.H0_H0 ;  /* 0x2000007eff117230 */ /* 0x000fe20000004100 */
[----:B------:R-:W-:Y:S01]  /*0830*/  SHF.R.U32.HI R11, RZ, 0x10, R127 ;  /* 0x00000010ff0b7819 */ /* 0x000fe2000001167f */
[----:B------:R-:W-:-:S02]  /*0840*/  HADD2.F32 R15, -RZ, R15.H0_H0 ;  /* 0x2000000fff0f7230 */ /* 0x000fc40000004100 */
[----:B------:R-:W-:Y:S01]  /*0850*/  FADD.FTZ R42, R29, R42 ;  /* 0x0000002a1d2a7221 */ /* 0x000fe20000010000 */
[----:B------:R-:W-:Y:S01]  /*0860*/  HADD2.F32 R13, -RZ, R127.H0_H0 ;  /* 0x2000007fff0d7230 */ /* 0x000fe20000004100 */
[--C-:B------:R-:W-:Y:S01]  /*0870*/  SHF.R.U64 R7, R124, 0x10, R125.reuse ;  /* 0x000000107c077819 */ /* 0x100fe2000000127d */
[----:B------:R-:W-:Y:S02]  /*0880*/  HADD2.F32 R11, -RZ, R11.H0_H0 ;  /* 0x2000000bff0b7230 */ /* 0x000fe40000004100 */
[----:B------:R-:W-:Y:S01]  /*0890*/  FADD.FTZ R42, R27, R42 ;  /* 0x0000002a1b2a7221 */ /* 0x000fe20000010000 */
[----:B------:R-:W-:Y:S01]  /*08a0*/  HADD2.F32 R9, -RZ, R124.H0_H0 ;  /* 0x2000007cff097230 */ /* 0x000fe20000004100 */
[----:B------:R-:W-:Y:S01]  /*08b0*/  SHF.R.U32.HI R3, RZ, 0x10, R125 ;  /* 0x00000010ff037819 */ /* 0x000fe2000001167d */
[----:B------:R-:W-:Y:S02]  /*08c0*/  HADD2.F32 R7, -RZ, R7.H0_H0 ;  /* 0x20000007ff077230 */ /* 0x000fe40000004100 */
[----:B------:R-:W-:Y:S01]  /*08d0*/  FADD.FTZ R42, R25, R42 ;  /* 0x0000002a192a7221 */ /* 0x000fe20000010000 */
[----:B------:R-:W-:Y:S01]  /*08e0*/  HADD2.F32 R5, -RZ, R125.H0_H0 ;  /* 0x2000007dff057230 */ /* 0x000fe20000004100 */
[----:B------:R-:W-:Y:S01]  /*08f0*/  SHF.R.U64 R125, R104, 0x10, R105 ;  /* 0x00000010687d7819 */ /* 0x000fe20000001269 */
        /* <DEDUP_REMOVED lines=54> */
[----:B------:R-:W-:Y:S02]  /*0c60*/  SHF.R.U32.HI R108, RZ, 0x10, R119 ;  /* 0x00000010ff6c7819 */ /* 0x000fe40000011677 */
[--C-:B------:R-:W-:Y:S01]  /*0c70*/  SHF.R.U64 R112, R120, 0x10, R121.reuse ;  /* 0x0000001078707819 */ /* 0x100fe20000001279 */
        /* <DEDUP_REMOVED lines=14> */
[----:B------:R-:W-:Y:S01]  /*0d60*/  SHF.R.U32.HI R128, RZ, 0x5, R38 ;  /* 0x00000005ff807819 */ /* 0x000fe20000011626 */
[----:B------:R-:W-:-:S02]  /*0d70*/  HADD2.F32 R126, -RZ, R126.H0_H0 ;  /* 0x2000007eff7e7230 */ /* 0x000fc40000004100 */
[----:B------:R-:W-:Y:S01]  /*0d80*/  FADD.FTZ R42, R107, R42 ;  /* 0x0000002a6b2a7221 */ /* 0x000fe20000010000 */
[----:B------:R-:W-:-:S03]  /*0d90*/  LOP3.LUT R111, R128, 0x7fffffc, RZ, 0xc0, !PT ;  /* 0x07fffffc806f7812 */ /* 0x000fc600078ec0ff */
[----:B------:R-:W-:Y:S01]  /*0da0*/  FADD.FTZ R42, R139, R42 ;  /* 0x0000002a8b2a7221 */ /* 0x000fe20000010000 */
[----:B------:R-:W-:-:S03]  /*0db0*/  @!P0 IADD3 R111, R111, 0x4, RZ ;  /* 0x000000046f6f8810 */ /* 0x000fc60007ffe0ff */
        /* <DEDUP_REMOVED lines=16> */
[----:B------:R-:W-:Y:S02]  /*0ec0*/  HADD2.F32 R117, -RZ, R106.H0_H0 ;  /* 0x2000006aff757230 */ /* 0x000fe40000004100 */
[----:B------:R-:W-:Y:S01]  /*0ed0*/  FADD.FTZ R104, R116, R109 ;  /* 0x0000006d74687221 */ /* 0x000fe20000010000 */
[----:B------:R-:W-:Y:S01]  /*0ee0*/  SHF.R.U64 R106, R118, 0x10, R119 ;  /* 0x00000010766a7819 */ /* 0x000fe20000001277 */
[----:B------:R-:W-:Y:S02]  /*0ef0*/  HADD2.F32 R118, -RZ, R118.H0_H0 ;  /* 0x20000076ff767230 */ /* 0x000fe40000004100 */
[----:B------:R-:W-:-:S04]  /*0f00*/  FADD.FTZ R109, R165, R104 ;  /* 0x00000068a56d7221 */ /* 0x000fc80000010000 */
[----:B------:R-:W-:-:S04]  /*0f10*/  FADD.FTZ R104, R42, R109 ;  /* 0x0000006d2a687221 */ /* 0x000fc80000010000 */
[----:B------:R-:W-:Y:S01]  /*0f20*/  FADD.FTZ R109, R117, R104 ;  /* 0x00000068756d7221 */ /* 0x000fe20000010000 */
[----:B------:R-:W-:Y:S02]  /*0f30*/  HADD2.F32 R104, -RZ, R106.H0_H0 ;  /* 0x2000006aff687230 */ /* 0x000fe40000004100 */
[----:B------:R-:W-:Y:S02]  /*0f40*/  HADD2.F32 R106, -RZ, R119.H0_H0 ;  /* 0x20000077ff6a7230 */ /* 0x000fe40000004100 */
        /* <DEDUP_REMOVED lines=154> */
.L_x_862:
        /* <DEDUP_REMOVED lines=81> */
.L_x_850:
[----:B------:R-:W2:Y:S04]  /*1e00*/  LDG.E.STRONG.GPU R110, desc[UR6][R108.64] ;  /* 0x000000066c6e7981 */ /* 0x000ea8000c1ef900 */
[----:B--2---:R-:W-:Y:S01]  /*1e10*/  CCTL.IVALL ;  /* 0x00000000ff00798f */ /* 0x004fe20002000000 */
[----:B------:R-:W-:Y:S05]  /*1e20*/  YIELD ;  /* 0x0000000000007946 */ /* 0x000fea0003800000 */
[----:B------:R-:W-:-:S13]  /*1e30*/  ISETP.NE.AND P1, PT, R110, R130, PT ;  /* 0x000000826e00720c */ /* 0x000fda0003f25270 */
[----:B------:R-:W-:Y:S05]  /*1e40*/  @P1 BRA `(.L_x_850) ;  /* 0xfffffffc00ec1947 */ /* 0x000fea000383ffff */
.L_x_849:
        /* <DEDUP_REMOVED lines=81> */
[--C-:B------:R-:W-:Y:S01]  /*2360*/  FADD.FTZ R141, R113, -R110.reuse ;  /* 0x8000006e718d7221 */ /* 0x100fe20000010000 */
[--C-:B------:R-:W-:Y:S01]  /*2370*/  FADD.FTZ R145, R145, -R110.reuse ;  /* 0x8000006e91917221 */ /* 0x100fe20000010000 */
[--C-:B------:R-:W-:Y:S01]  /*2380*/  FADD.FTZ R127, R127, -R110.reuse ;  /* 0x8000006e7f7f7221 */ /* 0x100fe20000010000 */
[--C-:B------:R-:W-:Y:S01]  /*2390*/  FADD.FTZ R143, R143, -R110.reuse ;  /* 0x8000006e8f8f7221 */ /* 0x100fe20000010000 */
[C---:B------:R-:W-:Y:S01]  /*23a0*/  FMUL.FTZ R140, R108.reuse, R141 ;  /* 0x0000008d6c8c7220 */ /* 0x040fe20000410000 */
[--C-:B------:R-:W-:Y:S01]  /*23b0*/  FADD.FTZ R129, R129, -R110.reuse ;  /* 0x8000006e81817221 */ /* 0x100fe20000010000 */
[C---:B------:R-:W-:Y:S01]  /*23c0*/  FMUL.FTZ R134, R108.reuse, R145 ;  /* 0x000000916c867220 */ /* 0x040fe20000410000 */
[--C-:B------:R-:W-:Y:S01]  /*23d0*/  FADD.FTZ R141, R115, -R110.reuse ;  /* 0x8000006e738d7221 */ /* 0x100fe20000010000 */
        /* <DEDUP_REMOVED lines=16> */
[C---:B------:R-:W-:Y:S01]  /*24e0*/  FMUL.FTZ R133, R108.reuse, R147 ;  /* 0x000000936c857220 */ /* 0x040fe20000410000 */
[----:B------:R-:W-:Y:S01]  /*24f0*/  FMUL.FTZ R137, R108, R149 ;  /* 0x000000956c897220 */ /* 0x000fe20000410000 */
[--C-:B------:R-:W-:Y:S01]  /*2500*/  FADD.FTZ R147, R118, -R110.reuse ;  /* 0x8000006e76937221 */ /* 0x100fe20000010000 */
[--C-:B------:R-:W-:Y:S01]  /*2510*/  FADD.FTZ R149, R104, -R110.reuse ;  /* 0x8000006e68957221 */ /* 0x100fe20000010000 */
[----:B------:R-:W-:Y:S01]  /*2520*/  FMUL.FTZ R144, R108, R145 ;  /* 0x000000916c907220 */ /* 0x000fe20000410000 */
        /* <DEDUP_REMOVED lines=9> */
[--C-:B------:R-:W-:Y:S01]  /*25c0*/  FADD.FTZ R23, R23, -R110.reuse ;  /* 0x8000006e17177221 */ /* 0x100fe20000010000 */
[----:B------:R-:W-:Y:S01]  /*25d0*/  FMUL.FTZ R112, R108, R119 ;  /* 0x000000776c707220 */ /* 0x000fe20000410000 */
        /* <DEDUP_REMOVED lines=13> */
[----:B------:R-:W-:Y:S01]  /*26b0*/  F2FP.F16.F32.PACK_AB R33, RZ, R33 ;  /* 0x00000021ff21723e */ /* 0x000fe200000000ff */
[----:B------:R-:W-:Y:S01]  /*26c0*/  FMUL.FTZ R123, R108, R147 ;  /* 0x000000936c7b7220 */ /* 0x000fe20000410000 */
[--C-:B------:R-:W-:Y:S01]  /*26d0*/  SHF.R.U64 R145, R70, 0x10, R71.reuse ;  /* 0x0000001046917819 */ /* 0x100fe20000001247 */
[C---:B------:R-:W-:Y:S01]  /*26e0*/  FMUL.FTZ R124, R108.reuse, R149 ;  /* 0x000000956c7c7220 */ /* 0x040fe20000410000 */
[C---:B------:R-:W-:Y:S01]  /*26f0*/  FMUL.FTZ R126, R108.reuse, R151 ;  /* 0x000000976c7e7220 */ /* 0x040fe20000410000 */
[----:B------:R-:W-:Y:S01]  /*2700*/  F2FP.F16.F32.PACK_AB R41, RZ, R41 ;  /* 0x00000029ff29723e */ /* 0x000fe200000000ff */
[C---:B------:R-:W-:Y:S01]  /*2710*/  FMUL.FTZ R11, R108.reuse, R11 ;  /* 0x0000000b6c0b7220 */ /* 0x040fe20000410000 */
[----:B------:R-:W-:Y:S01]  /*2720*/  F2FP.F16.F32.PACK_AB R25, RZ, R25 ;  /* 0x00000019ff19723e */ /* 0x000fe200000000ff */
[C---:B------:R-:W-:Y:S01]  /*2730*/  FMUL.FTZ R7, R108.reuse, R7 ;  /* 0x000000076c077220 */ /* 0x040fe20000410000 */
[----:B------:R-:W-:Y:S01]  /*2740*/  F2FP.F16.F32.PACK_AB R31, RZ, R31 ;  /* 0x0000001fff1f723e */ /* 0x000fe200000000ff */
[----:B------:R-:W-:Y:S01]  /*2750*/  FMUL.FTZ R114, R108, R153 ;  /* 0x000000996c727220 */ /* 0x000fe20000410000 */
[----:B------:R-:W-:Y:S01]  /*2760*/  SHF.R.U32.HI R147, RZ, 0x10, R71 ;  /* 0x00000010ff937819 */ /* 0x000fe20000011647 */
[----:B------:R-:W-:Y:S01]  /*2770*/  HFMA2 R33, R146.H0_H0, R33.H0_H0, R145.H0_H0 ;  /* 0x2000002192217231 */ /* 0x000fe20000040891 */
[--C-:B------:R-:W-:Y:S01]  /*2780*/  SHF.R.U64 R149, R68, 0x10, R69.reuse ;  /* 0x0000001044957819 */ /* 0x100fe20000001245 */
[----:B------:R-:W-:Y:S01]  /*2790*/  FMUL.FTZ R109, R108, R109 ;  /* 0x0000006d6c6d7220 */ /* 0x000fe20000410000 */
[----:B------:R-:W-:Y:S01]  /*27a0*/  SHF.R.U32.HI R151, RZ, 0x10, R69 ;  /* 0x00000010ff977819 */ /* 0x000fe20000011645 */
[----:B------:R-:W-:Y:S01]  /*27b0*/  HFMA2 R41, R148.H0_H0, R41.H0_H0, R147.H0_H0 ;  /* 0x2000002994297231 */ /* 0x000fe20000040893 */
[----:B------:R-:W-:Y:S01]  /*27c0*/  F2FP.F16.F32.PACK_AB R23, RZ, R23 ;  /* 0x00000017ff17723e */ /* 0x000fe200000000ff */
[----:B------:R-:W-:Y:S01]  /*27d0*/  HFMA2 R25, R150.H0_H0, R25.H0_H0, R149.H0_H0 ;  /* 0x2000001996197231 */ /* 0x000fe20000040895 */
[--C-:B------:R-:W-:Y:S01]  /*27e0*/  SHF.R.U64 R153, R66, 0x10, R67.reuse ;  /* 0x0000001042997819 */ /* 0x100fe20000001243 */
[----:B------:R-:W-:Y:S01]  /*27f0*/  HFMA2 R31, R152.H0_H0, R31.H0_H0, R151.H0_H0 ;  /* 0x2000001f981f7231 */ /* 0x000fe20000040897 */
[----:B------:R-:W-:Y:S01]  /*2800*/  F2FP.F16.F32.PACK_AB R15, RZ, R15 ;  /* 0x0000000fff0f723e */ /* 0x000fe200000000ff */
[--C-:B------:R-:W-:Y:S01]  /*2810*/  FADD.FTZ R165, R165, -R110.reuse ;  /* 0x8000006ea5a57221 */ /* 0x100fe20000010000 */
[----:B------:R-:W-:Y:S01]  /*2820*/  SHF.R.U32.HI R145, RZ, 0x10, R67 ;  /* 0x00000010ff917819 */ /* 0x000fe20000011643 */
[----:B------:R-:W-:Y:S01]  /*2830*/  HFMA2 R23, R154.H0_H0, R23.H0_H0, R153.H0_H0 ;  /* 0x200000179a177231 */ /* 0x000fe20000040899 */
[----:B------:R-:W-:Y:S01]  /*2840*/  SHF.R.U32.HI R146, RZ, 0x10, R99 ;  /* 0x00000010ff927819 */ /* 0x000fe20000011663 */
        /* <DEDUP_REMOVED lines=33> */
[----:B------:R-:W-:Y:S01]  /*2a60*/  F2FP.F16.F32.PACK_AB R130, RZ, R130 ;  /* 0x00000082ff82723e */ /* 0x000fe200000000ff */
[----:B------:R-:W-:Y:S01]  /*2a70*/  HFMA2 R109, R146.H0_H0, R109.H0_H0, R145.H0_H0 ;  /* 0x2000006d926d7231 */ /* 0x000fe20000040891 */
        /* <DEDUP_REMOVED lines=15> */
[----:B------:R-:W-:Y:S01]  /*2b70*/  FADD.FTZ R121, R121, -R110 ;  /* 0x8000006e79797221 */ /* 0x000fe20000010000 */
[----:B------:R-:W-:Y:S01]  /*2b80*/  SHF.R.U32.HI R145, RZ, 0x10, R53 ;  /* 0x00000010ff917819 */ /* 0x000fe20000011635 */
[----:B------:R-:W-:Y:S01]  /*2b90*/  HFMA2 R111, R148.H0_H0, R111.H0_H0, R154.H0_H0 ;  /* 0x2000006f946f7231 */ /* 0x000fe2000004089a */
[----:B------:R-:W-:Y:S01]  /*2ba0*/  SHF.R.U32.HI R146, RZ, 0x10, R85 ;  /* 0x00000010ff927819 */ /* 0x000fe20000011655 */
[----:B------:R-:W-:Y:S01]  /*2bb0*/  FMUL.FTZ R121, R108, R121 ;  /* 0x000000796c797220 */ /* 0x000fe20000410000 */
[----:B------:R-:W-:-:S02]  /*2bc0*/  F2FP.F16.F32.PACK_AB R129, RZ, R129 ;  /* 0x00000081ff81723e */ /* 0x000fc400000000ff */
[----:B------:R-:W-:Y:S01]  /*2bd0*/  SHF.R.U64 R152, R58, 0x10, R59 ;  /* 0x000000103a987819 */ /* 0x000fe2000000123b */
[----:B------:R-:W-:Y:S01]  /*2be0*/  HFMA2 R140, R146.H0_H0, R140.H0_H0, R145.H0_H0 ;  /* 0x2000008c928c7231 */ /* 0x000fe20000040891 */
[----:B------:R-:W-:Y:S02]  /*2bf0*/  SHF.R.U64 R153, R90, 0x10, R91 ;  /* 0x000000105a997819 */ /* 0x000fe4000000125b */
[----:B------:R-:W-:Y:S02]  /*2c00*/  F2FP.F16.F32.PACK_AB R137, RZ, R137 ;  /* 0x00000089ff89723e */ /* 0x000fe400000000ff */
[----:B------:R-:W-:Y:S01]  /*2c10*/  SHF.R.U32.HI R150, RZ, 0x10, R55 ;  /* 0x00000010ff967819 */ /* 0x000fe20000011637 */
[----:B------:R-:W-:Y:S01]  /*2c20*/  HFMA2 R129, R153.H0_H0, R129.H0_H0, R152.H0_H0 ;  /* 0x2000008199817231 */ /* 0x000fe20000040898 */
[----:B------:R-:W-:Y:S02]  /*2c30*/  SHF.R.U32.HI R149, RZ, 0x10, R87 ;  /* 0x00000010ff957819 */ /* 0x000fe40000011657 */
[----:B------:R-:W-:-:S02]  /*2c40*/  F2FP.F16.F32.PACK_AB R113, RZ, R113 ;  /* 0x00000071ff71723e */ /* 0x000fc400000000ff */
[----:B------:R-:W-:Y:S01]  /*2c50*/  SHF.R.U64 R148, R52, 0x10, R53 ;  /* 0x0000001034947819 */ /* 0x000fe20000001235 */
[----:B------:R-:W-:Y:S01]  /*2c60*/  HFMA2 R137, R149.H0_H0, R137.H0_H0, R150.H0_H0 ;  /* 0x2000008995897231 */ /* 0x000fe20000040896 */
[----:B------:R-:W-:Y:S02]  /*2c70*/  SHF.R.U64 R147, R84, 0x10, R85 ;  /* 0x0000001054937819 */ /* 0x000fe40000001255 */
[----:B------:R-:W-:Y:S02]  /*2c80*/  F2FP.F16.F32.PACK_AB R118, RZ, R118 ;  /* 0x00000076ff76723e */ /* 0x000fe400000000ff */
[----:B------:R-:W-:Y:S01]  /*2c90*/  SHF.R.U64 R145, R46, 0x10, R47 ;  /* 0x000000102e917819 */ /* 0x000fe2000000122f */
[----:B------:R-:W-:Y:S01]  /*2ca0*/  HFMA2 R113, R147.H0_H0, R113.H0_H0, R148.H0_H0 ;  /* 0x2000007193717231 */ /* 0x000fe20000040894 */
[----:B------:R-:W-:Y:S02]  /*2cb0*/  SHF.R.U64 R146, R78, 0x10, R79 ;  /* 0x000000104e927819 */ /* 0x000fe4000000124f */
        /* <DEDUP_REMOVED lines=19> */
[----:B------:R-:W-:Y:S01]  /*2df0*/  F2FP.F16.F32.PACK_AB R143, RZ, R143 ;  /* 0x0000008fff8f723e */ /* 0x000fe200000000ff */
[----:B------:R-:W-:Y:S01]  /*2e00*/  HFMA2 R39, R103.H0_H0, R39.H0_H0, R71.H0_H0 ;  /* 0x2000002767277231 */ /* 0x000fe20000040847 */
[----:B------:R-:W-:Y:S01]  /*2e10*/  SHF.R.U32.HI R152, RZ, 0x10, R51 ;  /* 0x00000010ff987819 */ /* 0x000fe20000011633 */
[----:B------:R-:W-:Y:S01]  /*2e20*/  HFMA2 R114, R100.H0_H0, R37.H0_H0, R68.H0_H0 ;  /* 0x2000002564727231 */ /* 0x000fe20000040844 */
[----:B------:R-:W-:Y:S02]  /*2e30*/  SHF.R.U32.HI R151, RZ, 0x10, R83 ;  /* 0x00000010ff977819 */ /* 0x000fe40000011653 */
[----:B------:R-:W-:Y:S02]  /*2e40*/  F2FP.F16.F32.PACK_AB R13, RZ, R13 ;  /* 0x0000000dff0d723e */ /* 0x000fe400000000ff */
[----:B------:R-:W-:Y:S01]  /*2e50*/  F2FP.F16.F32.PACK_AB R122, RZ, R122 ;  /* 0x0000007aff7a723e */ /* 0x000fe200000000ff */
[----:B------:R-:W-:Y:S01]  /*2e60*/  HFMA2 R143, R151.H0_H0, R143.H0_H0, R152.H0_H0 ;  /* 0x2000008f978f7231 */ /* 0x000fe20000040898 */
[----:B------:R-:W-:Y:S01]  /*2e70*/  SHF.R.U32.HI R149, RZ, 0x10, R77 ;  /* 0x00000010ff957819 */ /* 0x000fe2000001164d */
[----:B------:R-:W-:Y:S01]  /*2e80*/  HFMA2 R37, R99.H0_H0, R13.H0_H0, R67.H0_H0 ;  /* 0x2000000d63257231 */ /* 0x000fe20000040843 */
[----:B------:R-:W-:-:S02]  /*2e90*/  F2FP.F16.F32.PACK_AB R124, RZ, R124 ;  /* 0x0000007cff7c723e */ /* 0x000fc400000000ff */
[----:B------:R-:W-:Y:S01]  /*2ea0*/  SHF.R.U64 R147, R44, 0x10, R45 ;  /* 0x000000102c937819 */ /* 0x000fe2000000122d */
[----:B------:R-:W-:Y:S01]  /*2eb0*/  HFMA2 R146, R149.H0_H0, R122.H0_H0, R40.H1_H1 ;  /* 0x2000007a95927231 */ /* 0x000fe20000060828 */
[----:B------:R-:W-:Y:S02]  /*2ec0*/  SHF.R.U64 R148, R74, 0x10, R75 ;  /* 0x000000104a947819 */ /* 0x000fe4000000124b */
[----:B------:R-:W-:Y:S02]  /*2ed0*/  F2FP.F16.F32.PACK_AB R3, RZ, R3 ;  /* 0x00000003ff03723e */ /* 0x000fe400000000ff */
        /* <DEDUP_REMOVED lines=11> */
[----:B------:R-:W-:Y:S02]  /*2f90*/  LOP3.LUT R33, R33, 0xffff, RZ, 0xc0, !PT ;  /* 0x0000ffff21217812 */ /* 0x000fe400078ec0ff */
[----:B------:R-:W-:Y:S01]  /*2fa0*/  F2FP.F16.F32.PACK_AB R29, RZ, R29 ;  /* 0x0000001dff1d723e */ /* 0x000fe200000000ff */
[----:B------:R-:W-:Y:S01]  /*2fb0*/  HFMA2 R119, R151.H0_H0, R119.H0_H0, R150.H0_H0 ;  /* 0x2000007797777231 */ /* 0x000fe20000040896 */
[----:B------:R-:W-:Y:S02]  /*2fc0*/  F2FP.F16.F32.PACK_AB R106, RZ, R106 ;  /* 0x0000006aff6a723e */ /* 0x000fe400000000ff */
[----:B------:R-:W-:Y:S01]  /*2fd0*/  LOP3.LUT R122, R25, 0xffff, RZ, 0xc0, !PT ;  /* 0x0000ffff197a7812 */ /* 0x000fe200078ec0ff */
[----:B------:R-:W-:Y:S01]  /*2fe0*/  HFMA2 R29, R101.H0_H0, R29.H0_H0, R69.H0_H0 ;  /* 0x2000001d651d7231 */ /* 0x000fe20000040845 */
[----:B------:R-:W-:Y:S01]  /*2ff0*/  LOP3.LUT R23, R23, 0xffff, RZ, 0xc0, !PT ;  /* 0x0000ffff17177812 */ /* 0x000fe200078ec0ff */
[----:B------:R-:W-:Y:S01]  /*3000*/  HFMA2 R148, R79.H0_H0, R106.H0_H0, R47.H0_H0 ;  /* 0x2000006a4f947231 */ /* 0x000fe2000004082f */
[----:B------:R-:W-:-:S02]  /*3010*/  F2FP.F16.F32.PACK_AB R21, RZ, R21 ;  /* 0x00000015ff15723e */ /* 0x000fc400000000ff */
[----:B------:R-:W-:Y:S02]  /*3020*/  F2FP.F16.F32.PACK_AB R135, RZ, R135 ;  /* 0x00000087ff87723e */ /* 0x000fe400000000ff */
[----:B------:R-:W-:Y:S01]  /*3030*/  SHF.R.U32.HI R154, RZ, 0x10, R57 ;  /* 0x00000010ff9a7819 */ /* 0x000fe20000011639 */
[----:B------:R-:W-:Y:S01]  /*3040*/  HFMA2 R21, R97.H0_H0, R21.H0_H0, R65.H0_H0 ;  /* 0x2000001561157231 */ /* 0x000fe20000040841 */
[----:B------:R-:W-:Y:S02]  /*3050*/  SHF.R.U32.HI R153, RZ, 0x10, R89 ;  /* 0x00000010ff997819 */ /* 0x000fe40000011659 */
[----:B------:R-:W-:Y:S02]  /*3060*/  F2FP.F16.F32.PACK_AB R5, RZ, R5 ;  /* 0x00000005ff05723e */ /* 0x000fe400000000ff */
[----:B------:R-:W-:Y:S01]  /*3070*/  F2FP.F16.F32.PACK_AB R120, RZ, R120 ;  /* 0x00000078ff78723e */ /* 0x000fe200000000ff */
[----:B------:R-:W-:Y:S01]  /*3080*/  HFMA2 R135, R153.H0_H0, R135.H0_H0, R154.H0_H0 ;  /* 0x2000008799877231 */ /* 0x000fe2000004089a */
[----:B------:R-:W-:Y:S01]  /*3090*/  F2FP.F16.F32.PACK_AB R126, RZ, R126 ;  /* 0x0000007eff7e723e */ /* 0x000fe200000000ff */
[----:B------:R-:W-:Y:S01]  /*30a0*/  HFMA2 R5, R94.H0_H0, R5.H0_H0, R62.H0_H0 ;  /* 0x200000055e057231 */ /* 0x000fe2000004083e */
[----:B------:R-:W-:Y:S01]  /*30b0*/  F2FP.F16.F32.PACK_AB R27, RZ, R27 ;  /* 0x0000001bff1b723e */ /* 0x000fe200000000ff */
[----:B------:R-:W-:Y:S01]  /*30c0*/  HFMA2 R149, R76.H0_H0, R120.H0_H0, R72.H0_H0 ;  /* 0x200000784c957231 */ /* 0x000fe20000040848 */
[----:B------:R-:W-:-:S02]  /*30d0*/  LOP3.LUT R25, R39, 0xffff, RZ, 0xc0, !PT ;  /* 0x0000ffff27197812 */ /* 0x000fc400078ec0ff */
[----:B------:R-:W-:Y:S01]  /*30e0*/  SHF.L.U64.HI R104, R33, 0x10, RZ ;  /* 0x0000001021687819 */ /* 0x000fe200000102ff */
[----:B------:R-:W-:Y:S01]  /*30f0*/  HFMA2 R27, R98.H0_H0, R27.H0_H0, R66.H0_H0 ;  /* 0x2000001b621b7231 */ /* 0x000fe20000040842 */
[----:B------:R-:W-:Y:S02]  /*3100*/  F2FP.F16.F32.PACK_AB R136, RZ, R136 ;  /* 0x00000088ff88723e */ /* 0x000fe400000000ff */
[----:B------:R-:W-:Y:S02]  /*3110*/  F2FP.F16.F32.PACK_AB R132, RZ, R132 ;  /* 0x00000084ff84723e */ /* 0x000fe400000000ff */
[----:B------:R-:W-:Y:S01]  /*3120*/  SHF.L.U32 R39, R122, 0x10, RZ ;  /* 0x000000107a277819 */ /* 0x000fe200000006ff */
[----:B------:R-:W-:Y:S01]  /*3130*/  HFMA2 R136, R89.H0_H0, R136.H0_H0, R57.H0_H0 ;  /* 0x2000008859887231 */ /* 0x000fe20000040839 */
[----:B------:R-:W-:Y:S01]  /*3140*/  LOP3.LUT R37, R37, 0xffff, RZ, 0xc0, !PT ;  /* 0x0000ffff25257812 */ /* 0x000fe200078ec0ff */
[----:B------:R-:W-:Y:S01]  /*3150*/  HFMA2 R132, R87.H0_H0, R132.H0_H0, R55.H0_H0 ;  /* 0x2000008457847231 */ /* 0x000fe20000040837 */
[----:B------:R-:W-:-:S02]  /*3160*/  SHF.L.U64.HI R116, R23, 0x10, RZ ;  /* 0x0000001017747819 */ /* 0x000fc400000102ff */
[----:B------:R-:W-:Y:S02]  /*3170*/  LOP3.LUT R7, R7, 0xffff, RZ, 0xc0, !PT ;  /* 0x0000ffff07077812 */ /* 0x000fe400078ec0ff */
[----:B------:R-:W-:Y:S02]  /*3180*/  LOP3.LUT R150, R17, 0xffff, RZ, 0xc0, !PT ;  /* 0x0000ffff11967812 */ /* 0x000fe400078ec0ff */
[----:B------:R-:W-:Y:S02]  /*3190*/  F2FP.F16.F32.PACK_AB R107, RZ, R107 ;  /* 0x0000006bff6b723e */ /* 0x000fe400000000ff */
[----:B------:R-:W-:Y:S01]  /*31a0*/  SHF.L.U32 R106, R33, 0x10, RZ ;  /* 0x00000010216a7819 */ /* 0x000fe200000006ff */
[----:B------:R-:W-:Y:S01]  /*31b0*/  HFMA2 R33, R75.H0_H0, R126.H0_H0, R45.H0_H0 ;  /* 0x2000007e4b217231 */ /* 0x000fe2000004082d */
[----:B------:R-:W-:Y:S01]  /*31c0*/  F2FP.F16.F32.PACK_AB R142, RZ, R142 ;  /* 0x0000008eff8e723e */ /* 0x000fe200000000ff */
[----:B------:R-:W-:Y:S01]  /*31d0*/  HFMA2 R107, R91.H0_H0, R107.H0_H0, R59.H0_H0 ;  /* 0x2000006b5b6b7231 */ /* 0x000fe2000004083b */
[----:B------:R-:W-:-:S02]  /*31e0*/  SHF.R.U64 R153, R50, 0x10, R51 ;  /* 0x0000001032997819 */ /* 0x000fc40000001233 */
[----:B------:R-:W-:Y:S02]  /*31f0*/  SHF.R.U64 R154, R82, 0x10, R83 ;  /* 0x00000010529a7819 */ /* 0x000fe40000001253 */
[----:B------:R-:W-:Y:S02]  /*3200*/  LOP3.LUT R25, R25, 0xffff0000, R104, 0xf8, !PT ;  /* 0xffff000019197812 */ /* 0x000fe400078ef868 */
[----:B------:R-:W-:Y:S01]  /*3210*/  LOP3.LUT R104, R39, 0xffff, R114, 0xf8, !PT ;  /* 0x0000ffff27687812 */ /* 0x000fe200078ef872 */
[----:B------:R-:W-:Y:S01]  /*3220*/  HFMA2 R142, R154.H0_H0, R142.H0_H0, R153.H0_H0 ;  /* 0x2000008e9a8e7231 */ /* 0x000fe20000040899 */
[----:B------:R-:W-:Y:S02]  /*3230*/  SHF.L.U32 R120, R23, 0x10, RZ ;  /* 0x0000001017787819 */ /* 0x000fe400000006ff */
[----:B------:R-:W-:Y:S02]  /*3240*/  LOP3.LUT R17, R37, 0xffff0000, R116, 0xf8, !PT ;  /* 0xffff000025117812 */ /* 0x000fe400078ef874 */
[----:B------:R-:W-:-:S02]  /*3250*/  SHF.L.U32 R126, R7, 0x10, RZ ;  /* 0x00000010077e7819 */ /* 0x000fc400000006ff */
[----:B------:R-:W-:Y:S02]  /*3260*/  PRMT R114, R19, 0x7610, R114 ;  /* 0x0000761013727816 */ /* 0x000fe40000000072 */
[----:B------:R-:W-:Y:S02]  /*3270*/  SHF.L.U32 R23, R150, 0x10, RZ ;  /* 0x0000001096177819 */ /* 0x000fe400000006ff */
[----:B------:R-:W-:Y:S02]  /*3280*/  LOP3.LUT R13, R13, 0xffff, RZ, 0xc0, !PT ;  /* 0x0000ffff0d0d7812 */ /* 0x000fe400078ec0ff */
[----:B------:R-:W-:Y:S02]  /*3290*/  SHF.L.U64.HI R116, R7, 0x10, RZ ;  /* 0x0000001007747819 */ /* 0x000fe400000102ff */
[----:B------:R-:W-:Y:S02]  /*32a0*/  F2FP.F16.F32.PACK_AB R138, RZ, R138 ;  /* 0x0000008aff8a723e */ /* 0x000fe400000000ff */
[----:B------:R-:W-:-:S02]  /*32b0*/  LOP3.LUT R19, R29, 0xffff, RZ, 0xc0, !PT ;  /* 0x0000ffff1d137812 */ /* 0x000fc400078ec0ff */
[----:B------:R-:W-:Y:S01]  /*32c0*/  LOP3.LUT R129, R129, 0xffff, RZ, 0xc0, !PT ;  /* 0x0000ffff81817812 */ /* 0x000fe200078ec0ff */
[----:B------:R-:W-:Y:S01]  /*32d0*/  HFMA2 R138, R84.H0_H0, R138.H0_H0, R52.H0_H0 ;  /* 0x2000008a548a7231 */ /* 0x000fe20000040834 */
[----:B------:R-:W-:Y:S02]  /*32e0*/  LOP3.LUT R21, R21, 0xffff, RZ, 0xc0, !PT ;  /* 0x0000ffff15157812 */ /* 0x000fe400078ec0ff */
[----:B------:R-:W-:Y:S02]  /*32f0*/  SHF.L.U64.HI R150, R150, 0x10, RZ ;  /* 0x0000001096967819 */ /* 0x000fe400000102ff */
[----:B------:R-:W-:Y:S02]  /*3300*/  LOP3.LUT R29, R130, 0xffff, RZ, 0xc0, !PT ;  /* 0x0000ffff821d7812 */ /* 0x000fe400078ec0ff */
[----:B------:R-:W-:Y:S02]  /*3310*/  LOP3.LUT R134, R134, 0xffff, RZ, 0xc0, !PT ;  /* 0x0000ffff86867812 */ /* 0x000fe400078ec0ff */
[----:B------:R-:W-:-:S02]  /*3320*/  F2FP.F16.F32.PACK_AB R35, RZ, R35 ;  /* 0x00000023ff23723e */ /* 0x000fc400000000ff */
[----:B------:R-:W-:Y:S02]  /*3330*/  LOP3.LUT R126, R126, 0xffff, R5, 0xf8, !PT ;  /* 0x0000ffff7e7e7812 */ /* 0x000fe400078ef805 */
[----:B------:R-:W-:Y:S01]  /*3340*/  LOP3.LUT R113, R113, 0xffff, RZ, 0xc0, !PT ;  /* 0x0000ffff71717812 */ /* 0x000fe200078ec0ff */
[----:B------:R-:W-:Y:S01]  /*3350*/  HFMA2 R35, R102.H0_H0, R35.H0_H0, R70.H0_H0 ;  /* 0x2000002366237231 */ /* 0x000fe20000040846 */
[----:B------:R-:W-:Y:S02]  /*3360*/  LOP3.LUT R120, R120, 0xffff, R27, 0xf8, !PT ;  /* 0x0000ffff78787812 */ /* 0x000fe400078ef81b */
[----:B------:R-:W-:Y:S02]  /*3370*/  LOP3.LUT R114, R23, 0xffff, R114, 0xf8, !PT ;  /* 0x0000ffff17727812 */ /* 0x000fe400078ef872 */
[----:B------:R-:W-:Y:S02]  /*3380*/  LOP3.LUT R5, R13, 0xffff0000, R116, 0xf8, !PT ;  /* 0xffff00000d057812 */ /* 0x000fe400078ef874 */
[----:B------:R-:W-:-:S02]  /*3390*/  SHF.L.U32 R130, R129, 0x10, RZ ;  /* 0x0000001081827819 */ /* 0x000fc400000006ff */
[----:B------:R-:W-:Y:S02]  /*33a0*/  SHF.L.U64.HI R116, R129, 0x10, RZ ;  /* 0x0000001081747819 */ /* 0x000fe400000102ff */
[----:B------:R-:W-:Y:S02]  /*33b0*/  LOP3.LUT R27, R136, 0xffff, RZ, 0xc0, !PT ;  /* 0x0000ffff881b7812 */ /* 0x000fe400078ec0ff */
[----:B------:R-:W-:Y:S02]  /*33c0*/  LOP3.LUT R23, R132, 0xffff, RZ, 0xc0, !PT ;  /* 0x0000ffff84177812 */ /* 0x000fe400078ec0ff */
[----:B------:R-:W-:Y:S02]  /*33d0*/  LOP3.LUT R7, R21, 0xffff0000, R150, 0xf8, !PT ;  /* 0xffff000015077812 */ /* 0x000fe400078ef896 */
[C---:B------:R-:W-:Y:S02]  /*33e0*/  SHF.L.U32 R129, R29.reuse, 0x10, RZ ;  /* 0x000000101d817819 */ /* 0x040fe400000006ff */
[----:B------:R-:W-:-:S02]  /*33f0*/  SHF.L.U64.HI R136, R29, 0x10, RZ ;  /* 0x000000101d887819 */ /* 0x000fc400000102ff */
[----:B------:R-:W-:Y:S02]  /*3400*/  SHF.L.U64.HI R132, R134, 0x10, RZ ;  /* 0x0000001086847819 */ /* 0x000fe400000102ff */
[----:B------:R-:W-:Y:S02]  /*3410*/  LOP3.LUT R21, R107, 0xffff, RZ, 0xc0, !PT ;  /* 0x0000ffff6b157812 */ /* 0x000fe400078ec0ff */
[----:B------:R-:W-:Y:S02]  /*3420*/  SHF.L.U32 R29, R113, 0x10, RZ ;  /* 0x00000010711d7819 */ /* 0x000fe400000006ff */
[----:B------:R-:W-:Y:S02]  /*3430*/  LOP3.LUT R142, R142, 0xffff, RZ, 0xc0, !PT ;  /* 0x0000ffff8e8e7812 */ /* 0x000fe400078ec0ff */
[----:B------:R-:W-:Y:S02]  /*3440*/  LOP3.LUT R42, R42, 0xffff, RZ, 0xc0, !PT ;  /* 0x0000ffff2a2a7812 */ /* 0x000fe400078ec0ff */
[----:B------:R-:W-:-:S02]  /*3450*/  LOP3.LUT R23, R23, 0xffff0000, R132, 0xf8, !PT ;  /* 0xffff000017177812 */ /* 0x000fc400078ef884 */
[----:B------:R-:W-:Y:S02]  /*3460*/  LOP3.LUT R118, R118, 0xffff, RZ, 0xc0, !PT ;  /* 0x0000ffff76767812 */ /* 0x000fe400078ec0ff */
[----:B------:R-:W-:Y:S02]  /*3470*/  LOP3.LUT R21, R21, 0xffff0000, R116, 0xf8, !PT ;  /* 0xffff000015157812 */ /* 0x000fe400078ef874 */
[----:B------:R-:W-:Y:S02]  /*3480*/  LOP3.LUT R27, R27, 0xffff0000, R136, 0xf8, !PT ;  /* 0xffff00001b1b7812 */ /* 0x000fe400078ef888 */
[----:B------:R-:W-:Y:S02]  /*3490*/  LOP3.LUT R132, R29, 0xffff, R138, 0xf8, !PT ;  /* 0x0000ffff1d847812 */ /* 0x000fe400078ef88a */
[----:B------:R-:W-:Y:S02]  /*34a0*/  F2FP.F16.F32.PACK_AB R115, RZ, R115 ;  /* 0x00000073ff73723e */ /* 0x000fe400000000ff */
[----:B------:R-:W-:-:S02]  /*34b0*/  SHF.L.U32 R116, R134, 0x10, RZ ;  /* 0x0000001086747819 */ /* 0x000fc400000006ff */
[C---:B------:R-:W-:Y:S01]  /*34c0*/  SHF.L.U32 R136, R142.reuse, 0x10, RZ ;  /* 0x000000108e887819 */ /* 0x040fe200000006ff */
[----:B------:R-:W-:Y:S01]  /*34d0*/  HFMA2 R115, R83.H0_H0, R115.H0_H0, R51.H0_H0 ;  /* 0x2000007353737231 */ /* 0x000fe20000040833 */
[----:B------:R-:W-:Y:S02]  /*34e0*/  SHF.L.U64.HI R138, R142, 0x10, RZ ;  /* 0x000000108e8a7819 */ /* 0x000fe400000102ff */
[----:B------:R-:W-:Y:S02]  /*34f0*/  F2FP.F16.F32.PACK_AB R127, RZ, R127 ;  /* 0x0000007fff7f723e */ /* 0x000fe400000000ff */
[----:B------:R-:W-:Y:S02]  /*3500*/  LOP3.LUT R106, R106, 0xffff, R35, 0xf8, !PT ;  /* 0x0000ffff6a6a7812 */ /* 0x000fe400078ef823 */
[C---:B------:R-:W-:Y:S01]  /*3510*/  SHF.L.U32 R134, R42.reuse, 0x10, RZ ;  /* 0x000000102a867819 */ /* 0x040fe200000006ff */
[----:B------:R-:W-:Y:S01]  /*3520*/  HFMA2 R127, R93.H0_H0, R127.H0_H0, R61.H0_H0 ;  /* 0x2000007f5d7f7231 */ /* 0x000fe2000004083d */
[----:B------:R-:W-:-:S02]  /*3530*/  SHF.L.U64.HI R142, R42, 0x10, RZ ;  /* 0x000000102a8e7819 */ /* 0x000fc400000102ff */
[----:B------:R-:W-:Y:S02]  /*3540*/  LOP3.LUT R35, R148, 0xffff, RZ, 0xc0, !PT ;  /* 0x0000ffff94237812 */ /* 0x000fe400078ec0ff */
[----:B------:R-:W-:Y:S02]  /*3550*/  SHF.L.U64.HI R42, R118, 0x10, RZ ;  /* 0x00000010762a7819 */ /* 0x000fe400000102ff */
[----:B------:R-:W-:Y:S02]  /*3560*/  F2FP.F16.F32.PACK_AB R139, RZ, R139 ;  /* 0x0000008bff8b723e */ /* 0x000fe400000000ff */
[----:B------:R-:W-:Y:S02]  /*3570*/  LOP3.LUT R35, R35, 0xffff0000, R42, 0xf8, !PT ;  /* 0xffff000023237812 */ /* 0x000fe400078ef82a */
[----:B------:R-:W-:Y:S01]  /*3580*/  LOP3.LUT R109, R109, 0xffff, RZ, 0xc0, !PT ;  /* 0x0000ffff6d6d7812 */ /* 0x000fe200078ec0ff */
[----:B------:R-:W-:Y:S01]  /*3590*/  HFMA2 R139, R85.H0_H0, R139.H0_H0, R53.H0_H0 ;  /* 0x2000008b558b7231 */ /* 0x000fe20000040835 */
[----:B------:R-:W-:-:S02]  /*35a0*/  LOP3.LUT R42, R124, 0xffff, RZ, 0xc0, !PT ;  /* 0x0000ffff7c2a7812 */ /* 0x000fc400078ec0ff */
[----:B------:R-:W-:Y:S02]  /*35b0*/  F2FP.F16.F32.PACK_AB R105, RZ, R105 ;  /* 0x00000069ff69723e */ /* 0x000fe400000000ff */
[----:B------:R-:W-:Y:S02]  /*35c0*/  LOP3.LUT R115, R115, 0xffff, RZ, 0xc0, !PT ;  /* 0x0000ffff73737812 */ /* 0x000fe400078ec0ff */
[----:B------:R-:W-:Y:S01]  /*35d0*/  LOP3.LUT R13, R127, 0xffff, RZ, 0xc0, !PT ;  /* 0x0000ffff7f0d7812 */ /* 0x000fe200078ec0ff */
[----:B------:R-:W-:Y:S01]  /*35e0*/  HFMA2 R105, R90.H0_H0, R105.H0_H0, R58.H0_H0 ;  /* 0x200000695a697231 */ /* 0x000fe2000004083a */
[----:B------:R-:W-:Y:S02]  /*35f0*/  SHF.L.U64.HI R150, R109, 0x10, RZ ;  /* 0x000000106d967819 */ /* 0x000fe400000102ff */
[----:B------:R-:W-:Y:S02]  /*3600*/  SHF.L.U32 R124, R42, 0x10, RZ ;  /* 0x000000102a7c7819 */ /* 0x000fe400000006ff */
[----:B------:R-:W-:-:S02]  /*3610*/  F2FP.F16.F32.PACK_AB R141, RZ, R141 ;  /* 0x0000008dff8d723e */ /* 0x000fc400000000ff */
[----:B------:R-:W-:Y:S02]  /*3620*/  SHF.L.U64.HI R122, R122, 0x10, RZ ;  /* 0x000000107a7a7819 */ /* 0x000fe400000102ff */
[----:B------:R-:W-:Y:S01]  /*3630*/  LOP3.LUT R119, R119, 0xffff, RZ, 0xc0, !PT ;  /* 0x0000ffff77777812 */ /* 0x000fe200078ec0ff */
[----:B------:R-:W-:Y:S01]  /*3640*/  HFMA2 R141, R80.H0_H0, R141.H0_H0, R48.H0_H0 ;  /* 0x2000008d508d7231 */ /* 0x000fe20000040830 */
[----:B------:R-:W-:Y:S02]  /*3650*/  LOP3.LUT R33, R33, 0xffff, RZ, 0xc0, !PT ;  /* 0x0000ffff21217812 */ /* 0x000fe400078ec0ff */
[----:B------:R-:W-:Y:S02]  /*3660*/  SHF.L.U64.HI R42, R42, 0x10, RZ ;  /* 0x000000102a2a7819 */ /* 0x000fe400000102ff */
[----:B------:R-:W-:Y:S02]  /*3670*/  LOP3.LUT R136, R136, 0xffff, R3, 0xf8, !PT ;  /* 0x0000ffff88887812 */ /* 0x000fe400078ef803 */
[----:B------:R-:W-:-:S02]  /*3680*/  LOP3.LUT R3, R115, 0xffff0000, R138, 0xf8, !PT ;  /* 0xffff000073037812 */ /* 0x000fc400078ef88a */
[----:B------:R-:W-:Y:S02]  /*3690*/  LOP3.LUT R13, R13, 0xffff0000, R150, 0xf8, !PT ;  /* 0xffff00000d0d7812 */ /* 0x000fe400078ef896 */
[----:B------:R-:W-:Y:S02]  /*36a0*/  SHF.L.U32 R138, R118, 0x10, RZ ;  /* 0x00000010768a7819 */ /* 0x000fe400000006ff */
[----:B------:R-:W-:Y:S02]  /*36b0*/  LOP3.LUT R148, R31, 0xffff, RZ, 0xc0, !PT ;  /* 0x0000ffff1f947812 */ /* 0x000fe400078ec0ff */
[----:B------:R-:W-:Y:S02]  /*36c0*/  F2FP.F16.F32.PACK_AB R144, RZ, R144 ;  /* 0x00000090ff90723e */ /* 0x000fe400000000ff */
[----:B------:R-:W-:Y:S02]  /*36d0*/  LOP3.LUT R19, R19, 0xffff0000, R122, 0xf8, !PT ;  /* 0xffff000013137812 */ /* 0x000fe400078ef87a */
[----:B------:R-:W-:Y:S01]  /*36e0*/  SHF.L.U64.HI R150, R113, 0x10, RZ ;  /* 0x0000001071967819 */ /* 0x000fe200000102ff */
[----:B------:R-:W-:Y:S01]  /*36f0*/  HFMA2 R144, R81.H0_H0, R144.H0_H0, R49.H0_H0 ;  /* 0x2000009051907231 */ /* 0x000fe20000040831 */
[----:B------:R-:W-:-:S02]  /*3700*/  SHF.L.U32 R118, R119, 0x10, RZ ;  /* 0x0000001077767819 */ /* 0x000fc400000006ff */
[----:B------:R-:W-:Y:S02]  /*3710*/  LOP3.LUT R33, R33, 0xffff0000, R42, 0xf8, !PT ;  /* 0xffff000021217812 */ /* 0x000fe400078ef82a */
[----:B------:R-:W-:Y:S02]  /*3720*/  LOP3.LUT R29, R139, 0xffff, RZ, 0xc0, !PT ;  /* 0x0000ffff8b1d7812 */ /* 0x000fe400078ec0ff */
[----:B------:R-:W-:Y:S02]  /*3730*/  LOP3.LUT R42, R9, 0xffff, RZ, 0xc0, !PT ;  /* 0x0000ffff092a7812 */ /* 0x000fe400078ec0ff */
[----:B------:R-:W-:Y:S02]  /*3740*/  LOP3.LUT R130, R130, 0xffff, R105, 0xf8, !PT ;  /* 0x0000ffff82827812 */ /* 0x000fe400078ef869 */
[----:B------:R-:W-:Y:S02]  /*3750*/  LOP3.LUT R118, R118, 0xffff, R149, 0xf8, !PT ;  /* 0x0000ffff76767812 */ /* 0x000fe400078ef895 */
[----:B------:R-:W-:-:S02]  /*3760*/  PRMT R105, R19, 0x5410, R148 ;  /* 0x0000541013697816 */ /* 0x000fc40000000094 */
[----:B------:R-:W-:Y:S01]  /*3770*/  LOP3.LUT R29, R29, 0xffff0000, R150, 0xf8, !PT ;  /* 0xffff00001d1d7812 */ /* 0x000fe200078ef896 */
[----:B------:R-:W0:Y:S01]  /*3780*/  @!P1 LDC.64 R148, c[0x0][0x230] ;  /* 0x00008c00ff949b82 */ /* 0x000e220000000a00 */
[----:B------:R-:W-:Y:S02]  /*3790*/  PRMT R127, R5, 0x5410, R42 ;  /* 0x00005410057f7816 */ /* 0x000fe4000000002a */
[----:B------:R-:W-:Y:S02]  /*37a0*/  LOP3.LUT R134, R134, 0xffff, R141, 0xf8, !PT ;  /* 0x0000ffff86867812 */ /* 0x000fe400078ef88d */
[----:B------:R-:W-:Y:S02]  /*37b0*/  PRMT R5, R140, 0x7610, R5 ;  /* 0x000076108c057816 */ /* 0x000fe40000000005 */
[----:B------:R-:W-:Y:S01]  /*37c0*/  F2FP.F16.F32.PACK_AB R121, RZ, R121 ;  /* 0x00000079ff79723e */ /* 0x000fe200000000ff */
[----:B------:R-:W1:Y:S01]  /*37d0*/  @!P1 LDC.64 R150, c[0x0][0x238] ;  /* 0x00008e00ff969b82 */ /* 0x000e620000000a00 */
[----:B------:R-:W-:-:S02]  /*37e0*/  LOP3.LUT R37, R144, 0xffff, RZ, 0xc0, !PT ;  /* 0x0000ffff90257812 */ /* 0x000fc400078ec0ff */
[----:B------:R-:W-:Y:S01]  /*37f0*/  LOP3.LUT R144, R41, 0xffff, RZ, 0xc0, !PT ;  /* 0x0000ffff29907812 */ /* 0x000fe200078ec0ff */
[----:B------:R-:W-:Y:S01]  /*3800*/  HFMA2 R121, R77.H0_H0, R121.H0_H0, R73.H0_H0 ;  /* 0x200000794d797231 */ /* 0x000fe20000040849 */
[----:B------:R-:W-:Y:S02]  /*3810*/  F2FP.F16.F32.PACK_AB R123, RZ, R123 ;  /* 0x0000007bff7b723e */ /* 0x000fe400000000ff */
[----:B------:R-:W-:Y:S01]  /*3820*/  PRMT R107, R25, 0x5410, R144 ;  /* 0x00005410196b7816 */ /* 0x000fe20000000090 */
[----:B------:R-:W2:Y:S01]  /*3830*/  LDC.64 R140, c[0x0][0x228] ;  /* 0x00008a00ff8c7b82 */ /* 0x000ea20000000a00 */
[----:B------:R-:W-:Y:S01]  /*3840*/  LOP3.LUT R144, R15, 0xffff, RZ, 0xc0, !PT ;  /* 0x0000ffff0f907812 */ /* 0x000fe200078ec0ff */
[----:B------:R-:W-:Y:S01]  /*3850*/  HFMA2 R123, R74.H0_H0, R123.H0_H0, R44.H0_H0 ;  /* 0x2000007b4a7b7231 */ /* 0x000fe2000004082c */
[----:B------:R-:W-:Y:S02]  /*3860*/  F2FP.F16.F32.PACK_AB R133, RZ, R133 ;  /* 0x00000085ff85723e */ /* 0x000fe400000000ff */
[----:B------:R-:W-:-:S02]  /*3870*/  LOP3.LUT R37, R37, 0xffff0000, R142, 0xf8, !PT ;  /* 0xffff000025257812 */ /* 0x000fc400078ef88e */
[----:B------:R-:W-:Y:S01]  /*3880*/  LOP3.LUT R39, R121, 0xffff, RZ, 0xc0, !PT ;  /* 0x0000ffff79277812 */ /* 0x000fe200078ec0ff */
[----:B------:R-:W-:Y:S01]  /*3890*/  HFMA2 R133, R86.H0_H0, R133.H0_H0, R54.H0_H0 ;  /* 0x2000008556857231 */ /* 0x000fe20000040836 */
[----:B------:R-:W-:Y:S01]  /*38a0*/  F2FP.F16.F32.PACK_AB R128, RZ, R128 ;  /* 0x00000080ff80723e */ /* 0x000fe200000000ff */
[C---:B0-----:R-:W-:Y:S01]  /*38b0*/  @!P1 IMAD.WIDE R148, R32.reuse, 0x4, R148 ;  /* 0x0000000420949825 */ /* 0x041fe200078e0294 */
[----:B------:R-:W-:Y:S02]  /*38c0*/  SHF.L.U64.HI R142, R119, 0x10, RZ ;  /* 0x00000010778e7819 */ /* 0x000fe400000102ff */
[----:B------:R-:W-:Y:S01]  /*38d0*/  PRMT R121, R17, 0x5410, R144 ;  /* 0x0000541011797816 */ /* 0x000fe20000000090 */
[----:B------:R-:W-:Y:S01]  /*38e0*/  HFMA2 R128, R88.H0_H0, R128.H0_H0, R56.H0_H0 ;  /* 0x2000008058807231 */ /* 0x000fe20000040838 */
[----:B------:R-:W-:Y:S01]  /*38f0*/  LOP3.LUT R144, R111, 0xffff, RZ, 0xc0, !PT ;  /* 0x0000ffff6f907812 */ /* 0x000fe200078ec0ff */
[----:B-1----:R-:W-:Y:S01]  /*3900*/  @!P1 IMAD.WIDE R150, R32, 0x4, R150 ;  /* 0x0000000420969825 */ /* 0x002fe200078e0296 */
[----:B------:R-:W-:Y:S01]  /*3910*/  F2FP.F16.F32.PACK_AB R112, RZ, R112 ;  /* 0x00000070ff70723e */ /* 0x000fe200000000ff */
[----:B------:R0:W-:Y:S01]  /*3920*/  @!P1 STG.E desc[UR6][R148.64], R110 ;  /* 0x0000006e94009986 */ /* 0x0001e2000c101906 */
[----:B------:R-:W-:-:S02]  /*3930*/  SHF.R.U32.HI R153, RZ, 0x10, R47 ;  /* 0x00000010ff997819 */ /* 0x000fc4000001162f */
[----:B------:R-:W-:Y:S01]  /*3940*/  SHF.R.U32.HI R152, RZ, 0x10, R79 ;  /* 0x00000010ff987819 */ /* 0x000fe2000001164f */
[----:B------:R0:W-:Y:S01]  /*3950*/  @!P1 STG.E desc[UR6][R150.64], R108 ;  /* 0x0000006c96009986 */ /* 0x0001e2000c101906 */
[----:B------:R-:W-:Y:S01]  /*3960*/  LOP3.LUT R39, R39, 0xffff0000, R142, 0xf8, !PT ;  /* 0xffff000027277812 */ /* 0x000fe200078ef88e */
[----:B--2---:R-:W-:Y:S01]  /*3970*/  IMAD.WIDE.U32 R24, R24, 0x8, R140 ;  /* 0x0000000818187825 */ /* 0x004fe200078e008c */
[----:B------:R-:W-:-:S03]  /*3980*/  LOP3.LUT R124, R124, 0xffff, R123, 0xf8, !PT ;  /* 0x0000ffff7c7c7812 */ /* 0x000fc600078ef87b */
[----:B------:R-:W-:Y:S01]  /*3990*/  HFMA2 R112, R152.H0_H0, R112.H0_H0, R153.H0_H0 ;  /* 0x2000007098707231 */ /* 0x000fe20000040899 */
[----:B------:R-:W-:Y:S01]  /*39a0*/  LOP3.LUT R142, R11, 0xffff, RZ, 0xc0, !PT ;  /* 0x0000ffff0b8e7812 */ /* 0x000fe200078ec0ff */
[----:B------:R-:W-:Y:S01]  /*39b0*/  IMAD.WIDE.U32 R18, R18, 0x8, R140 ;  /* 0x0000000812127825 */ /* 0x000fe200078e008c */
[----:B------:R-:W-:Y:S02]  /*39c0*/  PRMT R123, R13, 0x5410, R144 ;  /* 0x000054100d7b7816 */ /* 0x000fe40000000090 */
[----:B------:R-:W-:Y:S01]  /*39d0*/  F2FP.F16.F32.PACK_AB R125, RZ, R125 ;  /* 0x0000007dff7d723e */ /* 0x000fe200000000ff */
[----:B------:R-:W-:Y:S01]  /*39e0*/  IMAD.WIDE.U32 R16, R16, 0x8, R140 ;  /* 0x0000000810107825 */ /* 0x000fe200078e008c */
[----:B------:R-:W-:Y:S02]  /*39f0*/  LOP3.LUT R144, R5, 0xffff, RZ, 0xc0, !PT ;  /* 0x0000ffff05907812 */ /* 0x000fe400078ec0ff */
[----:B------:R-:W-:Y:S01]  /*3a00*/  LOP3.LUT R42, R135, 0xffff, RZ, 0xc0, !PT ;  /* 0x0000ffff872a7812 */ /* 0x000fe200078ec0ff */
[----:B------:R-:W-:Y:S01]  /*3a10*/  HFMA2 R125, R92.H0_H0, R125.H0_H0, R60.H0_H0 ;  /* 0x2000007d5c7d7231 */ /* 0x000fe2000004083c */
[----:B------:R-:W-:Y:S01]  /*3a20*/  LOP3.LUT R116, R116, 0xffff, R133, 0xf8, !PT ;  /* 0x0000ffff74747812 */ /* 0x000fe200078ef885 */
[----:B------:R-:W-:Y:S01]  /*3a30*/  IMAD.WIDE.U32 R14, R14, 0x8, R140 ;  /* 0x000000080e0e7825 */ /* 0x000fe200078e008c */
[----:B------:R-:W-:-:S02]  /*3a40*/  PRMT R115, R7, 0x5410, R142 ;  /* 0x0000541007737816 */ /* 0x000fc4000000008e */
[----:B------:R-:W-:Y:S01]  /*3a50*/  LOP3.LUT R152, R137, 0xffff, RZ, 0xc0, !PT ;  /* 0x0000ffff89987812 */ /* 0x000fe200078ec0ff */
[----:B------:R-:W-:Y:S01]  /*3a60*/  IMAD.WIDE.U32 R12, R12, 0x8, R140 ;  /* 0x000000080c0c7825 */ /* 0x000fe200078e008c */
[----:B------:R-:W-:Y:S02]  /*3a70*/  LOP3.LUT R128, R129, 0xffff, R128, 0xf8, !PT ;  /* 0x0000ffff81807812 */ /* 0x000fe400078ef880 */
[----:B------:R-:W-:Y:S01]  /*3a80*/  LOP3.LUT R142, R131, 0xffff, RZ, 0xc0, !PT ;  /* 0x0000ffff838e7812 */ /* 0x000fe200078ec0ff */
[----:B------:R-:W-:Y:S01]  /*3a90*/  IMAD.WIDE.U32 R10, R10, 0x8, R140 ;  /* 0x000000080a0a7825 */ /* 0x000fe200078e008c */
[----:B------:R-:W-:Y:S02]  /*3aa0*/  PRMT R133, R29, 0x5410, R144 ;  /* 0x000054101d857816 */ /* 0x000fe40000000090 */
[----:B------:R-:W-:Y:S01]  /*3ab0*/  PRMT R129, R27, 0x5410, R42 ;  /* 0x000054101b817816 */ /* 0x000fe2000000002a */
[----:B------:R-:W-:Y:S01]  /*3ac0*/  IMAD.WIDE.U32 R28, R28, 0x8, R140 ;  /* 0x000000081c1c7825 */ /* 0x000fe200078e008c */
[----:B------:R-:W-:-:S02]  /*3ad0*/  SHF.L.U32 R122, R109, 0x10, RZ ;  /* 0x000000106d7a7819 */ /* 0x000fc400000006ff */
[----:B------:R-:W-:Y:S01]  /*3ae0*/  LOP3.LUT R42, R117, 0xffff, RZ, 0xc0, !PT ;  /* 0x0000ffff752a7812 */ /* 0x000fe200078ec0ff */
[----:B------:R-:W-:Y:S01]  /*3af0*/  IMAD.WIDE.U32 R26, R26, 0x8, R140 ;  /* 0x000000081a1a7825 */ /* 0x000fe200078e008c */
[----:B------:R-:W-:Y:S01]  /*3b00*/  PRMT R117, R23, 0x5410, R152 ;  /* 0x0000541017757816 */ /* 0x000fe20000000098 */
[----:B------:R0:W-:Y:S01]  /*3b10*/  STG.E.64 desc[UR6][R28.64], R106 ;  /* 0x0000006a1c007986 */ /* 0x0001e2000c101b06 */
[----:B------:R-:W-:Y:S01]  /*3b20*/  PRMT R131, R21, 0x5410, R142 ;  /* 0x0000541015837816 */ /* 0x000fe2000000008e */
[----:B------:R-:W-:Y:S01]  /*3b30*/  IMAD.WIDE.U32 R22, R22, 0x8, R140 ;  /* 0x0000000816167825 */ /* 0x000fe200078e008c */
[----:B------:R-:W-:Y:S01]  /*3b40*/  LOP3.LUT R122, R122, 0xffff, R125, 0xf8, !PT ;  /* 0x0000ffff7a7a7812 */ /* 0x000fe200078ef87d */
[----:B------:R0:W-:Y:S01]  /*3b50*/  STG.E.64 desc[UR6][R26.64], R104 ;  /* 0x000000681a007986 */ /* 0x0001e2000c101b06 */
[----:B------:R-:W-:Y:S01]  /*3b60*/  LOP3.LUT R142, R143, 0xffff, RZ, 0xc0, !PT ;  /* 0x0000ffff8f8e7812 */ /* 0x000fe200078ec0ff */
[----:B------:R-:W-:Y:S01]  /*3b70*/  IMAD.WIDE.U32 R20, R20, 0x8, R140 ;  /* 0x0000000814147825 */ /* 0x000fe200078e008c */
[----:B------:R-:W-:Y:S01]  /*3b80*/  LOP3.LUT R112, R112, 0xffff, RZ, 0xc0, !PT ;  /* 0x0000ffff70707812 */ /* 0x000fe200078ec0ff */
[----:B------:R0:W-:Y:S01]  /*3b90*/  STG.E.64 desc[UR6][R24.64], R120 ;  /* 0x0000007818007986 */ /* 0x0001e2000c101b06 */
[----:B------:R-:W-:Y:S01]  /*3ba0*/  PRMT R135, R37, 0x5410, R42 ;  /* 0x0000541025877816 */ /* 0x000fe2000000002a */
[----:B------:R-:W-:Y:S01]  /*3bb0*/  IMAD.WIDE.U32 R8, R8, 0x8, R140 ;  /* 0x0000000808087825 */ /* 0x000fe200078e008c */
[----:B------:R-:W-:Y:S01]  /*3bc0*/  LOP3.LUT R146, R146, 0xffff, RZ, 0xc0, !PT ;  /* 0x0000ffff92927812 */ /* 0x000fe200078ec0ff */
[----:B------:R0:W-:Y:S01]  /*3bd0*/  STG.E.64 desc[UR6][R22.64], R114 ;  /* 0x0000007216007986 */ /* 0x0001e2000c101b06 */
[----:B------:R-:W-:Y:S01]  /*3be0*/  PRMT R137, R3, 0x5410, R142 ;  /* 0x0000541003897816 */ /* 0x000fe2000000008e */
[----:B------:R-:W-:Y:S01]  /*3bf0*/  IMAD.WIDE.U32 R6, R6, 0x8, R140 ;  /* 0x0000000806067825 */ /* 0x000fe200078e008c */
[----:B------:R-:W-:Y:S01]  /*3c00*/  LOP3.LUT R42, R145, 0xffff, RZ, 0xc0, !PT ;  /* 0x0000ffff912a7812 */ /* 0x000fe200078ec0ff */
[----:B------:R0:W-:Y:S01]  /*3c10*/  STG.E.64 desc[UR6][R20.64], R126 ;  /* 0x0000007e14007986 */ /* 0x0001e2000c101b06 */
[----:B------:R-:W-:Y:S01]  /*3c20*/  LOP3.LUT R138, R138, 0xffff, R147, 0xf8, !PT ;  /* 0x0000ffff8a8a7812 */ /* 0x000fe200078ef893 */
        /* <DEDUP_REMOVED lines=8> */
[----:B------:R-:W-:Y:S01]  /*3cb0*/  IMAD.WIDE.U32 R140, R0, 0x8, R140 ;  /* 0x00000008008c7825 */ /* 0x000fe200078e008c */
[----:B------:R-:W-:Y:S01]  /*3cc0*/  SEL R0, RZ, 0x1, P0 ;  /* 0x00000001ff007807 */ /* 0x000fe20000000000 */
[----:B------:R0:W-:Y:S01]  /*3cd0*/  STG.E.64 desc[UR6][R14.64], R128 ;  /* 0x000000800e007986 */ /* 0x0001e2000c101b06 */
[----:B------:R-:W-:-:S02]  /*3ce0*/  ISETP.GE.AND P1, PT, R32, UR4, PT ;  /* 0x0000000420007c0c */ /* 0x000fc4000bf26270 */
        /* <DEDUP_REMOVED lines=10> */
.L_x_848:
[----:B------:R-:W-:Y:S01]  /*3d90*/  HFMA2.MMA R144, -RZ, RZ, 0, 5.9604644775390625e-08 ;  /* 0x00000001ff907435 */ /* 0x000fe200000001ff */
[----:B------:R-:W-:Y:S02]  /*3da0*/  MOV R142, R109 ;  /* 0x0000006d008e7202 */ /* 0x000fe40000000f00 */
[----:B------:R-:W-:Y:S02]  /*3db0*/  MOV R146, 0x1f ;  /* 0x0000001f00927802 */ /* 0x000fe40000000f00 */
[----:B------:R-:W-:-:S07]  /*3dc0*/  MOV R140, 0xffffffff ;  /* 0xffffffff008c7802 */ /* 0x000fce0000000f00 */
[----:B-----5:R-:W-:Y:S05]  /*3dd0*/  WARPSYNC.COLLECTIVE R140, `(.L_x_852) ;  /* 0x000000008c087348 */ /* 0x020fea0003c00000 */
[----:B------:R0:W1:Y:S02]  /*3de0*/  SHFL.BFLY P2, R138, R142, R144, R146 ;  /* 0x0c0000908e8a7389 */ /* 0x0000640000040092 */
[----:B01---5:R-:W-:Y:S01]  /*3df0*/  ENDCOLLECTIVE ;  /* 0x000000000000791b */ /* 0x023fe20003800000 */
.L_x_852:
[----:B------:R-:W-:Y:S01]  /*3e00*/  HFMA2.MMA R144, -RZ, RZ, 0, 1.1920928955078125e-07 ;  /* 0x00000002ff907435 */ /* 0x000fe200000001ff */
[----:B------:R-:W-:-:S05]  /*3e10*/  MOV R108, R138 ;  /* 0x0000008a006c7202 */ /* 0x000fca0000000f00 */
[----:B------:R-:W-:-:S05]  /*3e20*/  FADD.FTZ R110, R109, R108 ;  /* 0x0000006c6d6e7221 */ /* 0x000fca0000010000 */
[----:B------:R-:W-:-:S07]  /*3e30*/  MOV R142, R110 ;  /* 0x0000006e008e7202 */ /* 0x000fce0000000f00 */
[----:B------:R-:W-:Y:S05]  /*3e40*/  WARPSYNC.COLLECTIVE R140, `(.L_x_853) ;  /* 0x000000008c087348 */ /* 0x000fea0003c00000 */
[----:B------:R0:W1:Y:S02]  /*3e50*/  SHFL.BFLY P2, R138, R142, R144, R146 ;  /* 0x0c0000908e8a7389 */ /* 0x0000640000040092 */
[----:B01----:R-:W-:Y:S01]  /*3e60*/  ENDCOLLECTIVE ;  /* 0x000000000000791b */ /* 0x003fe20003800000 */
.L_x_853:
[----:B------:R-:W-:Y:S01]  /*3e70*/  HFMA2.MMA R144, -RZ, RZ, 0, 2.384185791015625e-07 ;  /* 0x00000004ff907435 */ /* 0x000fe200000001ff */
[----:B------:R-:W-:-:S05]  /*3e80*/  MOV R108, R138 ;  /* 0x0000008a006c7202 */ /* 0x000fca0000000f00 */
[----:B------:R-:W-:-:S05]  /*3e90*/  FADD.FTZ R132, R110, R108 ;  /* 0x0000006c6e847221 */ /* 0x000fca0000010000 */
[----:B------:R-:W-:-:S07]  /*3ea0*/  MOV R142, R132 ;  /* 0x00000084008e7202 */ /* 0x000fce0000000f00 */
[----:B------:R-:W-:Y:S05]  /*3eb0*/  WARPSYNC.COLLECTIVE R140, `(.L_x_854) ;  /* 0x000000008c087348 */ /* 0x000fea0003c00000 */
[----:B------:R0:W1:Y:S02]  /*3ec0*/  SHFL.BFLY P2, R138, R142, R144, R146 ;  /* 0x0c0000908e8a7389 */ /* 0x0000640000040092 */
[----:B01----:R-:W-:Y:S01]  /*3ed0*/  ENDCOLLECTIVE ;  /* 0x000000000000791b */ /* 0x003fe20003800000 */
.L_x_854:
[----:B------:R-:W-:Y:S01]  /*3ee0*/  HFMA2.MMA R144, -RZ, RZ, 0, 4.76837158203125e-07 ;  /* 0x00000008ff907435 */ /* 0x000fe200000001ff */
[----:B------:R-:W-:-:S05]  /*3ef0*/  MOV R108, R138 ;  /* 0x0000008a006c7202 */ /* 0x000fca0000000f00 */
[----:B------:R-:W-:-:S05]  /*3f00*/  FADD.FTZ R134, R132, R108 ;  /* 0x0000006c84867221 */ /* 0x000fca0000010000 */
[----:B------:R-:W-:-:S07]  /*3f10*/  MOV R142, R134 ;  /* 0x00000086008e7202 */ /* 0x000fce0000000f00 */
[----:B------:R-:W-:Y:S05]  /*3f20*/  WARPSYNC.COLLECTIVE R140, `(.L_x_855) ;  /* 0x000000008c087348 */ /* 0x000fea0003c00000 */
[----:B------:R0:W1:Y:S02]  /*3f30*/  SHFL.BFLY P2, R138, R142, R144, R146 ;  /* 0x0c0000908e8a7389 */ /* 0x0000640000040092 */
[----:B01----:R-:W-:Y:S01]  /*3f40*/  ENDCOLLECTIVE ;  /* 0x000000000000791b */ /* 0x003fe20003800000 */
.L_x_855:
[----:B------:R-:W-:Y:S01]  /*3f50*/  HFMA2.MMA R144, -RZ, RZ, 0, 9.5367431640625e-07 ;  /* 0x00000010ff907435 */ /* 0x000fe200000001ff */
[----:B------:R-:W-:-:S05]  /*3f60*/  MOV R108, R138 ;  /* 0x0000008a006c7202 */ /* 0x000fca0000000f00 */
[----:B------:R-:W-:-:S05]  /*3f70*/  FADD.FTZ R136, R134, R108 ;  /* 0x0000006c86887221 */ /* 0x000fca0000010000 */
[----:B------:R-:W-:-:S07]  /*3f80*/  MOV R142, R136 ;  /* 0x00000088008e7202 */ /* 0x000fce0000000f00 */
[----:B------:R-:W-:Y:S05]  /*3f90*/  WARPSYNC.COLLECTIVE R140, `(.L_x_856) ;  /* 0x000000008c087348 */ /* 0x000fea0003c00000 */
[----:B------:R0:W1:Y:S02]  /*3fa0*/  SHFL.BFLY P2, R138, R142, R144, R146 ;  /* 0x0c0000908e8a7389 */ /* 0x0000640000040092 */
[----:B01----:R-:W-:Y:S01]  /*3fb0*/  ENDCOLLECTIVE ;  /* 0x000000000000791b */ /* 0x003fe20003800000 */
.L_x_856:
        /* <DEDUP_REMOVED lines=128> */
.L_x_857:
[----:B------:R-:W-:Y:S01]  /*47c0*/  HFMA2.MMA R144, -RZ, RZ, 0, 1.1920928955078125e-07 ;  /* 0x00000002ff907435 */ /* 0x000fe200000001ff */
[----:B------:R-:W-:-:S05]  /*47d0*/  MOV R110, R138 ;  /* 0x0000008a006e7202 */ /* 0x000fca0000000f00 */
[----:B------:R-:W-:-:S05]  /*47e0*/  FADD.FTZ R110, R109, R110 ;  /* 0x0000006e6d6e7221 */ /* 0x000fca0000010000 */
[----:B------:R-:W-:-:S07]  /*47f0*/  MOV R142, R110 ;  /* 0x0000006e008e7202 */ /* 0x000fce0000000f00 */
[----:B------:R-:W-:Y:S05]  /*4800*/  WARPSYNC.COLLECTIVE R140, `(.L_x_858) ;  /* 0x000000008c087348 */ /* 0x000fea0003c00000 */
[----:B------:R0:W1:Y:S02]  /*4810*/  SHFL.BFLY P2, R138, R142, R144, R146 ;  /* 0x0c0000908e8a7389 */ /* 0x0000640000040092 */
[----:B01----:R-:W-:Y:S01]  /*4820*/  ENDCOLLECTIVE ;  /* 0x000000000000791b */ /* 0x003fe20003800000 */
.L_x_858:
[----:B------:R-:W-:Y:S01]  /*4830*/  HFMA2.MMA R144, -RZ, RZ, 0, 2.384185791015625e-07 ;  /* 0x00000004ff907435 */ /* 0x000fe200000001ff */
[----:B------:R-:W-:-:S05]  /*4840*/  MOV R132, R138 ;  /* 0x0000008a00847202 */ /* 0x000fca0000000f00 */
[----:B------:R-:W-:-:S05]  /*4850*/  FADD.FTZ R132, R110, R132 ;  /* 0x000000846e847221 */ /* 0x000fca0000010000 */
[----:B------:R-:W-:-:S07]  /*4860*/  MOV R142, R132 ;  /* 0x00000084008e7202 */ /* 0x000fce0000000f00 */
[----:B------:R-:W-:Y:S05]  /*4870*/  WARPSYNC.COLLECTIVE R140, `(.L_x_859) ;  /* 0x000000008c087348 */ /* 0x000fea0003c00000 */
[----:B------:R0:W1:Y:S02]  /*4880*/  SHFL.BFLY P2, R138, R142, R144, R146 ;  /* 0x0c0000908e8a7389 */ /* 0x0000640000040092 */
[----:B01----:R-:W-:Y:S01]  /*4890*/  ENDCOLLECTIVE ;  /* 0x000000000000791b */ /* 0x003fe20003800000 */
.L_x_859:
[----:B------:R-:W-:Y:S01]  /*48a0*/  HFMA2.MMA R144, -RZ, RZ, 0, 4.76837158203125e-07 ;  /* 0x00000008ff907435 */ /* 0x000fe200000001ff */
[----:B------:R-:W-:-:S05]  /*48b0*/  MOV R134, R138 ;  /* 0x0000008a00867202 */ /* 0x000fca0000000f00 */
[----:B------:R-:W-:-:S05]  /*48c0*/  FADD.FTZ R134, R132, R134 ;  /* 0x0000008684867221 */ /* 0x000fca0000010000 */
[----:B------:R-:W-:-:S07]  /*48d0*/  MOV R142, R134 ;  /* 0x00000086008e7202 */ /* 0x000fce0000000f00 */
[----:B------:R-:W-:Y:S05]  /*48e0*/  WARPSYNC.COLLECTIVE R140, `(.L_x_860) ;  /* 0x000000008c087348 */ /* 0x000fea0003c00000 */
[----:B------:R0:W1:Y:S02]  /*48f0*/  SHFL.BFLY P2, R138, R142, R144, R146 ;  /* 0x0c0000908e8a7389 */ /* 0x0000640000040092 */
[----:B01----:R-:W-:Y:S01]  /*4900*/  ENDCOLLECTIVE ;  /* 0x000000000000791b */ /* 0x003fe20003800000 */
.L_x_860:
[----:B------:R-:W-:Y:S01]  /*4910*/  HFMA2.MMA R144, -RZ, RZ, 0, 9.5367431640625e-07 ;  /* 0x00000010ff907435 */ /* 0x000fe200000001ff */
[----:B------:R-:W-:-:S05]  /*4920*/  MOV R136, R138 ;  /* 0x0000008a00887202 */ /* 0x000fca0000000f00 */
[----:B------:R-:W-:-:S05]  /*4930*/  FADD.FTZ R136, R134, R136 ;  /* 0x0000008886887221 */ /* 0x000fca0000010000 */
[----:B------:R-:W-:-:S07]  /*4940*/  MOV R142, R136 ;  /* 0x00000088008e7202 */ /* 0x000fce0000000f00 */
[----:B------:R-:W-:Y:S05]  /*4950*/  WARPSYNC.COLLECTIVE R140, `(.L_x_861) ;  /* 0x000000008c087348 */ /* 0x000fea0003c00000 */
[----:B------:R0:W1:Y:S02]  /*4960*/  SHFL.BFLY P2, R138, R142, R144, R146 ;  /* 0x0c0000908e8a7389 */ /* 0x0000640000040092 */
[----:B01----:R-:W-:Y:S01]  /*4970*/  ENDCOLLECTIVE ;  /* 0x000000000000791b */ /* 0x003fe20003800000 */
.L_x_861:
[----:B------:R-:W-:Y:S05]  /*4980*/  BRA `(.L_x_862) ;  /* 0xffffffcc00d87947 */ /* 0x000fea000383ffff */
.L_x_863:
        /* <DEDUP_REMOVED lines=15> */
.L_x_2040:


//--------------------- .text._ZN10layer_norm13ln_fwd_kernelINS_13Kernel_traitsIffffjLj15360ELj2ELj1ELj4ELj8ENS_18Kernel_traits_baseILj15360EffffjLj128EEEEEEEvNS_9FwdParamsE --------------------------
	.section	.text._ZN10layer_norm13ln_fwd_kernelINS_13Kernel_traitsIffffjLj15360ELj2ELj1ELj4ELj8ENS_18Kernel_traits_baseILj15360EffffjLj128EEEEEEEvNS_9FwdParamsE,"ax",@progbits
	.align	128
        .global         _ZN10layer_norm13ln_fwd_kernelINS_13Kernel_traitsIffffjLj15360ELj2ELj1ELj4ELj8ENS_18Kernel_traits_baseILj15360EffffjLj128EEEEEEEvNS_9FwdParamsE
        .type           _ZN10layer_norm13ln_fwd_kernelINS_13Kernel_traitsIffffjLj15360ELj2ELj1ELj4ELj8ENS_18Kernel_traits_baseILj15360EffffjLj128EEEEEEEvNS_9FwdParamsE,@function
        .size           _ZN10layer_norm13ln_fwd_kernelINS_13Kernel_traitsIffffjLj15360ELj2ELj1ELj4ELj8ENS_18Kernel_traits_baseILj15360EffffjLj128EEEEEEEvNS_9FwdParamsE,(.L_x_2041 - _ZN10layer_norm13ln_fwd_kernelINS_13Kernel_traitsIffffjLj15360ELj2ELj1ELj4ELj8ENS_18Kernel_traits_baseILj15360EffffjLj128EEEEEEEvNS_9FwdParamsE)
        .other          _ZN10layer_norm13ln_fwd_kernelINS_13Kernel_traitsIffffjLj15360ELj2ELj1ELj4ELj8ENS_18Kernel_traits_baseILj15360EffffjLj128EEEEEEEvNS_9FwdParamsE,@"STO_CUDA_ENTRY STV_DEFAULT"
_ZN10layer_norm13ln_fwd_kernelINS_13Kernel_traitsIffffjLj15360ELj2ELj1ELj4ELj8ENS_18Kernel_traits_baseILj15360EffffjLj128EEEEEEEvNS_9FwdParamsE:
.text._ZN10layer_norm13ln_fwd_kernelINS_13Kernel_traitsIffffjLj15360ELj2ELj1ELj4ELj8ENS_18Kernel_traits_baseILj15360EffffjLj128EEEEEEEvNS_9FwdParamsE:
        /* <DEDUP_REMOVED lines=81> */
.L_x_867:
[----:B------:R-:W0:Y:S01]  /*0510*/  LDC.64 R156, c[0x0][0x220] ;  /* 0x00008800ff9c7b82 */ /* 0x000e220000000a00 */
[----:B-1----:R-:W-:-:S04]  /*0520*/  SHF.L.U32 R8, R4, 0x7, RZ ;  /* 0x0000000704087819 */ /* 0x002fc800000006ff */
[----:B------:R-:W-:-:S04]  /*0530*/  LOP3.LUT R9, R8, 0x80, R5, 0xe2, !PT ;  /* 0x0000008008097812 */ /* 0x000fc800078ee205 */
[----:B------:R-:W-:-:S05]  /*0540*/  LOP3.LUT R8, R9, 0x60, R2, 0xf8, !PT ;  /* 0x0000006009087812 */ /* 0x000fca00078ef802 */
[----:B------:R-:W-:-:S05]  /*0550*/  IMAD R221, R7, 0x1e00, R8 ;  /* 0x00001e0007dd7824 */ /* 0x000fca00078e0208 */
[C---:B------:R-:W-:Y:S01]  /*0560*/  IADD3 R30, R221.reuse, 0x100, RZ ;  /* 0x00000100dd1e7810 */ /* 0x040fe20007ffe0ff */
[C---:B0-----:R-:W-:Y:S01]  /*0570*/  IMAD.WIDE.U32 R172, R221.reuse, 0x8, R156 ;  /* 0x00000008ddac7825 */ /* 0x041fe200078e009c */
[----:B------:R-:W-:-:S03]  /*0580*/  IADD3 R32, R221, 0x200, RZ ;  /* 0x00000200dd207810 */ /* 0x000fc60007ffe0ff */
[--C-:B------:R-:W-:Y:S02]  /*0590*/  IMAD.WIDE.U32 R212, R30, 0x8, R156.reuse ;  /* 0x000000081ed47825 */ /* 0x100fe400078e009c */
[----:B------:R-:W2:Y:S02]  /*05a0*/  LDG.E.64 R172, desc[UR6][R172.64] ;  /* 0x00000006acac7981 */ /* 0x000ea4000c1e1b00 */
[----:B------:R-:W-:Y:S02]  /*05b0*/  IMAD.WIDE.U32 R210, R32, 0x8, R156 ;  /* 0x0000000820d27825 */ /* 0x000fe400078e009c */
[----:B------:R-:W3:Y:S01]  /*05c0*/  LDG.E.64 R212, desc[UR6][R212.64] ;  /* 0x00000006d4d47981 */ /* 0x000ee2000c1e1b00 */
[----:B------:R-:W-:-:S03]  /*05d0*/  IADD3 R218, R221, 0x300, RZ ;  /* 0x00000300ddda7810 */ /* 0x000fc60007ffe0ff */
[----:B------:R-:W4:Y:S01]  /*05e0*/  LDG.E.64 R210, desc[UR6][R210.64] ;  /* 0x00000006d2d27981 */ /* 0x000f22000c1e1b00 */
[C---:B------:R-:W-:Y:S01]  /*05f0*/  IADD3 R33, R221.reuse, 0x400, RZ ;  /* 0x00000400dd217810 */ /* 0x040fe20007ffe0ff */
[----:B------:R-:W-:Y:S01]  /*0600*/  IMAD.WIDE.U32 R208, R218, 0x8, R156 ;  /* 0x00000008dad07825 */ /* 0x000fe200078e009c */
[----:B------:R-:W-:-:S03]  /*0610*/  IADD3 R14, R221, 0x500, RZ ;  /* 0x00000500dd0e7810 */ /* 0x000fc60007ffe0ff */
[--C-:B------:R-:W-:Y:S02]  /*0620*/  IMAD.WIDE.U32 R206, R33, 0x8, R156.reuse ;  /* 0x0000000821ce7825 */ /* 0x100fe400078e009c */
[----:B------:R-:W4:Y:S02]  /*0630*/  LDG.E.64 R208, desc[UR6][R208.64] ;  /* 0x00000006d0d07981 */ /* 0x000f24000c1e1b00 */
[----:B------:R-:W-:Y:S02]  /*0640*/  IMAD.WIDE.U32 R204, R14, 0x8, R156 ;  /* 0x000000080ecc7825 */ /* 0x000fe400078e009c */
[----:B------:R-:W4:Y:S01]  /*0650*/  LDG.E.64 R206, desc[UR6][R206.64] ;  /* 0x00000006cece7981 */ /* 0x000f22000c1e1b00 */
[----:B------:R-:W-:-:S03]  /*0660*/  IADD3 R31, R221, 0x600, RZ ;  /* 0x00000600dd1f7810 */ /* 0x000fc60007ffe0ff */
[----:B------:R-:W4:Y:S01]  /*0670*/  LDG.E.64 R204, desc[UR6][R204.64] ;  /* 0x00000006cccc7981 */ /* 0x000f22000c1e1b00 */
[----:B------:R-:W-:Y:S01]  /*0680*/  IADD3 R219, R221, 0x700, RZ ;  /* 0x00000700dddb7810 */ /* 0x000fe20007ffe0ff */
        /* <DEDUP_REMOVED lines=68> */
[----:B------:R-:W4:Y:S04]  /*0ad0*/  LDG.E.64 R154, desc[UR6][R154.64] ;  /* 0x000000069a9a7981 */ /* 0x000f28000c1e1b00 */
[----:B------:R-:W4:Y:S01]  /*0ae0*/  LDG.E.64 R156, desc[UR6][R156.64] ;  /* 0x000000069c9c7981 */ /* 0x000f22000c1e1b00 */
[----:B------:R-:W-:Y:S01]  /*0af0*/  LOP3.LUT P0, RZ, R214, 0xff, RZ, 0xc0, !PT ;  /* 0x000000ffd6ff7812 */ /* 0x000fe2000780c0ff */
[----:B------:R-:W-:Y:S01]  /*0b00*/  UMOV UR4, 0xffffffff ;  /* 0xffffffff00047882 */ /* 0x000fe20000000000 */
[----:B------:R-:W-:-:S02]  /*0b10*/  SHF.R.U32.HI R222, RZ, 0x5, R2 ;  /* 0x00000005ffde7819 */ /* 0x000fc40000011602 */
        /* <DEDUP_REMOVED lines=204> */
.L_x_878:
        /* <DEDUP_REMOVED lines=81> */
.L_x_866:
[----:B------:R-:W2:Y:S04]  /*1cf0*/  LDG.E.STRONG.GPU R216, desc[UR6][R214.64] ;  /* 0x00000006d6d87981 */ /* 0x000ea8000c1ef900 */
[----:B--2---:R-:W-:Y:S01]  /*1d00*/  CCTL.IVALL ;  /* 0x00000000ff00798f */ /* 0x004fe20002000000 */
[----:B------:R-:W-:Y:S05]  /*1d10*/  YIELD ;  /* 0x0000000000007946 */ /* 0x000fea0003800000 */
[----:B------:R-:W-:-:S13]  /*1d20*/  ISETP.NE.AND P1, PT, R216, R223, PT ;  /* 0x000000dfd800720c */ /* 0x000fda0003f25270 */
[----:B------:R-:W-:Y:S05]  /*1d30*/  @P1 BRA `(.L_x_866) ;  /* 0xfffffffc00ec1947 */ /* 0x000fea000383ffff */
.L_x_865:
[----:B------:R-:W-:Y:S01]  /*1d40*/  ISETP.GT.U32.AND P1, PT, R5, 0x1, PT ;  /* 0x000000010500780c */ /* 0x000fe20003f24070 */
[----:B------:R-:W-:Y:S05]  /*1d50*/  WARPSYNC.ALL ;  /* 0x0000000000007948 */ /* 0x000fea0003800000 */
[----:B------:R-:W-:Y:S01]  /*1d60*/  BAR.SYNC.DEFER_BLOCKING 0x0 ;  /* 0x0000000000007b1d */ /* 0x000fe20000010000 */
[----:B0-----:R-:W-:-:S05]  /*1d70*/  CS2R R216, SRZ ;  /* 0x0000000000d87805 */ /* 0x001fca000001ff00 */
        /* <DEDUP_REMOVED lines=8> */
[----:B------:R-:W-:Y:S02]  /*1e00*/  MOV R223, RZ ;  /* 0x000000ff00df7202 */ /* 0x000fe40000000f00 */
[----:B------:R-:W-:Y:S02]  /*1e10*/  @!P1 MOV R223, 0x45f00000 ;  /* 0x45f0000000df9802 */ /* 0x000fe40000000f00 */
[----:B------:R-:W-:Y:S02]  /*1e20*/  LEA R244, P2, R32, UR8, 0x3 ;  /* 0x0000000820f47c11 */ /* 0x000fe4000f8418ff */
[----:B------:R-:W-:Y:S01]  /*1e30*/  LEA R242, P3, R218, UR8, 0x3 ;  /* 0x00000008daf27c11 */ /* 0x000fe2000f8618ff */
[----:B------:R-:W0:Y:S01]  /*1e40*/  SHFL.DOWN PT, R224, R223, 0x1, 0x1f ;  /* 0x08201f00dfe07f89 */ /* 0x000e2200000e0000 */
[----:B------:R-:W-:Y:S02]  /*1e50*/  LEA.HI.X R245, R32, UR9, RZ, 0x3, P2 ;  /* 0x0000000920f57c11 */ /* 0x000fe400090f1cff */
[----:B------:R-:W-:-:S02]  /*1e60*/  LEA.HI.X R243, R218, UR9, RZ, 0x3, P3 ;  /* 0x00000009daf37c11 */ /* 0x000fc400098f1cff */
[----:B------:R-:W-:-:S04]  /*1e70*/  IADD3 R6, R6, 0x1, RZ ;  /* 0x0000000106067810 */ /* 0x000fc80007ffe0ff */
        /* <DEDUP_REMOVED lines=9> */
[----:B------:R-:W-:Y:S02]  /*1f10*/  FFMA.FTZ R230, R223, R216, R230 ;  /* 0x000000d8dfe67223 */ /* 0x000fe400000100e6 */
[----:B------:R-:W-:Y:S01]  /*1f20*/  FMUL.FTZ R215, R228, R223 ;  /* 0x000000dfe4d77220 */ /* 0x000fe20000410000 */
[----:B------:R-:W1:Y:S01]  /*1f30*/  LDC R216, c[0x0][0x260] ;  /* 0x00009800ffd87b82 */ /* 0x000e620000000800 */
[----:B0-----:R-:W-:Y:S02]  /*1f40*/  FMUL.FTZ R214, R227, R230 ;  /* 0x000000e6e3d67220 */ /* 0x001fe40000410000 */
[----:B------:R-:W-:-:S04]  /*1f50*/  FMUL.FTZ R215, R224, R215 ;  /* 0x000000d7e0d77220 */ /* 0x000fc80000410000 */
[----:B------:R-:W-:Y:S01]  /*1f60*/  FFMA.FTZ R226, R227, R215, R226 ;  /* 0x000000d7e3e27223 */ /* 0x000fe200000100e2 */
[----:B------:R-:W0:Y:S01]  /*1f70*/  SHFL.IDX PT, R214, R214, RZ, 0x1f ;  /* 0x00001fffd6d67589 */ /* 0x000e2200000e0000 */
[----:B------:R-:W-:-:S03]  /*1f80*/  LOP3.LUT R215, R5, 0x1, R0, 0xf8, !PT ;  /* 0x0000000105d77812 */ /* 0x000fc600078ef800 */
[----:B------:R-:W1:Y:S01]  /*1f90*/  SHFL.IDX PT, R217, R226, RZ, 0x1f ;  /* 0x00001fffe2d97589 */ /* 0x000e6200000e0000 */
[----:B------:R-:W-:Y:S01]  /*1fa0*/  LOP3.LUT P1, RZ, R215, 0x3, R222, 0xf8, !PT ;  /* 0x00000003d7ff7812 */ /* 0x000fe2000782f8de */
[--C-:B0-----:R-:W-:Y:S01]  /*1fb0*/  FADD.FTZ R222, R158, -R214.reuse ;  /* 0x800000d69ede7221 */ /* 0x101fe20000010000 */
[--C-:B------:R-:W-:Y:S01]  /*1fc0*/  FADD.FTZ R223, R159, -R214.reuse ;  /* 0x800000d69fdf7221 */ /* 0x100fe20000010000 */
[----:B------:R-:W-:-:S10]  /*1fd0*/  FADD.FTZ R232, R155, -R214 ;  /* 0x800000d69be87221 */ /* 0x000fd40000010000 */
[----:B------:R-:W0:Y:S01]  /*1fe0*/  @!P1 LDC.64 R158, c[0x0][0x238] ;  /* 0x00008e00ff9e9b82 */ /* 0x000e220000000a00 */
[----:B-1----:R-:W-:Y:S01]  /*1ff0*/  FFMA.FTZ R215, R217, 6.5104170062113553286e-05, R216 ;  /* 0x38888889d9d77823 */ /* 0x002fe200000100d8 */
[--C-:B------:R-:W-:Y:S01]  /*2000*/  FADD.FTZ R216, R180, -R214.reuse ;  /* 0x800000d6b4d87221 */ /* 0x100fe20000010000 */
[--C-:B------:R-:W-:Y:S01]  /*2010*/  FADD.FTZ R217, R181, -R214.reuse ;  /* 0x800000d6b5d97221 */ /* 0x100fe20000010000 */
[--C-:B------:R-:W-:Y:S01]  /*2020*/  FADD.FTZ R202, R202, -R214.reuse ;  /* 0x800000d6caca7221 */ /* 0x100fe20000010000 */
[--C-:B------:R-:W-:Y:S01]  /*2030*/  FADD.FTZ R203, R203, -R214.reuse ;  /* 0x800000d6cbcb7221 */ /* 0x100fe20000010000 */
[--C-:B------:R-:W-:Y:S01]  /*2040*/  FADD.FTZ R200, R200, -R214.reuse ;  /* 0x800000d6c8c87221 */ /* 0x100fe20000010000 */
[----:B------:R-:W1:Y:S01]  /*2050*/  MUFU.RSQ R215, R215 ;  /* 0x000000d700d77308 */ /* 0x000e620000001400 */
        /* <DEDUP_REMOVED lines=19> */
[----:B------:R-:W-:Y:S01]  /*2190*/  FMUL.FTZ R173, R215, R206 ;  /* 0x000000ced7ad7220 */ /* 0x000fe20000410000 */
[--C-:B------:R-:W-:Y:S01]  /*21a0*/  FADD.FTZ R208, R208, -R214.reuse ;  /* 0x800000d6d0d07221 */ /* 0x100fe20000010000 */
[--C-:B------:R-:W-:Y:S01]  /*21b0*/  FADD.FTZ R204, R204, -R214.reuse ;  /* 0x800000d6cccc7221 */ /* 0x100fe20000010000 */
[--C-:B------:R-:W-:Y:S01]  /*21c0*/  FADD.FTZ R191, R191, -R214.reuse ;  /* 0x800000d6bfbf7221 */ /* 0x100fe20000010000 */
[----:B------:R-:W-:Y:S01]  /*21d0*/  FADD.FTZ R175, R175, -R214 ;  /* 0x800000d6afaf7221 */ /* 0x000fe20000010000 */
[----:B--2---:R-:W-:-:S04]  /*21e0*/  @!P1 IMAD.WIDE R236, R7, 0x4, R180 ;  /* 0x0000000407ec9825 */ /* 0x004fc800078e02b4 */
[--C-:B------:R-:W-:Y:S01]  /*21f0*/  FADD.FTZ R180, R154, -R214.reuse ;  /* 0x800000d69ab47221 */ /* 0x100fe20000010000 */
[C---:B------:R-:W-:Y:S01]  /*2200*/  FMUL.FTZ R181, R215.reuse, R202 ;  /* 0x000000cad7b57220 */ /* 0x040fe20000410000 */
[----:B------:R-:W1:Y:S01]  /*2210*/  LDC.64 R154, c[0x0][0x228] ;  /* 0x00008a00ff9a7b82 */ /* 0x000e620000000a00 */
        /* <DEDUP_REMOVED lines=19> */
[----:B------:R-:W-:Y:S01]  /*2350*/  FADD.FTZ R169, R169, -R214 ;  /* 0x800000d6a9a97221 */ /* 0x000fe20000010000 */
[----:B0-----:R-:W-:-:S04]  /*2360*/  @!P1 IMAD.WIDE R158, R7, 0x4, R158 ;  /* 0x00000004079e9825 */ /* 0x001fc800078e029e */
        /* <DEDUP_REMOVED lines=21> */
[----:B------:R0:W-:Y:S01]  /*24c0*/  @!P1 STG.E desc[UR6][R236.64], R214 ;  /* 0x000000d6ec009986 */ /* 0x0001e2000c101906 */
[C---:B------:R-:W-:Y:S01]  /*24d0*/  FMUL.FTZ R163, R215.reuse, R210 ;  /* 0x000000d2d7a37220 */ /* 0x040fe20000410000 */
[C---:B------:R-:W-:Y:S01]  /*24e0*/  FMUL.FTZ R208, R215.reuse, R209 ;  /* 0x000000d1d7d07220 */ /* 0x040fe20000410000 */
[C---:B------:R-:W-:Y:S01]  /*24f0*/  FMUL.FTZ R204, R215.reuse, R205 ;  /* 0x000000cdd7cc7220 */ /* 0x040fe20000410000 */
[C---:B------:R-:W-:Y:S01]  /*2500*/  FMUL.FTZ R191, R215.reuse, R188 ;  /* 0x000000bcd7bf7220 */ /* 0x040fe20000410000 */
[----:B------:R-:W-:Y:S01]  /*2510*/  FMUL.FTZ R175, R215, R196 ;  /* 0x000000c4d7af7220 */ /* 0x000fe20000410000 */
[--C-:B------:R-:W-:Y:S01]  /*2520*/  FADD.FTZ R185, R185, -R214.reuse ;  /* 0x800000d6b9b97221 */ /* 0x100fe20000010000 */
[C---:B------:R-:W-:Y:S01]  /*2530*/  FMUL.FTZ R210, R215.reuse, R211 ;  /* 0x000000d3d7d27220 */ /* 0x040fe20000410000 */
[C---:B------:R-:W-:Y:S01]  /*2540*/  FMUL.FTZ R188, R215.reuse, R189 ;  /* 0x000000bdd7bc7220 */ /* 0x040fe20000410000 */
[C---:B------:R-:W-:Y:S01]  /*2550*/  FMUL.FTZ R205, R215.reuse, R222 ;  /* 0x000000ded7cd7220 */ /* 0x040fe20000410000 */
[C---:B------:R-:W-:Y:S01]  /*2560*/  FMUL.FTZ R196, R215.reuse, R197 ;  /* 0x000000c5d7c47220 */ /* 0x040fe20000410000 */
[C---:B------:R-:W-:Y:S01]  /*2570*/  FMUL.FTZ R209, R215.reuse, R168 ;  /* 0x000000a8d7d17220 */ /* 0x040fe20000410000 */
[----:B0-----:R-:W-:Y:S01]  /*2580*/  FMUL.FTZ R236, R215, R169 ;  /* 0x000000a9d7ec7220 */ /* 0x001fe20000410000 */
[--C-:B------:R-:W-:Y:S01]  /*2590*/  FADD.FTZ R182, R182, -R214.reuse ;  /* 0x800000d6b6b67221 */ /* 0x100fe20000010000 */
[----:B------:R-:W-:Y:S01]  /*25a0*/  FADD.FTZ R230, R161, -R214 ;  /* 0x800000d6a1e67221 */ /* 0x000fe20000010000 */
[C---:B------:R-:W-:Y:S01]  /*25b0*/  FMUL.FTZ R189, R215.reuse, R186 ;  /* 0x000000bad7bd7220 */ /* 0x040fe20000410000 */
[C---:B------:R-:W-:Y:S01]  /*25c0*/  FMUL.FTZ R197, R215.reuse, R170 ;  /* 0x000000aad7c57220 */ /* 0x040fe20000410000 */
[C---:B------:R-:W-:Y:S01]  /*25d0*/  FMUL.FTZ R222, R215.reuse, R171 ;  /* 0x000000abd7de7220 */ /* 0x040fe20000410000 */
[C---:B------:R-:W-:Y:S01]  /*25e0*/  FMUL.FTZ R211, R215.reuse, R166 ;  /* 0x000000a6d7d37220 */ /* 0x040fe20000410000 */
[C---:B------:R-:W-:Y:S01]  /*25f0*/  FMUL.FTZ R238, R215.reuse, R167 ;  /* 0x000000a7d7ee7220 */ /* 0x040fe20000410000 */
[----:B------:R-:W-:Y:S01]  /*2600*/  FMUL.FTZ R229, R215, R156 ;  /* 0x0000009cd7e57220 */ /* 0x000fe20000410000 */
[----:B------:R0:W-:Y:S01]  /*2610*/  @!P1 STG.E desc[UR6][R158.64], R215 ;  /* 0x000000d79e009986 */ /* 0x0001e2000c101906 */
[----:B-1----:R-:W-:-:S04]  /*2620*/  IMAD.WIDE.U32 R240, R221, 0x8, R154 ;  /* 0x00000008ddf07825 */ /* 0x002fc800078e009a */
[----:B-----5:R-:W-:Y:S01]  /*2630*/  FFMA.FTZ R169, R35, R172, R95 ;  /* 0x000000ac23a97223 */ /* 0x020fe2000001005f */
[----:B------:R-:W-:Y:S01]  /*2640*/  FFMA.FTZ R168, R34, R157, R94 ;  /* 0x0000009d22a87223 */ /* 0x000fe2000001005e */
[----:B------:R-:W-:Y:S01]  /*2650*/  FADD.FTZ R183, R183, -R214 ;  /* 0x800000d6b7b77221 */ /* 0x000fe20000010000 */
[C---:B------:R-:W-:Y:S01]  /*2660*/  FMUL.FTZ R161, R215.reuse, R212 ;  /* 0x000000d4d7a17220 */ /* 0x040fe20000410000 */
[----:B------:R-:W-:Y:S01]  /*2670*/  FMUL.FTZ R186, R215, R187 ;  /* 0x000000bbd7ba7220 */ /* 0x000fe20000410000 */
[----:B------:R-:W-:Y:S01]  /*2680*/  IMAD.WIDE.U32 R166, R14, 0x8, R154 ;  /* 0x000000080ea67825 */ /* 0x000fe200078e009a */
[----:B------:R-:W-:-:S03]  /*2690*/  LEA R246, P1, R30, UR8, 0x3 ;  /* 0x000000081ef67c11 */ /* 0x000fc6000f8218ff */
[----:B------:R-:W-:Y:S01]  /*26a0*/  FADD.FTZ R160, R160, -R214 ;  /* 0x800000d6a0a07221 */ /* 0x000fe20000010000 */
[----:B------:R-:W-:Y:S01]  /*26b0*/  FMUL.FTZ R212, R215, R213 ;  /* 0x000000d5d7d47220 */ /* 0x000fe20000410000 */
[----:B------:R-:W-:-:S04]  /*26c0*/  IMAD.WIDE.U32 R156, R219, 0x8, R154 ;  /* 0x00000008db9c7825 */ /* 0x000fc800078e009a */
[C---:B------:R-:W-:Y:S01]  /*26d0*/  FMUL.FTZ R187, R215.reuse, R184 ;  /* 0x000000b8d7bb7220 */ /* 0x040fe20000410000 */
[----:B------:R-:W-:Y:S01]  /*26e0*/  FMUL.FTZ R184, R215, R185 ;  /* 0x000000b9d7b87220 */ /* 0x000fe20000410000 */
[----:B------:R-:W-:Y:S01]  /*26f0*/  FADD.FTZ R162, R162, -R214 ;  /* 0x800000d6a2a27221 */ /* 0x000fe20000010000 */
[----:B------:R-:W-:-:S04]  /*2700*/  IMAD.WIDE.U32 R170, R28, 0x8, R154 ;  /* 0x000000081caa7825 */ /* 0x000fc800078e009a */
[C---:B------:R-:W-:Y:S01]  /*2710*/  FMUL.FTZ R185, R215.reuse, R182 ;  /* 0x000000b6d7b97220 */ /* 0x040fe20000410000 */
[----:B------:R-:W-:Y:S01]  /*2720*/  FADD.FTZ R164, R164, -R214 ;  /* 0x800000d6a4a47221 */ /* 0x000fe20000010000 */
[----:B------:R-:W-:Y:S01]  /*2730*/  FMUL.FTZ R182, R215, R183 ;  /* 0x000000b7d7b67220 */ /* 0x000fe20000410000 */
[----:B------:R-:W-:Y:S01]  /*2740*/  IMAD.WIDE.U32 R154, R220, 0x8, R154 ;  /* 0x00000008dc9a7825 */ /* 0x000fe200078e009a */
[----:B------:R-:W-:Y:S01]  /*2750*/  LEA R220, P4, R33, UR8, 0x3 ;  /* 0x0000000821dc7c11 */ /* 0x000fe2000f8818ff */
[----:B------:R1:W-:Y:S01]  /*2760*/  STG.E.64 desc[UR6][R240.64], R168 ;  /* 0x000000a8f0007986 */ /* 0x0003e2000c101b06 */
[----:B------:R-:W-:Y:S01]  /*2770*/  LEA.HI.X R247, R30, UR9, RZ, 0x3, P1 ;  /* 0x000000091ef77c11 */ /* 0x000fe200088f1cff */
[C---:B------:R-:W-:Y:S01]  /*2780*/  FMUL.FTZ R183, R215.reuse, R216 ;  /* 0x000000d8d7b77220 */ /* 0x040fe20000410000 */
[----:B------:R-:W-:Y:S01]  /*2790*/  FMUL.FTZ R225, R215, R160 ;  /* 0x000000a0d7e17220 */ /* 0x000fe20000410000 */
[----:B0-----:R-:W-:Y:S01]  /*27a0*/  FFMA.FTZ R159, R37, R212, R97 ;  /* 0x000000d4259f7223 */ /* 0x001fe20000010061 */
[----:B------:R-:W-:Y:S01]  /*27b0*/  FFMA.FTZ R158, R36, R161, R96 ;  /* 0x000000a1249e7223 */ /* 0x000fe20000010060 */
[----:B------:R-:W-:Y:S01]  /*27c0*/  FADD.FTZ R178, R178, -R214 ;  /* 0x800000d6b2b27221 */ /* 0x000fe20000010000 */
[----:B------:R-:W-:Y:S01]  /*27d0*/  FMUL.FTZ R216, R215, R223 ;  /* 0x000000dfd7d87220 */ /* 0x000fe20000410000 */
[----:B------:R-:W-:Y:S01]  /*27e0*/  FFMA.FTZ R161, R39, R210, R99 ;  /* 0x000000d227a17223 */ /* 0x000fe20000010063 */
[----:B------:R-:W-:Y:S01]  /*27f0*/  FFMA.FTZ R160, R38, R163, R98 ;  /* 0x000000a326a07223 */ /* 0x000fe20000010062 */
[----:B------:R-:W-:Y:S01]  /*2800*/  LEA.HI.X R221, R33, UR9, RZ, 0x3, P4 ;  /* 0x0000000921dd7c11 */ /* 0x000fe2000a0f1cff */
[C---:B------:R-:W-:Y:S01]  /*2810*/  FMUL.FTZ R214, R215.reuse, R217 ;  /* 0x000000d9d7d67220 */ /* 0x040fe20000410000 */
[----:B------:R-:W-:Y:S01]  /*2820*/  FMUL.FTZ R223, R215, R162 ;  /* 0x000000a2d7df7220 */ /* 0x000fe20000410000 */
[----:B------:R-:W-:Y:S01]  /*2830*/  FFMA.FTZ R33, R41, R208, R101 ;  /* 0x000000d029217223 */ /* 0x000fe20000010065 */
[----:B-1----:R-:W-:Y:S01]  /*2840*/  LEA R168, P1, R31, UR8, 0x3 ;  /* 0x000000081fa87c11 */ /* 0x002fe2000f8218ff */
[----:B------:R-:W-:Y:S01]  /*2850*/  FFMA.FTZ R32, R40, R165, R100 ;  /* 0x000000a528207223 */ /* 0x000fe20000010064 */
[----:B------:R-:W-:Y:S01]  /*2860*/  FMUL.FTZ R217, R215, R164 ;  /* 0x000000a4d7d97220 */ /* 0x000fe20000410000 */
[----:B------:R-:W-:Y:S01]  /*2870*/  FFMA.FTZ R163, R43, R206, R103 ;  /* 0x000000ce2ba37223 */ /* 0x000fe20000010067 */
[----:B------:R-:W-:Y:S01]  /*2880*/  FFMA.FTZ R162, R42, R173, R102 ;  /* 0x000000ad2aa27223 */ /* 0x000fe20000010066 */
[----:B------:R-:W-:Y:S01]  /*2890*/  FFMA.FTZ R165, R45, R204, R105 ;  /* 0x000000cc2da57223 */ /* 0x000fe20000010069 */
[----:B------:R-:W-:Y:S01]  /*28a0*/  FFMA.FTZ R164, R44, R179, R104 ;  /* 0x000000b32ca47223 */ /* 0x000fe20000010068 */
[----:B------:R-:W-:Y:S01]  /*28b0*/  LEA.HI.X R169, R31, UR9, RZ, 0x3, P1 ;  /* 0x000000091fa97c11 */ /* 0x000fe200088f1cff */
[----:B------:R0:W-:Y:S01]  /*28c0*/  STG.E.64 desc[UR6][R246.64], R158 ;  /* 0x0000009ef6007986 */ /* 0x0001e2000c101b06 */
[----:B------:R-:W-:Y:S01]  /*28d0*/  FFMA.FTZ R31, R47, R202, R107 ;  /* 0x000000ca2f1f7223 */ /* 0x000fe2000001006b */
[----:B------:R-:W-:Y:S01]  /*28e0*/  FFMA.FTZ R30, R46, R181, R106 ;  /* 0x000000b52e1e7223 */ /* 0x000fe2000001006a */
[----:B------:R-:W-:Y:S01]  /*28f0*/  LEA R172, P1, R26, UR8, 0x3 ;  /* 0x000000081aac7c11 */ /* 0x000fe2000f8218ff */
[----:B------:R1:W-:Y:S01]  /*2900*/  STG.E.64 desc[UR6][R244.64], R160 ;  /* 0x000000a0f4007986 */ /* 0x0003e2000c101b06 */
[----:B------:R-:W-:Y:S01]  /*2910*/  FFMA.FTZ R28, R54, R195, R114 ;  /* 0x000000c3361c7223 */ /* 0x000fe20000010072 */
[C---:B------:R-:W-:Y:S01]  /*2920*/  FMUL.FTZ R213, R215.reuse, R178 ;  /* 0x000000b2d7d57220 */ /* 0x040fe20000410000 */
[----:B------:R-:W-:Y:S01]  /*2930*/  LEA.HI.X R173, R26, UR9, RZ, 0x3, P1 ;  /* 0x000000091aad7c11 */ /* 0x000fe200088f1cff */
[----:B------:R2:W-:Y:S01]  /*2940*/  STG.E.64 desc[UR6][R242.64], R32 ;  /* 0x00000020f2007986 */ /* 0x0005e2000c101b06 */
[----:B------:R-:W-:Y:S01]  /*2950*/  FMUL.FTZ R224, R215, R224 ;  /* 0x000000e0d7e07220 */ /* 0x000fe20000410000 */
[----:B------:R-:W-:Y:S01]  /*2960*/  LEA R14, P4, R15, UR8, 0x3 ;  /* 0x000000080f0e7c11 */ /* 0x000fe2000f8818ff */
[C---:B------:R-:W-:Y:S01]  /*2970*/  FMUL.FTZ R226, R215.reuse, R226 ;  /* 0x000000e2d7e27220 */ /* 0x040fe20000410000 */
[----:B------:R3:W-:Y:S01]  /*2980*/  STG.E.64 desc[UR6][R220.64], R162 ;  /* 0x000000a2dc007986 */ /* 0x0007e2000c101b06 */
[----:B------:R-:W-:Y:S01]  /*2990*/  FMUL.FTZ R228, R215, R228 ;  /* 0x000000e4d7e47220 */ /* 0x000fe20000410000 */
[----:B0-----:R-:W-:Y:S01]  /*29a0*/  FFMA.FTZ R159, R49, R200, R109 ;  /* 0x000000c8319f7223 */ /* 0x001fe2000001006d */
[----:B------:R-:W-:Y:S01]  /*29b0*/  FFMA.FTZ R158, R48, R203, R108 ;  /* 0x000000cb309e7223 */ /* 0x000fe2000001006c */
[----:B------:R-:W-:Y:S01]  /*29c0*/  STG.E.64 desc[UR6][R166.64], R164 ;  /* 0x000000a4a6007986 */ /* 0x000fe2000c101b06 */
[----:B------:R-:W-:Y:S01]  /*29d0*/  LEA.HI.X R15, R15, UR9, RZ, 0x3, P4 ;  /* 0x000000090f0f7c11 */ /* 0x000fe2000a0f1cff */
[----:B-1----:R-:W-:Y:S01]  /*29e0*/  FFMA.FTZ R161, R51, R198, R111 ;  /* 0x000000c633a17223 */ /* 0x002fe2000001006f */
[----:B------:R-:W-:Y:S01]  /*29f0*/  FFMA.FTZ R160, R50, R201, R110 ;  /* 0x000000c932a07223 */ /* 0x000fe2000001006e */
[----:B------:R0:W-:Y:S01]  /*2a00*/  STG.E.64 desc[UR6][R168.64], R30 ;  /* 0x0000001ea8007986 */ /* 0x0001e2000c101b06 */
[----:B------:R-:W-:Y:S01]  /*2a10*/  FMUL.FTZ R230, R215, R230 ;  /* 0x000000e6d7e67220 */ /* 0x000fe20000410000 */
[----:B--2---:R-:W-:Y:S01]  /*2a20*/  FFMA.FTZ R33, R53, R194, R113 ;  /* 0x000000c235217223 */ /* 0x004fe20000010071 */
[----:B------:R-:W-:Y:S01]  /*2a30*/  FFMA.FTZ R32, R52, R199, R112 ;  /* 0x000000c734207223 */ /* 0x000fe20000010070 */
[----:B------:R1:W-:Y:S01]  /*2a40*/  STG.E.64 desc[UR6][R156.64], R158 ;  /* 0x0000009e9c007986 */ /* 0x0003e2000c101b06 */
[----:B------:R-:W-:Y:S01]  /*2a50*/  FMUL.FTZ R227, R215, R180 ;  /* 0x000000b4d7e37220 */ /* 0x000fe20000410000 */
[----:B---3--:R-:W-:Y:S01]  /*2a60*/  LEA R162, P2, R29, UR8, 0x3 ;  /* 0x000000081da27c11 */ /* 0x008fe2000f8418ff */
[C---:B------:R-:W-:Y:S01]  /*2a70*/  FMUL.FTZ R232, R215.reuse, R232 ;  /* 0x000000e8d7e87220 */ /* 0x040fe20000410000 */
[----:B------:R2:W-:Y:S01]  /*2a80*/  STG.E.64 desc[UR6][R170.64], R160 ;  /* 0x000000a0aa007986 */ /* 0x0005e2000c101b06 */
[----:B------:R-:W-:Y:S01]  /*2a90*/  FMUL.FTZ R234, R215, R234 ;  /* 0x000000ead7ea7220 */ /* 0x000fe20000410000 */
[----:B------:R-:W-:Y:S01]  /*2aa0*/  LEA.HI.X R163, R29, UR9, RZ, 0x3, P2 ;  /* 0x000000091da37c11 */ /* 0x000fe200090f1cff */
[----:B------:R-:W-:Y:S01]  /*2ab0*/  FFMA.FTZ R29, R55, R192, R115 ;  /* 0x000000c0371d7223 */ /* 0x000fe20000010073 */
[----:B------:R3:W-:Y:S01]  /*2ac0*/  STG.E.64 desc[UR6][R172.64], R32 ;  /* 0x00000020ac007986 */ /* 0x0007e2000c101b06 */
[----:B------:R-:W-:-:S02]  /*2ad0*/  LEA R26, P2, R27, UR8, 0x3 ;  /* 0x000000081b1a7c11 */ /* 0x000fc4000f8418ff */
[C---:B0-----:R-:W-:Y:S01]  /*2ae0*/  LEA R30, P1, R24.reuse, UR8, 0x3 ;  /* 0x00000008181e7c11 */ /* 0x041fe2000f8218ff */
[----:B------:R0:W-:Y:S01]  /*2af0*/  STG.E.64 desc[UR6][R162.64], R28 ;  /* 0x0000001ca2007986 */ /* 0x0001e2000c101b06 */
[----:B------:R-:W-:Y:S01]  /*2b00*/  LEA.HI.X R27, R27, UR9, RZ, 0x3, P2 ;  /* 0x000000091b1b7c11 */ /* 0x000fe200090f1cff */
[----:B-1----:R-:W-:Y:S01]  /*2b10*/  FFMA.FTZ R157, R57, R190, R117 ;  /* 0x000000be399d7223 */ /* 0x002fe20000010075 */
[----:B------:R-:W-:Y:S01]  /*2b20*/  LEA.HI.X R31, R24, UR9, RZ, 0x3, P1 ;  /* 0x00000009181f7c11 */ /* 0x000fe200088f1cff */
[----:B------:R-:W-:Y:S01]  /*2b30*/  FFMA.FTZ R156, R56, R193, R116 ;  /* 0x000000c1389c7223 */ /* 0x000fe20000010074 */
[----:B------:R-:W-:Y:S01]  /*2b40*/  FFMA.FTZ R159, R59, R188, R119 ;  /* 0x000000bc3b9f7223 */ /* 0x000fe20000010077 */
[----:B------:R-:W-:Y:S01]  /*2b50*/  FFMA.FTZ R158, R58, R191, R118 ;  /* 0x000000bf3a9e7223 */ /* 0x000fe20000010076 */
[----:B------:R-:W-:Y:S01]  /*2b60*/  LEA R24, P2, R25, UR8, 0x3 ;  /* 0x0000000819187c11 */ /* 0x000fe2000f8418ff */
[----:B--2---:R-:W-:Y:S01]  /*2b70*/  FFMA.FTZ R161, R61, R186, R121 ;  /* 0x000000ba3da17223 */ /* 0x004fe20000010079 */
[----:B------:R1:W-:Y:S01]  /*2b80*/  STG.E.64 desc[UR6][R30.64], R156 ;  /* 0x0000009c1e007986 */ /* 0x0003e2000c101b06 */
[----:B---3--:R-:W-:Y:S01]  /*2b90*/  LEA R32, P1, R22, UR8, 0x3 ;  /* 0x0000000816207c11 */ /* 0x008fe2000f8218ff */
[----:B------:R-:W-:Y:S01]  /*2ba0*/  FFMA.FTZ R160, R60, R189, R120 ;  /* 0x000000bd3ca07223 */ /* 0x000fe20000010078 */
[----:B------:R-:W-:Y:S01]  /*2bb0*/  LEA.HI.X R25, R25, UR9, RZ, 0x3, P2 ;  /* 0x0000000919197c11 */ /* 0x000fe200090f1cff */
[----:B------:R2:W-:Y:S01]  /*2bc0*/  STG.E.64 desc[UR6][R26.64], R158 ;  /* 0x0000009e1a007986 */ /* 0x0005e2000c101b06 */
[----:B------:R-:W-:Y:S01]  /*2bd0*/  LEA.HI.X R33, R22, UR9, RZ, 0x3, P1 ;  /* 0x0000000916217c11 */ /* 0x000fe200088f1cff */
[----:B0-----:R-:W-:Y:S01]  /*2be0*/  FFMA.FTZ R163, R63, R184, R123 ;  /* 0x000000b83fa37223 */ /* 0x001fe2000001007b */
[----:B------:R-:W-:Y:S01]  /*2bf0*/  LEA R28, P1, R19, UR8, 0x3 ;  /* 0x00000008131c7c11 */ /* 0x000fe2000f8218ff */
[----:B------:R-:W-:Y:S01]  /*2c00*/  FFMA.FTZ R162, R62, R187, R122 ;  /* 0x000000bb3ea27223 */ /* 0x000fe2000001007a */
[----:B------:R-:W-:Y:S01]  /*2c10*/  LEA R22, P2, R23, UR8, 0x3 ;  /* 0x0000000817167c11 */ /* 0x000fe2000f8418ff */
[----:B------:R0:W-:Y:S01]  /*2c20*/  STG.E.64 desc[UR6][R32.64], R160 ;  /* 0x000000a020007986 */ /* 0x0001e2000c101b06 */
[----:B------:R-:W-:-:S02]  /*2c30*/  LEA.HI.X R29, R19, UR9, RZ, 0x3, P1 ;  /* 0x00000009131d7c11 */ /* 0x000fc400088f1cff */
[----:B------:R-:W-:Y:S01]  /*2c40*/  LEA.HI.X R23, R23, UR9, RZ, 0x3, P2 ;  /* 0x0000000917177c11 */ /* 0x000fe200090f1cff */
[----:B------:R3:W-:Y:S01]  /*2c50*/  STG.E.64 desc[UR6][R24.64], R162 ;  /* 0x000000a218007986 */ /* 0x0007e2000c101b06 */
[----:B-1----:R-:W-:Y:S01]  /*2c60*/  FFMA.FTZ R157, R65, R182, R125 ;  /* 0x000000b6419d7223 */ /* 0x002fe2000001007d */
[----:B------:R-:W-:Y:S01]  /*2c70*/  FFMA.FTZ R156, R64, R185, R124 ;  /* 0x000000b9409c7223 */ /* 0x000fe2000001007c */
[----:B------:R-:W-:Y:S01]  /*2c80*/  IADD3 R7, R7, UR5, RZ ;  /* 0x0000000507077c10 */ /* 0x000fe2000fffe0ff */
[----:B--2---:R-:W-:Y:S01]  /*2c90*/  FFMA.FTZ R159, R67, R214, R127 ;  /* 0x000000d6439f7223 */ /* 0x004fe2000001007f */
[C---:B------:R-:W-:Y:S01]  /*2ca0*/  LEA R26, P1, R17.reuse, UR8, 0x3 ;  /* 0x00000008111a7c11 */ /* 0x040fe2000f8218ff */
[----:B------:R-:W-:Y:S01]  /*2cb0*/  FFMA.FTZ R158, R66, R183, R126 ;  /* 0x000000b7429e7223 */ /* 0x000fe2000001007e */
[----:B------:R1:W-:Y:S01]  /*2cc0*/  STG.E.64 desc[UR6][R28.64], R156 ;  /* 0x0000009c1c007986 */ /* 0x0003e2000c101b06 */
[----:B------:R-:W-:Y:S02]  /*2cd0*/  SEL R214, RZ, 0x1, P0 ;  /* 0x00000001ffd67807 */ /* 0x000fe40000000000 */
[----:B------:R-:W-:Y:S01]  /*2ce0*/  LEA.HI.X R27, R17, UR9, RZ, 0x3, P1 ;  /* 0x00000009111b7c11 */ /* 0x000fe200088f1cff */
[----:B0-----:R-:W-:Y:S01]  /*2cf0*/  FFMA.FTZ R161, R69, R216, R129 ;  /* 0x000000d845a17223 */ /* 0x001fe20000010081 */
[----:B------:R-:W-:Y:S01]  /*2d00*/  LEA R30, P1, R21, UR8, 0x3 ;  /* 0x00000008151e7c11 */ /* 0x000fe2000f8218ff */
[----:B------:R-:W-:Y:S01]  /*2d10*/  FFMA.FTZ R160, R68, R205, R128 ;  /* 0x000000cd44a07223 */ /* 0x000fe20000010080 */
[----:B---3--:R-:W-:Y:S01]  /*2d20*/  LEA R24, P2, R18, UR8, 0x3 ;  /* 0x0000000812187c11 */ /* 0x008fe2000f8418ff */
[----:B------:R0:W-:Y:S01]  /*2d30*/  STG.E.64 desc[UR6][R22.64], R158 ;  /* 0x0000009e16007986 */ /* 0x0001e2000c101b06 */
[----:B------:R-:W-:-:S02]  /*2d40*/  LEA R32, P3, R20, UR8, 0x3 ;  /* 0x0000000814207c11 */ /* 0x000fc4000f8618ff */
[----:B------:R-:W-:Y:S01]  /*2d50*/  LEA.HI.X R25, R18, UR9, RZ, 0x3, P2 ;  /* 0x0000000912197c11 */ /* 0x000fe200090f1cff */
[----:B------:R2:W-:Y:S01]  /*2d60*/  STG.E.64 desc[UR6][R26.64], R160 ;  /* 0x000000a01a007986 */ /* 0x0005e2000c101b06 */
[----:B------:R-:W-:Y:S01]  /*2d70*/  LEA.HI.X R31, R21, UR9, RZ, 0x3, P1 ;  /* 0x00000009151f7c11 */ /* 0x000fe200088f1cff */
[----:B-1----:R-:W-:Y:S01]  /*2d80*/  FFMA.FTZ R29, R71, R176, R131 ;  /* 0x000000b0471d7223 */ /* 0x002fe20000010083 */
[----:B------:R-:W-:Y:S01]  /*2d90*/  LEA.HI.X R33, R20, UR9, RZ, 0x3, P3 ;  /* 0x0000000914217c11 */ /* 0x000fe200098f1cff */
[----:B------:R-:W-:Y:S01]  /*2da0*/  FFMA.FTZ R28, R70, R207, R130 ;  /* 0x000000cf461c7223 */ /* 0x000fe20000010082 */
[----:B------:R-:W-:Y:S01]  /*2db0*/  LEA R18, P1, R10, UR8, 0x3 ;  /* 0x000000080a127c11 */ /* 0x000fe2000f8218ff */
[----:B------:R-:W-:Y:S01]  /*2dc0*/  FFMA.FTZ R157, R73, R174, R133 ;  /* 0x000000ae499d7223 */ /* 0x000fe20000010085 */
[----:B------:R-:W-:Y:S01]  /*2dd0*/  FFMA.FTZ R156, R72, R177, R132 ;  /* 0x000000b1489c7223 */ /* 0x000fe20000010084 */
[----:B------:R-:W-:Y:S01]  /*2de0*/  LEA R20, P2, R13, UR8, 0x3 ;  /* 0x000000080d147c11 */ /* 0x000fe2000f8418ff */
[----:B------:R1:W-:Y:S01]  /*2df0*/  STG.E.64 desc[UR6][R24.64], R28 ;  /* 0x0000001c18007986 */ /* 0x0003e2000c101b06 */
[----:B0-----:R-:W-:Y:S01]  /*2e00*/  LEA R22, P3, R16, UR8, 0x3 ;  /* 0x0000000810167c11 */ /* 0x001fe2000f8618ff */
[----:B------:R-:W-:Y:S01]  /*2e10*/  FFMA.FTZ R159, R75, R196, R135 ;  /* 0x000000c44b9f7223 */ /* 0x000fe20000010087 */
[----:B------:R-:W-:Y:S01]  /*2e20*/  FFMA.FTZ R158, R74, R175, R134 ;  /* 0x000000af4a9e7223 */ /* 0x000fe20000010086 */
[----:B------:R-:W-:Y:S01]  /*2e30*/  LEA.HI.X R19, R10, UR9, RZ, 0x3, P1 ;  /* 0x000000090a137c11 */ /* 0x000fe200088f1cff */
[----:B--2---:R-:W-:Y:S01]  /*2e40*/  FFMA.FTZ R27, R77, R222, R137 ;  /* 0x000000de4d1b7223 */ /* 0x004fe20000010089 */
[----:B------:R-:W-:Y:S01]  /*2e50*/  FFMA.FTZ R26, R76, R197, R136 ;  /* 0x000000c54c1a7223 */ /* 0x000fe20000010088 */
[----:B------:R-:W-:Y:S01]  /*2e60*/  LEA.HI.X R23, R16, UR9, RZ, 0x3, P3 ;  /* 0x0000000910177c11 */ /* 0x000fe200098f1cff */
[----:B------:R0:W-:Y:S01]  /*2e70*/  STG.E.64 desc[UR6][R30.64], R156 ;  /* 0x0000009c1e007986 */ /* 0x0001e2000c101b06 */
[----:B------:R-:W-:-:S02]  /*2e80*/  LEA R16, P1, R8, UR8, 0x3 ;  /* 0x0000000808107c11 */ /* 0x000fc4000f8218ff */
[----:B------:R-:W-:Y:S01]  /*2e90*/  LEA.HI.X R21, R13, UR9, RZ, 0x3, P2 ;  /* 0x000000090d157c11 */ /* 0x000fe200090f1cff */
[----:B------:R2:W-:Y:S01]  /*2ea0*/  STG.E.64 desc[UR6][R32.64], R158 ;  /* 0x0000009e20007986 */ /* 0x0005e2000c101b06 */
[----:B------:R-:W-:Y:S01]  /*2eb0*/  LEA.HI.X R17, R8, UR9, RZ, 0x3, P1 ;  /* 0x0000000908117c11 */ /* 0x000fe200088f1cff */
[----:B-1----:R-:W-:Y:S01]  /*2ec0*/  FFMA.FTZ R25, R79, R236, R139 ;  /* 0x000000ec4f197223 */ /* 0x002fe2000001008b */
[----:B------:R-:W-:Y:S01]  /*2ed0*/  FFMA.FTZ R24, R78, R209, R138 ;  /* 0x000000d14e187223 */ /* 0x000fe2000001008a */
[----:B------:R1:W-:Y:S01]  /*2ee0*/  STG.E.64 desc[UR6][R18.64], R26 ;  /* 0x0000001a12007986 */ /* 0x0003e2000c101b06 */
[----:B------:R-:W-:Y:S01]  /*2ef0*/  FFMA.FTZ R29, R81, R238, R141 ;  /* 0x000000ee511d7223 */ /* 0x000fe2000001008d */
[----:B------:R-:W-:Y:S01]  /*2f00*/  FFMA.FTZ R28, R80, R211, R140 ;  /* 0x000000d3501c7223 */ /* 0x000fe2000001008c */
[----:B------:R-:W-:Y:S01]  /*2f10*/  LEA R8, P1, R12, UR8, 0x3 ;  /* 0x000000080c087c11 */ /* 0x000fe2000f8218ff */
[----:B------:R3:W-:Y:S01]  /*2f20*/  STG.E.64 desc[UR6][R20.64], R24 ;  /* 0x0000001814007986 */ /* 0x0007e2000c101b06 */
[----:B------:R-:W-:Y:S01]  /*2f30*/  LEA R10, P3, R11, UR8, 0x3 ;  /* 0x000000080b0a7c11 */ /* 0x000fe2000f8618ff */
[----:B0-----:R-:W-:Y:S01]  /*2f40*/  FFMA.FTZ R31, R83, R224, R143 ;  /* 0x000000e0531f7223 */ /* 0x001fe2000001008f */
[----:B------:R-:W-:Y:S01]  /*2f50*/  FFMA.FTZ R30, R82, R213, R142 ;  /* 0x000000d5521e7223 */ /* 0x000fe2000001008e */
[----:B------:R0:W-:Y:S01]  /*2f60*/  STG.E.64 desc[UR6][R22.64], R28 ;  /* 0x0000001c16007986 */ /* 0x0001e2000c101b06 */
[----:B------:R-:W-:Y:S01]  /*2f70*/  FFMA.FTZ R13, R89, R230, R149 ;  /* 0x000000e6590d7223 */ /* 0x000fe20000010095 */
[----:B--2---:R-:W-:Y:S01]  /*2f80*/  FFMA.FTZ R33, R85, R226, R145 ;  /* 0x000000e255217223 */ /* 0x004fe20000010091 */
[----:B------:R-:W-:Y:S01]  /*2f90*/  FFMA.FTZ R32, R84, R217, R144 ;  /* 0x000000d954207223 */ /* 0x000fe20000010090 */
[----:B------:R2:W-:Y:S01]  /*2fa0*/  STG.E.64 desc[UR6][R14.64], R30 ;  /* 0x0000001e0e007986 */ /* 0x0005e2000c101b06 */
[----:B------:R-:W-:-:S02]  /*2fb0*/  LEA.HI.X R11, R11, UR9, RZ, 0x3, P3 ;  /* 0x000000090b0b7c11 */ /* 0x000fc400098f1cff */
[----:B-1----:R-:W-:Y:S01]  /*2fc0*/  LEA R18, P2, R9, UR8, 0x3 ;  /* 0x0000000809127c11 */ /* 0x002fe2000f8418ff */
[----:B------:R1:W-:Y:S01]  /*2fd0*/  STG.E.64 desc[UR6][R154.64], R32 ;  /* 0x000000209a007986 */ /* 0x0003e2000c101b06 */
[----:B---3--:R-:W-:Y:S02]  /*2fe0*/  FFMA.FTZ R21, R87, R228, R147 ;  /* 0x000000e457157223 */ /* 0x008fe40000010093 */
[----:B------:R-:W-:Y:S01]  /*2ff0*/  LEA.HI.X R19, R9, UR9, RZ, 0x3, P2 ;  /* 0x0000000909137c11 */ /* 0x000fe200090f1cff */
[----:B------:R-:W-:Y:S01]  /*3000*/  FFMA.FTZ R20, R86, R223, R146 ;  /* 0x000000df56147223 */ /* 0x000fe20000010092 */
[----:B------:R-:W-:Y:S01]  /*3010*/  LEA.HI.X R9, R12, UR9, RZ, 0x3, P1 ;  /* 0x000000090c097c11 */ /* 0x000fe200088f1cff */
[----:B------:R-:W-:Y:S01]  /*3020*/  FFMA.FTZ R12, R88, R225, R148 ;  /* 0x000000e1580c7223 */ /* 0x000fe20000010094 */
[----:B0-----:R-:W-:Y:S01]  /*3030*/  FFMA.FTZ R23, R93, R234, R153 ;  /* 0x000000ea5d177223 */ /* 0x001fe20000010099 */
[----:B------:R-:W-:Y:S01]  /*3040*/  FFMA.FTZ R22, R92, R229, R152 ;  /* 0x000000e55c167223 */ /* 0x000fe20000010098 */
[----:B------:R1:W-:Y:S01]  /*3050*/  STG.E.64 desc[UR6][R16.64], R20 ;  /* 0x0000001410007986 */ /* 0x0003e2000c101b06 */
[----:B--2---:R-:W-:Y:S01]  /*3060*/  FFMA.FTZ R15, R91, R232, R151 ;  /* 0x000000e85b0f7223 */ /* 0x004fe20000010097 */
[----:B------:R-:W-:Y:S01]  /*3070*/  FFMA.FTZ R14, R90, R227, R150 ;  /* 0x000000e35a0e7223 */ /* 0x000fe20000010096 */
[----:B------:R-:W-:Y:S01]  /*3080*/  ISETP.GE.AND P1, PT, R7, UR4, PT ;  /* 0x0000000407007c0c */ /* 0x000fe2000bf26270 */
[----:B------:R1:W-:Y:S04]  /*3090*/  STG.E.64 desc[UR6][R18.64], R12 ;  /* 0x0000000c12007986 */ /* 0x0003e8000c101b06 */
[----:B------:R1:W-:Y:S04]  /*30a0*/  STG.E.64 desc[UR6][R8.64], R14 ;  /* 0x0000000e08007986 */ /* 0x0003e8000c101b06 */
[----:B------:R1:W-:Y:S04]  /*30b0*/  STG.E.64 desc[UR6][R10.64], R22 ;  /* 0x000000160a007986 */ /* 0x0003e8000c101b06 */
[----:B------:R-:W-:Y:S05]  /*30c0*/  @!P1 BRA `(.L_x_867) ;  /* 0xffffffd400109947 */ /* 0x000fea000383ffff */
[----:B------:R-:W-:Y:S05]  /*30d0*/  EXIT ;  /* 0x000000000000794d */ /* 0x000fea0003800000 */
.L_x_864:
[----:B------:R-:W-:Y:S01]  /*30e0*/  HFMA2.MMA R229, -RZ, RZ, 0, 5.9604644775390625e-08 ;  /* 0x00000001ffe57435 */ /* 0x000fe200000001ff */
[----:B------:R-:W-:Y:S02]  /*30f0*/  MOV R230, R215 ;  /* 0x000000d700e67202 */ /* 0x000fe40000000f00 */
[----:B------:R-:W-:Y:S02]  /*3100*/  MOV R232, 0x1f ;  /* 0x0000001f00e87802 */ /* 0x000fe40000000f00 */
[----:B------:R-:W-:-:S07]  /*3110*/  MOV R227, 0xffffffff ;  /* 0xffffffff00e37802 */ /* 0x000fce0000000f00 */
[----:B-----5:R-:W-:Y:S05]  /*3120*/  WARPSYNC.COLLECTIVE R227, `(.L_x_868) ;  /* 0x00000000e3087348 */ /* 0x020fea0003c00000 */
[----:B------:R0:W1:Y:S02]  /*3130*/  SHFL.BFLY P2, R228, R230, R229, R232 ;  /* 0x0c0000e5e6e47389 */ /* 0x00006400000400e8 */
[----:B01---5:R-:W-:Y:S01]  /*3140*/  ENDCOLLECTIVE ;  /* 0x000000000000791b */ /* 0x023fe20003800000 */
.L_x_868:
[----:B------:R-:W-:Y:S01]  /*3150*/  HFMA2.MMA R229, -RZ, RZ, 0, 1.1920928955078125e-07 ;  /* 0x00000002ffe57435 */ /* 0x000fe200000001ff */
[----:B------:R-:W-:-:S05]  /*3160*/  MOV R214, R228 ;  /* 0x000000e400d67202 */ /* 0x000fca0000000f00 */
[----:B------:R-:W-:-:S05]  /*3170*/  FADD.FTZ R217, R215, R214 ;  /* 0x000000d6d7d97221 */ /* 0x000fca0000010000 */
[----:B------:R-:W-:-:S07]  /*3180*/  MOV R230, R217 ;  /* 0x000000d900e67202 */ /* 0x000fce0000000f00 */
[----:B------:R-:W-:Y:S05]  /*3190*/  WARPSYNC.COLLECTIVE R227, `(.L_x_869) ;  /* 0x00000000e3087348 */ /* 0x000fea0003c00000 */
[----:B------:R0:W1:Y:S02]  /*31a0*/  SHFL.BFLY P2, R228, R230, R229, R232 ;  /* 0x0c0000e5e6e47389 */ /* 0x00006400000400e8 */
[----:B01----:R-:W-:Y:S01]  /*31b0*/  ENDCOLLECTIVE ;  /* 0x000000000000791b */ /* 0x003fe20003800000 */
.L_x_869:
[----:B------:R-:W-:Y:S01]  /*31c0*/  HFMA2.MMA R229, -RZ, RZ, 0, 2.384185791015625e-07 ;  /* 0x00000004ffe57435 */ /* 0x000fe200000001ff */
[----:B------:R-:W-:-:S05]  /*31d0*/  MOV R214, R228 ;  /* 0x000000e400d67202 */ /* 0x000fca0000000f00 */
[----:B------:R-:W-:-:S05]  /*31e0*/  FADD.FTZ R223, R217, R214 ;  /* 0x000000d6d9df7221 */ /* 0x000fca0000010000 */
[----:B------:R-:W-:-:S07]  /*31f0*/  MOV R230, R223 ;  /* 0x000000df00e67202 */ /* 0x000fce0000000f00 */
[----:B------:R-:W-:Y:S05]  /*3200*/  WARPSYNC.COLLECTIVE R227, `(.L_x_870) ;  /* 0x00000000e3087348 */ /* 0x000fea0003c00000 */
[----:B------:R0:W1:Y:S02]  /*3210*/  SHFL.BFLY P2, R228, R230, R229, R232 ;  /* 0x0c0000e5e6e47389 */ /* 0x00006400000400e8 */
[----:B01----:R-:W-:Y:S01]  /*3220*/  ENDCOLLECTIVE ;  /* 0x000000000000791b */ /* 0x003fe20003800000 */
.L_x_870:
[----:B------:R-:W-:Y:S01]  /*3230*/  HFMA2.MMA R229, -RZ, RZ, 0, 4.76837158203125e-07 ;  /* 0x00000008ffe57435 */ /* 0x000fe200000001ff */
[----:B------:R-:W-:-:S05]  /*3240*/  MOV R214, R228 ;  /* 0x000000e400d67202 */ /* 0x000fca0000000f00 */
[----:B------:R-:W-:-:S05]  /*3250*/  FADD.FTZ R224, R223, R214 ;  /* 0x000000d6dfe07221 */ /* 0x000fca0000010000 */
[----:B------:R-:W-:-:S07]  /*3260*/  MOV R230, R224 ;  /* 0x000000e000e67202 */ /* 0x000fce0000000f00 */
[----:B------:R-:W-:Y:S05]  /*3270*/  WARPSYNC.COLLECTIVE R227, `(.L_x_871) ;  /* 0x00000000e3087348 */ /* 0x000fea0003c00000 */
[----:B------:R0:W1:Y:S02]  /*3280*/  SHFL.BFLY P2, R228, R230, R229, R232 ;  /* 0x0c0000e5e6e47389 */ /* 0x00006400000400e8 */
[----:B01----:R-:W-:Y:S01]  /*3290*/  ENDCOLLECTIVE ;  /* 0x000000000000791b */ /* 0x003fe20003800000 */
.L_x_871:
[----:B------:R-:W-:Y:S01]  /*32a0*/  HFMA2.MMA R229, -RZ, RZ, 0, 9.5367431640625e-07 ;  /* 0x00000010ffe57435 */ /* 0x000fe200000001ff */
[----:B------:R-:W-:-:S05]  /*32b0*/  MOV R225, R228 ;  /* 0x000000e400e17202 */ /* 0x000fca0000000f00 */
[----:B------:R-:W-:-:S05]  /*32c0*/  FADD.FTZ R225, R224, R225 ;  /* 0x000000e1e0e17221 */ /* 0x000fca0000010000 */
[----:B------:R-:W-:-:S07]  /*32d0*/  MOV R230, R225 ;  /* 0x000000e100e67202 */ /* 0x000fce0000000f00 */
[----:B------:R-:W-:Y:S05]  /*32e0*/  WARPSYNC.COLLECTIVE R227, `(.L_x_872) ;  /* 0x00000000e3087348 */ /* 0x000fea0003c00000 */
[----:B------:R0:W1:Y:S02]  /*32f0*/  SHFL.BFLY P2, R228, R230, R229, R232 ;  /* 0x0c0000e5e6e47389 */ /* 0x00006400000400e8 */
[----:B01----:R-:W-:Y:S01]  /*3300*/  ENDCOLLECTIVE ;  /* 0x000000000000791b */ /* 0x003fe20003800000 */
.L_x_872:
        /* <DEDUP_REMOVED lines=128> */
.L_x_873:
[----:B------:R-:W-:Y:S01]  /*3b10*/  HFMA2.MMA R229, -RZ, RZ, 0, 1.1920928955078125e-07 ;  /* 0x00000002ffe57435 */ /* 0x000fe200000001ff */
[----:B------:R-:W-:-:S05]  /*3b20*/  MOV R224, R228 ;  /* 0x000000e400e07202 */ /* 0x000fca0000000f00 */
[----:B------:R-:W-:-:S05]  /*3b30*/  FADD.FTZ R224, R215, R224 ;  /* 0x000000e0d7e07221 */ /* 0x000fca0000010000 */
[----:B------:R-:W-:-:S07]  /*3b40*/  MOV R230, R224 ;  /* 0x000000e000e67202 */ /* 0x000fce0000000f00 */
[----:B------:R-:W-:Y:S05]  /*3b50*/  WARPSYNC.COLLECTIVE R227, `(.L_x_874) ;  /* 0x00000000e3087348 */ /* 0x000fea0003c00000 */
[----:B------:R0:W1:Y:S02]  /*3b60*/  SHFL.BFLY P2, R228, R230, R229, R232 ;  /* 0x0c0000e5e6e47389 */ /* 0x00006400000400e8 */
[----:B01----:R-:W-:Y:S01]  /*3b70*/  ENDCOLLECTIVE ;  /* 0x000000000000791b */ /* 0x003fe20003800000 */
.L_x_874:
[----:B------:R-:W-:Y:S01]  /*3b80*/  HFMA2.MMA R229, -RZ, RZ, 0, 2.384185791015625e-07 ;  /* 0x00000004ffe57435 */ /* 0x000fe200000001ff */
[----:B------:R-:W-:-:S05]  /*3b90*/  MOV R217, R228 ;  /* 0x000000e400d97202 */ /* 0x000fca0000000f00 */
[----:B------:R-:W-:-:S05]  /*3ba0*/  FADD.FTZ R217, R224, R217 ;  /* 0x000000d9e0d97221 */ /* 0x000fca0000010000 */
[----:B------:R-:W-:-:S07]  /*3bb0*/  MOV R230, R217 ;  /* 0x000000d900e67202 */ /* 0x000fce0000000f00 */
[----:B------:R-:W-:Y:S05]  /*3bc0*/  WARPSYNC.COLLECTIVE R227, `(.L_x_875) ;  /* 0x00000000e3087348 */ /* 0x000fea0003c00000 */
[----:B------:R0:W1:Y:S02]  /*3bd0*/  SHFL.BFLY P2, R228, R230, R229, R232 ;  /* 0x0c0000e5e6e47389 */ /* 0x00006400000400e8 */
[----:B01----:R-:W-:Y:S01]  /*3be0*/  ENDCOLLECTIVE ;  /* 0x000000000000791b */ /* 0x003fe20003800000 */
.L_x_875:
[----:B------:R-:W-:Y:S01]  /*3bf0*/  HFMA2.MMA R229, -RZ, RZ, 0, 4.76837158203125e-07 ;  /* 0x00000008ffe57435 */ /* 0x000fe200000001ff */
[----:B------:R-:W-:-:S05]  /*3c00*/  MOV R226, R228 ;  /* 0x000000e400e27202 */ /* 0x000fca0000000f00 */
[----:B------:R-:W-:-:S05]  /*3c10*/  FADD.FTZ R226, R217, R226 ;  /* 0x000000e2d9e27221 */ /* 0x000fca0000010000 */
[----:B------:R-:W-:-:S07]  /*3c20*/  MOV R230, R226 ;  /* 0x000000e200e67202 */ /* 0x000fce0000000f00 */
[----:B------:R-:W-:Y:S05]  /*3c30*/  WARPSYNC.COLLECTIVE R227, `(.L_x_876) ;  /* 0x00000000e3087348 */ /* 0x000fea0003c00000 */
[----:B------:R0:W1:Y:S02]  /*3c40*/  SHFL.BFLY P2, R228, R230, R229, R232 ;  /* 0x0c0000e5e6e47389 */ /* 0x00006400000400e8 */
[----:B01----:R-:W-:Y:S01]  /*3c50*/  ENDCOLLECTIVE ;  /* 0x000000000000791b */ /* 0x003fe20003800000 */
.L_x_876:
[----:B------:R-:W-:Y:S01]  /*3c60*/  HFMA2.MMA R229, -RZ, RZ, 0, 9.5367431640625e-07 ;  /* 0x00000010ffe57435 */ /* 0x000fe200000001ff */
[----:B------:R-:W-:-:S05]  /*3c70*/  MOV R223, R228 ;  /* 0x000000e400df7202 */ /* 0x000fca0000000f00 */
[----:B------:R-:W-:-:S05]  /*3c80*/  FADD.FTZ R223, R226, R223 ;  /* 0x000000dfe2df7221 */ /* 0x000fca0000010000 */
[----:B------:R-:W-:-:S07]  /*3c90*/  MOV R230, R223 ;  /* 0x000000df00e67202 */ /* 0x000fce0000000f00 */
[----:B------:R-:W-:Y:S05]  /*3ca0*/  WARPSYNC.COLLECTIVE R227, `(.L_x_877) ;  /* 0x00000000e3087348 */ /* 0x000fea0003c00000 */
[----:B------:R0:W1:Y:S02]  /*3cb0*/  SHFL.BFLY P2, R228, R230, R229, R232 ;  /* 0x0c0000e5e6e47389 */ /* 0x00006400000400e8 */
[----:B01----:R-:W-:Y:S01]  /*3cc0*/  ENDCOLLECTIVE ;  /* 0x000000000000791b */ /* 0x003fe20003800000 */
.L_x_877:
[----:B------:R-:W-:Y:S05]  /*3cd0*/  BRA `(.L_x_878) ;  /* 0xffffffd800c07947 */ /* 0x000fea000383ffff */
.L_x_879:
        /* <DEDUP_REMOVED lines=10> */
.L_x_2041:


//--------------------- .text._ZN10layer_norm13ln_fwd_kernelINS_13Kernel_traitsI13__nv_bfloat16fS2_fjLj14336ELj2ELj1ELj4ELj8ENS_18Kernel_traits_baseILj14336ES2_fS2_fjLj128EEEEEEEvNS_9FwdParamsE --------------------------
	.section	.text._ZN10layer_norm13ln_fwd_kernelINS_13Kernel_traitsI13__nv_bfloat16fS2_fjLj14336ELj2ELj1ELj4ELj8ENS_18Kernel_traits_baseILj14336ES2_fS2_fjLj128EEEEEEEvNS_9FwdParamsE,"ax",@progbits
	.align	128
        .global         _ZN10layer_norm13ln_fwd_kernelINS_13Kernel_traitsI13__nv_bfloat16fS2_fjLj14336ELj2ELj1ELj4ELj8ENS_18Kernel_traits_baseILj14336ES2_fS2_fjLj128EEEEEEEvNS_9FwdParamsE
        .type           _ZN10layer_norm13ln_fwd_kernelINS_13Kernel_traitsI13__nv_bfloat16fS2_fjLj14336ELj2ELj1ELj4ELj8ENS_18Kernel_traits_baseILj14336ES2_fS2_fjLj128EEEEEEEvNS_9FwdParamsE,@function
        .size           _ZN10layer_norm13ln_fwd_kernelINS_13Kernel_traitsI13__nv_bfloat16fS2_fjLj14336ELj2ELj1ELj4ELj8ENS_18Kernel_traits_baseILj14336ES2_fS2_fjLj128EEEEEEEvNS_9FwdParamsE,(.L_x_2042 - _ZN10layer_norm13ln_fwd_kernelINS_13Kernel_traitsI13__nv_bfloat16fS2_fjLj14336ELj2ELj1ELj4ELj8ENS_18Kernel_traits_baseILj14336ES2_fS2_fjLj128EEEEEEEvNS_9FwdParamsE)
        .other          _ZN10layer_norm13ln_fwd_kernelINS_13Kernel_traitsI13__nv_bfloat16fS2_fjLj14336ELj2ELj1ELj4ELj8ENS_18Kernel_traits_baseILj14336ES2_fS2_fjLj128EEEEEEEvNS_9FwdParamsE,@"STO_CUDA_ENTRY STV_DEFAULT"
_ZN10layer_norm13ln_fwd_kernelINS_13Kernel_traitsI13__nv_bfloat16fS2_fjLj14336ELj2ELj1ELj4ELj8ENS_18Kernel_traits_baseILj14336ES2_fS2_fjLj128EEEEEEEvNS_9FwdParamsE:
.text._ZN10layer_norm13ln_fwd_kernelINS_13Kernel_traitsI13__nv_bfloat16fS2_fjLj14336ELj2ELj1ELj4ELj8ENS_18Kernel_traits_baseILj14336ES2_fS2_fjLj128EEEEEEEvNS_9FwdParamsE:
        /* <DEDUP_REMOVED lines=76> */
.L_x_883:
[----:B------:R-:W1:Y:S01]  /*04c0*/  LDC.64 R106, c[0x0][0x220] ;  /* 0x00008800ff6a7b82 */ /* 0x000e620000000a00 */
[----:B0-----:R-:W-:Y:S01]  /*04d0*/  SHF.L.U32 R3, R149, 0x7, RZ ;  /* 0x0000000795037819 */ /* 0x001fe200000006ff */
[----:B------:R-:W-:-:S03]  /*04e0*/  IMAD R29, R31, 0x1c00, RZ ;  /* 0x00001c001f1d7824 */ /* 0x000fc600078e02ff */
[----:B------:R-:W-:-:S04]  /*04f0*/  LOP3.LUT R2, R3, 0x80, R148, 0xe2, !PT ;  /* 0x0000008003027812 */ /* 0x000fc800078ee294 */
[----:B------:R-:W-:-:S04]  /*0500*/  LOP3.LUT R2, R2, 0x60, R151, 0xf8, !PT ;  /* 0x0000006002027812 */ /* 0x000fc800078ef897 */
[----:B------:R-:W-:-:S04]  /*0510*/  LOP3.LUT R29, R29, R2, RZ, 0xfc, !PT ;  /* 0x000000021d1d7212 */ /* 0x000fc800078efcff */
[C---:B------:R-:W-:Y:S01]  /*0520*/  IADD3 R28, R29.reuse, 0x100, RZ ;  /* 0x000001001d1c7810 */ /* 0x040fe20007ffe0ff */
[C---:B-1----:R-:W-:Y:S01]  /*0530*/  IMAD.WIDE.U32 R52, R29.reuse, 0x8, R106 ;  /* 0x000000081d347825 */ /* 0x042fe200078e006a */
[----:B------:R-:W-:-:S03]  /*0540*/  IADD3 R27, R29, 0x200, RZ ;  /* 0x000002001d1b7810 */ /* 0x000fc60007ffe0ff */
[--C-:B------:R-:W-:Y:S02]  /*0550*/  IMAD.WIDE.U32 R54, R28, 0x8, R106.reuse ;  /* 0x000000081c367825 */ /* 0x100fe400078e006a */
[----:B--2---:R-:W2:Y:S02]  /*0560*/  LDG.E.64 R52, desc[UR6][R52.64] ;  /* 0x0000000634347981 */ /* 0x004ea4000c1e1b00 */
        /* <DEDUP_REMOVED lines=75> */
[----:B------:R-:W4:Y:S02]  /*0a20*/  LDG.E.64 R104, desc[UR6][R104.64] ;  /* 0x0000000668687981 */ /* 0x000f24000c1e1b00 */
[----:B------:R-:W-:-:S06]  /*0a30*/  IMAD.WIDE.U32 R106, R2, 0x8, R106 ;  /* 0x00000008026a7825 */ /* 0x000fcc00078e006a */
[----:B------:R-:W4:Y:S01]  /*0a40*/  LDG.E.64 R106, desc[UR6][R106.64] ;  /* 0x000000066a6a7981 */ /* 0x000f22000c1e1b00 */
        /* <DEDUP_REMOVED lines=73> */
[----:B------:R-:W-:-:S04]  /*0ee0*/  FMUL.FTZ R108, R108, 0.0005580357392318546772 ;  /* 0x3a1249256c6c7820 */ /* 0x000fc80000410000 */
        /* <DEDUP_REMOVED lines=121> */
.L_x_894:
        /* <DEDUP_REMOVED lines=20> */
[----:B------:R-:W-:Y:S02]  /*17c0*/  @!P1 LEA R156, R111, R108, 0x3 ;  /* 0x0000006c6f9c9211 */ /* 0x000fe400078e18ff */
[----:B------:R-:W-:Y:S01]  /*17d0*/  CS2R R108, SRZ ;  /* 0x00000000006c7805 */ /* 0x000fe2000001ff00 */
[----:B--2---:R-:W-:-:S04]  /*17e0*/  FADD.FTZ R111, R158, R155 ;  /* 0x0000009b9e6f7221 */ /* 0x004fc80000010000 */
[----:B------:R-:W1:Y:S01]  /*17f0*/  MUFU.RCP R152, R111 ;  /* 0x0000006f00987308 */ /* 0x000e620000001000 */
[----:B------:R-:W0:Y:S01]  /*1800*/  @!P1 LDS.64 R108, [R156] ;  /* 0x000000009c6c9984 */ /* 0x000e220000000a00 */
[----:B------:R-:W-:-:S03]  /*1810*/  LOP3.LUT P1, RZ, R110, 0x1f, R151, 0xf8, !PT ;  /* 0x0000001f6eff7812 */ /* 0x000fc6000782f897 */
[----:B0-----:R-:W0:Y:S04]  /*1820*/  SHFL.DOWN PT, R157, R108, 0x2, 0x1f ;  /* 0x08401f006c9d7f89 */ /* 0x001e2800000e0000 */
[----:B------:R-:W2:Y:S01]  /*1830*/  SHFL.DOWN PT, R154, R109, 0x2, 0x1f ;  /* 0x08401f006d9a7f89 */ /* 0x000ea200000e0000 */
[----:B0-----:R-:W-:Y:S01]  /*1840*/  FADD.FTZ R159, -R157, R108 ;  /* 0x0000006c9d9f7221 */ /* 0x001fe20000010100 */
[----:B------:R-:W-:-:S03]  /*1850*/  FMUL.FTZ R162, R158, R157 ;  /* 0x0000009d9ea27220 */ /* 0x000fc60000410000 */
[----:B------:R-:W-:Y:S01]  /*1860*/  FMUL.FTZ R160, R159, R159 ;  /* 0x0000009f9fa07220 */ /* 0x000fe20000410000 */
[----:B------:R-:W-:Y:S02]  /*1870*/  FFMA.FTZ R159, R155, R108, R162 ;  /* 0x0000006c9b9f7223 */ /* 0x000fe400000100a2 */
[----:B------:R-:W0:Y:S01]  /*1880*/  SHFL.DOWN PT, R108, R111, 0x1, 0x1f ;  /* 0x08201f006f6c7f89 */ /* 0x000e2200000e0000 */
[----:B------:R-:W-:Y:S01]  /*1890*/  FMUL.FTZ R157, R160, R155 ;  /* 0x0000009ba09d7220 */ /* 0x000fe20000410000 */
[----:B-1----:R-:W-:Y:S01]  /*18a0*/  FMUL.FTZ R156, R152, R159 ;  /* 0x0000009f989c7220 */ /* 0x002fe20000410000 */
[----:B--2---:R-:W-:Y:S02]  /*18b0*/  FADD.FTZ R155, R154, R109 ;  /* 0x0000006d9a9b7221 */ /* 0x004fe40000010000 */
        /* <DEDUP_REMOVED lines=11> */
[----:B------:R-:W-:Y:S01]  /*1970*/  FMUL.FTZ R157, R111, R110 ;  /* 0x0000006e6f9d7220 */ /* 0x000fe20000410000 */
[----:B------:R-:W-:-:S03]  /*1980*/  LEA.HI R155, R151, R150, RZ, 0x19 ;  /* 0x00000096979b7211 */ /* 0x000fc600078fc8ff */
[----:B------:R-:W-:-:S04]  /*1990*/  FMUL.FTZ R157, R108, R157 ;  /* 0x0000009d6c9d7220 */ /* 0x000fc80000410000 */
[C---:B0-----:R-:W-:Y:S01]  /*19a0*/  FFMA.FTZ R111, R109.reuse, R157, R152 ;  /* 0x0000009d6d6f7223 */ /* 0x041fe20000010098 */
[----:B------:R-:W-:Y:S01]  /*19b0*/  FMUL.FTZ R110, R109, R154 ;  /* 0x0000009a6d6e7220 */ /* 0x000fe20000410000 */
[----:B------:R-:W-:Y:S01]  /*19c0*/  LOP3.LUT R152, R30, 0x1, RZ, 0xc0, !PT ;  /* 0x000000011e987812 */ /* 0x000fe200078ec0ff */
[----:B------:R-:W0:Y:S03]  /*19d0*/  @!P1 LDC.64 R108, c[0x0][0x250] ;  /* 0x00009400ff6c9b82 */ /* 0x000e260000000a00 */
        /* <DEDUP_REMOVED lines=27> */
.L_x_882:
[----:B------:R-:W2:Y:S04]  /*1b90*/  LDG.E.STRONG.GPU R110, desc[UR6][R108.64] ;  /* 0x000000066c6e7981 */ /* 0x000ea8000c1ef900 */
[----:B--2---:R-:W-:Y:S01]  /*1ba0*/  CCTL.IVALL ;  /* 0x00000000ff00798f */ /* 0x004fe20002000000 */
[----:B------:R-:W-:Y:S05]  /*1bb0*/  YIELD ;  /* 0x0000000000007946 */ /* 0x000fea0003800000 */
[----:B------:R-:W-:-:S13]  /*1bc0*/  ISETP.NE.AND P1, PT, R110, R155, PT ;  /* 0x0000009b6e00720c */ /* 0x000fda0003f25270 */
[----:B------:R-:W-:Y:S05]  /*1bd0*/  @P1 BRA `(.L_x_882) ;  /* 0xfffffffc00ec1947 */ /* 0x000fea000383ffff */
.L_x_881:
        /* <DEDUP_REMOVED lines=21> */
[----:B-1----:R-:W-:-:S04]  /*1d30*/  FADD.FTZ R158, -R157, R110 ;  /* 0x0000006e9d9e7221 */ /* 0x002fc80000010100 */
[----:B------:R-:W-:Y:S01]  /*1d40*/  FMUL.FTZ R158, R158, R158 ;  /* 0x0000009e9e9e7220 */ /* 0x000fe20000410000 */
[----:B--2---:R-:W-:-:S03]  /*1d50*/  FADD.FTZ R109, R156, R111 ;  /* 0x0000006f9c6d7221 */ /* 0x004fc60000010000 */
[----:B------:R-:W-:-:S04]  /*1d60*/  FMUL.FTZ R159, R158, R155 ;  /* 0x0000009b9e9f7220 */ /* 0x000fc80000410000 */
[C---:B------:R-:W-:Y:S01]  /*1d70*/  FMUL.FTZ R159, R154.reuse, R159 ;  /* 0x0000009f9a9f7220 */ /* 0x040fe20000410000 */
[----:B------:R-:W-:-:S03]  /*1d80*/  FMUL.FTZ R154, R154, R157 ;  /* 0x0000009d9a9a7220 */ /* 0x000fc60000410000 */
[----:B0-----:R-:W-:Y:S01]  /*1d90*/  FFMA.FTZ R159, R152, R159, R109 ;  /* 0x0000009f989f7223 */ /* 0x001fe2000001006d */
[----:B------:R-:W-:Y:S01]  /*1da0*/  FFMA.FTZ R155, R155, R110, R154 ;  /* 0x0000006e9b9b7223 */ /* 0x000fe2000001009a */
[----:B------:R-:W-:-:S03]  /*1db0*/  LOP3.LUT R109, R148, 0x1, R153, 0xf8, !PT ;  /* 0x00000001946d7812 */ /* 0x000fc600078ef899 */
[----:B------:R-:W-:Y:S01]  /*1dc0*/  FMUL.FTZ R157, R152, R155 ;  /* 0x0000009b989d7220 */ /* 0x000fe20000410000 */
[----:B------:R-:W-:Y:S01]  /*1dd0*/  LOP3.LUT P1, RZ, R109, 0x3, R0, 0xf8, !PT ;  /* 0x000000036dff7812 */ /* 0x000fe2000782f800 */
[----:B------:R-:W0:Y:S01]  /*1de0*/  SHFL.IDX PT, R159, R159, RZ, 0x1f ;  /* 0x00001fff9f9f7589 */ /* 0x000e2200000e0000 */
[----:B------:R-:W0:Y:S03]  /*1df0*/  LDC R0, c[0x0][0x260] ;  /* 0x00009800ff007b82 */ /* 0x000e260000000800 */
[----:B------:R-:W1:Y:S08]  /*1e00*/  SHFL.IDX PT, R157, R157, RZ, 0x1f ;  /* 0x00001fff9d9d7589 */ /* 0x000e7000000e0000 */
[----:B------:R-:W2:Y:S08]  /*1e10*/  @!P1 LDC.64 R110, c[0x0][0x230] ;  /* 0x00008c00ff6e9b82 */ /* 0x000eb00000000a00 */
[----:B------:R-:W3:Y:S01]  /*1e20*/  @!P1 LDC.64 R108, c[0x0][0x238] ;  /* 0x00008e00ff6c9b82 */ /* 0x000ee20000000a00 */
[----:B0-----:R-:W-:Y:S01]  /*1e30*/  FFMA.FTZ R155, R159, 6.975446740398183465e-05, R0 ;  /* 0x389249259f9b7823 */ /* 0x001fe20000010000 */
[--C-:B-1----:R-:W-:Y:S01]  /*1e40*/  FADD.FTZ R0, R52, -R157.reuse ;  /* 0x8000009d34007221 */ /* 0x102fe20000010000 */
[--C-:B------:R-:W-:Y:S01]  /*1e50*/  FADD.FTZ R154, R53, -R157.reuse ;  /* 0x8000009d359a7221 */ /* 0x100fe20000010000 */
[----:B------:R-:W-:-:S04]  /*1e60*/  FADD.FTZ R54, R54, -R157 ;  /* 0x8000009d36367221 */ /* 0x000fc80000010000 */
[----:B------:R-:W0:Y:S01]  /*1e70*/  LDC.64 R52, c[0x0][0x228] ;  /* 0x00008a00ff347b82 */ /* 0x000e220000000a00 */
[----:B------:R-:W1:Y:S01]  /*1e80*/  MUFU.RSQ R155, R155 ;  /* 0x0000009b009b7308 */ /* 0x000e620000001400 */
        /* <DEDUP_REMOVED lines=8> */
[----:B------:R2:W-:Y:S01]  /*1f10*/  @!P1 STG.E desc[UR6][R110.64], R157 ;  /* 0x0000009d6e009986 */ /* 0x0005e2000c101906 */
[--C-:B------:R-:W-:Y:S01]  /*1f20*/  FADD.FTZ R160, R65, -R157.reuse ;  /* 0x8000009d41a07221 */ /* 0x100fe20000010000 */
[----:B------:R-:W-:Y:S01]  /*1f30*/  FADD.FTZ R62, R62, -R157 ;  /* 0x8000009d3e3e7221 */ /* 0x000fe20000010000 */
[----:B---3--:R-:W-:-:S04]  /*1f40*/  @!P1 IMAD.WIDE R108, R31, 0x4, R108 ;  /* 0x000000041f6c9825 */ /* 0x008fc800078e026c */
[--C-:B------:R-:W-:Y:S01]  /*1f50*/  FADD.FTZ R164, R69, -R157.reuse ;  /* 0x8000009d45a47221 */ /* 0x100fe20000010000 */
[--C-:B------:R-:W-:Y:S01]  /*1f60*/  FADD.FTZ R66, R66, -R157.reuse ;  /* 0x8000009d42427221 */ /* 0x100fe20000010000 */
[--C-:B------:R-:W-:Y:S01]  /*1f70*/  FADD.FTZ R162, R67, -R157.reuse ;  /* 0x8000009d43a27221 */ /* 0x100fe20000010000 */
[----:B------:R-:W-:Y:S01]  /*1f80*/  FADD.FTZ R68, R68, -R157 ;  /* 0x8000009d44447221 */ /* 0x000fe20000010000 */
[C---:B-1----:R-:W-:Y:S01]  /*1f90*/  FMUL.FTZ R55, R155.reuse, R0 ;  /* 0x000000009b377220 */ /* 0x042fe20000410000 */
[C---:B------:R-:W-:Y:S01]  /*1fa0*/  FMUL.FTZ R59, R155.reuse, R154 ;  /* 0x0000009a9b3b7220 */ /* 0x040fe20000410000 */
[C---:B------:R-:W-:Y:S01]  /*1fb0*/  FMUL.FTZ R57, R155.reuse, R54 ;  /* 0x000000369b397220 */ /* 0x040fe20000410000 */
[C---:B------:R-:W-:Y:S01]  /*1fc0*/  FMUL.FTZ R158, R155.reuse, R158 ;  /* 0x0000009e9b9e7220 */ /* 0x040fe20000410000 */
[----:B------:R-:W-:Y:S01]  /*1fd0*/  FMUL.FTZ R56, R155, R56 ;  /* 0x000000389b387220 */ /* 0x000fe20000410000 */
[----:B------:R1:W-:Y:S01]  /*1fe0*/  @!P1 STG.E desc[UR6][R108.64], R155 ;  /* 0x0000009b6c009986 */ /* 0x0003e2000c101906 */
[----:B------:R-:W-:Y:S01]  /*1ff0*/  F2FP.BF16.F32.PACK_AB R59, R59, R55 ;  /* 0x000000373b3b723e */ /* 0x000fe200000010ff */
[----:B0-----:R-:W-:Y:S01]  /*2000*/  IMAD.WIDE.U32 R54, R29, 0x4, R52 ;  /* 0x000000041d367825 */ /* 0x001fe200078e0034 */
[----:B------:R-:W-:-:S03]  /*2010*/  F2FP.BF16.F32.PACK_AB R29, R158, R57 ;  /* 0x000000399e1d723e */ /* 0x000fc600000010ff */
[----:B------:R-:W-:Y:S01]  /*2020*/  FMUL.FTZ R57, R155, R152 ;  /* 0x000000989b397220 */ /* 0x000fe20000410000 */
[C---:B------:R-:W-:Y:S01]  /*2030*/  LEA R52, P1, R28.reuse, UR8, 0x2 ;  /* 0x000000081c347c11 */ /* 0x040fe2000f8210ff */
[--C-:B------:R-:W-:Y:S01]  /*2040*/  FADD.FTZ R0, R105, -R157.reuse ;  /* 0x8000009d69007221 */ /* 0x100fe20000010000 */
[--C-:B--2---:R-:W-:Y:S01]  /*2050*/  FADD.FTZ R110, R61, -R157.reuse ;  /* 0x8000009d3d6e7221 */ /* 0x104fe20000010000 */
[C---:B------:R-:W-:Y:S01]  /*2060*/  FMUL.FTZ R58, R155.reuse, R58 ;  /* 0x0000003a9b3a7220 */ /* 0x040fe20000410000 */
[----:B------:R-:W-:Y:S01]  /*2070*/  FMUL.FTZ R105, R155, R156 ;  /* 0x0000009c9b697220 */ /* 0x000fe20000410000 */
[----:B------:R-:W-:Y:S01]  /*2080*/  F2FP.BF16.F32.PACK_AB R57, R57, R56 ;  /* 0x000000383939723e */ /* 0x000fe200000010ff */
[----:B-----5:R-:W-:Y:S01]  /*2090*/  HFMA2.MMA.BF16_V2 R59, R32, R59, R121 ;  /* 0x0000003b203b7235 */ /* 0x020fe20000200079 */
[----:B------:R-:W-:Y:S01]  /*20a0*/  LEA.HI.X R53, R28, UR9, RZ, 0x2, P1 ;  /* 0x000000091c357c11 */ /* 0x000fe200088f14ff */
[----:B-1----:R-:W-:Y:S01]  /*20b0*/  FADD.FTZ R108, R63, -R157 ;  /* 0x8000009d3f6c7221 */ /* 0x002fe20000010000 */
[----:B------:R-:W-:Y:S01]  /*20c0*/  LEA R28, P1, R27, UR8, 0x2 ;  /* 0x000000081b1c7c11 */ /* 0x000fe2000f8210ff */
[C---:B------:R-:W-:Y:S01]  /*20d0*/  FMUL.FTZ R60, R155.reuse, R60 ;  /* 0x0000003c9b3c7220 */ /* 0x040fe20000410000 */
[C---:B------:R-:W-:Y:S01]  /*20e0*/  LEA R56, P2, R26.reuse, UR8, 0x2 ;  /* 0x000000081a387c11 */ /* 0x040fe2000f8410ff */
[----:B------:R-:W-:Y:S01]  /*20f0*/  FMUL.FTZ R63, R155, R110 ;  /* 0x0000006e9b3f7220 */ /* 0x000fe20000410000 */
[----:B------:R-:W-:Y:S01]  /*2100*/  F2FP.BF16.F32.PACK_AB R58, R105, R58 ;  /* 0x0000003a693a723e */ /* 0x000fe200000010ff */
[----:B------:R-:W-:Y:S01]  /*2110*/  HFMA2.BF16_V2 R109, R33, R29, R120 ;  /* 0x0000001d216d7231 */ /* 0x000fe20000200078 */
[----:B------:R-:W-:Y:S01]  /*2120*/  HFMA2.MMA.BF16_V2 R105, R34, R57, R123 ;  /* 0x0000003922697235 */ /* 0x000fe2000020007b */
[----:B------:R-:W-:Y:S01]  /*2130*/  LEA.HI.X R29, R27, UR9, RZ, 0x2, P1 ;  /* 0x000000091b1d7c11 */ /* 0x000fe200088f14ff */
[----:B------:R0:W-:Y:S01]  /*2140*/  STG.E desc[UR6][R54.64], R59 ;  /* 0x0000003b36007986 */ /* 0x0001e2000c101906 */
[----:B------:R-:W-:Y:S01]  /*2150*/  LEA.HI.X R57, R26, UR9, RZ, 0x2, P2 ;  /* 0x000000091a397c11 */ /* 0x000fe200090f14ff */
[----:B------:R-:W-:Y:S01]  /*2160*/  FMUL.FTZ R64, R155, R64 ;  /* 0x000000409b407220 */ /* 0x000fe20000410000 */
[----:B------:R-:W-:Y:S01]  /*2170*/  LEA R26, P1, R25, UR8, 0x2 ;  /* 0x00000008191a7c11 */ /* 0x000fe2000f8210ff */
[----:B------:R1:W-:Y:S01]  /*2180*/  STG.E desc[UR6][R52.64], R109 ;  /* 0x0000006d34007986 */ /* 0x0003e2000c101906 */
[----:B------:R-:W-:Y:S01]  /*2190*/  F2FP.BF16.F32.PACK_AB R60, R63, R60 ;  /* 0x0000003c3f3c723e */ /* 0x000fe200000010ff */
[----:B------:R-:W-:Y:S01]  /*21a0*/  FMUL.FTZ R69, R155, R160 ;  /* 0x000000a09b457220 */ /* 0x000fe20000410000 */
[----:B------:R-:W-:Y:S01]  /*21b0*/  LEA.HI.X R27, R25, UR9, RZ, 0x2, P1 ;  /* 0x00000009191b7c11 */ /* 0x000fe200088f14ff */
[C---:B------:R-:W-:Y:S01]  /*21c0*/  FMUL.FTZ R62, R155.reuse, R62 ;  /* 0x0000003e9b3e7220 */ /* 0x040fe20000410000 */
[----:B------:R-:W-:Y:S01]  /*21d0*/  FMUL.FTZ R61, R155, R108 ;  /* 0x0000006c9b3d7220 */ /* 0x000fe20000410000 */
[----:B------:R-:W-:-:S02]  /*21e0*/  HFMA2.BF16_V2 R111, R35, R58, R122 ;  /* 0x0000003a236f7231 */ /* 0x000fc4000020007a */
[C---:B------:R-:W-:Y:S01]  /*21f0*/  FMUL.FTZ R66, R155.reuse, R66 ;  /* 0x000000429b427220 */ /* 0x040fe20000410000 */
[----:B0-----:R-:W-:Y:S01]  /*2200*/  HFMA2.MMA.BF16_V2 R59, R36, R60, R125 ;  /* 0x0000003c243b7235 */ /* 0x001fe2000020007d */
[----:B------:R-:W-:Y:S01]  /*2210*/  FMUL.FTZ R65, R155, R162 ;  /* 0x000000a29b417220 */ /* 0x000fe20000410000 */
[----:B------:R-:W-:Y:S01]  /*2220*/  F2FP.BF16.F32.PACK_AB R64, R69, R64 ;  /* 0x000000404540723e */ /* 0x000fe200000010ff */
[--C-:B------:R-:W-:Y:S01]  /*2230*/  FADD.FTZ R72, R72, -R157.reuse ;  /* 0x8000009d48487221 */ /* 0x100fe20000010000 */
[C---:B-1----:R-:W-:Y:S01]  /*2240*/  LEA R52, P1, R24.reuse, UR8, 0x2 ;  /* 0x0000000818347c11 */ /* 0x042fe2000f8210ff */
[--C-:B------:R-:W-:Y:S01]  /*2250*/  FADD.FTZ R73, R73, -R157.reuse ;  /* 0x8000009d49497221 */ /* 0x100fe20000010000 */
[----:B------:R-:W-:Y:S01]  /*2260*/  LEA R54, P2, R23, UR8, 0x2 ;  /* 0x0000000817367c11 */ /* 0x000fe2000f8410ff */
[----:B------:R0:W-:Y:S01]  /*2270*/  STG.E desc[UR6][R28.64], R105 ;  /* 0x000000691c007986 */ /* 0x0001e2000c101906 */
[----:B------:R-:W-:Y:S01]  /*2280*/  LEA.HI.X R53, R24, UR9, RZ, 0x2, P1 ;  /* 0x0000000918357c11 */ /* 0x000fe200088f14ff */
[--C-:B------:R-:W-:Y:S01]  /*2290*/  FADD.FTZ R70, R70, -R157.reuse ;  /* 0x8000009d46467221 */ /* 0x100fe20000010000 */
[C---:B------:R-:W-:Y:S01]  /*22a0*/  LEA R24, P1, R22.reuse, UR8, 0x2 ;  /* 0x0000000816187c11 */ /* 0x040fe2000f8210ff */
[----:B------:R-:W-:Y:S01]  /*22b0*/  STG.E desc[UR6][R56.64], R111 ;  /* 0x0000006f38007986 */ /* 0x000fe2000c101906 */
[----:B------:R-:W-:Y:S01]  /*22c0*/  F2FP.BF16.F32.PACK_AB R62, R61, R62 ;  /* 0x0000003e3d3e723e */ /* 0x000fe200000010ff */
[----:B------:R-:W-:Y:S01]  /*22d0*/  FADD.FTZ R71, R71, -R157 ;  /* 0x8000009d47477221 */ /* 0x000fe20000010000 */
[C---:B------:R-:W-:Y:S01]  /*22e0*/  FMUL.FTZ R68, R155.reuse, R68 ;  /* 0x000000449b447220 */ /* 0x040fe20000410000 */
[----:B------:R-:W-:Y:S01]  /*22f0*/  FMUL.FTZ R67, R155, R164 ;  /* 0x000000a49b437220 */ /* 0x000fe20000410000 */
[----:B------:R1:W-:Y:S01]  /*2300*/  STG.E desc[UR6][R26.64], R59 ;  /* 0x0000003b1a007986 */ /* 0x0003e2000c101906 */
[----:B------:R-:W-:Y:S01]  /*2310*/  LEA.HI.X R55, R23, UR9, RZ, 0x2, P2 ;  /* 0x0000000917377c11 */ /* 0x000fe200090f14ff */
[----:B------:R-:W-:Y:S01]  /*2320*/  FMUL.FTZ R72, R155, R72 ;  /* 0x000000489b487220 */ /* 0x000fe20000410000 */
[----:B------:R-:W-:Y:S01]  /*2330*/  F2FP.BF16.F32.PACK_AB R63, R65, R66 ;  /* 0x00000042413f723e */ /* 0x000fe200000010ff */
[----:B------:R-:W-:Y:S01]  /*2340*/  FMUL.FTZ R73, R155, R73 ;  /* 0x000000499b497220 */ /* 0x000fe20000410000 */
[----:B------:R-:W-:Y:S01]  /*2350*/  LEA.HI.X R25, R22, UR9, RZ, 0x2, P1 ;  /* 0x0000000916197c11 */ /* 0x000fe200088f14ff */
[----:B0-----:R-:W-:Y:S01]  /*2360*/  HFMA2.MMA.BF16_V2 R29, R38, R64, R127 ;  /* 0x00000040261d7235 */ /* 0x001fe2000020007f */
[----:B------:R-:W-:Y:S01]  /*2370*/  LEA R22, P1, R21, UR8, 0x2 ;  /* 0x0000000815167c11 */ /* 0x000fe2000f8210ff */
[----:B------:R-:W-:-:S02]  /*2380*/  HFMA2.BF16_V2 R61, R37, R62, R124 ;  /* 0x0000003e253d7231 */ /* 0x000fc4000020007c */
[C---:B------:R-:W-:Y:S01]  /*2390*/  FMUL.FTZ R70, R155.reuse, R70 ;  /* 0x000000469b467220 */ /* 0x040fe20000410000 */
[----:B------:R-:W-:Y:S01]  /*23a0*/  FMUL.FTZ R71, R155, R71 ;  /* 0x000000479b477220 */ /* 0x000fe20000410000 */
[----:B------:R-:W-:Y:S01]  /*23b0*/  HFMA2.BF16_V2 R63, R39, R63, R126 ;  /* 0x0000003f273f7231 */ /* 0x000fe2000020007e */
[----:B-1----:R-:W-:Y:S01]  /*23c0*/  LEA R26, P2, R20, UR8, 0x2 ;  /* 0x00000008141a7c11 */ /* 0x002fe2000f8410ff */
[--C-:B------:R-:W-:Y:S01]  /*23d0*/  FADD.FTZ R74, R74, -R157.reuse ;  /* 0x8000009d4a4a7221 */ /* 0x100fe20000010000 */
[----:B------:R-:W-:Y:S01]  /*23e0*/  F2FP.BF16.F32.PACK_AB R67, R67, R68 ;  /* 0x000000444343723e */ /* 0x000fe200000010ff */
[--C-:B------:R-:W-:Y:S01]  /*23f0*/  FADD.FTZ R75, R75, -R157.reuse ;  /* 0x8000009d4b4b7221 */ /* 0x100fe20000010000 */
[----:B------:R-:W-:Y:S01]  /*2400*/  LEA.HI.X R23, R21, UR9, RZ, 0x2, P1 ;  /* 0x0000000915177c11 */ /* 0x000fe200088f14ff */
[--C-:B------:R-:W-:Y:S01]  /*2410*/  FADD.FTZ R76, R76, -R157.reuse ;  /* 0x8000009d4c4c7221 */ /* 0x100fe20000010000 */
[----:B------:R-:W-:Y:S01]  /*2420*/  LEA.HI.X R27, R20, UR9, RZ, 0x2, P2 ;  /* 0x00000009141b7c11 */ /* 0x000fe200090f14ff */
[--C-:B------:R-:W-:Y:S01]  /*2430*/  FADD.FTZ R77, R77, -R157.reuse ;  /* 0x8000009d4d4d7221 */ /* 0x100fe20000010000 */
[----:B------:R-:W-:Y:S01]  /*2440*/  LEA R20, P1, R19, UR8, 0x2 ;  /* 0x0000000813147c11 */ /* 0x000fe2000f8210ff */
[----:B------:R0:W-:Y:S01]  /*2450*/  STG.E desc[UR6][R52.64], R61 ;  /* 0x0000003d34007986 */ /* 0x0001e2000c101906 */
[----:B------:R-:W-:Y:S01]  /*2460*/  F2FP.BF16.F32.PACK_AB R72, R73, R72 ;  /* 0x000000484948723e */ /* 0x000fe200000010ff */
[--C-:B------:R-:W-:Y:S01]  /*2470*/  FADD.FTZ R78, R78, -R157.reuse ;  /* 0x8000009d4e4e7221 */ /* 0x100fe20000010000 */
[----:B------:R-:W-:Y:S01]  /*2480*/  F2FP.BF16.F32.PACK_AB R64, R71, R70 ;  /* 0x000000464740723e */ /* 0x000fe200000010ff */
[----:B------:R1:W-:Y:S01]  /*2490*/  STG.E desc[UR6][R54.64], R29 ;  /* 0x0000001d36007986 */ /* 0x0003e2000c101906 */
[----:B------:R-:W-:Y:S01]  /*24a0*/  LEA.HI.X R21, R19, UR9, RZ, 0x2, P1 ;  /* 0x0000000913157c11 */ /* 0x000fe200088f14ff */
[----:B------:R-:W-:Y:S01]  /*24b0*/  FADD.FTZ R79, R79, -R157 ;  /* 0x8000009d4f4f7221 */ /* 0x000fe20000010000 */
[C---:B------:R-:W-:Y:S01]  /*24c0*/  FMUL.FTZ R74, R155.reuse, R74 ;  /* 0x0000004a9b4a7220 */ /* 0x040fe20000410000 */
[----:B------:R2:W-:Y:S01]  /*24d0*/  STG.E desc[UR6][R24.64], R63 ;  /* 0x0000003f18007986 */ /* 0x0005e2000c101906 */
[C---:B------:R-:W-:Y:S01]  /*24e0*/  FMUL.FTZ R75, R155.reuse, R75 ;  /* 0x0000004b9b4b7220 */ /* 0x040fe20000410000 */
[C---:B------:R-:W-:Y:S01]  /*24f0*/  FMUL.FTZ R76, R155.reuse, R76 ;  /* 0x0000004c9b4c7220 */ /* 0x040fe20000410000 */
[----:B------:R-:W-:Y:S01]  /*2500*/  FMUL.FTZ R77, R155, R77 ;  /* 0x0000004d9b4d7220 */ /* 0x000fe20000410000 */
[----:B------:R-:W-:Y:S01]  /*2510*/  HFMA2.MMA.BF16_V2 R67, R40, R67, R129 ;  /* 0x0000004328437235 */ /* 0x000fe20000200081 */
[----:B0-----:R-:W-:-:S02]  /*2520*/  HFMA2.BF16_V2 R53, R41, R64, R128 ;  /* 0x0000004029357231 */ /* 0x001fc40000200080 */
[C---:B------:R-:W-:Y:S01]  /*2530*/  FMUL.FTZ R78, R155.reuse, R78 ;  /* 0x0000004e9b4e7220 */ /* 0x040fe20000410000 */
[----:B------:R-:W-:Y:S01]  /*2540*/  FMUL.FTZ R79, R155, R79 ;  /* 0x0000004f9b4f7220 */ /* 0x000fe20000410000 */
[----:B-1----:R-:W-:Y:S01]  /*2550*/  HFMA2.MMA.BF16_V2 R55, R42, R72, R131 ;  /* 0x000000482a377235 */ /* 0x002fe20000200083 */
[--C-:B------:R-:W-:Y:S01]  /*2560*/  FADD.FTZ R80, R80, -R157.reuse ;  /* 0x8000009d50507221 */ /* 0x100fe20000010000 */
[--C-:B------:R-:W-:Y:S01]  /*2570*/  FADD.FTZ R81, R81, -R157.reuse ;  /* 0x8000009d51517221 */ /* 0x100fe20000010000 */
[----:B------:R-:W-:Y:S01]  /*2580*/  F2FP.BF16.F32.PACK_AB R65, R75, R74 ;  /* 0x0000004a4b41723e */ /* 0x000fe200000010ff */
[--C-:B------:R-:W-:Y:S01]  /*2590*/  FADD.FTZ R84, R84, -R157.reuse ;  /* 0x8000009d54547221 */ /* 0x100fe20000010000 */
[C---:B--2---:R-:W-:Y:S01]  /*25a0*/  LEA R24, P1, R18.reuse, UR8, 0x2 ;  /* 0x0000000812187c11 */ /* 0x044fe2000f8210ff */
[--C-:B------:R-:W-:Y:S01]  /*25b0*/  FADD.FTZ R85, R85, -R157.reuse ;  /* 0x8000009d55557221 */ /* 0x100fe20000010000 */
[----:B------:R-:W-:Y:S01]  /*25c0*/  F2FP.BF16.F32.PACK_AB R76, R77, R76 ;  /* 0x0000004c4d4c723e */ /* 0x000fe200000010ff */
[----:B------:R-:W-:Y:S01]  /*25d0*/  STG.E desc[UR6][R22.64], R67 ;  /* 0x0000004316007986 */ /* 0x000fe2000c101906 */
[----:B------:R-:W-:Y:S01]  /*25e0*/  LEA.HI.X R25, R18, UR9, RZ, 0x2, P1 ;  /* 0x0000000912197c11 */ /* 0x000fe200088f14ff */
[--C-:B------:R-:W-:Y:S01]  /*25f0*/  FADD.FTZ R82, R82, -R157.reuse ;  /* 0x8000009d52527221 */ /* 0x100fe20000010000 */
[----:B------:R-:W-:Y:S01]  /*2600*/  LEA R28, P2, R17, UR8, 0x2 ;  /* 0x00000008111c7c11 */ /* 0x000fe2000f8410ff */
[----:B------:R0:W-:Y:S01]  /*2610*/  STG.E desc[UR6][R26.64], R53 ;  /* 0x000000351a007986 */ /* 0x0001e2000c101906 */
[C---:B------:R-:W-:Y:S01]  /*2620*/  LEA R18, P1, R16.reuse, UR8, 0x2 ;  /* 0x0000000810127c11 */ /* 0x040fe2000f8210ff */
[--C-:B------:R-:W-:Y:S01]  /*2630*/  FADD.FTZ R83, R83, -R157.reuse ;  /* 0x8000009d53537221 */ /* 0x100fe20000010000 */
[C---:B------:R-:W-:Y:S01]  /*2640*/  FMUL.FTZ R80, R155.reuse, R80 ;  /* 0x000000509b507220 */ /* 0x040fe20000410000 */
[----:B------:R-:W-:Y:S01]  /*2650*/  FMUL.FTZ R81, R155, R81 ;  /* 0x000000519b517220 */ /* 0x000fe20000410000 */
[----:B------:R1:W-:Y:S01]  /*2660*/  STG.E desc[UR6][R20.64], R55 ;  /* 0x0000003714007986 */ /* 0x0003e2000c101906 */
[----:B------:R-:W-:Y:S01]  /*2670*/  LEA.HI.X R29, R17, UR9, RZ, 0x2, P2 ;  /* 0x00000009111d7c11 */ /* 0x000fe200090f14ff */
[----:B------:R-:W-:Y:S01]  /*2680*/  HFMA2.BF16_V2 R65, R43, R65, R130 ;  /* 0x000000412b417231 */ /* 0x000fe20000200082 */
[----:B------:R-:W-:Y:S01]  /*2690*/  F2FP.BF16.F32.PACK_AB R66, R79, R78 ;  /* 0x0000004e4f42723e */ /* 0x000fe200000010ff */
[C---:B------:R-:W-:Y:S01]  /*26a0*/  FMUL.FTZ R84, R155.reuse, R84 ;  /* 0x000000549b547220 */ /* 0x040fe20000410000 */
[----:B------:R-:W-:Y:S01]  /*26b0*/  LEA.HI.X R19, R16, UR9, RZ, 0x2, P1 ;  /* 0x0000000910137c11 */ /* 0x000fe200088f14ff */
[----:B------:R-:W-:Y:S01]  /*26c0*/  FMUL.FTZ R85, R155, R85 ;  /* 0x000000559b557220 */ /* 0x000fe20000410000 */
[----:B------:R-:W-:Y:S01]  /*26d0*/  LEA R16, P1, R15, UR8, 0x2 ;  /* 0x000000080f107c11 */ /* 0x000fe2000f8210ff */
[----:B------:R-:W-:Y:S01]  /*26e0*/  HFMA2.MMA.BF16_V2 R57, R44, R76, R133 ;  /* 0x0000004c2c397235 */ /* 0x000fe20000200085 */
[C---:B------:R-:W-:Y:S01]  /*26f0*/  FMUL.FTZ R82, R155.reuse, R82 ;  /* 0x000000529b527220 */ /* 0x040fe20000410000 */
[----:B------:R-:W-:Y:S01]  /*2700*/  FMUL.FTZ R83, R155, R83 ;  /* 0x000000539b537220 */ /* 0x000fe20000410000 */
[----:B0-----:R-:W-:Y:S01]  /*2710*/  HFMA2.BF16_V2 R27, R45, R66, R132 ;  /* 0x000000422d1b7231 */ /* 0x001fe20000200084 */
[----:B-1----:R-:W-:Y:S01]  /*2720*/  LEA R20, P2, R14, UR8, 0x2 ;  /* 0x000000080e147c11 */ /* 0x002fe2000f8410ff */
[----:B------:R0:W-:Y:S01]  /*2730*/  STG.E desc[UR6][R24.64], R65 ;  /* 0x0000004118007986 */ /* 0x0001e2000c101906 */
[----:B------:R-:W-:Y:S01]  /*2740*/  F2FP.BF16.F32.PACK_AB R23, R81, R80 ;  /* 0x000000505117723e */ /* 0x000fe200000010ff */
[--C-:B------:R-:W-:Y:S01]  /*2750*/  FADD.FTZ R88, R88, -R157.reuse ;  /* 0x8000009d58587221 */ /* 0x100fe20000010000 */
[----:B------:R-:W-:Y:S01]  /*2760*/  LEA.HI.X R17, R15, UR9, RZ, 0x2, P1 ;  /* 0x000000090f117c11 */ /* 0x000fe200088f14ff */
[--C-:B------:R-:W-:Y:S01]  /*2770*/  FADD.FTZ R89, R89, -R157.reuse ;  /* 0x8000009d59597221 */ /* 0x100fe20000010000 */
[----:B------:R-:W-:Y:S01]  /*2780*/  LEA.HI.X R21, R14, UR9, RZ, 0x2, P2 ;  /* 0x000000090e157c11 */ /* 0x000fe200090f14ff */
[--C-:B------:R-:W-:Y:S01]  /*2790*/  FADD.FTZ R86, R86, -R157.reuse ;  /* 0x8000009d56567221 */ /* 0x100fe20000010000 */
[----:B------:R-:W-:Y:S01]  /*27a0*/  LEA R14, P1, R13, UR8, 0x2 ;  /* 0x000000080d0e7c11 */ /* 0x000fe2000f8210ff */
[--C-:B------:R-:W-:Y:S01]  /*27b0*/  FADD.FTZ R87, R87, -R157.reuse ;  /* 0x8000009d57577221 */ /* 0x100fe20000010000 */
[----:B------:R-:W-:Y:S01]  /*27c0*/  STG.E desc[UR6][R28.64], R57 ;  /* 0x000000391c007986 */ /* 0x000fe2000c101906 */
[----:B------:R-:W-:Y:S01]  /*27d0*/  F2FP.BF16.F32.PACK_AB R67, R83, R82 ;  /* 0x000000525343723e */ /* 0x000fe200000010ff */
[--C-:B------:R-:W-:Y:S01]  /*27e0*/  FADD.FTZ R90, R90, -R157.reuse ;  /* 0x8000009d5a5a7221 */ /* 0x100fe20000010000 */
[----:B0-----:R-:W-:Y:S01]  /*27f0*/  F2FP.BF16.F32.PACK_AB R24, R85, R84 ;  /* 0x000000545518723e */ /* 0x001fe200000010ff */
[----:B------:R0:W-:Y:S01]  /*2800*/  STG.E desc[UR6][R18.64], R27 ;  /* 0x0000001b12007986 */ /* 0x0001e2000c101906 */
[----:B------:R-:W-:Y:S01]  /*2810*/  LEA.HI.X R15, R13, UR9, RZ, 0x2, P1 ;  /* 0x000000090d0f7c11 */ /* 0x000fe200088f14ff */
[--C-:B------:R-:W-:Y:S01]  /*2820*/  FADD.FTZ R91, R91, -R157.reuse ;  /* 0x8000009d5b5b7221 */ /* 0x100fe20000010000 */
[C---:B------:R-:W-:Y:S01]  /*2830*/  FMUL.FTZ R88, R155.reuse, R88 ;  /* 0x000000589b587220 */ /* 0x040fe20000410000 */
[----:B------:R-:W-:Y:S01]  /*2840*/  FMUL.FTZ R89, R155, R89 ;  /* 0x000000599b597220 */ /* 0x000fe20000410000 */
[----:B------:R-:W-:Y:S01]  /*2850*/  HFMA2.MMA.BF16_V2 R53, R46, R23, R135 ;  /* 0x000000172e357235 */ /* 0x000fe20000200087 */
[--C-:B------:R-:W-:Y:S01]  /*2860*/  FADD.FTZ R92, R92, -R157.reuse ;  /* 0x8000009d5c5c7221 */ /* 0x100fe20000010000 */
[--C-:B------:R-:W-:Y:S01]  /*2870*/  FADD.FTZ R93, R93, -R157.reuse ;  /* 0x8000009d5d5d7221 */ /* 0x100fe20000010000 */
[C---:B------:R-:W-:Y:S01]  /*2880*/  FMUL.FTZ R86, R155.reuse, R86 ;  /* 0x000000569b567220 */ /* 0x040fe20000410000 */
[----:B------:R-:W-:Y:S01]  /*2890*/  FMUL.FTZ R87, R155, R87 ;  /* 0x000000579b577220 */ /* 0x000fe20000410000 */
[--C-:B------:R-:W-:Y:S01]  /*28a0*/  FADD.FTZ R96, R96, -R157.reuse ;  /* 0x8000009d60607221 */ /* 0x100fe20000010000 */
[----:B------:R-:W-:Y:S01]  /*28b0*/  FADD.FTZ R97, R97, -R157 ;  /* 0x8000009d61617221 */ /* 0x000fe20000010000 */
[----:B0-----:R-:W-:Y:S01]  /*28c0*/  LEA R18, P1, R12, UR8, 0x2 ;  /* 0x000000080c127c11 */ /* 0x001fe2000f8210ff */
[----:B------:R-:W-:Y:S01]  /*28d0*/  HFMA2.MMA.BF16_V2 R27, R48, R24, R137 ;  /* 0x00000018301b7235 */ /* 0x000fe20000200089 */
[----:B------:R-:W-:-:S02]  /*28e0*/  HFMA2.BF16_V2 R67, R47, R67, R134 ;  /* 0x000000432f437231 */ /* 0x000fc40000200086 */
[C---:B------:R-:W-:Y:S01]  /*28f0*/  FMUL.FTZ R90, R155.reuse, R90 ;  /* 0x0000005a9b5a7220 */ /* 0x040fe20000410000 */
[----:B------:R-:W-:Y:S01]  /*2900*/  FMUL.FTZ R91, R155, R91 ;  /* 0x0000005b9b5b7220 */ /* 0x000fe20000410000 */
[----:B------:R-:W-:Y:S01]  /*2910*/  LEA.HI.X R19, R12, UR9, RZ, 0x2, P1 ;  /* 0x000000090c137c11 */ /* 0x000fe200088f14ff */
[--C-:B------:R-:W-:Y:S01]  /*2920*/  FADD.FTZ R94, R94, -R157.reuse ;  /* 0x8000009d5e5e7221 */ /* 0x100fe20000010000 */
[--C-:B------:R-:W-:Y:S01]  /*2930*/  FADD.FTZ R95, R95, -R157.reuse ;  /* 0x8000009d5f5f7221 */ /* 0x100fe20000010000 */
[C---:B------:R-:W-:Y:S01]  /*2940*/  FMUL.FTZ R92, R155.reuse, R92 ;  /* 0x0000005c9b5c7220 */ /* 0x040fe20000410000 */
[----:B------:R-:W-:Y:S01]  /*2950*/  FMUL.FTZ R93, R155, R93 ;  /* 0x0000005d9b5d7220 */ /* 0x000fe20000410000 */
[----:B------:R-:W-:Y:S01]  /*2960*/  F2FP.BF16.F32.PACK_AB R25, R89, R88 ;  /* 0x000000585919723e */ /* 0x000fe200000010ff */
[----:B------:R-:W-:Y:S01]  /*2970*/  FMUL.FTZ R96, R155, R96 ;  /* 0x000000609b607220 */ /* 0x000fe20000410000 */
[----:B------:R-:W-:Y:S01]  /*2980*/  LEA R22, P2, R11, UR8, 0x2 ;  /* 0x000000080b167c11 */ /* 0x000fe2000f8410ff */
[----:B------:R-:W-:Y:S01]  /*2990*/  FMUL.FTZ R97, R155, R97 ;  /* 0x000000619b617220 */ /* 0x000fe20000410000 */
[----:B------:R-:W-:Y:S01]  /*29a0*/  LEA R12, P1, R10, UR8, 0x2 ;  /* 0x000000080a0c7c11 */ /* 0x000fe2000f8210ff */
[----:B------:R-:W-:Y:S01]  /*29b0*/  STG.E desc[UR6][R16.64], R53 ;  /* 0x0000003510007986 */ /* 0x000fe2000c101906 */
[----:B------:R-:W-:Y:S01]  /*29c0*/  F2FP.BF16.F32.PACK_AB R68, R87, R86 ;  /* 0x000000565744723e */ /* 0x000fe200000010ff */
[C---:B------:R-:W-:Y:S01]  /*29d0*/  FMUL.FTZ R94, R155.reuse, R94 ;  /* 0x0000005e9b5e7220 */ /* 0x040fe20000410000 */
[----:B------:R-:W-:Y:S01]  /*29e0*/  FMUL.FTZ R95, R155, R95 ;  /* 0x0000005f9b5f7220 */ /* 0x000fe20000410000 */
[----:B------:R-:W-:Y:S01]  /*29f0*/  STG.E desc[UR6][R20.64], R67 ;  /* 0x0000004314007986 */ /* 0x000fe2000c101906 */
[----:B------:R-:W-:Y:S01]  /*2a00*/  LEA.HI.X R23, R11, UR9, RZ, 0x2, P2 ;  /* 0x000000090b177c11 */ /* 0x000fe200090f14ff */
[--C-:B------:R-:W-:Y:S01]  /*2a10*/  FADD.FTZ R100, R100, -R157.reuse ;  /* 0x8000009d64647221 */ /* 0x100fe20000010000 */
[----:B------:R-:W-:Y:S01]  /*2a20*/  F2FP.BF16.F32.PACK_AB R69, R91, R90 ;  /* 0x0000005a5b45723e */ /* 0x000fe200000010ff */
[----:B------:R0:W-:Y:S01]  /*2a30*/  STG.E desc[UR6][R14.64], R27 ;  /* 0x0000001b0e007986 */ /* 0x0001e2000c101906 */
[----:B------:R-:W-:Y:S01]  /*2a40*/  LEA.HI.X R13, R10, UR9, RZ, 0x2, P1 ;  /* 0x000000090a0d7c11 */ /* 0x000fe200088f14ff */
[--C-:B------:R-:W-:Y:S01]  /*2a50*/  FADD.FTZ R101, R101, -R157.reuse ;  /* 0x8000009d65657221 */ /* 0x100fe20000010000 */
[----:B------:R-:W-:Y:S01]  /*2a60*/  F2FP.BF16.F32.PACK_AB R56, R93, R92 ;  /* 0x0000005c5d38723e */ /* 0x000fe200000010ff */
[----:B------:R-:W-:Y:S01]  /*2a70*/  HFMA2.MMA.BF16_V2 R25, R50, R25, R139 ;  /* 0x0000001932197235 */ /* 0x000fe2000020008b */
[----:B------:R-:W-:Y:S01]  /*2a80*/  LEA R10, P1, R9, UR8, 0x2 ;  /* 0x00000008090a7c11 */ /* 0x000fe2000f8210ff */
[----:B------:R-:W-:Y:S01]  /*2a90*/  HFMA2.BF16_V2 R29, R49, R68, R136 ;  /* 0x00000044311d7231 */ /* 0x000fe20000200088 */
[----:B------:R-:W-:Y:S01]  /*2aa0*/  F2FP.BF16.F32.PACK_AB R57, R97, R96 ;  /* 0x000000606139723e */ /* 0x000fe200000010ff */
[--C-:B------:R-:W-:Y:S01]  /*2ab0*/  FADD.FTZ R98, R98, -R157.reuse ;  /* 0x8000009d62627221 */ /* 0x100fe20000010000 */
[--C-:B------:R-:W-:Y:S01]  /*2ac0*/  FADD.FTZ R99, R99, -R157.reuse ;  /* 0x8000009d63637221 */ /* 0x100fe20000010000 */
[--C-:B------:R-:W-:Y:S01]  /*2ad0*/  FADD.FTZ R104, R104, -R157.reuse ;  /* 0x8000009d68687221 */ /* 0x100fe20000010000 */
[----:B------:R-:W-:Y:S01]  /*2ae0*/  HFMA2.BF16_V2 R69, R51, R69, R138 ;  /* 0x0000004533457231 */ /* 0x000fe2000020008a */
[----:B0-----:R-:W-:Y:S01]  /*2af0*/  LEA R14, P2, R8, UR8, 0x2 ;  /* 0x00000008080e7c11 */ /* 0x001fe2000f8410ff */
[--C-:B------:R-:W-:Y:S01]  /*2b00*/  FADD.FTZ R102, R102, -R157.reuse ;  /* 0x8000009d66667221 */ /* 0x100fe20000010000 */
[----:B------:R-:W-:Y:S01]  /*2b10*/  F2FP.BF16.F32.PACK_AB R70, R95, R94 ;  /* 0x0000005e5f46723e */ /* 0x000fe200000010ff */
[--C-:B------:R-:W-:Y:S01]  /*2b20*/  FADD.FTZ R103, R103, -R157.reuse ;  /* 0x8000009d67677221 */ /* 0x100fe20000010000 */
[----:B------:R-:W-:Y:S01]  /*2b30*/  LEA.HI.X R11, R9, UR9, RZ, 0x2, P1 ;  /* 0x00000009090b7c11 */ /* 0x000fe200088f14ff */
[C---:B------:R-:W-:Y:S01]  /*2b40*/  FMUL.FTZ R100, R155.reuse, R100 ;  /* 0x000000649b647220 */ /* 0x040fe20000410000 */
[----:B------:R-:W-:Y:S01]  /*2b50*/  LEA.HI.X R15, R8, UR9, RZ, 0x2, P2 ;  /* 0x00000009080f7c11 */ /* 0x000fe200090f14ff */
[----:B------:R-:W-:Y:S01]  /*2b60*/  FMUL.FTZ R101, R155, R101 ;  /* 0x000000659b657220 */ /* 0x000fe20000410000 */
[----:B------:R-:W-:Y:S01]  /*2b70*/  LEA R8, P1, R7, UR8, 0x2 ;  /* 0x0000000807087c11 */ /* 0x000fe2000f8210ff */
[--C-:B------:R-:W-:Y:S01]  /*2b80*/  FADD.FTZ R106, R106, -R157.reuse ;  /* 0x8000009d6a6a7221 */ /* 0x100fe20000010000 */
[----:B------:R-:W-:Y:S01]  /*2b90*/  FADD.FTZ R154, R107, -R157 ;  /* 0x8000009d6b9a7221 */ /* 0x000fe20000010000 */
[----:B------:R-:W-:Y:S01]  /*2ba0*/  HFMA2.MMA.BF16_V2 R21, R112, R56, R141 ;  /* 0x0000003870157235 */ /* 0x000fe2000020008d */
[C---:B------:R-:W-:Y:S01]  /*2bb0*/  FMUL.FTZ R98, R155.reuse, R98 ;  /* 0x000000629b627220 */ /* 0x040fe20000410000 */
[C---:B------:R-:W-:Y:S01]  /*2bc0*/  FMUL.FTZ R99, R155.reuse, R99 ;  /* 0x000000639b637220 */ /* 0x040fe20000410000 */
[C---:B------:R-:W-:Y:S01]  /*2bd0*/  FMUL.FTZ R104, R155.reuse, R104 ;  /* 0x000000689b687220 */ /* 0x040fe20000410000 */
[C---:B------:R-:W-:Y:S01]  /*2be0*/  FMUL.FTZ R107, R155.reuse, R0 ;  /* 0x000000009b6b7220 */ /* 0x040fe20000410000 */
[----:B------:R0:W-:Y:S01]  /*2bf0*/  STG.E desc[UR6][R18.64], R29 ;  /* 0x0000001d12007986 */ /* 0x0001e2000c101906 */
[----:B------:R-:W-:Y:S01]  /*2c00*/  HFMA2.MMA.BF16_V2 R57, R114, R57, R143 ;  /* 0x0000003972397235 */ /* 0x000fe2000020008f */
[C---:B------:R-:W-:Y:S01]  /*2c10*/  FMUL.FTZ R102, R155.reuse, R102 ;  /* 0x000000669b667220 */ /* 0x040fe20000410000 */
[----:B------:R-:W-:Y:S01]  /*2c20*/  FMUL.FTZ R103, R155, R103 ;  /* 0x000000679b677220 */ /* 0x000fe20000410000 */
[----:B------:R-:W-:Y:S01]  /*2c30*/  STG.E desc[UR6][R22.64], R25 ;  /* 0x0000001916007986 */ /* 0x000fe2000c101906 */
[----:B------:R-:W-:Y:S01]  /*2c40*/  LEA.HI.X R9, R7, UR9, RZ, 0x2, P1 ;  /* 0x0000000907097c11 */ /* 0x000fe200088f14ff */
[----:B------:R-:W-:Y:S01]  /*2c50*/  FMUL.FTZ R106, R155, R106 ;  /* 0x0000006a9b6a7220 */ /* 0x000fe20000410000 */
[----:B------:R-:W-:Y:S01]  /*2c60*/  F2FP.BF16.F32.PACK_AB R58, R101, R100 ;  /* 0x00000064653a723e */ /* 0x000fe200000010ff */
[----:B------:R1:W-:Y:S01]  /*2c70*/  STG.E desc[UR6][R12.64], R69 ;  /* 0x000000450c007986 */ /* 0x0003e2000c101906 */
[----:B------:R-:W-:Y:S01]  /*2c80*/  FMUL.FTZ R155, R155, R154 ;  /* 0x0000009a9b9b7220 */ /* 0x000fe20000410000 */
[----:B------:R-:W-:Y:S01]  /*2c90*/  LEA R16, P2, R5, UR8, 0x2 ;  /* 0x0000000805107c11 */ /* 0x000fe2000f8410ff */
[----:B0-----:R-:W-:Y:S01]  /*2ca0*/  HFMA2.BF16_V2 R19, R113, R70, R140 ;  /* 0x0000004671137231 */ /* 0x001fe2000020008c */
[----:B------:R-:W-:Y:S01]  /*2cb0*/  F2FP.BF16.F32.PACK_AB R71, R99, R98 ;  /* 0x000000626347723e */ /* 0x000fe200000010ff */
[----:B------:R0:W-:Y:S01]  /*2cc0*/  STG.E desc[UR6][R10.64], R21 ;  /* 0x000000150a007986 */ /* 0x0001e2000c101906 */
[----:B------:R-:W-:-:S02]  /*2cd0*/  F2FP.BF16.F32.PACK_AB R59, R107, R104 ;  /* 0x000000686b3b723e */ /* 0x000fc400000010ff */
[----:B------:R-:W-:Y:S01]  /*2ce0*/  F2FP.BF16.F32.PACK_AB R72, R103, R102 ;  /* 0x000000666748723e */ /* 0x000fe200000010ff */
[----:B------:R2:W-:Y:S01]  /*2cf0*/  STG.E desc[UR6][R14.64], R19 ;  /* 0x000000130e007986 */ /* 0x0005e2000c101906 */
[----:B------:R-:W-:Y:S01]  /*2d00*/  LEA.HI.X R17, R5, UR9, RZ, 0x2, P2 ;  /* 0x0000000905117c11 */ /* 0x000fe200090f14ff */
[----:B------:R-:W-:Y:S01]  /*2d10*/  HFMA2.MMA.BF16_V2 R5, R116, R58, R145 ;  /* 0x0000003a74057235 */ /* 0x000fe20000200091 */
[C---:B-1----:R-:W-:Y:S01]  /*2d20*/  LEA R12, P1, R6.reuse, UR8, 0x2 ;  /* 0x00000008060c7c11 */ /* 0x042fe2000f8210ff */
[----:B------:R1:W-:Y:S01]  /*2d30*/  STG.E desc[UR6][R8.64], R57 ;  /* 0x0000003908007986 */ /* 0x0003e2000c101906 */
[----:B------:R-:W-:Y:S01]  /*2d40*/  F2FP.BF16.F32.PACK_AB R73, R155, R106 ;  /* 0x0000006a9b49723e */ /* 0x000fe200000010ff */
[----:B------:R-:W-:Y:S01]  /*2d50*/  HFMA2.BF16_V2 R71, R115, R71, R142 ;  /* 0x0000004773477231 */ /* 0x000fe2000020008e */
[----:B------:R-:W-:Y:S01]  /*2d60*/  LEA.HI.X R13, R6, UR9, RZ, 0x2, P1 ;  /* 0x00000009060d7c11 */ /* 0x000fe200088f14ff */
[----:B------:R-:W-:Y:S01]  /*2d70*/  HFMA2.MMA.BF16_V2 R59, R118, R59, R147 ;  /* 0x0000003b763b7235 */ /* 0x000fe20000200093 */
[----:B------:R-:W-:Y:S01]  /*2d80*/  LEA R6, P1, R4, UR8, 0x2 ;  /* 0x0000000804067c11 */ /* 0x000fe2000f8210ff */
[----:B------:R-:W-:Y:S01]  /*2d90*/  HFMA2.BF16_V2 R73, R119, R73, R146 ;  /* 0x0000004977497231 */ /* 0x000fe20000200092 */
[----:B0-----:R-:W-:Y:S01]  /*2da0*/  LEA R10, P3, R2, UR8, 0x2 ;  /* 0x00000008020a7c11 */ /* 0x001fe2000f8610ff */
[----:B--2---:R-:W-:Y:S01]  /*2db0*/  HFMA2.BF16_V2 R15, R117, R72, R144 ;  /* 0x00000048750f7231 */ /* 0x004fe20000200090 */
[----:B------:R-:W-:Y:S01]  /*2dc0*/  LEA.HI.X R7, R4, UR9, RZ, 0x2, P1 ;  /* 0x0000000904077c11 */ /* 0x000fe200088f14ff */
[----:B------:R2:W-:Y:S01]  /*2dd0*/  STG.E desc[UR6][R12.64], R71 ;  /* 0x000000470c007986 */ /* 0x0005e2000c101906 */
[----:B------:R-:W-:-:S02]  /*2de0*/  LEA.HI.X R11, R2, UR9, RZ, 0x2, P3 ;  /* 0x00000009020b7c11 */ /* 0x000fc400098f14ff */
[----:B-1----:R-:W-:Y:S01]  /*2df0*/  LEA R8, P2, R3, UR8, 0x2 ;  /* 0x0000000803087c11 */ /* 0x002fe2000f8410ff */
[----:B------:R2:W-:Y:S01]  /*2e00*/  STG.E desc[UR6][R16.64], R5 ;  /* 0x0000000510007986 */ /* 0x0005e2000c101906 */
[----:B------:R-:W-:Y:S02]  /*2e10*/  IADD3 R31, R31, UR5, RZ ;  /* 0x000000051f1f7c10 */ /* 0x000fe4000fffe0ff */
[----:B------:R-:W-:Y:S01]  /*2e20*/  LEA.HI.X R9, R3, UR9, RZ, 0x2, P2 ;  /* 0x0000000903097c11 */ /* 0x000fe200090f14ff */
[----:B------:R2:W-:Y:S01]  /*2e30*/  STG.E desc[UR6][R6.64], R15 ;  /* 0x0000000f06007986 */ /* 0x0005e2000c101906 */
[----:B------:R-:W-:Y:S02]  /*2e40*/  ISETP.GE.AND P1, PT, R31, UR4, PT ;  /* 0x000000041f007c0c */ /* 0x000fe4000bf26270 */
[----:B------:R-:W-:Y:S01]  /*2e50*/  SEL R0, RZ, 0x1, P0 ;  /* 0x00000001ff007807 */ /* 0x000fe20000000000 */
[----:B------:R2:W-:Y:S04]  /*2e60*/  STG.E desc[UR6][R8.64], R59 ;  /* 0x0000003b08007986 */ /* 0x0005e8000c101906 */
[----:B------:R2:W-:Y:S06]  /*2e70*/  STG.E desc[UR6][R10.64], R73 ;  /* 0x000000490a007986 */ /* 0x0005ec000c101906 */
[----:B------:R-:W-:Y:S05]  /*2e80*/  @!P1 BRA `(.L_x_883) ;  /* 0xffffffd4008c9947 */ /* 0x000fea000383ffff */
[----:B------:R-:W-:Y:S05]  /*2e90*/  EXIT ;  /* 0x000000000000794d */ /* 0x000fea0003800000 */
.L_x_880:
[----:B------:R-:W-:Y:S01]  /*2ea0*/  HFMA2.MMA R158, -RZ, RZ, 0, 5.9604644775390625e-08 ;  /* 0x00000001ff9e7435 */ /* 0x000fe200000001ff */
[----:B------:R-:W-:Y:S02]  /*2eb0*/  MOV R159, R109 ;  /* 0x0000006d009f7202 */ /* 0x000fe40000000f00 */
[----:B------:R-:W-:Y:S02]  /*2ec0*/  MOV R161, 0x1f ;  /* 0x0000001f00a17802 */ /* 0x000fe40000000f00 */
[----:B------:R-:W-:-:S07]  /*2ed0*/  MOV R156, 0xffffffff ;  /* 0xffffffff009c7802 */ /* 0x000fce0000000f00 */
[----:B-----5:R-:W-:Y:S05]  /*2ee0*/  WARPSYNC.COLLECTIVE R156, `(.L_x_884) ;  /* 0x000000009c087348 */ /* 0x020fea0003c00000 */
[----:B------:R0:W1:Y:S02]  /*2ef0*/  SHFL.BFLY P2, R154, R159, R158, R161 ;  /* 0x0c00009e9f9a7389 */ /* 0x00006400000400a1 */
[----:B01---5:R-:W-:Y:S01]  /*2f00*/  ENDCOLLECTIVE ;  /* 0x000000000000791b */ /* 0x023fe20003800000 */
.L_x_884:
[----:B------:R-:W-:Y:S01]  /*2f10*/  HFMA2.MMA R158, -RZ, RZ, 0, 1.1920928955078125e-07 ;  /* 0x00000002ff9e7435 */ /* 0x000fe200000001ff */
[----:B------:R-:W-:-:S05]  /*2f20*/  MOV R108, R154 ;  /* 0x0000009a006c7202 */ /* 0x000fca0000000f00 */
[----:B------:R-:W-:-:S05]  /*2f30*/  FADD.FTZ R110, R109, R108 ;  /* 0x0000006c6d6e7221 */ /* 0x000fca0000010000 */
[----:B------:R-:W-:-:S07]  /*2f40*/  MOV R159, R110 ;  /* 0x0000006e009f7202 */ /* 0x000fce0000000f00 */
[----:B------:R-:W-:Y:S05]  /*2f50*/  WARPSYNC.COLLECTIVE R156, `(.L_x_885) ;  /* 0x000000009c087348 */ /* 0x000fea0003c00000 */
[----:B------:R0:W1:Y:S02]  /*2f60*/  SHFL.BFLY P2, R154, R159, R158, R161 ;  /* 0x0c00009e9f9a7389 */ /* 0x00006400000400a1 */
[----:B01----:R-:W-:Y:S01]  /*2f70*/  ENDCOLLECTIVE ;  /* 0x000000000000791b */ /* 0x003fe20003800000 */
.L_x_885:
[----:B------:R-:W-:Y:S01]  /*2f80*/  HFMA2.MMA R158, -RZ, RZ, 0, 2.384185791015625e-07 ;  /* 0x00000004ff9e7435 */ /* 0x000fe200000001ff */
[----:B------:R-:W-:-:S05]  /*2f90*/  MOV R155, R154 ;  /* 0x0000009a009b7202 */ /* 0x000fca0000000f00 */
[----:B------:R-:W-:-:S05]  /*2fa0*/  FADD.FTZ R155, R110, R155 ;  /* 0x0000009b6e9b7221 */ /* 0x000fca0000010000 */
[----:B------:R-:W-:-:S07]  /*2fb0*/  MOV R159, R155 ;  /* 0x0000009b009f7202 */ /* 0x000fce0000000f00 */
[----:B------:R-:W-:Y:S05]  /*2fc0*/  WARPSYNC.COLLECTIVE R156, `(.L_x_886) ;  /* 0x000000009c087348 */ /* 0x000fea0003c00000 */
[----:B------:R0:W1:Y:S02]  /*2fd0*/  SHFL.BFLY P2, R154, R159, R158, R161 ;  /* 0x0c00009e9f9a7389 */ /* 0x00006400000400a1 */
[----:B01----:R-:W-:Y:S01]  /*2fe0*/  ENDCOLLECTIVE ;  /* 0x000000000000791b */ /* 0x003fe20003800000 */
.L_x_886:
[----:B------:R-:W-:Y:S01]  /*2ff0*/  HFMA2.MMA R158, -RZ, RZ, 0, 4.76837158203125e-07 ;  /* 0x00000008ff9e7435 */ /* 0x000fe200000001ff */
[----:B------:R-:W-:-:S05]  /*3000*/  MOV R108, R154 ;  /* 0x0000009a006c7202 */ /* 0x000fca0000000f00 */
[----:B------:R-:W-:-:S05]  /*3010*/  FADD.FTZ R152, R155, R108 ;  /* 0x0000006c9b987221 */ /* 0x000fca0000010000 */
[----:B------:R-:W-:-:S07]  /*3020*/  MOV R159, R152 ;  /* 0x00000098009f7202 */ /* 0x000fce0000000f00 */
[----:B------:R-:W-:Y:S05]  /*3030*/  WARPSYNC.COLLECTIVE R156, `(.L_x_887) ;  /* 0x000000009c087348 */ /* 0x000fea0003c00000 */
[----:B------:R0:W1:Y:S02]  /*3040*/  SHFL.BFLY P2, R154, R159, R158, R161 ;  /* 0x0c00009e9f9a7389 */ /* 0x00006400000400a1 */
[----:B01----:R-:W-:Y:S01]  /*3050*/  ENDCOLLECTIVE ;  /* 0x000000000000791b */ /* 0x003fe20003800000 */
.L_x_887:
[----:B------:R-:W-:Y:S01]  /*3060*/  HFMA2.MMA R158, -RZ, RZ, 0, 9.5367431640625e-07 ;  /* 0x00000010ff9e7435 */ /* 0x000fe200000001ff */
[----:B------:R-:W-:-:S05]  /*3070*/  MOV R157, R154 ;  /* 0x0000009a009d7202 */ /* 0x000fca0000000f00 */
[----:B------:R-:W-:-:S05]  /*3080*/  FADD.FTZ R157, R152, R157 ;  /* 0x0000009d989d7221 */ /* 0x000fca0000010000 */
[----:B------:R-:W-:-:S07]  /*3090*/  MOV R159, R157 ;  /* 0x0000009d009f7202 */ /* 0x000fce0000000f00 */
[----:B------:R-:W-:Y:S05]  /*30a0*/  WARPSYNC.COLLECTIVE R156, `(.L_x_888) ;  /* 0x000000009c087348 */ /* 0x000fea0003c00000 */
[----:B------:R0:W1:Y:S02]  /*30b0*/  SHFL.BFLY P2, R154, R159, R158, R161 ;  /* 0x0c00009e9f9a7389 */ /* 0x00006400000400a1 */
[----:B01----:R-:W-:Y:S01]  /*30c0*/  ENDCOLLECTIVE ;  /* 0x000000000000791b */ /* 0x003fe20003800000 */
.L_x_888:
[----:B------:R-:W-:Y:S01]  /*30d0*/  HFMA2.MMA R158, -RZ, RZ, 0, 5.9604644775390625e-08 ;  /* 0x00000001ff9e7435 */ /* 0x000fe200000001ff */
[----:B------:R-:W-:-:S05]  /*30e0*/  MOV R108, R154 ;  /* 0x0000009a006c7202 */ /* 0x000fca0000000f00 */
[----:B------:R-:W-:-:S04]  /*30f0*/  FADD.FTZ R108, R157, R108 ;  /* 0x0000006c9d6c7221 */ /* 0x000fc80000010000 */
        /* <DEDUP_REMOVED lines=117> */
.L_x_889:
[----:B------:R-:W-:Y:S01]  /*3850*/  HFMA2.MMA R158, -RZ, RZ, 0, 1.1920928955078125e-07 ;  /* 0x00000002ff9e7435 */ /* 0x000fe200000001ff */
[----:B------:R-:W-:-:S05]  /*3860*/  MOV R110, R154 ;  /* 0x0000009a006e7202 */ /* 0x000fca0000000f00 */
[----:B------:R-:W-:-:S05]  /*3870*/  FADD.FTZ R110, R109, R110 ;  /* 0x0000006e6d6e7221 */ /* 0x000fca0000010000 */
[----:B------:R-:W-:-:S07]  /*3880*/  MOV R159, R110 ;  /* 0x0000006e009f7202 */ /* 0x000fce0000000f00 */
[----:B------:R-:W-:Y:S05]  /*3890*/  WARPSYNC.COLLECTIVE R156, `(.L_x_890) ;  /* 0x000000009c087348 */ /* 0x000fea0003c00000 */
[----:B------:R0:W1:Y:S02]  /*38a0*/  SHFL.BFLY P2, R154, R159, R158, R161 ;  /* 0x0c00009e9f9a7389 */ /* 0x00006400000400a1 */
[----:B01----:R-:W-:Y:S01]  /*38b0*/  ENDCOLLECTIVE ;  /* 0x000000000000791b */ /* 0x003fe20003800000 */
.L_x_890:
[----:B------:R-:W-:Y:S01]  /*38c0*/  HFMA2.MMA R158, -RZ, RZ, 0, 2.384185791015625e-07 ;  /* 0x00000004ff9e7435 */ /* 0x000fe200000001ff */
[----:B------:R-:W-:-:S05]  /*38d0*/  MOV R155, R154 ;  /* 0x0000009a009b7202 */ /* 0x000fca0000000f00 */
[----:B------:R-:W-:-:S05]  /*38e0*/  FADD.FTZ R155, R110, R155 ;  /* 0x0000009b6e9b7221 */ /* 0x000fca0000010000 */
[----:B------:R-:W-:-:S07]  /*38f0*/  MOV R159, R155 ;  /* 0x0000009b009f7202 */ /* 0x000fce0000000f00 */
[----:B------:R-:W-:Y:S05]  /*3900*/  WARPSYNC.COLLECTIVE R156, `(.L_x_891) ;  /* 0x000000009c087348 */ /* 0x000fea0003c00000 */
[----:B------:R0:W1:Y:S02]  /*3910*/  SHFL.BFLY P2, R154, R159, R158, R161 ;  /* 0x0c00009e9f9a7389 */ /* 0x00006400000400a1 */
[----:B01----:R-:W-:Y:S01]  /*3920*/  ENDCOLLECTIVE ;  /* 0x000000000000791b */ /* 0x003fe20003800000 */
.L_x_891:
[----:B------:R-:W-:Y:S01]  /*3930*/  HFMA2.MMA R158, -RZ, RZ, 0, 4.76837158203125e-07 ;  /* 0x00000008ff9e7435 */ /* 0x000fe200000001ff */
[----:B------:R-:W-:-:S05]  /*3940*/  MOV R152, R154 ;  /* 0x0000009a00987202 */ /* 0x000fca0000000f00 */
[----:B------:R-:W-:-:S05]  /*3950*/  FADD.FTZ R152, R155, R152 ;  /* 0x000000989b987221 */ /* 0x000fca0000010000 */
[----:B------:R-:W-:-:S07]  /*3960*/  MOV R159, R152 ;  /* 0x00000098009f7202 */ /* 0x000fce0000000f00 */
[----:B------:R-:W-:Y:S05]  /*3970*/  WARPSYNC.COLLECTIVE R156, `(.L_x_892) ;  /* 0x000000009c087348 */ /* 0x000fea0003c00000 */
[----:B------:R0:W1:Y:S02]  /*3980*/  SHFL.BFLY P2, R154, R159, R158, R161 ;  /* 0x0c00009e9f9a7389 */ /* 0x00006400000400a1 */
[----:B01----:R-:W-:Y:S01]  /*3990*/  ENDCOLLECTIVE ;  /* 0x000000000000791b */ /* 0x003fe20003800000 */
.L_x_892:
[----:B------:R-:W-:Y:S01]  /*39a0*/  HFMA2.MMA R158, -RZ, RZ, 0, 9.5367431640625e-07 ;  /* 0x00000010ff9e7435 */ /* 0x000fe200000001ff */
[----:B------:R-:W-:-:S05]  /*39b0*/  MOV R157, R154 ;  /* 0x0000009a009d7202 */ /* 0x000fca0000000f00 */
[----:B------:R-:W-:-:S05]  /*39c0*/  FADD.FTZ R157, R152, R157 ;  /* 0x0000009d989d7221 */ /* 0x000fca0000010000 */
[----:B------:R-:W-:-:S07]  /*39d0*/  MOV R159, R157 ;  /* 0x0000009d009f7202 */ /* 0x000fce0000000f00 */
[----:B------:R-:W-:Y:S05]  /*39e0*/  WARPSYNC.COLLECTIVE R156, `(.L_x_893) ;  /* 0x000000009c087348 */ /* 0x000fea0003c00000 */
[----:B------:R0:W1:Y:S02]  /*39f0*/  SHFL.BFLY P2, R154, R159, R158, R161 ;  /* 0x0c00009e9f9a7389 */ /* 0x00006400000400a1 */
[----:B01----:R-:W-:Y:S01]  /*3a00*/  ENDCOLLECTIVE ;  /* 0x000000000000791b */ /* 0x003fe20003800000 */
.L_x_893:
[----:B------:R-:W-:Y:S05]  /*3a10*/  BRA `(.L_x_894) ;  /* 0xffffffdc00187947 */ /* 0x000fea000383ffff */
.L_x_895:
        /* <DEDUP_REMOVED lines=14> */
.L_x_2042:


//--------------------- .text._ZN10layer_norm13ln_fwd_kernelINS_13Kernel_traitsI13__nv_bfloat16S2_S2_fjLj14336ELj2ELj1ELj4ELj16ENS_18Kernel_traits_baseILj14336ES2_S2_S2_fjLj128EEEEEEEvNS_9FwdParamsE --------------------------
	.section	.text._ZN10layer_norm13ln_fwd_kernelINS_13Kernel_traitsI13__nv_bfloat16S2_S2_fjLj14336ELj2ELj1ELj4ELj16ENS_18Kernel_traits_baseILj14336ES2_S2_S2_fjLj128EEEEEEEvNS_9FwdParamsE,"ax",@progbits
	.align	128
        .global         _ZN10layer_norm13ln_fwd_kernelINS_13Kernel_traitsI13__nv_bfloat16S2_S2_fjLj14336ELj2ELj1ELj4ELj16ENS_18Kernel_traits_baseILj14336ES2_S2_S2_fjLj128EEEEEEEvNS_9FwdParamsE
        .type           _ZN10layer_norm13ln_fwd_kernelINS_13Kernel_traitsI13__nv_bfloat16S2_S2_fjLj14336ELj2ELj1ELj4ELj16ENS_18Kernel_traits_baseILj14336ES2_S2_S2_fjLj128EEEEEEEvNS_9FwdParamsE,@function
        .size           _ZN10layer_norm13ln_fwd_kernelINS_13Kernel_traitsI13__nv_bfloat16S2_S2_fjLj14336ELj2ELj1ELj4ELj16ENS_18Kernel_traits_baseILj14336ES2_S2_S2_fjLj128EEEEEEEvNS_9FwdParamsE,(.L_x_2043 - _ZN10layer_norm13ln_fwd_kernelINS_13Kernel_traitsI13__nv_bfloat16S2_S2_fjLj14336ELj2ELj1ELj4ELj16ENS_18Kernel_traits_baseILj14336ES2_S2_S2_fjLj128EEEEEEEvNS_9FwdParamsE)
        .other          _ZN10layer_norm13ln_fwd_kernelINS_13Kernel_traitsI13__nv_bfloat16S2_S2_fjLj14336ELj2ELj1ELj4ELj16ENS_18Kernel_traits_baseILj14336ES2_S2_S2_fjLj128EEEEEEEvNS_9FwdParamsE,@"STO_CUDA_ENTRY STV_DEFAULT"
_ZN10layer_norm13ln_fwd_kernelINS_13Kernel_traitsI13__nv_bfloat16S2_S2_fjLj14336ELj2ELj1ELj4ELj16ENS_18Kernel_traits_baseILj14336ES2_S2_S2_fjLj128EEEEEEEvNS_9FwdParamsE:
.text._ZN10layer_norm13ln_fwd_kernelINS_13Kernel_traitsI13__nv_bfloat16S2_S2_fjLj14336ELj2ELj1ELj4ELj16ENS_18Kernel_traits_baseILj14336ES2_S2_S2_fjLj128EEEEEEEvNS_9FwdParamsE:
        /* <DEDUP_REMOVED lines=34> */
.L_x_899:
        /* <DEDUP_REMOVED lines=42> */
[----:B---3--:R-:W-:-:S02]  /*04c0*/  PRMT R117, R64, 0x7632, R117 ;  /* 0x0000763240757816 */ /* 0x008fc40000000075 */
        /* <DEDUP_REMOVED lines=261> */
.L_x_910:
        /* <DEDUP_REMOVED lines=45> */
[C---:B------:R-:W-:Y:S01]  /*17f0*/  FFMA.FTZ R104, R106.reuse, R102, R104 ;  /* 0x000000666a687223 */ /* 0x040fe20000010068 */
        /* <DEDUP_REMOVED lines=35> */
.L_x_898:
[----:B------:R-:W2:Y:S04]  /*1a30*/  LDG.E.STRONG.GPU R0, desc[UR6][R2.64] ;  /* 0x0000000602007981 */ /* 0x000ea8000c1ef900 */
[----:B--2---:R-:W-:Y:S01]  /*1a40*/  CCTL.IVALL ;  /* 0x00000000ff00798f */ /* 0x004fe20002000000 */
[----:B------:R-:W-:Y:S05]  /*1a50*/  YIELD ;  /* 0x0000000000007946 */ /* 0x000fea0003800000 */
[----:B------:R-:W-:-:S13]  /*1a60*/  ISETP.NE.AND P1, PT, R0, R60, PT ;  /* 0x0000003c0000720c */ /* 0x000fda0003f25270 */
[----:B------:R-:W-:Y:S05]  /*1a70*/  @P1 BRA `(.L_x_898) ;  /* 0xfffffffc00ec1947 */ /* 0x000fea000383ffff */
.L_x_897:
        /* <DEDUP_REMOVED lines=24> */
[----:B------:R-:W-:Y:S01]  /*1c00*/  FFMA.FTZ R61, R0, R60, R104 ;  /* 0x0000003c003d7223 */ /* 0x000fe20000010068 */
[----:B------:R-:W-:Y:S01]  /*1c10*/  LOP3.LUT R80, R96, 0x1, R101, 0xf8, !PT ;  /* 0x0000000160507812 */ /* 0x000fe200078ef865 */
[----:B------:R-:W-:Y:S02]  /*1c20*/  FMUL.FTZ R110, R110, R0 ;  /* 0x000000006e6e7220 */ /* 0x000fe40000410000 */
[----:B------:R-:W1:Y:S01]  /*1c30*/  LDC R0, c[0x0][0x260] ;  /* 0x00009800ff007b82 */ /* 0x000e620000000800 */
[----:B------:R-:W-:Y:S01]  /*1c40*/  LOP3.LUT P1, RZ, R80, 0x3, R78, 0xf8, !PT ;  /* 0x0000000350ff7812 */ /* 0x000fe2000782f84e */
[----:B------:R-:W-:Y:S01]  /*1c50*/  FMUL.FTZ R110, R102, R110 ;  /* 0x0000006e666e7220 */ /* 0x000fe20000410000 */
[----:B0-----:R-:W-:-:S03]  /*1c60*/  FMUL.FTZ R78, R108, R61 ;  /* 0x0000003d6c4e7220 */ /* 0x001fc60000410000 */
[----:B------:R-:W-:-:S03]  /*1c70*/  FFMA.FTZ R110, R108, R110, R3 ;  /* 0x0000006e6c6e7223 */ /* 0x000fc60000010003 */
[----:B------:R-:W0:Y:S04]  /*1c80*/  SHFL.IDX PT, R78, R78, RZ, 0x1f ;  /* 0x00001fff4e4e7589 */ /* 0x000e2800000e0000 */
[----:B------:R-:W1:Y:S01]  /*1c90*/  SHFL.IDX PT, R3, R110, RZ, 0x1f ;  /* 0x00001fff6e037589 */ /* 0x000e6200000e0000 */
[----:B------:R-:W2:Y:S01]  /*1ca0*/  @!P1 LDC.64 R60, c[0x0][0x230] ;  /* 0x00008c00ff3c9b82 */ /* 0x000ea20000000a00 */
[--C-:B0-----:R-:W-:Y:S01]  /*1cb0*/  FADD.FTZ R80, R65, -R78.reuse ;  /* 0x8000004e41507221 */ /* 0x101fe20000010000 */
[--C-:B------:R-:W-:Y:S01]  /*1cc0*/  FADD.FTZ R102, R64, -R78.reuse ;  /* 0x8000004e40667221 */ /* 0x100fe20000010000 */
[----:B------:R-:W-:-:S05]  /*1cd0*/  FADD.FTZ R105, R105, -R78 ;  /* 0x8000004e69697221 */ /* 0x000fca0000010000 */
[----:B------:R-:W0:Y:S01]  /*1ce0*/  LDC.64 R64, c[0x0][0x228] ;  /* 0x00008a00ff407b82 */ /* 0x000e220000000a00 */
[----:B-1----:R-:W-:Y:S01]  /*1cf0*/  FFMA.FTZ R0, R3, 6.975446740398183465e-05, R0 ;  /* 0x3892492503007823 */ /* 0x002fe20000010000 */
[----:B--2---:R-:W-:-:S04]  /*1d00*/  @!P1 IMAD.WIDE R60, R97, 0x4, R60 ;  /* 0x00000004613c9825 */ /* 0x004fc800078e023c */
        /* <DEDUP_REMOVED lines=94> */
[----:B--2---:R-:W-:Y:S01]  /*22f0*/  @!P1 IMAD.WIDE R2, R97, 0x4, R2 ;  /* 0x0000000461029825 */ /* 0x004fe200078e0202 */
[----:B------:R-:W-:-:S03]  /*2300*/  HFMA2.MMA.BF16_V2 R62, R58, R62, R30 ;  /* 0x0000003e3a3e7235 */ /* 0x000fc6000020001e */
        /* <DEDUP_REMOVED lines=13> */
[----:B0-----:R-:W-:-:S04]  /*23e0*/  IMAD.WIDE.U32 R66, R94, 0x10, R64 ;  /* 0x000000105e427825 */ /* 0x001fc800078e0040 */
[----:B------:R-:W-:Y:S02]  /*23f0*/  HFMA2.BF16_V2 R61, R57, R61, R29 ;  /* 0x0000003d393d7231 */ /* 0x000fe4000020001d */
[C---:B------:R-:W-:Y:S01]  /*2400*/  FMUL.FTZ R145, R0.reuse, R145 ;  /* 0x0000009100917220 */ /* 0x040fe20000410000 */
[----:B------:R-:W-:Y:S02]  /*2410*/  HFMA2.BF16_V2 R63, R59, R63, R31 ;  /* 0x0000003f3b3f7231 */ /* 0x000fe4000020001f */
[C---:B------:R-:W-:Y:S01]  /*2420*/  FMUL.FTZ R75, R0.reuse, R75 ;  /* 0x0000004b004b7220 */ /* 0x040fe20000410000 */
        /* <DEDUP_REMOVED lines=16> */
[----:B------:R-:W-:Y:S01]  /*2530*/  F2FP.BF16.F32.PACK_AB R112, R112, R143 ;  /* 0x0000008f7070723e */ /* 0x000fe200000010ff */
[----:B------:R-:W-:Y:S01]  /*2540*/  FMUL.FTZ R85, R0, R85 ;  /* 0x0000005500557220 */ /* 0x000fe20000410000 */
[----:B------:R-:W-:Y:S01]  /*2550*/  F2FP.BF16.F32.PACK_AB R118, R118, R147 ;  /* 0x000000937676723e */ /* 0x000fe200000010ff */
[C---:B------:R-:W-:Y:S01]  /*2560*/  FMUL.FTZ R87, R0.reuse, R87 ;  /* 0x0000005700577220 */ /* 0x040fe20000410000 */
[----:B------:R-:W-:Y:S01]  /*2570*/  FMUL.FTZ R76, R0, R76 ;  /* 0x0000004c004c7220 */ /* 0x000fe20000410000 */
[----:B------:R0:W-:Y:S01]  /*2580*/  @!P1 STG.E desc[UR6][R2.64], R0 ;  /* 0x0000000002009986 */ /* 0x0001e2000c101906 */
        /* <DEDUP_REMOVED lines=9> */
[----:B------:R-:W-:Y:S01]  /*2620*/  HFMA2.MMA.BF16_V2 R74, R42, R74, R14 ;  /* 0x0000004a2a4a7235 */ /* 0x000fe2000020000e */
[----:B------:R-:W-:Y:S01]  /*2630*/  F2FP.BF16.F32.PACK_AB R103, R140, R103 ;  /* 0x000000678c67723e */ /* 0x000fe200000010ff */
[----:B0-----:R-:W-:Y:S01]  /*2640*/  IMAD.WIDE.U32 R2, R91, 0x10, R64 ;  /* 0x000000105b027825 */ /* 0x001fe200078e0040 */
[----:B------:R-:W-:-:S02]  /*2650*/  F2FP.BF16.F32.PACK_AB R114, R114, R145 ;  /* 0x000000917272723e */ /* 0x000fc400000010ff */
[----:B------:R-:W-:Y:S01]  /*2660*/  F2FP.BF16.F32.PACK_AB R75, R122, R75 ;  /* 0x0000004b7a4b723e */ /* 0x000fe200000010ff */
[----:B------:R-:W-:Y:S01]  /*2670*/  HFMA2.MMA.BF16_V2 R104, R36, R138, R8 ;  /* 0x0000008a24687235 */ /* 0x000fe20000200008 */
[----:B------:R-:W-:Y:S01]  /*2680*/  F2FP.BF16.F32.PACK_AB R84, R111, R84 ;  /* 0x000000546f54723e */ /* 0x000fe200000010ff */
[----:B------:R-:W-:Y:S01]  /*2690*/  IMAD.WIDE.U32 R90, R90, 0x10, R64 ;  /* 0x000000105a5a7825 */ /* 0x000fe200078e0040 */
[----:B------:R-:W-:Y:S02]  /*26a0*/  F2FP.BF16.F32.PACK_AB R86, R117, R86 ;  /* 0x000000567556723e */ /* 0x000fe400000010ff */
[----:B------:R-:W-:Y:S01]  /*26b0*/  F2FP.BF16.F32.PACK_AB R79, R136, R79 ;  /* 0x0000004f884f723e */ /* 0x000fe200000010ff */
[----:B-1----:R-:W-:Y:S01]  /*26c0*/  HFMA2.MMA.BF16_V2 R60, R48, R78, R20 ;  /* 0x0000004e303c7235 */ /* 0x002fe20000200014 */
[----:B------:R-:W-:Y:S01]  /*26d0*/  F2FP.BF16.F32.PACK_AB R81, R102, R81 ;  /* 0x000000516651723e */ /* 0x000fe200000010ff */
[----:B------:R-:W-:Y:S01]  /*26e0*/  HFMA2.MMA.BF16_V2 R62, R50, R106, R22 ;  /* 0x0000006a323e7235 */ /* 0x000fe20000200016 */
[----:B------:R-:W-:Y:S01]  /*26f0*/  F2FP.BF16.F32.PACK_AB R107, R142, R107 ;  /* 0x0000006b8e6b723e */ /* 0x000fe200000010ff */
[----:B--2---:R-:W-:Y:S01]  /*2700*/  HFMA2.MMA.BF16_V2 R68, R44, R112, R16 ;  /* 0x000000702c447235 */ /* 0x004fe20000200010 */
[----:B------:R-:W-:Y:S01]  /*2710*/  F2FP.BF16.F32.PACK_AB R73, R128, R77 ;  /* 0x0000004d8049723e */ /* 0x000fe200000010ff */
[----:B------:R-:W-:Y:S01]  /*2720*/  HFMA2.MMA.BF16_V2 R70, R46, R118, R18 ;  /* 0x000000762e467235 */ /* 0x000fe20000200012 */
        /* <DEDUP_REMOVED lines=11> */
[----:B------:R-:W-:-:S02]  /*27e0*/  HFMA2.BF16_V2 R75, R43, R79, R15 ;  /* 0x0000004f2b4b7231 */ /* 0x000fc4000020000f */
[----:B------:R-:W-:-:S04]  /*27f0*/  IMAD.WIDE.U32 R64, R88, 0x10, R64 ;  /* 0x0000001058407825 */ /* 0x000fc800078e0040 */
[----:B------:R-:W-:Y:S01]  /*2800*/  HFMA2.BF16_V2 R105, R37, R81, R9 ;  /* 0x0000005125697231 */ /* 0x000fe20000200009 */
[----:B------:R1:W-:Y:S01]  /*2810*/  STG.E.128 desc[UR6][R92.64], R60 ;  /* 0x0000003c5c007986 */ /* 0x0003e2000c101d06 */
[----:B------:R-:W-:Y:S01]  /*2820*/  HFMA2.BF16_V2 R107, R39, R107, R11 ;  /* 0x0000006b276b7231 */ /* 0x000fe2000020000b */
[----:B------:R-:W-:Y:S01]  /*2830*/  IADD3 R97, R97, UR5, RZ ;  /* 0x0000000561617c10 */ /* 0x000fe2000fffe0ff */
[----:B------:R-:W-:Y:S01]  /*2840*/  HFMA2.BF16_V2 R85, R33, R85, R5 ;  /* 0x0000005521557231 */ /* 0x000fe20000200005 */
[----:B------:R1:W-:Y:S01]  /*2850*/  STG.E.128 desc[UR6][R2.64], R68 ;  /* 0x0000004402007986 */ /* 0x0003e2000c101d06 */
[----:B------:R-:W-:Y:S01]  /*2860*/  HFMA2.BF16_V2 R87, R35, R76, R7 ;  /* 0x0000004c23577231 */ /* 0x000fe20000200007 */
[----:B------:R-:W-:Y:S02]  /*2870*/  ISETP.GE.AND P1, PT, R97, UR4, PT ;  /* 0x0000000461007c0c */ /* 0x000fe4000bf26270 */
[----:B------:R1:W-:Y:S01]  /*2880*/  STG.E.128 desc[UR6][R90.64], R72 ;  /* 0x000000485a007986 */ /* 0x0003e2000c101d06 */
[----:B------:R-:W-:-:S03]  /*2890*/  SEL R0, RZ, 0x1, P0 ;  /* 0x00000001ff007807 */ /* 0x000fc60000000000 */
[----:B------:R1:W-:Y:S04]  /*28a0*/  STG.E.128 desc[UR6][R82.64], R104 ;  /* 0x0000006852007986 */ /* 0x0003e8000c101d06 */
[----:B------:R1:W-:Y:S03]  /*28b0*/  STG.E.128 desc[UR6][R64.64], R84 ;  /* 0x0000005440007986 */ /* 0x0003e6000c101d06 */
[----:B------:R-:W-:Y:S05]  /*28c0*/  @!P1 BRA `(.L_x_899) ;  /* 0xffffffd800549947 */ /* 0x000fea000383ffff */
[----:B------:R-:W-:Y:S05]  /*28d0*/  EXIT ;  /* 0x000000000000794d */ /* 0x000fea0003800000 */
.L_x_896:
[----:B------:R-:W-:Y:S01]  /*28e0*/  HFMA2.MMA R112, -RZ, RZ, 0, 5.9604644775390625e-08 ;  /* 0x00000001ff707435 */ /* 0x000fe200000001ff */
[----:B------:R-:W-:Y:S02]  /*28f0*/  MOV R110, R3 ;  /* 0x00000003006e7202 */ /* 0x000fe40000000f00 */
[----:B------:R-:W-:Y:S02]  /*2900*/  MOV R114, 0x1f ;  /* 0x0000001f00727802 */ /* 0x000fe40000000f00 */
[----:B------:R-:W-:-:S07]  /*2910*/  MOV R106, 0xffffffff ;  /* 0xffffffff006a7802 */ /* 0x000fce0000000f00 */
[----:B-----5:R-:W-:Y:S05]  /*2920*/  WARPSYNC.COLLECTIVE R106, `(.L_x_900) ;  /* 0x000000006a087348 */ /* 0x020fea0003c00000 */
[----:B------:R0:W1:Y:S02]  /*2930*/  SHFL.BFLY P2, R108, R110, R112, R114 ;  /* 0x0c0000706e6c7389 */ /* 0x0000640000040072 */
[----:B01---5:R-:W-:Y:S01]  /*2940*/  ENDCOLLECTIVE ;  /* 0x000000000000791b */ /* 0x023fe20003800000 */
.L_x_900:
[----:B------:R-:W-:Y:S01]  /*2950*/  HFMA2.MMA R112, -RZ, RZ, 0, 1.1920928955078125e-07 ;  /* 0x00000002ff707435 */ /* 0x000fe200000001ff */
[----:B------:R-:W-:-:S05]  /*2960*/  MOV R0, R108 ;  /* 0x0000006c00007202 */ /* 0x000fca0000000f00 */
[----:B------:R-:W-:-:S05]  /*2970*/  FADD.FTZ R60, R3, R0 ;  /* 0x00000000033c7221 */ /* 0x000fca0000010000 */
[----:B------:R-:W-:-:S07]  /*2980*/  MOV R110, R60 ;  /* 0x0000003c006e7202 */ /* 0x000fce0000000f00 */
[----:B------:R-:W-:Y:S05]  /*2990*/  WARPSYNC.COLLECTIVE R106, `(.L_x_901) ;  /* 0x000000006a087348 */ /* 0x000fea0003c00000 */
[----:B------:R0:W1:Y:S02]  /*29a0*/  SHFL.BFLY P2, R108, R110, R112, R114 ;  /* 0x0c0000706e6c7389 */ /* 0x0000640000040072 */
[----:B01----:R-:W-:Y:S01]  /*29b0*/  ENDCOLLECTIVE ;  /* 0x000000000000791b */ /* 0x003fe20003800000 */
.L_x_901:
[----:B------:R-:W-:Y:S01]  /*29c0*/  HFMA2.MMA R112, -RZ, RZ, 0, 2.384185791015625e-07 ;  /* 0x00000004ff707435 */ /* 0x000fe200000001ff */
[----:B------:R-:W-:-:S05]  /*29d0*/  MOV R0, R108 ;  /* 0x0000006c00007202 */ /* 0x000fca0000000f00 */
[----:B------:R-:W-:-:S05]  /*29e0*/  FADD.FTZ R80, R60, R0 ;  /* 0x000000003c507221 */ /* 0x000fca0000010000 */
[----:B------:R-:W-:-:S07]  /*29f0*/  MOV R110, R80 ;  /* 0x00000050006e7202 */ /* 0x000fce0000000f00 */
[----:B------:R-:W-:Y:S05]  /*2a00*/  WARPSYNC.COLLECTIVE R106, `(.L_x_902) ;  /* 0x000000006a087348 */ /* 0x000fea0003c00000 */
[----:B------:R0:W1:Y:S02]  /*2a10*/  SHFL.BFLY P2, R108, R110, R112, R114 ;  /* 0x0c0000706e6c7389 */ /* 0x0000640000040072 */
[----:B01----:R-:W-:Y:S01]  /*2a20*/  ENDCOLLECTIVE ;  /* 0x000000000000791b */ /* 0x003fe20003800000 */
.L_x_902:
[----:B------:R-:W-:Y:S01]  /*2a30*/  HFMA2.MMA R112, -RZ, RZ, 0, 4.76837158203125e-07 ;  /* 0x00000008ff707435 */ /* 0x000fe200000001ff */
[----:B------:R-:W-:-:S05]  /*2a40*/  MOV R0, R108 ;  /* 0x0000006c00007202 */ /* 0x000fca0000000f00 */
[----:B------:R-:W-:-:S05]  /*2a50*/  FADD.FTZ R102, R80, R0 ;  /* 0x0000000050667221 */ /* 0x000fca0000010000 */
[----:B------:R-:W-:-:S07]  /*2a60*/  MOV R110, R102 ;  /* 0x00000066006e7202 */ /* 0x000fce0000000f00 */
[----:B------:R-:W-:Y:S05]  /*2a70*/  WARPSYNC.COLLECTIVE R106, `(.L_x_903) ;  /* 0x000000006a087348 */ /* 0x000fea0003c00000 */
[----:B------:R0:W1:Y:S02]  /*2a80*/  SHFL.BFLY P2, R108, R110, R112, R114 ;  /* 0x0c0000706e6c7389 */ /* 0x0000640000040072 */
[----:B01----:R-:W-:Y:S01]  /*2a90*/  ENDCOLLECTIVE ;  /* 0x000000000000791b */ /* 0x003fe20003800000 */
.L_x_903:
[----:B------:R-:W-:Y:S01]  /*2aa0*/  HFMA2.MMA R112, -RZ, RZ, 0, 9.5367431640625e-07 ;  /* 0x00000010ff707435 */ /* 0x000fe200000001ff */
[----:B------:R-:W-:-:S05]  /*2ab0*/  MOV R0, R108 ;  /* 0x0000006c00007202 */ /* 0x000fca0000000f00 */
[----:B------:R-:W-:-:S05]  /*2ac0*/  FADD.FTZ R104, R102, R0 ;  /* 0x0000000066687221 */ /* 0x000fca0000010000 */
[----:B------:R-:W-:-:S07]  /*2ad0*/  MOV R110, R104 ;  /* 0x00000068006e7202 */ /* 0x000fce0000000f00 */
[----:B------:R-:W-:Y:S05]  /*2ae0*/  WARPSYNC.COLLECTIVE R106, `(.L_x_904) ;  /* 0x000000006a087348 */ /* 0x000fea0003c00000 */
[----:B------:R0:W1:Y:S02]  /*2af0*/  SHFL.BFLY P2, R108, R110, R112, R114 ;  /* 0x0c0000706e6c7389 */ /* 0x0000640000040072 */
[----:B01----:R-:W-:Y:S01]  /*2b00*/  ENDCOLLECTIVE ;  /* 0x000000000000791b */ /* 0x003fe20003800000 */
.L_x_904:
        /* <DEDUP_REMOVED lines=120> */
.L_x_905:
[----:B------:R-:W-:Y:S01]  /*3290*/  HFMA2.MMA R112, -RZ, RZ, 0, 1.1920928955078125e-07 ;  /* 0x00000002ff707435 */ /* 0x000fe200000001ff */
[----:B------:R-:W-:-:S05]  /*32a0*/  MOV R3, R108 ;  /* 0x0000006c00037202 */ /* 0x000fca0000000f00 */
[----:B------:R-:W-:-:S05]  /*32b0*/  FADD.FTZ R3, R0, R3 ;  /* 0x0000000300037221 */ /* 0x000fca0000010000 */
[----:B------:R-:W-:-:S07]  /*32c0*/  MOV R110, R3 ;  /* 0x00000003006e7202 */ /* 0x000fce0000000f00 */
[----:B------:R-:W-:Y:S05]  /*32d0*/  WARPSYNC.COLLECTIVE R106, `(.L_x_906) ;  /* 0x000000006a087348 */ /* 0x000fea0003c00000 */
[----:B------:R0:W1:Y:S02]  /*32e0*/  SHFL.BFLY P2, R108, R110, R112, R114 ;  /* 0x0c0000706e6c7389 */ /* 0x0000640000040072 */
[----:B01----:R-:W-:Y:S01]  /*32f0*/  ENDCOLLECTIVE ;  /* 0x000000000000791b */ /* 0x003fe20003800000 */
.L_x_906:
[----:B------:R-:W-:Y:S01]  /*3300*/  HFMA2.MMA R112, -RZ, RZ, 0, 2.384185791015625e-07 ;  /* 0x00000004ff707435 */ /* 0x000fe200000001ff */
[----:B------:R-:W-:-:S05]  /*3310*/  MOV R60, R108 ;  /* 0x0000006c003c7202 */ /* 0x000fca0000000f00 */
[----:B------:R-:W-:-:S05]  /*3320*/  FADD.FTZ R60, R3, R60 ;  /* 0x0000003c033c7221 */ /* 0x000fca0000010000 */
[----:B------:R-:W-:-:S07]  /*3330*/  MOV R110, R60 ;  /* 0x0000003c006e7202 */ /* 0x000fce0000000f00 */
[----:B------:R-:W-:Y:S05]  /*3340*/  WARPSYNC.COLLECTIVE R106, `(.L_x_907) ;  /* 0x000000006a087348 */ /* 0x000fea0003c00000 */
[----:B------:R0:W1:Y:S02]  /*3350*/  SHFL.BFLY P2, R108, R110, R112, R114 ;  /* 0x0c0000706e6c7389 */ /* 0x0000640000040072 */
[----:B01----:R-:W-:Y:S01]  /*3360*/  ENDCOLLECTIVE ;  /* 0x000000000000791b */ /* 0x003fe20003800000 */
.L_x_907:
[----:B------:R-:W-:Y:S01]  /*3370*/  HFMA2.MMA R112, -RZ, RZ, 0, 4.76837158203125e-07 ;  /* 0x00000008ff707435 */ /* 0x000fe200000001ff */
[----:B------:R-:W-:-:S05]  /*3380*/  MOV R80, R108 ;  /* 0x0000006c00507202 */ /* 0x000fca0000000f00 */
[----:B------:R-:W-:-:S05]  /*3390*/  FADD.FTZ R80, R60, R80 ;  /* 0x000000503c507221 */ /* 0x000fca0000010000 */
[----:B------:R-:W-:-:S07]  /*33a0*/  MOV R110, R80 ;  /* 0x00000050006e7202 */ /* 0x000fce0000000f00 */
[----:B------:R-:W-:Y:S05]  /*33b0*/  WARPSYNC.COLLECTIVE R106, `(.L_x_908) ;  /* 0x000000006a087348 */ /* 0x000fea0003c00000 */
[----:B------:R0:W1:Y:S02]  /*33c0*/  SHFL.BFLY P2, R108, R110, R112, R114 ;  /* 0x0c0000706e6c7389 */ /* 0x0000640000040072 */
[----:B01----:R-:W-:Y:S01]  /*33d0*/  ENDCOLLECTIVE ;  /* 0x000000000000791b */ /* 0x003fe20003800000 */
.L_x_908:
[----:B------:R-:W-:Y:S01]  /*33e0*/  HFMA2.MMA R112, -RZ, RZ, 0, 9.5367431640625e-07 ;  /* 0x00000010ff707435 */ /* 0x000fe200000001ff */
[----:B------:R-:W-:-:S05]  /*33f0*/  MOV R102, R108 ;  /* 0x0000006c00667202 */ /* 0x000fca0000000f00 */
[----:B------:R-:W-:-:S05]  /*3400*/  FADD.FTZ R102, R80, R102 ;  /* 0x0000006650667221 */ /* 0x000fca0000010000 */
[----:B------:R-:W-:-:S07]  /*3410*/  MOV R110, R102 ;  /* 0x00000066006e7202 */ /* 0x000fce0000000f00 */
[----:B------:R-:W-:Y:S05]  /*3420*/  WARPSYNC.COLLECTIVE R106, `(.L_x_909) ;  /* 0x000000006a087348 */ /* 0x000fea0003c00000 */
[----:B------:R0:W1:Y:S02]  /*3430*/  SHFL.BFLY P2, R108, R110, R112, R114 ;  /* 0x0c0000706e6c7389 */ /* 0x0000640000040072 */
[----:B01----:R-:W-:Y:S01]  /*3440*/  ENDCOLLECTIVE ;  /* 0x000000000000791b */ /* 0x003fe20003800000 */
.L_x_909:
[----:B------:R-:W-:Y:S01]  /*3450*/  MOV R104, R108 ;  /* 0x0000006c00687202 */ /* 0x000fe20000000f00 */
[----:B------:R-:W-:Y:S06]  /*3460*/  BRA `(.L_x_910) ;  /* 0xffffffe0002c7947 */ /* 0x000fec000383ffff */
.L_x_911:
        /* <DEDUP_REMOVED lines=9> */
.L_x_2043:


//--------------------- .text._ZN10layer_norm13ln_fwd_kernelINS_13Kernel_traitsI6__halffS2_fjLj14336ELj2ELj1ELj4ELj16ENS_18Kernel_traits_baseILj14336ES2_fS2_fjLj128EEEEEEEvNS_9FwdParamsE --------------------------
	.section	.text._ZN10layer_norm13ln_fwd_kernelINS_13Kernel_traitsI6__halffS2_fjLj14336ELj2ELj1ELj4ELj16ENS_18Kernel_traits_baseILj14336ES2_fS2_fjLj128EEEEEEEvNS_9FwdParamsE,"ax",@progbits
	.align	128
        .global         _ZN10layer_norm13ln_fwd_kernelINS_13Kernel_traitsI6__halffS2_fjLj14336ELj2ELj1ELj4ELj16ENS_18Kernel_traits_baseILj14336ES2_fS2_fjLj128EEEEEEEvNS_9FwdParamsE
        .type           _ZN10layer_norm13ln_fwd_kernelINS_13Kernel_traitsI6__halffS2_fjLj14336ELj2ELj1ELj4ELj16ENS_18Kernel_traits_baseILj14336ES2_fS2_fjLj128EEEEEEEvNS_9FwdParamsE,@function
        .size           _ZN10layer_norm13ln_fwd_kernelINS_13Kernel_traitsI6__halffS2_fjLj14336ELj2ELj1ELj4ELj16ENS_18Kernel_traits_baseILj14336ES2_fS2_fjLj128EEEEEEEvNS_9FwdParamsE,(.L_x_2044 - _ZN10layer_norm13ln_fwd_kernelINS_13Kernel_traitsI6__halffS2_fjLj14336ELj2ELj1ELj4ELj16ENS_18Kernel_traits_baseILj14336ES2_fS2_fjLj128EEEEEEEvNS_9FwdParamsE)
        .other          _ZN10layer_norm13ln_fwd_kernelINS_13Kernel_traitsI6__halffS2_fjLj14336ELj2ELj1ELj4ELj16ENS_18Kernel_traits_baseILj14336ES2_fS2_fjLj128EEEEEEEvNS_9FwdParamsE,@"STO_CUDA_ENTRY STV_DEFAULT"
_ZN10layer_norm13ln_fwd_kernelINS_13Kernel_traitsI6__halffS2_fjLj14336ELj2ELj1ELj4ELj16ENS_18Kernel_traits_baseILj14336ES2_fS2_fjLj128EEEEEEEvNS_9FwdParamsE:
.text._ZN10layer_norm13ln_fwd_kernelINS_13Kernel_traitsI6__halffS2_fjLj14336ELj2ELj1ELj4ELj16ENS_18Kernel_traits_baseILj14336ES2_fS2_fjLj128EEEEEEEvNS_9FwdParamsE:
        /* <DEDUP_REMOVED lines=48> */
.L_x_915:
[----:B-1----:R-:W1:Y:S01]  /*0300*/  LDC.64 R56, c[0x0][0x220] ;  /* 0x00008800ff387b82 */ /* 0x002e620000000a00 */
        /* <DEDUP_REMOVED lines=241> */
.L_x_926:
        /* <DEDUP_REMOVED lines=51> */
[----:B-1----:R-:W-:Y:S01]  /*1550*/  FMUL.FTZ R140, R137, R142 ;  /* 0x0000008e898c7220 */ /* 0x002fe20000410000 */
[----:B------:R-:W-:Y:S01]  /*1560*/  IADD3 R139, -R139, RZ, RZ ;  /* 0x000000ff8b8b7210 */ /* 0x000fe20007ffe1ff */
[----:B------:R-:W-:Y:S01]  /*1570*/  FFMA.FTZ R141, R137, R141, R0 ;  /* 0x0000008d898d7223 */ /* 0x000fe20000010000 */
[----:B------:R-:W-:Y:S02]  /*1580*/  LEA.HI R137, R115, R138, RZ, 0x19 ;  /* 0x0000008a73897211 */ /* 0x000fe400078fc8ff */
[----:B------:R-:W-:Y:S01]  /*1590*/  LOP3.LUT R0, R139, UR4, RZ, 0xc0, !PT ;  /* 0x000000048b007c12 */ /* 0x000fe2000f8ec0ff */
[----:B------:R-:W-:Y:S03]  /*15a0*/  SHFL.IDX PT, R140, R140, RZ, 0x1f ;  /* 0x00001fff8c8c7589 */ /* 0x000fe600000e0000 */
[----:B------:R-:W-:Y:S01]  /*15b0*/  LEA R142, P2, R137, R0, 0x1 ;  /* 0x00000000898e7211 */ /* 0x000fe200078408ff */
[----:B------:R-:W1:Y:S03]  /*15c0*/  SHFL.IDX PT, R141, R141, RZ, 0x1f ;  /* 0x00001fff8d8d7589 */ /* 0x000e6600000e0000 */
[----:B------:R-:W-:-:S02]  /*15d0*/  @!P1 IADD3 R0, P3, R116, R142, RZ ;  /* 0x0000008e74009210 */ /* 0x000fc40007f7e0ff */
        /* <DEDUP_REMOVED lines=21> */
.L_x_914:
[----:B------:R-:W2:Y:S04]  /*1730*/  LDG.E.STRONG.GPU R0, desc[UR6][R134.64] ;  /* 0x0000000686007981 */ /* 0x000ea8000c1ef900 */
[----:B--2---:R-:W-:Y:S01]  /*1740*/  CCTL.IVALL ;  /* 0x00000000ff00798f */ /* 0x004fe20002000000 */
[----:B------:R-:W-:Y:S05]  /*1750*/  YIELD ;  /* 0x0000000000007946 */ /* 0x000fea0003800000 */
[----:B------:R-:W-:-:S13]  /*1760*/  ISETP.NE.AND P1, PT, R0, R139, PT ;  /* 0x0000008b0000720c */ /* 0x000fda0003f25270 */
[----:B------:R-:W-:Y:S05]  /*1770*/  @P1 BRA `(.L_x_914) ;  /* 0xfffffffc00ec1947 */ /* 0x000fea000383ffff */
.L_x_913:
[----:B------:R-:W-:Y:S01]  /*1780*/  ISETP.GT.U32.AND P1, PT, R117, 0x1, PT ;  /* 0x000000017500780c */ /* 0x000fe20003f24070 */
[----:B------:R-:W-:Y:S05]  /*1790*/  WARPSYNC.ALL ;  /* 0x0000000000007948 */ /* 0x000fea0003800000 */
[----:B------:R-:W-:Y:S01]  /*17a0*/  BAR.SYNC.DEFER_BLOCKING 0x0 ;  /* 0x0000000000007b1d */ /* 0x000fe20000010000 */
[----:B0-----:R-:W-:Y:S02]  /*17b0*/  CS2R R134, SRZ ;  /* 0x0000000000867805 */ /* 0x001fe4000001ff00 */
[----:B-----5:R-:W-:-:S03]  /*17c0*/  SHF.R.U32.HI R144, RZ, 0x10, R65 ;  /* 0x00000010ff907819 */ /* 0x020fc60000011641 */
        /* <DEDUP_REMOVED lines=16> */
[----:B-1----:R-:W-:Y:S01]  /*18d0*/  FMUL.FTZ R0, R140, R141 ;  /* 0x0000008d8c007220 */ /* 0x002fe20000410000 */
[----:B------:R-:W-:Y:S01]  /*18e0*/  FADD.FTZ R141, -R141, R134 ;  /* 0x000000868d8d7221 */ /* 0x000fe20000010100 */
[----:B--2---:R-:W-:-:S03]  /*18f0*/  FADD.FTZ R142, R142, R135 ;  /* 0x000000878e8e7221 */ /* 0x004fc60000010000 */
[----:B------:R-:W-:Y:S01]  /*1900*/  FMUL.FTZ R138, R141, R141 ;  /* 0x0000008d8d8a7220 */ /* 0x000fe20000410000 */
[----:B------:R-:W-:Y:S02]  /*1910*/  FFMA.FTZ R0, R137, R134, R0 ;  /* 0x0000008689007223 */ /* 0x000fe40000010000 */
[----:B------:R-:W1:Y:S01]  /*1920*/  LDC R134, c[0x0][0x260] ;  /* 0x00009800ff867b82 */ /* 0x000e620000000800 */
[----:B------:R-:W-:Y:S01]  /*1930*/  FMUL.FTZ R139, R138, R137 ;  /* 0x000000898a8b7220 */ /* 0x000fe20000410000 */
[----:B0-----:R-:W-:Y:S01]  /*1940*/  FMUL.FTZ R0, R143, R0 ;  /* 0x000000008f007220 */ /* 0x001fe20000410000 */
[----:B------:R-:W-:Y:S02]  /*1950*/  LOP3.LUT R137, R117, 0x1, R114, 0xf8, !PT ;  /* 0x0000000175897812 */ /* 0x000fe400078ef872 */
[----:B------:R-:W-:Y:S01]  /*1960*/  FMUL.FTZ R139, R140, R139 ;  /* 0x0000008b8c8b7220 */ /* 0x000fe20000410000 */
[----:B------:R-:W-:Y:S02]  /*1970*/  SHF.R.U64 R140, R88, 0x10, R89 ;  /* 0x00000010588c7819 */ /* 0x000fe40000001259 */
[----:B------:R-:W0:Y:S01]  /*1980*/  SHFL.IDX PT, R0, R0, RZ, 0x1f ;  /* 0x00001fff00007589 */ /* 0x000e2200000e0000 */
[----:B------:R-:W-:Y:S01]  /*1990*/  FFMA.FTZ R139, R143, R139, R142 ;  /* 0x0000008b8f8b7223 */ /* 0x000fe2000001008e */
[----:B------:R-:W-:-:S02]  /*19a0*/  LOP3.LUT P1, RZ, R137, 0x3, R136, 0xf8, !PT ;  /* 0x0000000389ff7812 */ /* 0x000fc4000782f888 */
[----:B------:R-:W-:-:S03]  /*19b0*/  SHF.R.U64 R142, R92, 0x10, R93 ;  /* 0x000000105c8e7819 */ /* 0x000fc6000000125d */
[----:B------:R-:W1:Y:S01]  /*19c0*/  SHFL.IDX PT, R139, R139, RZ, 0x1f ;  /* 0x00001fff8b8b7589 */ /* 0x000e6200000e0000 */
[--C-:B0-----:R-:W-:Y:S01]  /*19d0*/  FADD.FTZ R135, R42, -R0.reuse ;  /* 0x800000002a877221 */ /* 0x101fe20000010000 */
[--C-:B------:R-:W-:Y:S01]  /*19e0*/  FADD.FTZ R13, R13, -R0.reuse ;  /* 0x800000000d0d7221 */ /* 0x100fe20000010000 */
[--C-:B------:R-:W-:Y:S01]  /*19f0*/  FADD.FTZ R5, R5, -R0.reuse ;  /* 0x8000000005057221 */ /* 0x100fe20000010000 */
[--C-:B------:R-:W-:Y:S01]  /*1a00*/  FADD.FTZ R26, R26, -R0.reuse ;  /* 0x800000001a1a7221 */ /* 0x100fe20000010000 */
[--C-:B------:R-:W-:Y:S01]  /*1a10*/  FADD.FTZ R7, R7, -R0.reuse ;  /* 0x8000000007077221 */ /* 0x100fe20000010000 */
[--C-:B------:R-:W-:Y:S01]  /*1a20*/  FADD.FTZ R9, R9, -R0.reuse ;  /* 0x8000000009097221 */ /* 0x100fe20000010000 */
[----:B------:R-:W-:Y:S01]  /*1a30*/  FADD.FTZ R11, R11, -R0 ;  /* 0x800000000b0b7221 */ /* 0x000fe20000010000 */
[----:B-1----:R-:W-:Y:S01]  /*1a40*/  FFMA.FTZ R134, R139, 6.975446740398183465e-05, R134 ;  /* 0x389249258b867823 */ /* 0x002fe20000010086 */
        /* <DEDUP_REMOVED lines=54> */
[----:B------:R-:W-:Y:S01]  /*1db0*/  F2FP.F16.F32.PACK_AB R48, RZ, R48 ;  /* 0x00000030ff30723e */ /* 0x000fe200000000ff */
[C---:B------:R-:W-:Y:S01]  /*1dc0*/  FMUL.FTZ R135, R42.reuse, R51 ;  /* 0x000000332a877220 */ /* 0x040fe20000410000 */
[----:B------:R-:W-:Y:S01]  /*1dd0*/  FMUL.FTZ R136, R42, R53 ;  /* 0x000000352a887220 */ /* 0x000fe20000410000 */
[----:B------:R-:W-:Y:S01]  /*1de0*/  SHF.R.U64 R47, R86, 0x10, R87 ;  /* 0x00000010562f7819 */ /* 0x000fe20000001257 */
[----:B------:R-:W-:Y:S01]  /*1df0*/  FMUL.FTZ R139, R42, R59 ;  /* 0x0000003b2a8b7220 */ /* 0x000fe20000410000 */
[----:B------:R-:W-:Y:S01]  /*1e00*/  SHF.R.U64 R55, R2, 0x10, R3 ;  /* 0x0000001002377819 */ /* 0x000fe20000001203 */
[--C-:B------:R-:W-:Y:S01]  /*1e10*/  FADD.FTZ R24, R24, -R0.reuse ;  /* 0x8000000018187221 */ /* 0x100fe20000010000 */
[--C-:B------:R-:W-:Y:S01]  /*1e20*/  FADD.FTZ R37, R37, -R0.reuse ;  /* 0x8000000025257221 */ /* 0x100fe20000010000 */
[--C-:B------:R-:W-:Y:S01]  /*1e30*/  FADD.FTZ R38, R38, -R0.reuse ;  /* 0x8000000026267221 */ /* 0x100fe20000010000 */
[--C-:B------:R-:W-:Y:S01]  /*1e40*/  FADD.FTZ R149, R56, -R0.reuse ;  /* 0x8000000038957221 */ /* 0x100fe20000010000 */
[----:B------:R-:W-:Y:S01]  /*1e50*/  F2FP.F16.F32.PACK_AB R50, RZ, R50 ;  /* 0x00000032ff32723e */ /* 0x000fe200000000ff */
[----:B------:R-:W-:Y:S01]  /*1e60*/  FMUL.FTZ R36, R42, R36 ;  /* 0x000000242a247220 */ /* 0x000fe20000410000 */
[----:B------:R-:W-:Y:S01]  /*1e70*/  F2FP.F16.F32.PACK_AB R52, RZ, R52 ;  /* 0x00000034ff34723e */ /* 0x000fe200000000ff */
[--C-:B------:R-:W-:Y:S01]  /*1e80*/  FADD.FTZ R25, R25, -R0.reuse ;  /* 0x8000000019197221 */ /* 0x100fe20000010000 */
[----:B------:R-:W-:Y:S01]  /*1e90*/  SHF.R.U32.HI R53, RZ, 0x10, R87 ;  /* 0x00000010ff357819 */ /* 0x000fe20000011657 */
[--C-:B------:R-:W-:Y:S01]  /*1ea0*/  FADD.FTZ R40, R40, -R0.reuse ;  /* 0x8000000028287221 */ /* 0x100fe20000010000 */
[----:B------:R-:W-:Y:S01]  /*1eb0*/  SHF.R.U32.HI R51, RZ, 0x10, R3 ;  /* 0x00000010ff337819 */ /* 0x000fe20000011603 */
[----:B------:R-:W-:Y:S01]  /*1ec0*/  FMUL.FTZ R56, R42, R17 ;  /* 0x000000112a387220 */ /* 0x000fe20000410000 */
[----:B------:R-:W-:Y:S01]  /*1ed0*/  SHF.R.U64 R59, R60, 0x10, R61 ;  /* 0x000000103c3b7819 */ /* 0x000fe2000000123d */
[C---:B------:R-:W-:Y:S01]  /*1ee0*/  FMUL.FTZ R23, R42.reuse, R23 ;  /* 0x000000172a177220 */ /* 0x040fe20000410000 */
[C---:B------:R-:W-:Y:S01]  /*1ef0*/  FMUL.FTZ R5, R42.reuse, R6 ;  /* 0x000000062a057220 */ /* 0x040fe20000410000 */
[----:B------:R-:W-:Y:S01]  /*1f00*/  F2FP.F16.F32.PACK_AB R17, RZ, R15 ;  /* 0x0000000fff11723e */ /* 0x000fe200000000ff */
        /* <DEDUP_REMOVED lines=10> */
[----:B------:R-:W-:Y:S01]  /*1fb0*/  HFMA2 R55, R55.H0_H0, R48.H0_H0, R47.H0_H0 ;  /* 0x2000003037377231 */ /* 0x000fe2000004082f */
[----:B------:R-:W-:Y:S01]  /*1fc0*/  F2FP.F16.F32.PACK_AB R54, RZ, R54 ;  /* 0x00000036ff36723e */ /* 0x000fe200000000ff */
[C---:B------:R-:W-:Y:S01]  /*1fd0*/  FMUL.FTZ R24, R42.reuse, R25 ;  /* 0x000000192a187220 */ /* 0x040fe20000410000 */
[----:B------:R-:W-:Y:S01]  /*1fe0*/  F2FP.F16.F32.PACK_AB R37, RZ, R36 ;  /* 0x00000024ff25723e */ /* 0x000fe200000000ff */
[C---:B------:R-:W-:Y:S01]  /*1ff0*/  FMUL.FTZ R38, R42.reuse, R40 ;  /* 0x000000282a267220 */ /* 0x040fe20000410000 */
        /* <DEDUP_REMOVED lines=8> */
[--C-:B------:R-:W-:Y:S01]  /*2080*/  FADD.FTZ R35, R35, -R0.reuse ;  /* 0x8000000023237221 */ /* 0x100fe20000010000 */
[----:B------:R-:W-:Y:S01]  /*2090*/  SHF.R.U64 R52, R90, 0x10, R91 ;  /* 0x000000105a347819 */ /* 0x000fe2000000125b */
[----:B------:R-:W-:Y:S01]  /*20a0*/  HFMA2 R54, R47.H0_H0, R54.H0_H0, R48.H0_H0 ;  /* 0x200000362f367231 */ /* 0x000fe20000040830 */
[----:B------:R-:W-:Y:S01]  /*20b0*/  SHF.R.U64 R51, R62, 0x10, R63 ;  /* 0x000000103e337819 */ /* 0x000fe2000000123f */
[--C-:B------:R-:W-:Y:S01]  /*20c0*/  FADD.FTZ R8, R8, -R0.reuse ;  /* 0x8000000008087221 */ /* 0x100fe20000010000 */
[----:B------:R-:W-:Y:S01]  /*20d0*/  SHF.R.U32.HI R53, RZ, 0x10, R91 ;  /* 0x00000010ff357819 */ /* 0x000fe2000001165b */
[--C-:B------:R-:W-:Y:S01]  /*20e0*/  FADD.FTZ R14, R14, -R0.reuse ;  /* 0x800000000e0e7221 */ /* 0x100fe20000010000 */
[----:B------:R-:W-:Y:S01]  /*20f0*/  SHF.R.U32.HI R140, RZ, 0x10, R63 ;  /* 0x00000010ff8c7819 */ /* 0x000fe2000001163f */
[----:B------:R-:W-:Y:S01]  /*2100*/  HFMA2 R58, R51.H0_H0, R58.H0_H0, R52.H0_H0 ;  /* 0x2000003a333a7231 */ /* 0x000fe20000040834 */
[----:B------:R-:W-:Y:S01]  /*2110*/  F2FP.F16.F32.PACK_AB R56, RZ, R56 ;  /* 0x00000038ff38723e */ /* 0x000fe200000000ff */
[--C-:B------:R-:W-:Y:S01]  /*2120*/  FADD.FTZ R43, R43, -R0.reuse ;  /* 0x800000002b2b7221 */ /* 0x100fe20000010000 */
[----:B------:R-:W-:Y:S01]  /*2130*/  F2FP.F16.F32.PACK_AB R19, RZ, R19 ;  /* 0x00000013ff13723e */ /* 0x000fe200000000ff */
[----:B------:R-:W-:Y:S01]  /*2140*/  HFMA2 R17, R140.H0_H0, R17.H0_H0, R53.H0_H0 ;  /* 0x200000118c117231 */ /* 0x000fe20000040835 */
[----:B------:R-:W-:Y:S01]  /*2150*/  F2FP.F16.F32.PACK_AB R23, RZ, R27 ;  /* 0x0000001bff17723e */ /* 0x000fe200000000ff */
[----:B------:R-:W-:Y:S01]  /*2160*/  FMUL.FTZ R27, R42, R29 ;  /* 0x0000001d2a1b7220 */ /* 0x000fe20000410000 */
[----:B------:R-:W-:Y:S01]  /*2170*/  SHF.R.U64 R141, R64, 0x10, R65 ;  /* 0x00000010408d7819 */ /* 0x000fe20000001241 */
[----:B------:R-:W-:Y:S01]  /*2180*/  FMUL.FTZ R29, R42, R35 ;  /* 0x000000232a1d7220 */ /* 0x000fe20000410000 */
[----:B------:R-:W-:Y:S01]  /*2190*/  SHF.R.U32.HI R143, RZ, 0x10, R93 ;  /* 0x00000010ff8f7819 */ /* 0x000fe2000001165d */
        /* <DEDUP_REMOVED lines=8> */
[--C-:B------:R-:W-:Y:S01]  /*2220*/  FADD.FTZ R41, R41, -R0.reuse ;  /* 0x8000000029297221 */ /* 0x100fe20000010000 */
        /* <DEDUP_REMOVED lines=33> */
[----:B------:R-:W-:Y:S01]  /*2440*/  FADD.FTZ R4, R4, -R0 ;  /* 0x8000000004047221 */ /* 0x000fe20000010000 */
        /* <DEDUP_REMOVED lines=20> */
[----:B------:R-:W-:-:S02]  /*2590*/  SHF.R.U64 R51, R104, 0x10, R105 ;  /* 0x0000001068337819 */ /* 0x000fc40000001269 */
[----:B------:R-:W-:Y:S02]  /*25a0*/  SHF.R.U64 R143, R76, 0x10, R77 ;  /* 0x000000104c8f7819 */ /* 0x000fe4000000124d */
[----:B------:R-:W-:Y:S02]  /*25b0*/  SHF.R.U64 R142, R106, 0x10, R107 ;  /* 0x000000106a8e7819 */ /* 0x000fe4000000126b */
[----:B------:R-:W-:Y:S01]  /*25c0*/  SHF.R.U64 R141, R78, 0x10, R79 ;  /* 0x000000104e8d7819 */ /* 0x000fe2000000124f */
        /* <DEDUP_REMOVED lines=37> */
[----:B------:R-:W-:-:S02]  /*2820*/  SHF.R.U32.HI R144, RZ, 0x10, R81 ;  /* 0x00000010ff907819 */ /* 0x000fc40000011651 */
[----:B------:R-:W-:Y:S02]  /*2830*/  F2FP.F16.F32.PACK_AB R8, RZ, R8 ;  /* 0x00000008ff08723e */ /* 0x000fe400000000ff */
[----:B------:R-:W-:Y:S01]  /*2840*/  F2FP.F16.F32.PACK_AB R13, RZ, R13 ;  /* 0x0000000dff0d723e */ /* 0x000fe200000000ff */
[----:B------:R-:W-:Y:S01]  /*2850*/  HFMA2 R30, R144.H0_H0, R135.H0_H0, R30.H0_H0 ;  /* 0x20000087901e7231 */ /* 0x000fe2000004081e */
[----:B------:R-:W-:Y:S01]  /*2860*/  F2FP.F16.F32.PACK_AB R136, RZ, R136 ;  /* 0x00000088ff88723e */ /* 0x000fe200000000ff */
[----:B------:R-:W-:Y:S01]  /*2870*/  HFMA2 R8, R63.H0_H0, R8.H0_H0, R91.H0_H0 ;  /* 0x200000083f087231 */ /* 0x000fe2000004085b */
[----:B------:R-:W-:Y:S01]  /*2880*/  SHF.R.U64 R35, R110, 0x10, R111 ;  /* 0x000000106e237819 */ /* 0x000fe2000000126f */
[----:B------:R-:W-:Y:S01]  /*2890*/  HFMA2 R135, R69.H0_H0, R13.H0_H0, R97.H0_H0 ;  /* 0x2000000d45877231 */ /* 0x000fe20000040861 */
[----:B------:R-:W-:Y:S02]  /*28a0*/  SHF.R.U64 R143, R82, 0x10, R83 ;  /* 0x00000010528f7819 */ /* 0x000fe40000001253 */
[----:B------:R-:W-:-:S02]  /*28b0*/  LOP3.LUT R59, R59, 0xffff, RZ, 0xc0, !PT ;  /* 0x0000ffff3b3b7812 */ /* 0x000fc400078ec0ff */
[----:B------:R-:W-:Y:S01]  /*28c0*/  F2FP.F16.F32.PACK_AB R6, RZ, R6 ;  /* 0x00000006ff06723e */ /* 0x000fe200000000ff */
[----:B------:R-:W-:Y:S01]  /*28d0*/  HFMA2 R35, R143.H0_H0, R136.H0_H0, R35.H0_H0 ;  /* 0x200000888f237231 */ /* 0x000fe20000040823 */
[----:B------:R-:W-:Y:S02]  /*28e0*/  F2FP.F16.F32.PACK_AB R4, RZ, R4 ;  /* 0x00000004ff04723e */ /* 0x000fe400000000ff */
[----:B------:R-:W-:Y:S01]  /*28f0*/  F2FP.F16.F32.PACK_AB R5, RZ, R5 ;  /* 0x00000005ff05723e */ /* 0x000fe200000000ff */
[----:B------:R-:W-:Y:S01]  /*2900*/  HFMA2 R136, R62.H0_H0, R6.H0_H0, R90.H0_H0 ;  /* 0x200000063e887231 */ /* 0x000fe2000004085a */
[----:B------:R-:W-:Y:S01]  /*2910*/  LOP3.LUT R58, R58, 0xffff, RZ, 0xc0, !PT ;  /* 0x0000ffff3a3a7812 */ /* 0x000fe200078ec0ff */
[----:B------:R-:W-:Y:S01]  /*2920*/  HFMA2 R4, R2.H0_H0, R4.H0_H0, R86.H0_H0 ;  /* 0x2000000402047231 */ /* 0x000fe20000040856 */
[----:B------:R-:W-:Y:S01]  /*2930*/  LOP3.LUT R14, R55, 0xffff, RZ, 0xc0, !PT ;  /* 0x0000ffff370e7812 */ /* 0x000fe200078ec0ff */
[----:B------:R-:W-:Y:S01]  /*2940*/  HFMA2 R5, R3.H0_H0, R5.H0_H0, R87.H0_H0 ;  /* 0x2000000503057231 */ /* 0x000fe20000040857 */
[----:B------:R-:W-:-:S02]  /*2950*/  LOP3.LUT R7, R7, 0xffff, RZ, 0xc0, !PT ;  /* 0x0000ffff07077812 */ /* 0x000fc400078ec0ff */
[C---:B------:R-:W-:Y:S02]  /*2960*/  SHF.L.U64.HI R10, R59.reuse, 0x10, RZ ;  /* 0x000000103b0a7819 */ /* 0x040fe400000102ff */
[----:B------:R-:W-:Y:S02]  /*2970*/  SHF.L.U32 R13, R59, 0x10, RZ ;  /* 0x000000103b0d7819 */ /* 0x000fe400000006ff */
[----:B------:R-:W-:Y:S02]  /*2980*/  SHF.L.U32 R59, R58, 0x10, RZ ;  /* 0x000000103a3b7819 */ /* 0x000fe400000006ff */
[----:B------:R-:W-:Y:S02]  /*2990*/  SHF.L.U32 R55, R14, 0x10, RZ ;  /* 0x000000100e377819 */ /* 0x000fe400000006ff */
[--C-:B------:R-:W-:Y:S02]  /*29a0*/  LOP3.LUT R7, R7, 0xffff0000, R10.reuse, 0xf8, !PT ;  /* 0xffff000007077812 */ /* 0x100fe400078ef80a */
[----:B------:R-:W-:-:S02]  /*29b0*/  PRMT R10, R46, 0x7610, R10 ;  /* 0x000076102e0a7816 */ /* 0x000fc4000000000a */
[----:B------:R-:W-:Y:S02]  /*29c0*/  LOP3.LUT R56, R56, 0xffff, RZ, 0xc0, !PT ;  /* 0x0000ffff38387812 */ /* 0x000fe400078ec0ff */
[----:B------:R-:W-:Y:S02]  /*29d0*/  LOP3.LUT R46, R8, 0xffff, RZ, 0xc0, !PT ;  /* 0x0000ffff082e7812 */ /* 0x000fe400078ec0ff */
[----:B------:R-:W-:Y:S02]  /*29e0*/  LOP3.LUT R8, R59, 0xffff, R136, 0xf8, !PT ;  /* 0x0000ffff3b087812 */ /* 0x000fe400078ef888 */
[----:B------:R-:W-:Y:S02]  /*29f0*/  F2FP.F16.F32.PACK_AB R12, RZ, R12 ;  /* 0x0000000cff0c723e */ /* 0x000fe400000000ff */
[----:B------:R-:W-:Y:S02]  /*2a00*/  PRMT R6, R138, 0x7610, R6 ;  /* 0x000076108a067816 */ /* 0x000fe40000000006 */
[----:B------:R-:W-:Y:S01]  /*2a10*/  LOP3.LUT R5, R5, 0xffff, RZ, 0xc0, !PT ;  /* 0x0000ffff05057812 */ /* 0x000fe200078ec0ff */
[----:B------:R-:W-:Y:S01]  /*2a20*/  HFMA2 R12, R68.H0_H0, R12.H0_H0, R96.H0_H0 ;  /* 0x2000000c440c7231 */ /* 0x000fe20000040860 */
[----:B------:R-:W-:-:S02]  /*2a30*/  SHF.L.U64.HI R14, R14, 0x10, RZ ;  /* 0x000000100e0e7819 */ /* 0x000fc400000102ff */
[----:B------:R-:W-:Y:S02]  /*2a40*/  LOP3.LUT R4, R55, 0xffff, R4, 0xf8, !PT ;  /* 0x0000ffff37047812 */ /* 0x000fe400078ef804 */
[----:B------:R-:W-:Y:S02]  /*2a50*/  LOP3.LUT R59, R48, 0xffff, RZ, 0xc0, !PT ;  /* 0x0000ffff303b7812 */ /* 0x000fe400078ec0ff */
[----:B------:R-:W-:Y:S02]  /*2a60*/  SHF.L.U32 R55, R56, 0x10, RZ ;  /* 0x0000001038377819 */ /* 0x000fe400000006ff */
[----:B------:R-:W-:Y:S02]  /*2a70*/  LOP3.LUT R48, R44, 0xffff, RZ, 0xc0, !PT ;  /* 0x0000ffff2c307812 */ /* 0x000fe400078ec0ff */
[----:B------:R-:W-:Y:S02]  /*2a80*/  LOP3.LUT R44, R53, 0xffff, RZ, 0xc0, !PT ;  /* 0x0000ffff352c7812 */ /* 0x000fe400078ec0ff */
[----:B------:R-:W-:-:S02]  /*2a90*/  LOP3.LUT R5, R5, 0xffff0000, R14, 0xf8, !PT ;  /* 0xffff000005057812 */ /* 0x000fc400078ef80e */
[----:B------:R-:W-:Y:S02]  /*2aa0*/  LOP3.LUT R6, R13, 0xffff, R6, 0xf8, !PT ;  /* 0x0000ffff0d067812 */ /* 0x000fe400078ef806 */
[----:B------:R-:W-:Y:S02]  /*2ab0*/  F2FP.F16.F32.PACK_AB R16, RZ, R16 ;  /* 0x00000010ff10723e */ /* 0x000fe400000000ff */
[----:B------:R-:W-:Y:S02]  /*2ac0*/  LOP3.LUT R13, R137, 0xffff, RZ, 0xc0, !PT ;  /* 0x0000ffff890d7812 */ /* 0x000fe400078ec0ff */
[----:B------:R-:W-:Y:S01]  /*2ad0*/  SHF.L.U64.HI R14, R56, 0x10, RZ ;  /* 0x00000010380e7819 */ /* 0x000fe200000102ff */
[----:B------:R-:W-:Y:S01]  /*2ae0*/  HFMA2 R16, R71.H0_H0, R16.H0_H0, R99.H0_H0 ;  /* 0x2000001047107231 */ /* 0x000fe20000040863 */
[----:B------:R-:W-:Y:S02]  /*2af0*/  LOP3.LUT R10, R55, 0xffff, R10, 0xf8, !PT ;  /* 0x0000ffff370a7812 */ /* 0x000fe400078ef80a */
[----:B------:R-:W-:-:S02]  /*2b00*/  SHF.L.U32 R55, R44, 0x10, RZ ;  /* 0x000000102c377819 */ /* 0x000fc400000006ff */
[----:B------:R-:W-:Y:S02]  /*2b10*/  LOP3.LUT R53, R135, 0xffff, RZ, 0xc0, !PT ;  /* 0x0000ffff87357812 */ /* 0x000fe400078ec0ff */
[----:B------:R-:W-:Y:S02]  /*2b20*/  SHF.L.U64.HI R44, R44, 0x10, RZ ;  /* 0x000000102c2c7819 */ /* 0x000fe400000102ff */
[----:B------:R-:W-:Y:S02]  /*2b30*/  F2FP.F16.F32.PACK_AB R18, RZ, R18 ;  /* 0x00000012ff12723e */ /* 0x000fe400000000ff */
[--C-:B------:R-:W-:Y:S02]  /*2b40*/  LOP3.LUT R13, R13, 0xffff0000, R14.reuse, 0xf8, !PT ;  /* 0xffff00000d0d7812 */ /* 0x100fe400078ef80e */
[----:B------:R-:W-:Y:S01]  /*2b50*/  PRMT R14, R12, 0x7610, R14 ;  /* 0x000076100c0e7816 */ /* 0x000fe2000000000e */
[----:B------:R-:W-:Y:S01]  /*2b60*/  HFMA2 R18, R73.H0_H0, R18.H0_H0, R101.H0_H0 ;  /* 0x2000001249127231 */ /* 0x000fe20000040865 */
[----:B------:R-:W-:-:S02]  /*2b70*/  SHF.L.U32 R12, R59, 0x10, RZ ;  /* 0x000000103b0c7819 */ /* 0x000fc400000006ff */
[----:B------:R-:W-:Y:S02]  /*2b80*/  LOP3.LUT R53, R53, 0xffff0000, R44, 0xf8, !PT ;  /* 0xffff000035357812 */ /* 0x000fe400078ef82c */
[----:B------:R-:W-:Y:S02]  /*2b90*/  LOP3.LUT R44, R47, 0xffff, RZ, 0xc0, !PT ;  /* 0x0000ffff2f2c7812 */ /* 0x000fe400078ec0ff */
[----:B------:R-:W-:Y:S02]  /*2ba0*/  F2FP.F16.F32.PACK_AB R22, RZ, R22 ;  /* 0x00000016ff16723e */ /* 0x000fe400000000ff */
[----:B------:R-:W-:Y:S02]  /*2bb0*/  F2FP.F16.F32.PACK_AB R21, RZ, R21 ;  /* 0x00000015ff15723e */ /* 0x000fe400000000ff */
[----:B------:R-:W-:Y:S01]  /*2bc0*/  LOP3.LUT R12, R12, 0xffff, R11, 0xf8, !PT ;  /* 0x0000ffff0c0c7812 */ /* 0x000fe200078ef80b */
[----:B------:R-:W-:Y:S01]  /*2bd0*/  HFMA2 R22, R77.H0_H0, R22.H0_H0, R105.H0_H0 ;  /* 0x200000164d167231 */ /* 0x000fe20000040869 */
[----:B------:R-:W-:Y:S01]  /*2be0*/  LOP3.LUT R47, R16, 0xffff, RZ, 0xc0, !PT ;  /* 0x0000ffff102f7812 */ /* 0x000fe200078ec0ff */
[----:B------:R-:W-:Y:S01]  /*2bf0*/  HFMA2 R21, R75.H0_H0, R21.H0_H0, R103.H0_H0 ;  /* 0x200000154b157231 */ /* 0x000fe20000040867 */
[----:B------:R-:W-:-:S02]  /*2c00*/  LOP3.LUT R11, R52, 0xffff, RZ, 0xc0, !PT ;  /* 0x0000ffff340b7812 */ /* 0x000fc400078ec0ff */
[C---:B------:R-:W-:Y:S02]  /*2c10*/  SHF.L.U32 R16, R44.reuse, 0x10, RZ ;  /* 0x000000102c107819 */ /* 0x040fe400000006ff */
[----:B------:R-:W-:Y:S02]  /*2c20*/  SHF.L.U64.HI R44, R44, 0x10, RZ ;  /* 0x000000102c2c7819 */ /* 0x000fe400000102ff */
[----:B------:R-:W-:Y:S02]  /*2c30*/  F2FP.F16.F32.PACK_AB R34, RZ, R34 ;  /* 0x00000022ff22723e */ /* 0x000fe400000000ff */
[----:B------:R-:W-:Y:S02]  /*2c40*/  LOP3.LUT R52, R18, 0xffff, RZ, 0xc0, !PT ;  /* 0x0000ffff12347812 */ /* 0x000fe400078ec0ff */
[----:B------:R-:W-:Y:S01]  /*2c50*/  F2FP.F16.F32.PACK_AB R38, RZ, R38 ;  /* 0x00000026ff26723e */ /* 0x000fe200000000ff */
[----:B------:R-:W-:Y:S01]  /*2c60*/  HFMA2 R34, R79.H0_H0, R34.H0_H0, R107.H0_H0 ;  /* 0x200000224f227231 */ /* 0x000fe2000004086b */
[----:B------:R-:W-:-:S02]  /*2c70*/  SHF.L.U32 R18, R11, 0x10, RZ ;  /* 0x000000100b127819 */ /* 0x000fc400000006ff */
[----:B------:R-:W-:Y:S01]  /*2c80*/  LOP3.LUT R24, R24, 0xffff, RZ, 0xc0, !PT ;  /* 0x0000ffff18187812 */ /* 0x000fe200078ec0ff */
[----:B------:R-:W-:Y:S01]  /*2c90*/  HFMA2 R38, R76.H0_H0, R38.H0_H0, R104.H0_H0 ;  /* 0x200000264c267231 */ /* 0x000fe20000040868 */
[----:B------:R-:W-:Y:S02]  /*2ca0*/  F2FP.F16.F32.PACK_AB R36, RZ, R36 ;  /* 0x00000024ff24723e */ /* 0x000fe400000000ff */
[----:B------:R-:W-:Y:S02]  /*2cb0*/  SHF.L.U64.HI R11, R11, 0x10, RZ ;  /* 0x000000100b0b7819 */ /* 0x000fe400000102ff */
[----:B------:R-:W-:Y:S01]  /*2cc0*/  LOP3.LUT R47, R47, 0xffff0000, R44, 0xf8, !PT ;  /* 0xffff00002f2f7812 */ /* 0x000fe200078ef82c */
[----:B------:R-:W-:Y:S01]  /*2cd0*/  HFMA2 R36, R81.H0_H0, R36.H0_H0, R109.H0_H0 ;  /* 0x2000002451247231 */ /* 0x000fe2000004086d */
[----:B------:R-:W-:Y:S02]  /*2ce0*/  LOP3.LUT R44, R51, 0xffff, RZ, 0xc0, !PT ;  /* 0x0000ffff332c7812 */ /* 0x000fe400078ec0ff */
[----:B------:R-:W-:-:S02]  /*2cf0*/  LOP3.LUT R51, R22, 0xffff, RZ, 0xc0, !PT ;  /* 0x0000ffff16337812 */ /* 0x000fc400078ec0ff */
[----:B------:R-:W-:Y:S02]  /*2d00*/  F2FP.F16.F32.PACK_AB R39, RZ, R39 ;  /* 0x00000027ff27723e */ /* 0x000fe400000000ff */
[----:B------:R-:W-:Y:S02]  /*2d10*/  SHF.L.U32 R22, R24, 0x10, RZ ;  /* 0x0000001018167819 */ /* 0x000fe400000006ff */
[----:B------:R-:W-:Y:S01]  /*2d20*/  LOP3.LUT R18, R18, 0xffff, R9, 0xf8, !PT ;  /* 0x0000ffff12127812 */ /* 0x000fe200078ef809 */
[----:B------:R-:W-:Y:S01]  /*2d30*/  HFMA2 R39, R78.H0_H0, R39.H0_H0, R106.H0_H0 ;  /* 0x200000274e277231 */ /* 0x000fe2000004086a */
[----:B------:R-:W-:Y:S02]  /*2d40*/  LOP3.LUT R52, R52, 0xffff0000, R11, 0xf8, !PT ;  /* 0xffff000034347812 */ /* 0x000fe400078ef80b */
[----:B------:R-:W-:Y:S02]  /*2d50*/  LOP3.LUT R21, R21, 0xffff, RZ, 0xc0, !PT ;  /* 0x0000ffff15157812 */ /* 0x000fe400078ec0ff */
[----:B------:R-:W-:-:S02]  /*2d60*/  SHF.L.U64.HI R24, R24, 0x10, RZ ;  /* 0x0000001018187819 */ /* 0x000fc400000102ff */
[----:B------:R-:W-:Y:S02]  /*2d70*/  SHF.L.U32 R9, R44, 0x10, RZ ;  /* 0x000000102c097819 */ /* 0x000fe400000006ff */
[----:B------:R-:W-:Y:S02]  /*2d80*/  LOP3.LUT R11, R43, 0xffff, RZ, 0xc0, !PT ;  /* 0x0000ffff2b0b7812 */ /* 0x000fe400078ec0ff */
[----:B------:R-:W-:Y:S02]  /*2d90*/  F2FP.F16.F32.PACK_AB R57, RZ, R57 ;  /* 0x00000039ff39723e */ /* 0x000fe400000000ff */
[----:B------:R-:W-:Y:S02]  /*2da0*/  LOP3.LUT R45, R45, 0xffff, RZ, 0xc0, !PT ;  /* 0x0000ffff2d2d7812 */ /* 0x000fe400078ec0ff */
[----:B------:R-:W-:Y:S01]  /*2db0*/  F2FP.F16.F32.PACK_AB R134, RZ, R134 ;  /* 0x00000086ff86723e */ /* 0x000fe200000000ff */
[----:B------:R-:W-:Y:S01]  /*2dc0*/  HFMA2 R57, R85.H0_H0, R57.H0_H0, R113.H0_H0 ;  /* 0x2000003955397231 */ /* 0x000fe20000040871 */
[----:B------:R-:W-:-:S02]  /*2dd0*/  LOP3.LUT R22, R22, 0xffff, R37, 0xf8, !PT ;  /* 0x0000ffff16167812 */ /* 0x000fc400078ef825 */
[----:B------:R-:W-:Y:S01]  /*2de0*/  LOP3.LUT R37, R21, 0xffff0000, R24, 0xf8, !PT ;  /* 0xffff000015257812 */ /* 0x000fe200078ef818 */
[----:B------:R-:W-:Y:S01]  /*2df0*/  HFMA2 R134, R83.H0_H0, R134.H0_H0, R111.H0_H0 ;  /* 0x2000008653867231 */ /* 0x000fe2000004086f */
[----:B------:R-:W-:Y:S02]  /*2e00*/  LOP3.LUT R43, R34, 0xffff, RZ, 0xc0, !PT ;  /* 0x0000ffff222b7812 */ /* 0x000fe400078ec0ff */
[----:B------:R-:W-:Y:S02]  /*2e10*/  F2FP.F16.F32.PACK_AB R49, RZ, R49 ;  /* 0x00000031ff31723e */ /* 0x000fe400000000ff */
[----:B------:R-:W-:Y:S02]  /*2e20*/  LOP3.LUT R24, R9, 0xffff, R38, 0xf8, !PT ;  /* 0x0000ffff09187812 */ /* 0x000fe400078ef826 */
[----:B------:R-:W-:Y:S01]  /*2e30*/  SHF.L.U32 R34, R11, 0x10, RZ ;  /* 0x000000100b227819 */ /* 0x000fe200000006ff */
[----:B------:R-:W-:Y:S01]  /*2e40*/  HFMA2 R49, R84.H0_H0, R49.H0_H0, R112.H0_H0 ;  /* 0x2000003154317231 */ /* 0x000fe20000040870 */
[----:B------:R-:W-:-:S02]  /*2e50*/  LOP3.LUT R9, R36, 0xffff, RZ, 0xc0, !PT ;  /* 0x0000ffff24097812 */ /* 0x000fc400078ec0ff */
[----:B------:R-:W-:Y:S02]  /*2e60*/  SHF.L.U64.HI R38, R45, 0x10, RZ ;  /* 0x000000102d267819 */ /* 0x000fe400000102ff */
[----:B------:R-:W-:Y:S02]  /*2e70*/  SHF.L.U64.HI R44, R44, 0x10, RZ ;  /* 0x000000102c2c7819 */ /* 0x000fe400000102ff */
[----:B------:R-:W-:Y:S02]  /*2e80*/  LOP3.LUT R33, R33, 0xffff, RZ, 0xc0, !PT ;  /* 0x0000ffff21217812 */ /* 0x000fe400078ec0ff */
[----:B------:R-:W-:Y:S02]  /*2e90*/  LOP3.LUT R34, R34, 0xffff, R39, 0xf8, !PT ;  /* 0x0000ffff22227812 */ /* 0x000fe400078ef827 */
[----:B------:R-:W-:Y:S02]  /*2ea0*/  LOP3.LUT R35, R35, 0xffff, RZ, 0xc0, !PT ;  /* 0x0000ffff23237812 */ /* 0x000fe400078ec0ff */
[----:B------:R-:W-:-:S02]  /*2eb0*/  F2FP.F16.F32.PACK_AB R40, RZ, R40 ;  /* 0x00000028ff28723e */ /* 0x000fc400000000ff */
[----:B------:R-:W-:Y:S02]  /*2ec0*/  SHF.L.U64.HI R137, R58, 0x10, RZ ;  /* 0x000000103a897819 */ /* 0x000fe400000102ff */
[----:B------:R-:W-:Y:S01]  /*2ed0*/  LOP3.LUT R39, R9, 0xffff0000, R38, 0xf8, !PT ;  /* 0xffff000009277812 */ /* 0x000fe200078ef826 */
[----:B------:R-:W-:Y:S01]  /*2ee0*/  HFMA2 R40, R80.H0_H0, R40.H0_H0, R108.H0_H0 ;  /* 0x2000002850287231 */ /* 0x000fe2000004086c */
[----:B------:R-:W-:Y:S02]  /*2ef0*/  LOP3.LUT R51, R51, 0xffff0000, R44, 0xf8, !PT ;  /* 0xffff000033337812 */ /* 0x000fe400078ef82c */
[----:B------:R-:W-:Y:S02]  /*2f00*/  SHF.L.U32 R38, R33, 0x10, RZ ;  /* 0x0000001021267819 */ /* 0x000fe400000006ff */
[----:B------:R-:W-:Y:S02]  /*2f10*/  LOP3.LUT R57, R57, 0xffff, RZ, 0xc0, !PT ;  /* 0x0000ffff39397812 */ /* 0x000fe400078ec0ff */
[----:B------:R-:W-:-:S02]  /*2f20*/  SHF.L.U64.HI R44, R33, 0x10, RZ ;  /* 0x00000010212c7819 */ /* 0x000fc400000102ff */
[----:B------:R-:W-:Y:S02]  /*2f30*/  LOP3.LUT R134, R134, 0xffff, RZ, 0xc0, !PT ;  /* 0x0000ffff86867812 */ /* 0x000fe400078ec0ff */
[----:B------:R-:W-:Y:S02]  /*2f40*/  SHF.L.U64.HI R9, R35, 0x10, RZ ;  /* 0x0000001023097819 */ /* 0x000fe400000102ff */
[----:B------:R-:W-:Y:S02]  /*2f50*/  LOP3.LUT R46, R46, 0xffff0000, R137, 0xf8, !PT ;  /* 0xffff00002e2e7812 */ /* 0x000fe400078ef889 */
[----:B------:R-:W-:Y:S02]  /*2f60*/  LOP3.LUT R17, R17, 0xffff, RZ, 0xc0, !PT ;  /* 0x0000ffff11117812 */ /* 0x000fe400078ec0ff */
[----:B------:R-:W-:Y:S02]  /*2f70*/  SHF.L.U64.HI R36, R11, 0x10, RZ ;  /* 0x000000100b247819 */ /* 0x000fe400000102ff */
[----:B------:R-:W-:-:S02]  /*2f80*/  LOP3.LUT R38, R38, 0xffff, R49, 0xf8, !PT ;  /* 0x0000ffff26267812 */ /* 0x000fc400078ef831 */
[----:B------:R-:W-:Y:S02]  /*2f90*/  SHF.L.U32 R11, R45, 0x10, RZ ;  /* 0x000000102d0b7819 */ /* 0x000fe400000006ff */
[----:B------:R-:W-:Y:S02]  /*2fa0*/  LOP3.LUT R49, R57, 0xffff0000, R44, 0xf8, !PT ;  /* 0xffff000039317812 */ /* 0x000fe400078ef82c */
[----:B------:R-:W-:Y:S02]  /*2fb0*/  LOP3.LUT R33, R134, 0xffff0000, R9, 0xf8, !PT ;  /* 0xffff000086217812 */ /* 0x000fe400078ef809 */
[----:B------:R-:W-:Y:S02]  /*2fc0*/  LOP3.LUT R44, R19, 0xffff, RZ, 0xc0, !PT ;  /* 0x0000ffff132c7812 */ /* 0x000fe400078ec0ff */
[----:B------:R-:W-:Y:S02]  /*2fd0*/  PRMT R9, R46, 0x5410, R17 ;  /* 0x000054102e097816 */ /* 0x000fe40000000011 */
[----:B------:R-:W-:-:S02]  /*2fe0*/  LOP3.LUT R43, R43, 0xffff0000, R36, 0xf8, !PT ;  /* 0xffff00002b2b7812 */ /* 0x000fc400078ef824 */
[----:B------:R-:W-:Y:S02]  /*2ff0*/  LOP3.LUT R46, R25, 0xffff, RZ, 0xc0, !PT ;  /* 0x0000ffff192e7812 */ /* 0x000fe400078ec0ff */
[----:B------:R-:W-:Y:S02]  /*3000*/  LOP3.LUT R36, R11, 0xffff, R40, 0xf8, !PT ;  /* 0x0000ffff0b247812 */ /* 0x000fe400078ef828 */
[----:B------:R-:W-:Y:S02]  /*3010*/  PRMT R11, R13, 0x5410, R44 ;  /* 0x000054100d0b7816 */ /* 0x000fe4000000002c */
[----:B------:R-:W-:Y:S01]  /*3020*/  PRMT R13, R20, 0x7610, R13 ;  /* 0x00007610140d7816 */ /* 0x000fe2000000000d */
[----:B------:R-:W0:Y:S01]  /*3030*/  @!P1 LDC.64 R44, c[0x0][0x238] ;  /* 0x00008e00ff2c9b82 */ /* 0x000e220000000a00 */
[----:B------:R-:W-:Y:S02]  /*3040*/  PRMT R17, R47, 0x5410, R46 ;  /* 0x000054102f117816 */ /* 0x000fe4000000002e */
[----:B------:R-:W-:-:S02]  /*3050*/  SHF.L.U64.HI R59, R59, 0x10, RZ ;  /* 0x000000103b3b7819 */ /* 0x000fc400000102ff */
[----:B------:R-:W-:Y:S02]  /*3060*/  F2FP.F16.F32.PACK_AB R139, RZ, R139 ;  /* 0x0000008bff8b723e */ /* 0x000fe400000000ff */
[----:B------:R-:W-:Y:S01]  /*3070*/  SHF.R.U32.HI R28, RZ, 0x10, R113 ;  /* 0x00000010ff1c7819 */ /* 0x000fe20000011671 */
[----:B------:R-:W1:Y:S01]  /*3080*/  @!P1 LDC.64 R20, c[0x0][0x230] ;  /* 0x00008c00ff149b82 */ /* 0x000e620000000a00 */
[----:B------:R-:W-:Y:S02]  /*3090*/  SHF.R.U32.HI R140, RZ, 0x10, R85 ;  /* 0x00000010ff8c7819 */ /* 0x000fe40000011655 */
[----:B------:R-:W-:Y:S02]  /*30a0*/  F2FP.F16.F32.PACK_AB R41, RZ, R41 ;  /* 0x00000029ff29723e */ /* 0x000fe400000000ff */
[----:B------:R-:W-:Y:S01]  /*30b0*/  LOP3.LUT R48, R48, 0xffff0000, R59, 0xf8, !PT ;  /* 0xffff000030307812 */ /* 0x000fe200078ef83b */
[----:B------:R-:W-:Y:S01]  /*30c0*/  HFMA2 R28, R140.H0_H0, R139.H0_H0, R28.H0_H0 ;  /* 0x2000008b8c1c7231 */ /* 0x000fe2000004081c */
[----:B------:R-:W-:Y:S01]  /*30d0*/  LOP3.LUT R13, R13, 0xffff, RZ, 0xc0, !PT ;  /* 0x0000ffff0d0d7812 */ /* 0x000fe200078ec0ff */
[----:B------:R-:W2:Y:S01]  /*30e0*/  LDC.64 R46, c[0x0][0x228] ;  /* 0x00008a00ff2e7b82 */ /* 0x000ea20000000a00 */
[----:B------:R-:W-:Y:S01]  /*30f0*/  LOP3.LUT R19, R26, 0xffff, RZ, 0xc0, !PT ;  /* 0x0000ffff1a137812 */ /* 0x000fe200078ec0ff */
[----:B------:R-:W-:Y:S01]  /*3100*/  HFMA2 R41, R82.H0_H0, R41.H0_H0, R110.H0_H0 ;  /* 0x2000002952297231 */ /* 0x000fe2000004086e */
[----:B------:R-:W-:-:S02]  /*3110*/  LOP3.LUT R26, R27, 0xffff, RZ, 0xc0, !PT ;  /* 0x0000ffff1b1a7812 */ /* 0x000fc400078ec0ff */
[----:B------:R-:W-:Y:S02]  /*3120*/  LOP3.LUT R50, R50, 0xffff, RZ, 0xc0, !PT ;  /* 0x0000ffff32327812 */ /* 0x000fe400078ec0ff */
[----:B------:R-:W-:Y:S01]  /*3130*/  PRMT R13, R48, 0x5410, R13 ;  /* 0x00005410300d7816 */ /* 0x000fe2000000000d */
[----:B0-----:R-:W-:Y:S01]  /*3140*/  @!P1 IMAD.WIDE R44, R119, 0x4, R44 ;  /* 0x00000004772c9825 */ /* 0x001fe200078e022c */
[----:B------:R-:W-:Y:S02]  /*3150*/  F2FP.F16.F32.PACK_AB R15, RZ, R15 ;  /* 0x0000000fff0f723e */ /* 0x000fe400000000ff */
[----:B------:R-:W-:Y:S02]  /*3160*/  SHF.L.U32 R40, R35, 0x10, RZ ;  /* 0x0000001023287819 */ /* 0x000fe400000006ff */
[----:B------:R-:W-:Y:S01]  /*3170*/  LOP3.LUT R48, R31, 0xffff, RZ, 0xc0, !PT ;  /* 0x0000ffff1f307812 */ /* 0x000fe200078ec0ff */
[----:B------:R-:W-:Y:S01]  /*3180*/  HFMA2 R15, R70.H0_H0, R15.H0_H0, R98.H0_H0 ;  /* 0x2000000f460f7231 */ /* 0x000fe20000040862 */
[----:B------:R-:W-:Y:S01]  /*3190*/  PRMT R25, R51, 0x5410, R26 ;  /* 0x0000541033197816 */ /* 0x000fe2000000001a */
[----:B-1----:R-:W-:Y:S01]  /*31a0*/  @!P1 IMAD.WIDE R20, R119, 0x4, R20 ;  /* 0x0000000477149825 */ /* 0x002fe200078e0214 */
[----:B------:R-:W-:-:S02]  /*31b0*/  LOP3.LUT R30, R30, 0xffff, RZ, 0xc0, !PT ;  /* 0x0000ffff1e1e7812 */ /* 0x000fc400078ec0ff */
[----:B------:R-:W-:Y:S02]  /*31c0*/  LOP3.LUT R26, R29, 0xffff, RZ, 0xc0, !PT ;  /* 0x0000ffff1d1a7812 */ /* 0x000fe400078ec0ff */
[----:B------:R-:W-:Y:S01]  /*31d0*/  PRMT R5, R5, 0x5410, R50 ;  /* 0x0000541005057816 */ /* 0x000fe20000000032 */
[----:B------:R2:W-:Y:S01]  /*31e0*/  @!P1 STG.E desc[UR6][R20.64], R0 ;  /* 0x0000000014009986 */ /* 0x0005e2000c101906 */
[----:B------:R-:W-:Y:S02]  /*31f0*/  LOP3.LUT R28, R28, 0xffff, RZ, 0xc0, !PT ;  /* 0x0000ffff1c1c7812 */ /* 0x000fe400078ec0ff */
[----:B------:R-:W-:Y:S01]  /*3200*/  LOP3.LUT R54, R54, 0xffff, RZ, 0xc0, !PT ;  /* 0x0000ffff36367812 */ /* 0x000fe200078ec0ff */
[----:B------:R0:W-:Y:S01]  /*3210*/  @!P1 STG.E desc[UR6][R44.64], R42 ;  /* 0x0000002a2c009986 */ /* 0x0001e2000c101906 */
[----:B------:R-:W-:Y:S02]  /*3220*/  LOP3.LUT R50, R23, 0xffff, RZ, 0xc0, !PT ;  /* 0x0000ffff17327812 */ /* 0x000fe400078ec0ff */
[----:B------:R-:W-:-:S02]  /*3230*/  LOP3.LUT R40, R40, 0xffff, R41, 0xf8, !PT ;  /* 0x0000ffff28287812 */ /* 0x000fc400078ef829 */
[----:B------:R-:W-:Y:S02]  /*3240*/  PRMT R23, R37, 0x5410, R48 ;  /* 0x0000541025177816 */ /* 0x000fe40000000030 */
[----:B------:R-:W-:Y:S01]  /*3250*/  LOP3.LUT R32, R32, 0xffff, RZ, 0xc0, !PT ;  /* 0x0000ffff20207812 */ /* 0x000fe200078ec0ff */
[----:B--2---:R-:W-:Y:S01]  /*3260*/  IMAD.WIDE.U32 R20, R123, 0x8, R46 ;  /* 0x000000087b147825 */ /* 0x004fe200078e002e */
[----:B------:R-:W-:Y:S02]  /*3270*/  PRMT R37, R39, 0x5410, R30 ;  /* 0x0000541027257816 */ /* 0x000fe4000000001e */
[----:B------:R-:W-:Y:S01]  /*3280*/  PRMT R41, R33, 0x5410, R26 ;  /* 0x0000541021297816 */ /* 0x000fe2000000001a */
[----:B------:R-:W-:Y:S01]  /*3290*/  IMAD.WIDE.U32 R26, R133, 0x8, R46 ;  /* 0x00000008851a7825 */ /* 0x000fe200078e002e */
[----:B------:R-:W-:Y:S02]  /*32a0*/  PRMT R39, R49, 0x5410, R28 ;  /* 0x0000541031277816 */ /* 0x000fe4000000001c */
[----:B------:R-:W-:Y:S01]  /*32b0*/  PRMT R7, R7, 0x5410, R54 ;  /* 0x0000541007077816 */ /* 0x000fe20000000036 */
        /* <DEDUP_REMOVED lines=28> */
[----:B0-----:R-:W-:-:S02]  /*3480*/  IMAD.WIDE.U32 R42, R121, 0x8, R46 ;  /* 0x00000008792a7825 */ /* 0x001fc400078e002e */
[----:B------:R1:W-:Y:S02]  /*3490*/  STG.E.64 desc[UR6][R20.64], R34 ;  /* 0x0000002214007986 */ /* 0x0003e4000c101b06 */
[----:B------:R-:W-:Y:S02]  /*34a0*/  IMAD.WIDE.U32 R46, R132, 0x8, R46 ;  /* 0x00000008842e7825 */ /* 0x000fe400078e002e */
[----:B------:R1:W-:Y:S04]  /*34b0*/  STG.E.64 desc[UR6][R122.64], R36 ;  /* 0x000000247a007986 */ /* 0x0003e8000c101b06 */
[----:B------:R1:W-:Y:S04]  /*34c0*/  STG.E.64 desc[UR6][R42.64], R40 ;  /* 0x000000282a007986 */ /* 0x0003e8000c101b06 */
[----:B------:R1:W-:Y:S01]  /*34d0*/  STG.E.64 desc[UR6][R46.64], R38 ;  /* 0x000000262e007986 */ /* 0x0003e2000c101b06 */
[----:B------:R-:W-:Y:S05]  /*34e0*/  @!P1 BRA `(.L_x_915) ;  /* 0xffffffcc00849947 */ /* 0x000fea000383ffff */
[----:B------:R-:W-:Y:S05]  /*34f0*/  EXIT ;  /* 0x000000000000794d */ /* 0x000fea0003800000 */
.L_x_912:
[----:B------:R-:W-:Y:S01]  /*3500*/  HFMA2.MMA R147, -RZ, RZ, 0, 5.9604644775390625e-08 ;  /* 0x00000001ff937435 */ /* 0x000fe200000001ff */
[----:B------:R-:W-:Y:S02]  /*3510*/  MOV R146, R0 ;  /* 0x0000000000927202 */ /* 0x000fe40000000f00 */
[----:B------:R-:W-:Y:S02]  /*3520*/  MOV R148, 0x1f ;  /* 0x0000001f00947802 */ /* 0x000fe40000000f00 */
[----:B------:R-:W-:-:S07]  /*3530*/  MOV R143, 0xffffffff ;  /* 0xffffffff008f7802 */ /* 0x000fce0000000f00 */
[----:B-----5:R-:W-:Y:S05]  /*3540*/  WARPSYNC.COLLECTIVE R143, `(.L_x_916) ;  /* 0x000000008f087348 */ /* 0x020fea0003c00000 */
[----:B------:R0:W1:Y:S02]  /*3550*/  SHFL.BFLY P2, R145, R146, R147, R148 ;  /* 0x0c00009392917389 */ /* 0x0000640000040094 */
[----:B01---5:R-:W-:Y:S01]  /*3560*/  ENDCOLLECTIVE ;  /* 0x000000000000791b */ /* 0x023fe20003800000 */
.L_x_916:
[----:B------:R-:W-:Y:S01]  /*3570*/  HFMA2.MMA R147, -RZ, RZ, 0, 1.1920928955078125e-07 ;  /* 0x00000002ff937435 */ /* 0x000fe200000001ff */
[----:B------:R-:W-:-:S05]  /*3580*/  MOV R135, R145 ;  /* 0x0000009100877202 */ /* 0x000fca0000000f00 */
[----:B------:R-:W-:-:S05]  /*3590*/  FADD.FTZ R135, R0, R135 ;  /* 0x0000008700877221 */ /* 0x000fca0000010000 */
[----:B------:R-:W-:-:S07]  /*35a0*/  MOV R146, R135 ;  /* 0x0000008700927202 */ /* 0x000fce0000000f00 */
[----:B------:R-:W-:Y:S05]  /*35b0*/  WARPSYNC.COLLECTIVE R143, `(.L_x_917) ;  /* 0x000000008f087348 */ /* 0x000fea0003c00000 */
[----:B------:R0:W1:Y:S02]  /*35c0*/  SHFL.BFLY P2, R145, R146, R147, R148 ;  /* 0x0c00009392917389 */ /* 0x0000640000040094 */
[----:B01----:R-:W-:Y:S01]  /*35d0*/  ENDCOLLECTIVE ;  /* 0x000000000000791b */ /* 0x003fe20003800000 */
.L_x_917:
[----:B------:R-:W-:Y:S01]  /*35e0*/  HFMA2.MMA R147, -RZ, RZ, 0, 2.384185791015625e-07 ;  /* 0x00000004ff937435 */ /* 0x000fe200000001ff */
[----:B------:R-:W-:-:S05]  /*35f0*/  MOV R134, R145 ;  /* 0x0000009100867202 */ /* 0x000fca0000000f00 */
[----:B------:R-:W-:-:S05]  /*3600*/  FADD.FTZ R137, R135, R134 ;  /* 0x0000008687897221 */ /* 0x000fca0000010000 */
[----:B------:R-:W-:-:S07]  /*3610*/  MOV R146, R137 ;  /* 0x0000008900927202 */ /* 0x000fce0000000f00 */
[----:B------:R-:W-:Y:S05]  /*3620*/  WARPSYNC.COLLECTIVE R143, `(.L_x_918) ;  /* 0x000000008f087348 */ /* 0x000fea0003c00000 */
[----:B------:R0:W1:Y:S02]  /*3630*/  SHFL.BFLY P2, R145, R146, R147, R148 ;  /* 0x0c00009392917389 */ /* 0x0000640000040094 */
[----:B01----:R-:W-:Y:S01]  /*3640*/  ENDCOLLECTIVE ;  /* 0x000000000000791b */ /* 0x003fe20003800000 */
.L_x_918:
[----:B------:R-:W-:Y:S01]  /*3650*/  HFMA2.MMA R147, -RZ, RZ, 0, 4.76837158203125e-07 ;  /* 0x00000008ff937435 */ /* 0x000fe200000001ff */
[----:B------:R-:W-:-:S05]  /*3660*/  MOV R134, R145 ;  /* 0x0000009100867202 */ /* 0x000fca0000000f00 */
[----:B------:R-:W-:-:S05]  /*3670*/  FADD.FTZ R139, R137, R134 ;  /* 0x00000086898b7221 */ /* 0x000fca0000010000 */
[----:B------:R-:W-:-:S07]  /*3680*/  MOV R146, R139 ;  /* 0x0000008b00927202 */ /* 0x000fce0000000f00 */
[----:B------:R-:W-:Y:S05]  /*3690*/  WARPSYNC.COLLECTIVE R143, `(.L_x_919) ;  /* 0x000000008f087348 */ /* 0x000fea0003c00000 */
[----:B------:R0:W1:Y:S02]  /*36a0*/  SHFL.BFLY P2, R145, R146, R147, R148 ;  /* 0x0c00009392917389 */ /* 0x0000640000040094 */
[----:B01----:R-:W-:Y:S01]  /*36b0*/  ENDCOLLECTIVE ;  /* 0x000000000000791b */ /* 0x003fe20003800000 */
.L_x_919:
[----:B------:R-:W-:Y:S01]  /*36c0*/  HFMA2.MMA R147, -RZ, RZ, 0, 9.5367431640625e-07 ;  /* 0x00000010ff937435 */ /* 0x000fe200000001ff */
[----:B------:R-:W-:-:S05]  /*36d0*/  MOV R134, R145 ;  /* 0x0000009100867202 */ /* 0x000fca0000000f00 */
[----:B------:R-:W-:-:S05]  /*36e0*/  FADD.FTZ R141, R139, R134 ;  /* 0x000000868b8d7221 */ /* 0x000fca0000010000 */
[----:B------:R-:W-:-:S07]  /*36f0*/  MOV R146, R141 ;  /* 0x0000008d00927202 */ /* 0x000fce0000000f00 */
[----:B------:R-:W-:Y:S05]  /*3700*/  WARPSYNC.COLLECTIVE R143, `(.L_x_920) ;  /* 0x000000008f087348 */ /* 0x000fea0003c00000 */
[----:B------:R0:W1:Y:S02]  /*3710*/  SHFL.BFLY P2, R145, R146, R147, R148 ;  /* 0x0c00009392917389 */ /* 0x0000640000040094 */
[----:B01----:R-:W-:Y:S01]  /*3720*/  ENDCOLLECTIVE ;  /* 0x000000000000791b */ /* 0x003fe20003800000 */
.L_x_920:
        /* <DEDUP_REMOVED lines=120> */
.L_x_921:
[----:B------:R-:W-:Y:S01]  /*3eb0*/  HFMA2.MMA R147, -RZ, RZ, 0, 1.1920928955078125e-07 ;  /* 0x00000002ff937435 */ /* 0x000fe200000001ff */
[----:B------:R-:W-:-:S05]  /*3ec0*/  MOV R135, R145 ;  /* 0x0000009100877202 */ /* 0x000fca0000000f00 */
[----:B------:R-:W-:-:S05]  /*3ed0*/  FADD.FTZ R135, R0, R135 ;  /* 0x0000008700877221 */ /* 0x000fca0000010000 */
[----:B------:R-:W-:-:S07]  /*3ee0*/  MOV R146, R135 ;  /* 0x0000008700927202 */ /* 0x000fce0000000f00 */
[----:B------:R-:W-:Y:S05]  /*3ef0*/  WARPSYNC.COLLECTIVE R143, `(.L_x_922) ;  /* 0x000000008f087348 */ /* 0x000fea0003c00000 */
[----:B------:R0:W1:Y:S02]  /*3f00*/  SHFL.BFLY P2, R145, R146, R147, R148 ;  /* 0x0c00009392917389 */ /* 0x0000640000040094 */
[----:B01----:R-:W-:Y:S01]  /*3f10*/  ENDCOLLECTIVE ;  /* 0x000000000000791b */ /* 0x003fe20003800000 */
.L_x_922:
[----:B------:R-:W-:Y:S01]  /*3f20*/  HFMA2.MMA R147, -RZ, RZ, 0, 2.384185791015625e-07 ;  /* 0x00000004ff937435 */ /* 0x000fe200000001ff */
[----:B------:R-:W-:-:S05]  /*3f30*/  MOV R142, R145 ;  /* 0x00000091008e7202 */ /* 0x000fca0000000f00 */
[----:B------:R-:W-:-:S05]  /*3f40*/  FADD.FTZ R142, R135, R142 ;  /* 0x0000008e878e7221 */ /* 0x000fca0000010000 */
[----:B------:R-:W-:-:S07]  /*3f50*/  MOV R146, R142 ;  /* 0x0000008e00927202 */ /* 0x000fce0000000f00 */
[----:B------:R-:W-:Y:S05]  /*3f60*/  WARPSYNC.COLLECTIVE R143, `(.L_x_923) ;  /* 0x000000008f087348 */ /* 0x000fea0003c00000 */
[----:B------:R0:W1:Y:S02]  /*3f70*/  SHFL.BFLY P2, R145, R146, R147, R148 ;  /* 0x0c00009392917389 */ /* 0x0000640000040094 */
[----:B01----:R-:W-:Y:S01]  /*3f80*/  ENDCOLLECTIVE ;  /* 0x000000000000791b */ /* 0x003fe20003800000 */
.L_x_923:
[----:B------:R-:W-:Y:S01]  /*3f90*/  HFMA2.MMA R147, -RZ, RZ, 0, 4.76837158203125e-07 ;  /* 0x00000008ff937435 */ /* 0x000fe200000001ff */
[----:B------:R-:W-:-:S05]  /*3fa0*/  MOV R137, R145 ;  /* 0x0000009100897202 */ /* 0x000fca0000000f00 */
[----:B------:R-:W-:-:S05]  /*3fb0*/  FADD.FTZ R137, R142, R137 ;  /* 0x000000898e897221 */ /* 0x000fca0000010000 */
[----:B------:R-:W-:-:S07]  /*3fc0*/  MOV R146, R137 ;  /* 0x0000008900927202 */ /* 0x000fce0000000f00 */
[----:B------:R-:W-:Y:S05]  /*3fd0*/  WARPSYNC.COLLECTIVE R143, `(.L_x_924) ;  /* 0x000000008f087348 */ /* 0x000fea0003c00000 */
[----:B------:R0:W1:Y:S02]  /*3fe0*/  SHFL.BFLY P2, R145, R146, R147, R148 ;  /* 0x0c00009392917389 */ /* 0x0000640000040094 */
[----:B01----:R-:W-:Y:S01]  /*3ff0*/  ENDCOLLECTIVE ;  /* 0x000000000000791b */ /* 0x003fe20003800000 */
.L_x_924:
[----:B------:R-:W-:Y:S01]  /*4000*/  HFMA2.MMA R147, -RZ, RZ, 0, 9.5367431640625e-07 ;  /* 0x00000010ff937435 */ /* 0x000fe200000001ff */
[----:B------:R-:W-:-:S05]  /*4010*/  MOV R144, R145 ;  /* 0x0000009100907202 */ /* 0x000fca0000000f00 */
[----:B------:R-:W-:-:S05]  /*4020*/  FADD.FTZ R144, R137, R144 ;  /* 0x0000009089907221 */ /* 0x000fca0000010000 */
[----:B------:R-:W-:-:S07]  /*4030*/  MOV R146, R144 ;  /* 0x0000009000927202 */ /* 0x000fce0000000f00 */
[----:B------:R-:W-:Y:S05]  /*4040*/  WARPSYNC.COLLECTIVE R143, `(.L_x_925) ;  /* 0x000000008f087348 */ /* 0x000fea0003c00000 */
[----:B------:R0:W1:Y:S02]  /*4050*/  SHFL.BFLY P2, R145, R146, R147, R148 ;  /* 0x0c00009392917389 */ /* 0x0000640000040094 */
[----:B01----:R-:W-:Y:S01]  /*4060*/  ENDCOLLECTIVE ;  /* 0x000000000000791b */ /* 0x003fe20003800000 */
.L_x_925:
[----:B------:R-:W-:Y:S01]  /*4070*/  MOV R139, R145 ;  /* 0x00000091008b7202 */ /* 0x000fe20000000f00 */
[----:B------:R-:W-:Y:S06]  /*4080*/  BRA `(.L_x_926) ;  /* 0xffffffd000647947 */ /* 0x000fec000383ffff */
.L_x_927:
        /* <DEDUP_REMOVED lines=15> */
.L_x_2044:


//--------------------- .text._ZN10layer_norm13ln_fwd_kernelINS_13Kernel_traitsI6__halfS2_S2_fjLj14336ELj2ELj1ELj4ELj16ENS_18Kernel_traits_baseILj14336ES2_S2_S2_fjLj128EEEEEEEvNS_9FwdParamsE --------------------------
	.section	.text._ZN10layer_norm13ln_fwd_kernelINS_13Kernel_traitsI6__halfS2_S2_fjLj14336ELj2ELj1ELj4ELj16ENS_18Kernel_traits_baseILj14336ES2_S2_S2_fjLj128EEEEEEEvNS_9FwdParamsE,"ax",@progbits
	.align	128
        .global         _ZN10layer_norm13ln_fwd_kernelINS_13Kernel_traitsI6__halfS2_S2_fjLj14336ELj2ELj1ELj4ELj16ENS_18Kernel_traits_baseILj14336ES2_S2_S2_fjLj128EEEEEEEvNS_9FwdParamsE
        .type           _ZN10layer_norm13ln_fwd_kernelINS_13Kernel_traitsI6__halfS2_S2_fjLj14336ELj2ELj1ELj4ELj16ENS_18Kernel_traits_baseILj14336ES2_S2_S2_fjLj128EEEEEEEvNS_9FwdParamsE,@function
        .size           _ZN10layer_norm13ln_fwd_kernelINS_13Kernel_traitsI6__halfS2_S2_fjLj14336ELj2ELj1ELj4ELj16ENS_18Kernel_traits_baseILj14336ES2_S2_S2_fjLj128EEEEEEEvNS_9FwdParamsE,(.L_x_2045 - _ZN10layer_norm13ln_fwd_kernelINS_13Kernel_traitsI6__halfS2_S2_fjLj14336ELj2ELj1ELj4ELj16ENS_18Kernel_traits_baseILj14336ES2_S2_S2_fjLj128EEEEEEEvNS_9FwdParamsE)
        .other          _ZN10layer_norm13ln_fwd_kernelINS_13Kernel_traitsI6__halfS2_S2_fjLj14336ELj2ELj1ELj4ELj16ENS_18Kernel_traits_baseILj14336ES2_S2_S2_fjLj128EEEEEEEvNS_9FwdParamsE,@"STO_CUDA_ENTRY STV_DEFAULT"
_ZN10layer_norm13ln_fwd_kernelINS_13Kernel_traitsI6__halfS2_S2_fjLj14336ELj2ELj1ELj4ELj16ENS_18Kernel_traits_baseILj14336ES2_S2_S2_fjLj128EEEEEEEvNS_9FwdParamsE:
.text._ZN10layer_norm13ln_fwd_kernelINS_13Kernel_traitsI6__halfS2_S2_fjLj14336ELj2ELj1ELj4ELj16ENS_18Kernel_traits_baseILj14336ES2_S2_S2_fjLj128EEEEEEEvNS_9FwdParamsE:
        /* <DEDUP_REMOVED lines=34> */
.L_x_931:
        /* <DEDUP_REMOVED lines=77> */
[----:B------:R-:W-:Y:S01]  /*06f0*/  HADD2.F32 R157, -RZ, R76.H1_H1 ;  /* 0x3000004cff9d7230 */ /* 0x000fe20000004100 */
[----:B------:R-:W-:Y:S01]  /*0700*/  SHF.R.U32.HI R76, RZ, 0x5, R101 ;  /* 0x00000005ff4c7819 */ /* 0x000fe20000011665 */
[----:B------:R-:W-:-:S02]  /*0710*/  HADD2.F32 R155, -RZ, R77.H0_H0 ;  /* 0x2000004dff9b7230 */ /* 0x000fc40000004100 */
[----:B------:R-:W-:Y:S01]  /*0720*/  FADD.FTZ R2, R67, R2 ;  /* 0x0000000243027221 */ /* 0x000fe20000010000 */
[----:B------:R-:W-:Y:S01]  /*0730*/  HADD2.F32 R159, -RZ, R77.H1_H1 ;  /* 0x3000004dff9f7230 */ /* 0x000fe20000004100 */
[----:B------:R-:W-:Y:S01]  /*0740*/  LOP3.LUT R61, R76, 0x7fffffc, RZ, 0xc0, !PT ;  /* 0x07fffffc4c3d7812 */ /* 0x000fe200078ec0ff */
[--C-:B------:R-:W-:Y:S02]  /*0750*/  HADD2.F32 R77, -RZ, R78.reuse.H0_H0 ;  /* 0x2000004eff4d7230 */ /* 0x100fe40000004100 */
[----:B------:R-:W-:Y:S01]  /*0760*/  FADD.FTZ R2, R133, R2 ;  /* 0x0000000285027221 */ /* 0x000fe20000010000 */
[----:B------:R-:W-:Y:S01]  /*0770*/  HADD2.F32 R163, -RZ, R78.H1_H1 ;  /* 0x3000004effa37230 */ /* 0x000fe20000004100 */
[----:B------:R-:W-:Y:S01]  /*0780*/  @!P0 IADD3 R61, R61, 0x4, RZ ;  /* 0x000000043d3d8810 */ /* 0x000fe20007ffe0ff */
        /* <DEDUP_REMOVED lines=189> */
.L_x_942:
        /* <DEDUP_REMOVED lines=81> */
.L_x_930:
[----:B------:R-:W2:Y:S04]  /*1870*/  LDG.E.STRONG.GPU R0, desc[UR6][R2.64] ;  /* 0x0000000602007981 */ /* 0x000ea8000c1ef900 */
[----:B--2---:R-:W-:Y:S01]  /*1880*/  CCTL.IVALL ;  /* 0x00000000ff00798f */ /* 0x004fe20002000000 */
[----:B------:R-:W-:Y:S05]  /*1890*/  YIELD ;  /* 0x0000000000007946 */ /* 0x000fea0003800000 */
[----:B------:R-:W-:-:S13]  /*18a0*/  ISETP.NE.AND P1, PT, R0, R60, PT ;  /* 0x0000003c0000720c */ /* 0x000fda0003f25270 */
[----:B------:R-:W-:Y:S05]  /*18b0*/  @P1 BRA `(.L_x_930) ;  /* 0xfffffffc00ec1947 */ /* 0x000fea000383ffff */
.L_x_929:
        /* <DEDUP_REMOVED lines=40> */
[--C-:B------:R-:W-:Y:S01]  /*1b40*/  FADD.FTZ R107, R107, -R76.reuse ;  /* 0x8000004c6b6b7221 */ /* 0x100fe20000010000 */
[--C-:B------:R-:W-:Y:S01]  /*1b50*/  FADD.FTZ R111, R111, -R76.reuse ;  /* 0x8000004c6f6f7221 */ /* 0x100fe20000010000 */
[--C-:B------:R-:W-:Y:S01]  /*1b60*/  FADD.FTZ R109, R109, -R76.reuse ;  /* 0x8000004c6d6d7221 */ /* 0x100fe20000010000 */
[--C-:B------:R-:W-:Y:S01]  /*1b70*/  FADD.FTZ R115, R115, -R76.reuse ;  /* 0x8000004c73737221 */ /* 0x100fe20000010000 */
[--C-:B------:R-:W-:Y:S01]  /*1b80*/  FADD.FTZ R121, R121, -R76.reuse ;  /* 0x8000004c79797221 */ /* 0x100fe20000010000 */
[----:B------:R-:W1:Y:S01]  /*1b90*/  MUFU.RSQ R0, R0 ;  /* 0x0000000000007308 */ /* 0x000e620000001400 */
[----:B------:R-:W3:Y:S01]  /*1ba0*/  @!P1 LDC.64 R2, c[0x0][0x238] ;  /* 0x00008e00ff029b82 */ /* 0x000ee20000000a00 */
        /* <DEDUP_REMOVED lines=48> */
[----:B------:R1:W-:Y:S01]  /*1eb0*/  @!P1 STG.E desc[UR6][R60.64], R76 ;  /* 0x0000004c3c009986 */ /* 0x0003e2000c101906 */
        /* <DEDUP_REMOVED lines=11> */
[----:B-1----:R-:W-:Y:S01]  /*1f70*/  FMUL.FTZ R60, R0, R67 ;  /* 0x00000043003c7220 */ /* 0x002fe20000410000 */
        /* <DEDUP_REMOVED lines=19> */
[----:B------:R-:W-:Y:S01]  /*20b0*/  FMUL.FTZ R116, R0, R151 ;  /* 0x0000009700747220 */ /* 0x000fe20000410000 */
[----:B------:R-:W-:Y:S01]  /*20c0*/  F2FP.F16.F32.PACK_AB R69, R126, R119 ;  /* 0x000000777e45723e */ /* 0x000fe200000000ff */
[--C-:B------:R-:W-:Y:S01]  /*20d0*/  FADD.FTZ R72, R72, -R76.reuse ;  /* 0x8000004c48487221 */ /* 0x100fe20000010000 */
[----:B------:R-:W-:Y:S01]  /*20e0*/  F2FP.F16.F32.PACK_AB R71, R134, R125 ;  /* 0x0000007d8647723e */ /* 0x000fe200000000ff */
        /* <DEDUP_REMOVED lines=14> */
[----:B-----5:R-:W-:Y:S01]  /*21d0*/  HFMA2.MMA R64, R56, R64, R28 ;  /* 0x0000004038407235 */ /* 0x020fe2000000001c */
[----:B---3--:R-:W-:Y:S01]  /*21e0*/  @!P1 IMAD.WIDE R2, R97, 0x4, R2 ;  /* 0x0000000461029825 */ /* 0x008fe200078e0202 */
[----:B------:R-:W-:-:S03]  /*21f0*/  HFMA2.MMA R66, R58, R66, R30 ;  /* 0x000000423a427235 */ /* 0x000fc6000000001e */
        /* <DEDUP_REMOVED lines=8> */
[----:B------:R-:W-:Y:S01]  /*2280*/  HFMA2.MMA R68, R52, R68, R24 ;  /* 0x0000004434447235 */ /* 0x000fe20000000018 */
[C---:B------:R-:W-:Y:S01]  /*2290*/  FMUL.FTZ R155, R0.reuse, R155 ;  /* 0x0000009b009b7220 */ /* 0x040fe20000410000 */
[----:B------:R-:W-:Y:S01]  /*22a0*/  HFMA2.MMA R70, R54, R70, R26 ;  /* 0x0000004636467235 */ /* 0x000fe2000000001a */
[C---:B------:R-:W-:Y:S01]  /*22b0*/  FMUL.FTZ R128, R0.reuse, R159 ;  /* 0x0000009f00807220 */ /* 0x040fe20000410000 */
[C---:B------:R-:W-:Y:S01]  /*22c0*/  FMUL.FTZ R161, R0.reuse, R161 ;  /* 0x000000a100a17220 */ /* 0x040fe20000410000 */
[----:B------:R-:W-:Y:S01]  /*22d0*/  FMUL.FTZ R136, R0, R165 ;  /* 0x000000a500887220 */ /* 0x000fe20000410000 */
[----:B0-----:R-:W-:-:S04]  /*22e0*/  IMAD.WIDE.U32 R80, R95, 0x10, R62 ;  /* 0x000000105f507825 */ /* 0x001fc800078e003e */
[----:B------:R-:W-:Y:S01]  /*22f0*/  HFMA2 R65, R57, R105, R29 ;  /* 0x0000006939417231 */ /* 0x000fe2000000001d */
[----:B------:R-:W-:Y:S01]  /*2300*/  F2FP.F16.F32.PACK_AB R60, R133, R60 ;  /* 0x0000003c853c723e */ /* 0x000fe200000000ff */
[----:B------:R-:W-:Y:S01]  /*2310*/  HFMA2 R67, R59, R67, R31 ;  /* 0x000000433b437231 */ /* 0x000fe2000000001f */
[----:B------:R-:W-:Y:S01]  /*2320*/  F2FP.F16.F32.PACK_AB R61, R78, R61 ;  /* 0x0000003d4e3d723e */ /* 0x000fe200000000ff */
        /* <DEDUP_REMOVED lines=8> */
[----:B------:R-:W-:Y:S01]  /*23b0*/  FMUL.FTZ R87, R0, R87 ;  /* 0x0000005700577220 */ /* 0x000fe20000410000 */
[----:B------:R-:W-:Y:S01]  /*23c0*/  F2FP.F16.F32.PACK_AB R75, R124, R75 ;  /* 0x0000004b7c4b723e */ /* 0x000fe200000000ff */
[----:B------:R0:W-:Y:S01]  /*23d0*/  @!P1 STG.E desc[UR6][R2.64], R0 ;  /* 0x0000000002009986 */ /* 0x0001e2000c101906 */
        /* <DEDUP_REMOVED lines=9> */
[----:B------:R-:W-:Y:S01]  /*2470*/  F2FP.F16.F32.PACK_AB R112, R112, R143 ;  /* 0x0000008f7070723e */ /* 0x000fe200000000ff */
[--C-:B0-----:R-:W-:Y:S01]  /*2480*/  IMAD.WIDE.U32 R2, R93, 0x10, R62.reuse ;  /* 0x000000105d027825 */ /* 0x101fe200078e003e */
[----:B------:R-:W-:Y:S02]  /*2490*/  F2FP.F16.F32.PACK_AB R120, R120, R149 ;  /* 0x000000957878723e */ /* 0x000fe400000000ff */
[----:B------:R-:W-:Y:S01]  /*24a0*/  F2FP.F16.F32.PACK_AB R84, R84, R123 ;  /* 0x0000007b5454723e */ /* 0x000fe200000000ff */
[--C-:B------:R-:W-:Y:S01]  /*24b0*/  IMAD.WIDE.U32 R92, R92, 0x10, R62.reuse ;  /* 0x000000105c5c7825 */ /* 0x100fe200078e003e */
[----:B------:R-:W-:Y:S01]  /*24c0*/  F2FP.F16.F32.PACK_AB R85, R86, R85 ;  /* 0x000000555655723e */ /* 0x000fe200000000ff */
[----:B------:R-:W-:Y:S01]  /*24d0*/  HFMA2.MMA R78, R38, R117, R10 ;  /* 0x00000075264e7235 */ /* 0x000fe2000000000a */
[----:B------:R-:W-:Y:S01]  /*24e0*/  F2FP.F16.F32.PACK_AB R128, R128, R155 ;  /* 0x0000009b8080723e */ /* 0x000fe200000000ff */
[----:B------:R-:W-:Y:S01]  /*24f0*/  IMAD.WIDE.U32 R62, R88, 0x10, R62 ;  /* 0x00000010583e7825 */ /* 0x000fe200078e003e */
[----:B------:R-:W-:Y:S01]  /*2500*/  F2FP.F16.F32.PACK_AB R136, R136, R161 ;  /* 0x000000a18888723e */ /* 0x000fe200000000ff */
[----:B-1----:R-:W-:Y:S01]  /*2510*/  HFMA2.MMA R64, R48, R60, R20 ;  /* 0x0000003c30407235 */ /* 0x002fe20000000014 */
[----:B------:R-:W-:Y:S01]  /*2520*/  F2FP.F16.F32.PACK_AB R102, R115, R102 ;  /* 0x000000667366723e */ /* 0x000fe200000000ff */
[----:B------:R-:W-:Y:S01]  /*2530*/  HFMA2.MMA R66, R50, R61, R22 ;  /* 0x0000003d32427235 */ /* 0x000fe20000000016 */
[----:B------:R-:W-:Y:S01]  /*2540*/  F2FP.F16.F32.PACK_AB R121, R142, R121 ;  /* 0x000000798e79723e */ /* 0x000fe200000000ff */
[----:B--2---:R-:W-:Y:S01]  /*2550*/  HFMA2.MMA R68, R44, R107, R16 ;  /* 0x0000006b2c447235 */ /* 0x004fe20000000010 */
        /* <DEDUP_REMOVED lines=16> */
[----:B------:R-:W-:Y:S01]  /*2660*/  IADD3 R97, R97, UR5, RZ ;  /* 0x0000000561617c10 */ /* 0x000fe2000fffe0ff */
[----:B------:R-:W-:Y:S01]  /*2670*/  HFMA2 R79, R39, R121, R11 ;  /* 0x00000079274f7231 */ /* 0x000fe2000000000b */
[----:B------:R1:W-:Y:S01]  /*2680*/  STG.E.128 desc[UR6][R92.64], R68 ;  /* 0x000000445c007986 */ /* 0x0003e2000c101d06 */
[----:B------:R-:W-:Y:S01]  /*2690*/  HFMA2 R105, R33, R127, R5 ;  /* 0x0000007f21697231 */ /* 0x000fe20000000005 */
[----:B------:R-:W-:Y:S01]  /*26a0*/  ISETP.GE.AND P1, PT, R97, UR4, PT ;  /* 0x0000000461007c0c */ /* 0x000fe2000bf26270 */
[----:B------:R-:W-:Y:S01]  /*26b0*/  HFMA2 R107, R35, R87, R7 ;  /* 0x00000057236b7231 */ /* 0x000fe20000000007 */
[----:B------:R1:W-:Y:S01]  /*26c0*/  STG.E.128 desc[UR6][R82.64], R72 ;  /* 0x0000004852007986 */ /* 0x0003e2000c101d06 */
[----:B------:R-:W-:-:S03]  /*26d0*/  SEL R0, RZ, 0x1, P0 ;  /* 0x00000001ff007807 */ /* 0x000fc60000000000 */
[----:B------:R1:W-:Y:S04]  /*26e0*/  STG.E.128 desc[UR6][R90.64], R76 ;  /* 0x0000004c5a007986 */ /* 0x0003e8000c101d06 */
[----:B------:R1:W-:Y:S03]  /*26f0*/  STG.E.128 desc[UR6][R62.64], R104 ;  /* 0x000000683e007986 */ /* 0x0003e6000c101d06 */
[----:B------:R-:W-:Y:S05]  /*2700*/  @!P1 BRA `(.L_x_931) ;  /* 0xffffffd800c49947 */ /* 0x000fea000383ffff */
[----:B------:R-:W-:Y:S05]  /*2710*/  EXIT ;  /* 0x000000000000794d */ /* 0x000fea0003800000 */
.L_x_928:
[----:B------:R-:W-:Y:S01]  /*2720*/  HFMA2.MMA R110, -RZ, RZ, 0, 5.9604644775390625e-08 ;  /* 0x00000001ff6e7435 */ /* 0x000fe200000001ff */
[----:B------:R-:W-:Y:S02]  /*2730*/  MOV R108, R0 ;  /* 0x00000000006c7202 */ /* 0x000fe40000000f00 */
[----:B------:R-:W-:Y:S02]  /*2740*/  MOV R112, 0x1f ;  /* 0x0000001f00707802 */ /* 0x000fe40000000f00 */
[----:B------:R-:W-:-:S07]  /*2750*/  MOV R106, 0xffffffff ;  /* 0xffffffff006a7802 */ /* 0x000fce0000000f00 */
[----:B-----5:R-:W-:Y:S05]  /*2760*/  WARPSYNC.COLLECTIVE R106, `(.L_x_932) ;  /* 0x000000006a087348 */ /* 0x020fea0003c00000 */
[----:B------:R0:W1:Y:S02]  /*2770*/  SHFL.BFLY P2, R104, R108, R110, R112 ;  /* 0x0c00006e6c687389 */ /* 0x0000640000040070 */
[----:B01---5:R-:W-:Y:S01]  /*2780*/  ENDCOLLECTIVE ;  /* 0x000000000000791b */ /* 0x023fe20003800000 */
.L_x_932:
[----:B------:R-:W-:Y:S01]  /*2790*/  HFMA2.MMA R110, -RZ, RZ, 0, 1.1920928955078125e-07 ;  /* 0x00000002ff6e7435 */ /* 0x000fe200000001ff */
[----:B------:R-:W-:-:S05]  /*27a0*/  MOV R3, R104 ;  /* 0x0000006800037202 */ /* 0x000fca0000000f00 */
[----:B------:R-:W-:-:S05]  /*27b0*/  FADD.FTZ R3, R0, R3 ;  /* 0x0000000300037221 */ /* 0x000fca0000010000 */
[----:B------:R-:W-:-:S07]  /*27c0*/  MOV R108, R3 ;  /* 0x00000003006c7202 */ /* 0x000fce0000000f00 */
[----:B------:R-:W-:Y:S05]  /*27d0*/  WARPSYNC.COLLECTIVE R106, `(.L_x_933) ;  /* 0x000000006a087348 */ /* 0x000fea0003c00000 */
[----:B------:R0:W1:Y:S02]  /*27e0*/  SHFL.BFLY P2, R104, R108, R110, R112 ;  /* 0x0c00006e6c687389 */ /* 0x0000640000040070 */
[----:B01----:R-:W-:Y:S01]  /*27f0*/  ENDCOLLECTIVE ;  /* 0x000000000000791b */ /* 0x003fe20003800000 */
.L_x_933:
[----:B------:R-:W-:Y:S01]  /*2800*/  HFMA2.MMA R110, -RZ, RZ, 0, 2.384185791015625e-07 ;  /* 0x00000004ff6e7435 */ /* 0x000fe200000001ff */
[----:B------:R-:W-:-:S05]  /*2810*/  MOV R2, R104 ;  /* 0x0000006800027202 */ /* 0x000fca0000000f00 */
[----:B------:R-:W-:-:S05]  /*2820*/  FADD.FTZ R60, R3, R2 ;  /* 0x00000002033c7221 */ /* 0x000fca0000010000 */
[----:B------:R-:W-:-:S07]  /*2830*/  MOV R108, R60 ;  /* 0x0000003c006c7202 */ /* 0x000fce0000000f00 */
[----:B------:R-:W-:Y:S05]  /*2840*/  WARPSYNC.COLLECTIVE R106, `(.L_x_934) ;  /* 0x000000006a087348 */ /* 0x000fea0003c00000 */
[----:B------:R0:W1:Y:S02]  /*2850*/  SHFL.BFLY P2, R104, R108, R110, R112 ;  /* 0x0c00006e6c687389 */ /* 0x0000640000040070 */
[----:B01----:R-:W-:Y:S01]  /*2860*/  ENDCOLLECTIVE ;  /* 0x000000000000791b */ /* 0x003fe20003800000 */
.L_x_934:
[----:B------:R-:W-:Y:S01]  /*2870*/  HFMA2.MMA R110, -RZ, RZ, 0, 4.76837158203125e-07 ;  /* 0x00000008ff6e7435 */ /* 0x000fe200000001ff */
[----:B------:R-:W-:-:S05]  /*2880*/  MOV R2, R104 ;  /* 0x0000006800027202 */ /* 0x000fca0000000f00 */
[----:B------:R-:W-:-:S05]  /*2890*/  FADD.FTZ R78, R60, R2 ;  /* 0x000000023c4e7221 */ /* 0x000fca0000010000 */
[----:B------:R-:W-:-:S07]  /*28a0*/  MOV R108, R78 ;  /* 0x0000004e006c7202 */ /* 0x000fce0000000f00 */
[----:B------:R-:W-:Y:S05]  /*28b0*/  WARPSYNC.COLLECTIVE R106, `(.L_x_935) ;  /* 0x000000006a087348 */ /* 0x000fea0003c00000 */
[----:B------:R0:W1:Y:S02]  /*28c0*/  SHFL.BFLY P2, R104, R108, R110, R112 ;  /* 0x0c00006e6c687389 */ /* 0x0000640000040070 */
[----:B01----:R-:W-:Y:S01]  /*28d0*/  ENDCOLLECTIVE ;  /* 0x000000000000791b */ /* 0x003fe20003800000 */
.L_x_935:
[----:B------:R-:W-:Y:S01]  /*28e0*/  HFMA2.MMA R110, -RZ, RZ, 0, 9.5367431640625e-07 ;  /* 0x00000010ff6e7435 */ /* 0x000fe200000001ff */
[----:B------:R-:W-:-:S05]  /*28f0*/  MOV R2, R104 ;  /* 0x0000006800027202 */ /* 0x000fca0000000f00 */
[----:B------:R-:W-:-:S05]  /*2900*/  FADD.FTZ R102, R78, R2 ;  /* 0x000000024e667221 */ /* 0x000fca0000010000 */
[----:B------:R-:W-:-:S07]  /*2910*/  MOV R108, R102 ;  /* 0x00000066006c7202 */ /* 0x000fce0000000f00 */
[----:B------:R-:W-:Y:S05]  /*2920*/  WARPSYNC.COLLECTIVE R106, `(.L_x_936) ;  /* 0x000000006a087348 */ /* 0x000fea0003c00000 */
[----:B------:R0:W1:Y:S02]  /*2930*/  SHFL.BFLY P2, R104, R108, R110, R112 ;  /* 0x0c00006e6c687389 */ /* 0x0000640000040070 */
[----:B01----:R-:W-:Y:S01]  /*2940*/  ENDCOLLECTIVE ;  /* 0x000000000000791b */ /* 0x003fe20003800000 */
.L_x_936:
        /* <DEDUP_REMOVED lines=120> */
.L_x_937:
[----:B------:R-:W-:Y:S01]  /*30d0*/  HFMA2.MMA R110, -RZ, RZ, 0, 1.1920928955078125e-07 ;  /* 0x00000002ff6e7435 */ /* 0x000fe200000001ff */
[----:B------:R-:W-:-:S05]  /*30e0*/  MOV R3, R104 ;  /* 0x0000006800037202 */ /* 0x000fca0000000f00 */
[----:B------:R-:W-:-:S05]  /*30f0*/  FADD.FTZ R3, R0, R3 ;  /* 0x0000000300037221 */ /* 0x000fca0000010000 */
[----:B------:R-:W-:-:S07]  /*3100*/  MOV R108, R3 ;  /* 0x00000003006c7202 */ /* 0x000fce0000000f00 */
[----:B------:R-:W-:Y:S05]  /*3110*/  WARPSYNC.COLLECTIVE R106, `(.L_x_938) ;  /* 0x000000006a087348 */ /* 0x000fea0003c00000 */
[----:B------:R0:W1:Y:S02]  /*3120*/  SHFL.BFLY P2, R104, R108, R110, R112 ;  /* 0x0c00006e6c687389 */ /* 0x0000640000040070 */
[----:B01----:R-:W-:Y:S01]  /*3130*/  ENDCOLLECTIVE ;  /* 0x000000000000791b */ /* 0x003fe20003800000 */
.L_x_938:
[----:B------:R-:W-:Y:S01]  /*3140*/  HFMA2.MMA R110, -RZ, RZ, 0, 2.384185791015625e-07 ;  /* 0x00000004ff6e7435 */ /* 0x000fe200000001ff */
[----:B------:R-:W-:-:S05]  /*3150*/  MOV R60, R104 ;  /* 0x00000068003c7202 */ /* 0x000fca0000000f00 */
[----:B------:R-:W-:-:S05]  /*3160*/  FADD.FTZ R60, R3, R60 ;  /* 0x0000003c033c7221 */ /* 0x000fca0000010000 */
[----:B------:R-:W-:-:S07]  /*3170*/  MOV R108, R60 ;  /* 0x0000003c006c7202 */ /* 0x000fce0000000f00 */
[----:B------:R-:W-:Y:S05]  /*3180*/  WARPSYNC.COLLECTIVE R106, `(.L_x_939) ;  /* 0x000000006a087348 */ /* 0x000fea0003c00000 */
[----:B------:R0:W1:Y:S02]  /*3190*/  SHFL.BFLY P2, R104, R108, R110, R112 ;  /* 0x0c00006e6c687389 */ /* 0x0000640000040070 */
[----:B01----:R-:W-:Y:S01]  /*31a0*/  ENDCOLLECTIVE ;  /* 0x000000000000791b */ /* 0x003fe20003800000 */
.L_x_939:
[----:B------:R-:W-:Y:S01]  /*31b0*/  HFMA2.MMA R110, -RZ, RZ, 0, 4.76837158203125e-07 ;  /* 0x00000008ff6e7435 */ /* 0x000fe200000001ff */
[----:B------:R-:W-:-:S05]  /*31c0*/  MOV R78, R104 ;  /* 0x00000068004e7202 */ /* 0x000fca0000000f00 */
[----:B------:R-:W-:-:S05]  /*31d0*/  FADD.FTZ R78, R60, R78 ;  /* 0x0000004e3c4e7221 */ /* 0x000fca0000010000 */
[----:B------:R-:W-:-:S07]  /*31e0*/  MOV R108, R78 ;  /* 0x0000004e006c7202 */ /* 0x000fce0000000f00 */
[----:B------:R-:W-:Y:S05]  /*31f0*/  WARPSYNC.COLLECTIVE R106, `(.L_x_940) ;  /* 0x000000006a087348 */ /* 0x000fea0003c00000 */
[----:B------:R0:W1:Y:S02]  /*3200*/  SHFL.BFLY P2, R104, R108, R110, R112 ;  /* 0x0c00006e6c687389 */ /* 0x0000640000040070 */
[----:B01----:R-:W-:Y:S01]  /*3210*/  ENDCOLLECTIVE ;  /* 0x000000000000791b */ /* 0x003fe20003800000 */
.L_x_940:
[----:B------:R-:W-:Y:S01]  /*3220*/  HFMA2.MMA R110, -RZ, RZ, 0, 9.5367431640625e-07 ;  /* 0x00000010ff6e7435 */ /* 0x000fe200000001ff */
[----:B------:R-:W-:-:S05]  /*3230*/  MOV R102, R104 ;  /* 0x0000006800667202 */ /* 0x000fca0000000f00 */
[----:B------:R-:W-:-:S05]  /*3240*/  FADD.FTZ R102, R78, R102 ;  /* 0x000000664e667221 */ /* 0x000fca0000010000 */
[----:B------:R-:W-:-:S07]  /*3250*/  MOV R108, R102 ;  /* 0x00000066006c7202 */ /* 0x000fce0000000f00 */
[----:B------:R-:W-:Y:S05]  /*3260*/  WARPSYNC.COLLECTIVE R106, `(.L_x_941) ;  /* 0x000000006a087348 */ /* 0x000fea0003c00000 */
[----:B------:R0:W1:Y:S02]  /*3270*/  SHFL.BFLY P2, R104, R108, R110, R112 ;  /* 0x0c00006e6c687389 */ /* 0x0000640000040070 */
[----:B01----:R-:W-:Y:S01]  /*3280*/  ENDCOLLECTIVE ;  /* 0x000000000000791b */ /* 0x003fe20003800000 */
.L_x_941:
[----:B------:R-:W-:Y:S05]  /*3290*/  BRA `(.L_x_942) ;  /* 0xffffffe000307947 */ /* 0x000fea000383ffff */
.L_x_943:
        /* <DEDUP_REMOVED lines=14> */
.L_x_2045:


//--------------------- .text._ZN10layer_norm13ln_fwd_kernelINS_13Kernel_traitsIffffjLj14336ELj2ELj1ELj4ELj16ENS_18Kernel_traits_baseILj14336EffffjLj128EEEEEEEvNS_9FwdParamsE --------------------------
	.section	.text._ZN10layer_norm13ln_fwd_kernelINS_13Kernel_traitsIffffjLj14336ELj2ELj1ELj4ELj16ENS_18Kernel_traits_baseILj14336EffffjLj128EEEEEEEvNS_9FwdParamsE,"ax",@progbits
	.align	128
        .global         _ZN10layer_norm13ln_fwd_kernelINS_13Kernel_traitsIffffjLj14336ELj2ELj1ELj4ELj16ENS_18Kernel_traits_baseILj14336EffffjLj128EEEEEEEvNS_9FwdParamsE
        .type           _ZN10layer_norm13ln_fwd_kernelINS_13Kernel_traitsIffffjLj14336ELj2ELj1ELj4ELj16ENS_18Kernel_traits_baseILj14336EffffjLj128EEEEEEEvNS_9FwdParamsE,@function
        .size           _ZN10layer_norm13ln_fwd_kernelINS_13Kernel_traitsIffffjLj14336ELj2ELj1ELj4ELj16ENS_18Kernel_traits_baseILj14336EffffjLj128EEEEEEEvNS_9FwdParamsE,(.L_x_2046 - _ZN10layer_norm13ln_fwd_kernelINS_13Kernel_traitsIffffjLj14336ELj2ELj1ELj4ELj16ENS_18Kernel_traits_baseILj14336EffffjLj128EEEEEEEvNS_9FwdParamsE)
        .other          _ZN10layer_norm13ln_fwd_kernelINS_13Kernel_traitsIffffjLj14336ELj2ELj1ELj4ELj16ENS_18Kernel_traits_baseILj14336EffffjLj128EEEEEEEvNS_9FwdParamsE,@"STO_CUDA_ENTRY STV_DEFAULT"
_ZN10layer_norm13ln_fwd_kernelINS_13Kernel_traitsIffffjLj14336ELj2ELj1ELj4ELj16ENS_18Kernel_traits_baseILj14336EffffjLj128EEEEEEEvNS_9FwdParamsE:
.text._ZN10layer_norm13ln_fwd_kernelINS_13Kernel_traitsIffffjLj14336ELj2ELj1ELj4ELj16ENS_18Kernel_traits_baseILj14336EffffjLj128EEEEEEEvNS_9FwdParamsE:
        /* <DEDUP_REMOVED lines=48> */
.L_x_947:
[----:B---3--:R-:W1:Y:S01]  /*0300*/  LDC.64 R124, c[0x0][0x220] ;  /* 0x00008800ff7c7b82 */ /* 0x008e620000000a00 */
        /* <DEDUP_REMOVED lines=240> */
.L_x_958:
        /* <DEDUP_REMOVED lines=81> */
.L_x_946:
[----:B------:R-:W2:Y:S04]  /*1720*/  LDG.E.STRONG.GPU R0, desc[UR6][R192.64] ;  /* 0x00000006c0007981 */ /* 0x000ea8000c1ef900 */
[----:B--2---:R-:W-:Y:S01]  /*1730*/  CCTL.IVALL ;  /* 0x00000000ff00798f */ /* 0x004fe20002000000 */
[----:B------:R-:W-:Y:S05]  /*1740*/  YIELD ;  /* 0x0000000000007946 */ /* 0x000fea0003800000 */
[----:B------:R-:W-:-:S13]  /*1750*/  ISETP.NE.AND P1, PT, R0, R197, PT ;  /* 0x000000c50000720c */ /* 0x000fda0003f25270 */
[----:B------:R-:W-:Y:S05]  /*1760*/  @P1 BRA `(.L_x_946) ;  /* 0xfffffffc00ec1947 */ /* 0x000fea000383ffff */
.L_x_945:
        /* <DEDUP_REMOVED lines=24> */
[----:B------:R-:W1:Y:S02]  /*18f0*/  SHFL.DOWN PT, R196, R195, 0x1, 0x1f ;  /* 0x08201f00c3c47f89 */ /* 0x000e6400000e0000 */
[----:B0-----:R-:W-:Y:S01]  /*1900*/  FMUL.FTZ R200, R198, R201 ;  /* 0x000000c9c6c87220 */ /* 0x001fe20000410000 */
[----:B------:R-:W-:Y:S01]  /*1910*/  FMUL.FTZ R201, R192, R197 ;  /* 0x000000c5c0c97220 */ /* 0x000fe20000410000 */
[----:B------:R-:W-:-:S03]  /*1920*/  LOP3.LUT R197, R175, 0x1, R2, 0xf8, !PT ;  /* 0x00000001afc57812 */ /* 0x000fc600078ef802 */
[----:B------:R-:W0:Y:S01]  /*1930*/  SHFL.IDX PT, R193, R200, RZ, 0x1f ;  /* 0x00001fffc8c17589 */ /* 0x000e2200000e0000 */
[----:B------:R-:W-:Y:S01]  /*1940*/  FMUL.FTZ R201, R0, R201 ;  /* 0x000000c900c97220 */ /* 0x000fe20000410000 */
[----:B------:R-:W-:Y:S01]  /*1950*/  LOP3.LUT P1, RZ, R197, 0x3, R190, 0xf8, !PT ;  /* 0x00000003c5ff7812 */ /* 0x000fe2000782f8be */
[----:B-1----:R-:W-:-:S04]  /*1960*/  FADD.FTZ R199, R196, R195 ;  /* 0x000000c3c4c77221 */ /* 0x002fc80000010000 */
[----:B------:R-:W-:Y:S01]  /*1970*/  FFMA.FTZ R199, R198, R201, R199 ;  /* 0x000000c9c6c77223 */ /* 0x000fe200000100c7 */
[--C-:B0-----:R-:W-:Y:S01]  /*1980*/  FADD.FTZ R192, R152, -R193.reuse ;  /* 0x800000c198c07221 */ /* 0x101fe20000010000 */
        /* <DEDUP_REMOVED lines=10> */
[----:B------:R-:W1:Y:S01]  /*1a30*/  @!P1 LDC.64 R140, c[0x0][0x230] ;  /* 0x00008c00ff8c9b82 */ /* 0x000e620000000a00 */
        /* <DEDUP_REMOVED lines=14> */
[----:B------:R-:W-:Y:S01]  /*1b20*/  FADD.FTZ R124, R124, -R193 ;  /* 0x800000c17c7c7221 */ /* 0x000fe20000010000 */
[----:B------:R-:W3:Y:S01]  /*1b30*/  LDC.64 R134, c[0x0][0x228] ;  /* 0x00008a00ff867b82 */ /* 0x000ee20000000a00 */
[----:B0-----:R-:W-:Y:S01]  /*1b40*/  FFMA.FTZ R123, R156, 6.975446740398183465e-05, R153 ;  /* 0x389249259c7b7823 */ /* 0x001fe20000010099 */
[--C-:B------:R-:W-:Y:S01]  /*1b50*/  FADD.FTZ R236, R158, -R193.reuse ;  /* 0x800000c19eec7221 */ /* 0x100fe20000010000 */
[--C-:B------:R-:W-:Y:S01]  /*1b60*/  FADD.FTZ R242, R160, -R193.reuse ;  /* 0x800000c1a0f27221 */ /* 0x100fe20000010000 */
        /* <DEDUP_REMOVED lines=38> */
[----:B--2---:R-:W-:-:S04]  /*1dd0*/  @!P1 IMAD.WIDE R132, R176, 0x4, R132 ;  /* 0x00000004b0849825 */ /* 0x004fc800078e0284 */
[----:B-----5:R-:W-:Y:S01]  /*1de0*/  FFMA.FTZ R125, R5, R126, R61 ;  /* 0x0000007e057d7223 */ /* 0x020fe2000001003d */
[----:B------:R-:W-:Y:S01]  /*1df0*/  FFMA.FTZ R126, R6, R121, R62 ;  /* 0x00000079067e7223 */ /* 0x000fe2000001003e */
[----:B------:R-:W-:Y:S01]  /*1e00*/  FFMA.FTZ R127, R7, R144, R63 ;  /* 0x00000090077f7223 */ /* 0x000fe2000001003f */
[----:B---3--:R-:W-:-:S04]  /*1e10*/  IMAD.WIDE.U32 R134, R191, 0x10, R134 ;  /* 0x00000010bf867825 */ /* 0x008fc800078e0086 */
[C---:B------:R-:W-:Y:S01]  /*1e20*/  FMUL.FTZ R194, R123.reuse, R194 ;  /* 0x000000c27bc27220 */ /* 0x040fe20000410000 */
[C---:B------:R-:W-:Y:S01]  /*1e30*/  FMUL.FTZ R131, R123.reuse, R0 ;  /* 0x000000007b837220 */ /* 0x040fe20000410000 */
[----:B------:R-:W-:Y:S01]  /*1e40*/  FMUL.FTZ R248, R123, R190 ;  /* 0x000000be7bf87220 */ /* 0x000fe20000410000 */
[----:B------:R-:W-:Y:S01]  /*1e50*/  LEA R116, P2, R189, UR8, 0x4 ;  /* 0x00000008bd747c11 */ /* 0x000fe2000f8420ff */
[C---:B------:R-:W-:Y:S01]  /*1e60*/  FMUL.FTZ R137, R123.reuse, R142 ;  /* 0x0000008e7b897220 */ /* 0x040fe20000410000 */
[C---:B------:R-:W-:Y:S01]  /*1e70*/  FMUL.FTZ R190, R123.reuse, R143 ;  /* 0x0000008f7bbe7220 */ /* 0x040fe20000410000 */
[C---:B0-----:R-:W-:Y:S01]  /*1e80*/  FMUL.FTZ R193, R123.reuse, R124 ;  /* 0x0000007c7bc17220 */ /* 0x041fe20000410000 */
[----:B------:R-:W-:Y:S01]  /*1e90*/  FFMA.FTZ R124, R4, R119, R60 ;  /* 0x00000077047c7223 */ /* 0x000fe2000001003c */
[C---:B------:R-:W-:Y:S01]  /*1ea0*/  FMUL.FTZ R139, R123.reuse, R148 ;  /* 0x000000947b8b7220 */ /* 0x040fe20000410000 */
[----:B------:R-:W-:Y:S01]  /*1eb0*/  @!P1 STG.E desc[UR6][R132.64], R123 ;  /* 0x0000007b84009986 */ /* 0x000fe2000c101906 */
[----:B------:R-:W-:Y:S01]  /*1ec0*/  LEA R118, P3, R188, UR8, 0x4 ;  /* 0x00000008bc767c11 */ /* 0x000fe2000f8620ff */
[C---:B------:R-:W-:Y:S01]  /*1ed0*/  FMUL.FTZ R148, R123.reuse, R149 ;  /* 0x000000957b947220 */ /* 0x040fe20000410000 */
[C---:B------:R-:W-:Y:S01]  /*1ee0*/  FMUL.FTZ R199, R123.reuse, R150 ;  /* 0x000000967bc77220 */ /* 0x040fe20000410000 */
[----:B------:R-:W-:Y:S01]  /*1ef0*/  FMUL.FTZ R146, R123, R151 ;  /* 0x000000977b927220 */ /* 0x000fe20000410000 */
        /* <DEDUP_REMOVED lines=13> */
[----:B------:R-:W-:Y:S01]  /*1fd0*/  LEA.HI.X R117, R189, UR9, RZ, 0x4, P2 ;  /* 0x00000009bd757c11 */ /* 0x000fe200090f24ff */
[----:B------:R-:W-:Y:S01]  /*1fe0*/  FMUL.FTZ R0, R123, R138 ;  /* 0x0000008a7b007220 */ /* 0x000fe20000410000 */
[----:B------:R-:W-:Y:S01]  /*1ff0*/  FFMA.FTZ R129, R9, R248, R65 ;  /* 0x000000f809817223 */ /* 0x000fe20000010041 */
[----:B------:R-:W-:Y:S01]  /*2000*/  FFMA.FTZ R130, R10, R137, R66 ;  /* 0x000000890a827223 */ /* 0x000fe20000010042 */
[----:B------:R-:W-:Y:S01]  /*2010*/  FFMA.FTZ R131, R11, R190, R67 ;  /* 0x000000be0b837223 */ /* 0x000fe20000010043 */
[----:B0-----:R-:W-:Y:S01]  /*2020*/  FFMA.FTZ R127, R19, R194, R75 ;  /* 0x000000c2137f7223 */ /* 0x001fe2000001004b */
[----:B------:R-:W-:Y:S01]  /*2030*/  LEA R194, P1, R185, UR8, 0x4 ;  /* 0x00000008b9c27c11 */ /* 0x000fe2000f8220ff */
[----:B------:R-:W-:Y:S01]  /*2040*/  FFMA.FTZ R136, R12, R139, R68 ;  /* 0x0000008b0c887223 */ /* 0x000fe20000010044 */
[----:B------:R-:W-:Y:S01]  /*2050*/  LEA.HI.X R119, R188, UR9, RZ, 0x4, P3 ;  /* 0x00000009bc777c11 */ /* 0x000fe200098f24ff */
[----:B------:R-:W-:Y:S01]  /*2060*/  FFMA.FTZ R137, R13, R148, R69 ;  /* 0x000000940d897223 */ /* 0x000fe20000010045 */
[----:B------:R-:W-:Y:S01]  /*2070*/  FFMA.FTZ R138, R14, R199, R70 ;  /* 0x000000c70e8a7223 */ /* 0x000fe20000010046 */
[----:B------:R-:W-:Y:S01]  /*2080*/  FFMA.FTZ R139, R15, R146, R71 ;  /* 0x000000920f8b7223 */ /* 0x000fe20000010047 */
[----:B------:R-:W-:Y:S01]  /*2090*/  FMUL.FTZ R153, R123, R202 ;  /* 0x000000ca7b997220 */ /* 0x000fe20000410000 */
[----:B------:R-:W-:Y:S01]  /*20a0*/  LEA.HI.X R121, R187, UR9, RZ, 0x4, P4 ;  /* 0x00000009bb797c11 */ /* 0x000fe2000a0f24ff */
[----:B------:R-:W-:Y:S01]  /*20b0*/  FFMA.FTZ R126, R18, R201, R74 ;  /* 0x000000c9127e7223 */ /* 0x000fe2000001004a */
[----:B------:R-:W-:Y:S01]  /*20c0*/  FFMA.FTZ R125, R17, R152, R73 ;  /* 0x00000098117d7223 */ /* 0x000fe20000010049 */
[----:B------:R-:W-:Y:S01]  /*20d0*/  FFMA.FTZ R124, R16, R195, R72 ;  /* 0x000000c3107c7223 */ /* 0x000fe20000010048 */
[C---:B------:R-:W-:Y:S01]  /*20e0*/  FMUL.FTZ R149, R123.reuse, R242 ;  /* 0x000000f27b957220 */ /* 0x040fe20000410000 */
[C---:B------:R-:W-:Y:S01]  /*20f0*/  FMUL.FTZ R232, R123.reuse, R232 ;  /* 0x000000e87be87220 */ /* 0x040fe20000410000 */
[C---:B------:R-:W-:Y:S01]  /*2100*/  FMUL.FTZ R163, R123.reuse, R244 ;  /* 0x000000f47ba37220 */ /* 0x040fe20000410000 */
[----:B------:R-:W-:Y:S01]  /*2110*/  FMUL.FTZ R230, R123, R230 ;  /* 0x000000e67be67220 */ /* 0x000fe20000410000 */
[----:B------:R-:W-:Y:S01]  /*2120*/  LEA R202, P2, R186, UR8, 0x4 ;  /* 0x00000008baca7c11 */ /* 0x000fe2000f8420ff */
[----:B------:R-:W-:Y:S01]  /*2130*/  FFMA.FTZ R133, R21, R240, R77 ;  /* 0x000000f015857223 */ /* 0x000fe2000001004d */
[----:B------:R-:W-:Y:S01]  /*2140*/  LEA.HI.X R195, R185, UR9, RZ, 0x4, P1 ;  /* 0x00000009b9c37c11 */ /* 0x000fe200088f24ff */
[----:B------:R-:W-:Y:S01]  /*2150*/  FFMA.FTZ R132, R20, R151, R76 ;  /* 0x0000009714847223 */ /* 0x000fe2000001004c */
[----:B------:R-:W-:Y:S01]  /*2160*/  FFMA.FTZ R134, R22, R165, R78 ;  /* 0x000000a516867223 */ /* 0x000fe2000001004e */
[----:B------:R-:W-:Y:S01]  /*2170*/  FFMA.FTZ R135, R23, R238, R79 ;  /* 0x000000ee17877223 */ /* 0x000fe2000001004f */
[C---:B------:R-:W-:Y:S01]  /*2180*/  FMUL.FTZ R147, R123.reuse, R234 ;  /* 0x000000ea7b937220 */ /* 0x040fe20000410000 */
[C---:B------:R-:W-:Y:S01]  /*2190*/  FMUL.FTZ R222, R123.reuse, R222 ;  /* 0x000000de7bde7220 */ /* 0x040fe20000410000 */
[C---:B------:R-:W-:Y:S01]  /*21a0*/  FMUL.FTZ R161, R123.reuse, R228 ;  /* 0x000000e47ba17220 */ /* 0x040fe20000410000 */
[C---:B------:R-:W-:Y:S01]  /*21b0*/  FMUL.FTZ R220, R123.reuse, R220 ;  /* 0x000000dc7bdc7220 */ /* 0x040fe20000410000 */
[----:B------:R-:W-:Y:S01]  /*21c0*/  LEA R150, P3, R184, UR8, 0x4 ;  /* 0x00000008b8967c11 */ /* 0x000fe2000f8620ff */
        /* <DEDUP_REMOVED lines=25> */
[----:B------:R-:W-:Y:S01]  /*2360*/  LEA.HI.X R203, R186, UR9, RZ, 0x4, P2 ;  /* 0x00000009bacb7c11 */ /* 0x000fe200090f24ff */
[----:B0-----:R-:W-:Y:S01]  /*2370*/  FFMA.FTZ R117, R25, R232, R81 ;  /* 0x000000e819757223 */ /* 0x001fe20000010051 */
[----:B------:R-:W-:Y:S01]  /*2380*/  FFMA.FTZ R116, R24, R149, R80 ;  /* 0x0000009518747223 */ /* 0x000fe20000010050 */
[----:B-1----:R-:W-:Y:S01]  /*2390*/  FFMA.FTZ R118, R26, R163, R82 ;  /* 0x000000a31a767223 */ /* 0x002fe20000010052 */
[----:B------:R-:W-:Y:S01]  /*23a0*/  FFMA.FTZ R119, R27, R230, R83 ;  /* 0x000000e61b777223 */ /* 0x000fe20000010053 */
[----:B------:R-:W-:Y:S01]  /*23b0*/  LEA.HI.X R151, R184, UR9, RZ, 0x4, P3 ;  /* 0x00000009b8977c11 */ /* 0x000fe200098f24ff */
[----:B------:R0:W-:Y:S01]  /*23c0*/  STG.E.128 desc[UR6][R194.64], R132 ;  /* 0x00000084c2007986 */ /* 0x0001e2000c101d06 */
[----:B------:R-:W-:Y:S01]  /*23d0*/  FFMA.FTZ R122, R30, R161, R86 ;  /* 0x000000a11e7a7223 */ /* 0x000fe20000010056 */
[----:B------:R-:W-:Y:S01]  /*23e0*/  FFMA.FTZ R123, R31, R220, R87 ;  /* 0x000000dc1f7b7223 */ /* 0x000fe20000010057 */
[----:B------:R-:W-:Y:S01]  /*23f0*/  LEA R148, P4, R183, UR8, 0x4 ;  /* 0x00000008b7947c11 */ /* 0x000fe2000f8820ff */
[----:B------:R1:W-:Y:S01]  /*2400*/  STG.E.128 desc[UR6][R202.64], R116 ;  /* 0x00000074ca007986 */ /* 0x0003e2000c101d06 */
[----:B------:R-:W-:Y:S01]  /*2410*/  FFMA.FTZ R129, R41, R200, R97 ;  /* 0x000000c829817223 */ /* 0x000fe20000010061 */
[----:B------:R-:W-:Y:S01]  /*2420*/  FFMA.FTZ R128, R40, R143, R96 ;  /* 0x0000008f28807223 */ /* 0x000fe20000010060 */
[----:B------:R-:W-:Y:S01]  /*2430*/  LEA.HI.X R149, R183, UR9, RZ, 0x4, P4 ;  /* 0x00000009b7957c11 */ /* 0x000fe2000a0f24ff */
        /* <DEDUP_REMOVED lines=9> */
[----:B------:R2:W-:Y:S01]  /*24d0*/  STG.E.128 desc[UR6][R150.64], R120 ;  /* 0x0000007896007986 */ /* 0x0005e2000c101d06 */
[----:B0-----:R-:W-:Y:S01]  /*24e0*/  LEA R132, P1, R182, UR8, 0x4 ;  /* 0x00000008b6847c11 */ /* 0x001fe2000f8220ff */
[----:B------:R-:W-:Y:S01]  /*24f0*/  FFMA.FTZ R136, R44, R153, R100 ;  /* 0x000000992c887223 */ /* 0x000fe20000010064 */
[----:B------:R-:W-:Y:S01]  /*2500*/  LEA R134, P2, R181, UR8, 0x4 ;  /* 0x00000008b5867c11 */ /* 0x000fe2000f8420ff */
[----:B------:R0:W-:Y:S01]  /*2510*/  STG.E.128 desc[UR6][R148.64], R124 ;  /* 0x0000007c94007986 */ /* 0x0001e2000c101d06 */
[----:B------:R-:W-:Y:S01]  /*2520*/  LEA.HI.X R133, R182, UR9, RZ, 0x4, P1 ;  /* 0x00000009b6857c11 */ /* 0x000fe200088f24ff */
[----:B-1----:R-:W-:Y:S01]  /*2530*/  FFMA.FTZ R117, R37, R208, R93 ;  /* 0x000000d025757223 */ /* 0x002fe2000001005d */
[----:B------:R-:W-:Y:S01]  /*2540*/  FFMA.FTZ R116, R36, R145, R92 ;  /* 0x0000009124747223 */ /* 0x000fe2000001005c */
[----:B------:R-:W-:Y:S01]  /*2550*/  FFMA.FTZ R118, R38, R159, R94 ;  /* 0x0000009f26767223 */ /* 0x000fe2000001005e */
[----:B------:R-:W-:Y:S01]  /*2560*/  FFMA.FTZ R119, R39, R206, R95 ;  /* 0x000000ce27777223 */ /* 0x000fe2000001005f */
[----:B------:R-:W-:Y:S01]  /*2570*/  LEA.HI.X R135, R181, UR9, RZ, 0x4, P2 ;  /* 0x00000009b5877c11 */ /* 0x000fe200090f24ff */
[----:B------:R-:W-:Y:S01]  /*2580*/  FFMA.FTZ R138, R46, R167, R102 ;  /* 0x000000a72e8a7223 */ /* 0x000fe20000010066 */
[----:B------:R-:W-:Y:S01]  /*2590*/  FFMA.FTZ R139, R47, R166, R103 ;  /* 0x000000a62f8b7223 */ /* 0x000fe20000010067 */
[----:B------:R-:W-:Y:S01]  /*25a0*/  IADD3 R176, R176, UR5, RZ ;  /* 0x00000005b0b07c10 */ /* 0x000fe2000fffe0ff */
[----:B------:R1:W-:Y:S01]  /*25b0*/  STG.E.128 desc[UR6][R132.64], R116 ;  /* 0x0000007484007986 */ /* 0x0003e2000c101d06 */
[----:B--2---:R-:W-:-:S03]  /*25c0*/  LEA R120, P1, R177, UR8, 0x4 ;  /* 0x00000008b1787c11 */ /* 0x004fc6000f8220ff */
[----:B------:R2:W-:Y:S01]  /*25d0*/  STG.E.128 desc[UR6][R134.64], R128 ;  /* 0x0000008086007986 */ /* 0x0005e2000c101d06 */
[----:B------:R-:W-:Y:S02]  /*25e0*/  LEA R122, P2, R178, UR8, 0x4 ;  /* 0x00000008b27a7c11 */ /* 0x000fe4000f8420ff */
[----:B------:R-:W-:Y:S02]  /*25f0*/  LEA.HI.X R121, R177, UR9, RZ, 0x4, P1 ;  /* 0x00000009b1797c11 */ /* 0x000fe400088f24ff */
[----:B0-----:R-:W-:Y:S02]  /*2600*/  LEA R124, P1, R180, UR8, 0x4 ;  /* 0x00000008b47c7c11 */ /* 0x001fe4000f8220ff */
[----:B------:R-:W-:Y:S01]  /*2610*/  LEA R126, P3, R179, UR8, 0x4 ;  /* 0x00000008b37e7c11 */ /* 0x000fe2000f8620ff */
[----:B------:R3:W-:Y:S01]  /*2620*/  STG.E.128 desc[UR6][R120.64], R136 ;  /* 0x0000008878007986 */ /* 0x0007e2000c101d06 */
[----:B------:R-:W-:Y:S02]  /*2630*/  LEA.HI.X R123, R178, UR9, RZ, 0x4, P2 ;  /* 0x00000009b27b7c11 */ /* 0x000fe400090f24ff */
[----:B------:R-:W-:Y:S01]  /*2640*/  LEA.HI.X R125, R180, UR9, RZ, 0x4, P1 ;  /* 0x00000009b47d7c11 */ /* 0x000fe200088f24ff */
[----:B-1----:R-:W-:Y:S01]  /*2650*/  FFMA.FTZ R119, R51, R162, R107 ;  /* 0x000000a233777223 */ /* 0x002fe2000001006b */
[----:B------:R-:W-:Y:S01]  /*2660*/  FFMA.FTZ R118, R50, R171, R106 ;  /* 0x000000ab32767223 */ /* 0x000fe2000001006a */
[----:B------:R-:W-:Y:S01]  /*2670*/  FFMA.FTZ R117, R49, R158, R105 ;  /* 0x0000009e31757223 */ /* 0x000fe20000010069 */
[----:B------:R-:W-:Y:S01]  /*2680*/  FFMA.FTZ R116, R48, R169, R104 ;  /* 0x000000a930747223 */ /* 0x000fe20000010068 */
[----:B------:R-:W-:Y:S01]  /*2690*/  LEA.HI.X R127, R179, UR9, RZ, 0x4, P3 ;  /* 0x00000009b37f7c11 */ /* 0x000fe200098f24ff */
        /* <DEDUP_REMOVED lines=15> */
.L_x_944:
[----:B------:R-:W-:Y:S01]  /*2790*/  HFMA2.MMA R201, -RZ, RZ, 0, 5.9604644775390625e-08 ;  /* 0x00000001ffc97435 */ /* 0x000fe200000001ff */
[----:B------:R-:W-:Y:S02]  /*27a0*/  MOV R202, R0 ;  /* 0x0000000000ca7202 */ /* 0x000fe40000000f00 */
[----:B------:R-:W-:Y:S02]  /*27b0*/  MOV R204, 0x1f ;  /* 0x0000001f00cc7802 */ /* 0x000fe40000000f00 */
[----:B------:R-:W-:-:S07]  /*27c0*/  MOV R199, 0xffffffff ;  /* 0xffffffff00c77802 */ /* 0x000fce0000000f00 */
[----:B-----5:R-:W-:Y:S05]  /*27d0*/  WARPSYNC.COLLECTIVE R199, `(.L_x_948) ;  /* 0x00000000c7087348 */ /* 0x020fea0003c00000 */
[----:B------:R0:W1:Y:S02]  /*27e0*/  SHFL.BFLY P2, R200, R202, R201, R204 ;  /* 0x0c0000c9cac87389 */ /* 0x00006400000400cc */
[----:B01---5:R-:W-:Y:S01]  /*27f0*/  ENDCOLLECTIVE ;  /* 0x000000000000791b */ /* 0x023fe20003800000 */
.L_x_948:
[----:B------:R-:W-:Y:S01]  /*2800*/  HFMA2.MMA R201, -RZ, RZ, 0, 1.1920928955078125e-07 ;  /* 0x00000002ffc97435 */ /* 0x000fe200000001ff */
[----:B------:R-:W-:-:S05]  /*2810*/  MOV R193, R200 ;  /* 0x000000c800c17202 */ /* 0x000fca0000000f00 */
[----:B------:R-:W-:-:S05]  /*2820*/  FADD.FTZ R193, R0, R193 ;  /* 0x000000c100c17221 */ /* 0x000fca0000010000 */
[----:B------:R-:W-:-:S07]  /*2830*/  MOV R202, R193 ;  /* 0x000000c100ca7202 */ /* 0x000fce0000000f00 */
[----:B------:R-:W-:Y:S05]  /*2840*/  WARPSYNC.COLLECTIVE R199, `(.L_x_949) ;  /* 0x00000000c7087348 */ /* 0x000fea0003c00000 */
[----:B------:R0:W1:Y:S02]  /*2850*/  SHFL.BFLY P2, R200, R202, R201, R204 ;  /* 0x0c0000c9cac87389 */ /* 0x00006400000400cc */
[----:B01----:R-:W-:Y:S01]  /*2860*/  ENDCOLLECTIVE ;  /* 0x000000000000791b */ /* 0x003fe20003800000 */
.L_x_949:
[----:B------:R-:W-:Y:S01]  /*2870*/  HFMA2.MMA R201, -RZ, RZ, 0, 2.384185791015625e-07 ;  /* 0x00000004ffc97435 */ /* 0x000fe200000001ff */
[----:B------:R-:W-:-:S05]  /*2880*/  MOV R192, R200 ;  /* 0x000000c800c07202 */ /* 0x000fca0000000f00 */
[----:B------:R-:W-:-:S05]  /*2890*/  FADD.FTZ R195, R193, R192 ;  /* 0x000000c0c1c37221 */ /* 0x000fca0000010000 */
[----:B------:R-:W-:-:S07]  /*28a0*/  MOV R202, R195 ;  /* 0x000000c300ca7202 */ /* 0x000fce0000000f00 */
[----:B------:R-:W-:Y:S05]  /*28b0*/  WARPSYNC.COLLECTIVE R199, `(.L_x_950) ;  /* 0x00000000c7087348 */ /* 0x000fea0003c00000 */
[----:B------:R0:W1:Y:S02]  /*28c0*/  SHFL.BFLY P2, R200, R202, R201, R204 ;  /* 0x0c0000c9cac87389 */ /* 0x00006400000400cc */
[----:B01----:R-:W-:Y:S01]  /*28d0*/  ENDCOLLECTIVE ;  /* 0x000000000000791b */ /* 0x003fe20003800000 */
.L_x_950:
[----:B------:R-:W-:Y:S01]  /*28e0*/  HFMA2.MMA R201, -RZ, RZ, 0, 4.76837158203125e-07 ;  /* 0x00000008ffc97435 */ /* 0x000fe200000001ff */
[----:B------:R-:W-:-:S05]  /*28f0*/  MOV R192, R200 ;  /* 0x000000c800c07202 */ /* 0x000fca0000000f00 */
[----:B------:R-:W-:-:S05]  /*2900*/  FADD.FTZ R196, R195, R192 ;  /* 0x000000c0c3c47221 */ /* 0x000fca0000010000 */
[----:B------:R-:W-:-:S07]  /*2910*/  MOV R202, R196 ;  /* 0x000000c400ca7202 */ /* 0x000fce0000000f00 */
[----:B------:R-:W-:Y:S05]  /*2920*/  WARPSYNC.COLLECTIVE R199, `(.L_x_951) ;  /* 0x00000000c7087348 */ /* 0x000fea0003c00000 */
[----:B------:R0:W1:Y:S02]  /*2930*/  SHFL.BFLY P2, R200, R202, R201, R204 ;  /* 0x0c0000c9cac87389 */ /* 0x00006400000400cc */
[----:B01----:R-:W-:Y:S01]  /*2940*/  ENDCOLLECTIVE ;  /* 0x000000000000791b */ /* 0x003fe20003800000 */
.L_x_951:
[----:B------:R-:W-:Y:S01]  /*2950*/  HFMA2.MMA R201, -RZ, RZ, 0, 9.5367431640625e-07 ;  /* 0x00000010ffc97435 */ /* 0x000fe200000001ff */
[----:B------:R-:W-:-:S05]  /*2960*/  MOV R197, R200 ;  /* 0x000000c800c57202 */ /* 0x000fca0000000f00 */
[----:B------:R-:W-:-:S05]  /*2970*/  FADD.FTZ R197, R196, R197 ;  /* 0x000000c5c4c57221 */ /* 0x000fca0000010000 */
[----:B------:R-:W-:-:S07]  /*2980*/  MOV R202, R197 ;  /* 0x000000c500ca7202 */ /* 0x000fce0000000f00 */
[----:B------:R-:W-:Y:S05]  /*2990*/  WARPSYNC.COLLECTIVE R199, `(.L_x_952) ;  /* 0x00000000c7087348 */ /* 0x000fea0003c00000 */
[----:B------:R0:W1:Y:S02]  /*29a0*/  SHFL.BFLY P2, R200, R202, R201, R204 ;  /* 0x0c0000c9cac87389 */ /* 0x00006400000400cc */
[----:B01----:R-:W-:Y:S01]  /*29b0*/  ENDCOLLECTIVE ;  /* 0x000000000000791b */ /* 0x003fe20003800000 */
.L_x_952:
[----:B------:R-:W-:Y:S01]  /*29c0*/  HFMA2.MMA R201, -RZ, RZ, 0, 5.9604644775390625e-08 ;  /* 0x00000001ffc97435 */ /* 0x000fe200000001ff */
[----:B------:R-:W-:-:S05]  /*29d0*/  MOV R192, R200 ;  /* 0x000000c800c07202 */ /* 0x000fca0000000f00 */
[----:B------:R-:W-:-:S04]  /*29e0*/  FADD.FTZ R192, R197, R192 ;  /* 0x000000c0c5c07221 */ /* 0x000fc80000010000 */
        /* <DEDUP_REMOVED lines=117> */
.L_x_953:
[----:B------:R-:W-:Y:S01]  /*3140*/  HFMA2.MMA R201, -RZ, RZ, 0, 1.1920928955078125e-07 ;  /* 0x00000002ffc97435 */ /* 0x000fe200000001ff */
[----:B------:R-:W-:-:S05]  /*3150*/  MOV R193, R200 ;  /* 0x000000c800c17202 */ /* 0x000fca0000000f00 */
[----:B------:R-:W-:-:S05]  /*3160*/  FADD.FTZ R193, R0, R193 ;  /* 0x000000c100c17221 */ /* 0x000fca0000010000 */
[----:B------:R-:W-:-:S07]  /*3170*/  MOV R202, R193 ;  /* 0x000000c100ca7202 */ /* 0x000fce0000000f00 */
[----:B------:R-:W-:Y:S05]  /*3180*/  WARPSYNC.COLLECTIVE R199, `(.L_x_954) ;  /* 0x00000000c7087348 */ /* 0x000fea0003c00000 */
[----:B------:R0:W1:Y:S02]  /*3190*/  SHFL.BFLY P2, R200, R202, R201, R204 ;  /* 0x0c0000c9cac87389 */ /* 0x00006400000400cc */
[----:B01----:R-:W-:Y:S01]  /*31a0*/  ENDCOLLECTIVE ;  /* 0x000000000000791b */ /* 0x003fe20003800000 */
.L_x_954:
[----:B------:R-:W-:Y:S01]  /*31b0*/  HFMA2.MMA R201, -RZ, RZ, 0, 2.384185791015625e-07 ;  /* 0x00000004ffc97435 */ /* 0x000fe200000001ff */
[----:B------:R-:W-:-:S05]  /*31c0*/  MOV R196, R200 ;  /* 0x000000c800c47202 */ /* 0x000fca0000000f00 */
[----:B------:R-:W-:-:S05]  /*31d0*/  FADD.FTZ R196, R193, R196 ;  /* 0x000000c4c1c47221 */ /* 0x000fca0000010000 */
[----:B------:R-:W-:-:S07]  /*31e0*/  MOV R202, R196 ;  /* 0x000000c400ca7202 */ /* 0x000fce0000000f00 */
[----:B------:R-:W-:Y:S05]  /*31f0*/  WARPSYNC.COLLECTIVE R199, `(.L_x_955) ;  /* 0x00000000c7087348 */ /* 0x000fea0003c00000 */
[----:B------:R0:W1:Y:S02]  /*3200*/  SHFL.BFLY P2, R200, R202, R201, R204 ;  /* 0x0c0000c9cac87389 */ /* 0x00006400000400cc */
[----:B01----:R-:W-:Y:S01]  /*3210*/  ENDCOLLECTIVE ;  /* 0x000000000000791b */ /* 0x003fe20003800000 */
.L_x_955:
[----:B------:R-:W-:Y:S01]  /*3220*/  HFMA2.MMA R201, -RZ, RZ, 0, 4.76837158203125e-07 ;  /* 0x00000008ffc97435 */ /* 0x000fe200000001ff */
[----:B------:R-:W-:-:S05]  /*3230*/  MOV R195, R200 ;  /* 0x000000c800c37202 */ /* 0x000fca0000000f00 */
[----:B------:R-:W-:-:S05]  /*3240*/  FADD.FTZ R195, R196, R195 ;  /* 0x000000c3c4c37221 */ /* 0x000fca0000010000 */
[----:B------:R-:W-:-:S07]  /*3250*/  MOV R202, R195 ;  /* 0x000000c300ca7202 */ /* 0x000fce0000000f00 */
[----:B------:R-:W-:Y:S05]  /*3260*/  WARPSYNC.COLLECTIVE R199, `(.L_x_956) ;  /* 0x00000000c7087348 */ /* 0x000fea0003c00000 */
[----:B------:R0:W1:Y:S02]  /*3270*/  SHFL.BFLY P2, R200, R202, R201, R204 ;  /* 0x0c0000c9cac87389 */ /* 0x00006400000400cc */
[----:B01----:R-:W-:Y:S01]  /*3280*/  ENDCOLLECTIVE ;  /* 0x000000000000791b */ /* 0x003fe20003800000 */
.L_x_956:
[----:B------:R-:W-:Y:S01]  /*3290*/  HFMA2.MMA R201, -RZ, RZ, 0, 9.5367431640625e-07 ;  /* 0x00000010ffc97435 */ /* 0x000fe200000001ff */
[----:B------:R-:W-:-:S05]  /*32a0*/  MOV R198, R200 ;  /* 0x000000c800c67202 */ /* 0x000fca0000000f00 */
[----:B------:R-:W-:-:S05]  /*32b0*/  FADD.FTZ R198, R195, R198 ;  /* 0x000000c6c3c67221 */ /* 0x000fca0000010000 */
[----:B------:R-:W-:-:S07]  /*32c0*/  MOV R202, R198 ;  /* 0x000000c600ca7202 */ /* 0x000fce0000000f00 */
[----:B------:R-:W-:Y:S05]  /*32d0*/  WARPSYNC.COLLECTIVE R199, `(.L_x_957) ;  /* 0x00000000c7087348 */ /* 0x000fea0003c00000 */
[----:B------:R0:W1:Y:S02]  /*32e0*/  SHFL.BFLY P2, R200, R202, R201, R204 ;  /* 0x0c0000c9cac87389 */ /* 0x00006400000400cc */
[----:B01----:R-:W-:Y:S01]  /*32f0*/  ENDCOLLECTIVE ;  /* 0x000000000000791b */ /* 0x003fe20003800000 */
.L_x_957:
[----:B------:R-:W-:Y:S01]  /*3300*/  MOV R197, R200 ;  /* 0x000000c800c57202 */ /* 0x000fe20000000f00 */
[----:B------:R-:W-:Y:S06]  /*3310*/  BRA `(.L_x_958) ;  /* 0xffffffdc00bc7947 */ /* 0x000fec000383ffff */
.L_x_959:
        /* <DEDUP_REMOVED lines=14> */
.L_x_2046:


//--------------------- .text._ZN10layer_norm13ln_fwd_kernelINS_13Kernel_traitsI13__nv_bfloat16fS2_fjLj12800ELj2ELj1ELj4ELj4ENS_18Kernel_traits_baseILj12800ES2_fS2_fjLj128EEEEEEEvNS_9FwdParamsE --------------------------
	.section	.text._ZN10layer_norm13ln_fwd_kernelINS_13Kernel_traitsI13__nv_bfloat16fS2_fjLj12800ELj2ELj1ELj4ELj4ENS_18Kernel_traits_baseILj12800ES2_fS2_fjLj128EEEEEEEvNS_9FwdParamsE,"ax",@progbits
	.align	128
        .global         _ZN10layer_norm13ln_fwd_kernelINS_13Kernel_traitsI13__nv_bfloat16fS2_fjLj12800ELj2ELj1ELj4ELj4ENS_18Kernel_traits_baseILj12800ES2_fS2_fjLj128EEEEEEEvNS_9FwdParamsE
        .type           _ZN10layer_norm13ln_fwd_kernelINS_13Kernel_traitsI13__nv_bfloat16fS2_fjLj12800ELj2ELj1ELj4ELj4ENS_18Kernel_traits_baseILj12800ES2_fS2_fjLj128EEEEEEEvNS_9FwdParamsE,@function
        .size           _ZN10layer_norm13ln_fwd_kernelINS_13Kernel_traitsI13__nv_bfloat16fS2_fjLj12800ELj2ELj1ELj4ELj4ENS_18Kernel_traits_baseILj12800ES2_fS2_fjLj128EEEEEEEvNS_9FwdParamsE,(.L_x_2047 - _ZN10layer_norm13ln_fwd_kernelINS_13Kernel_traitsI13__nv_bfloat16fS2_fjLj12800ELj2ELj1ELj4ELj4ENS_18Kernel_traits_baseILj12800ES2_fS2_fjLj128EEEEEEEvNS_9FwdParamsE)
        .other          _ZN10layer_norm13ln_fwd_kernelINS_13Kernel_traitsI13__nv_bfloat16fS2_fjLj12800ELj2ELj1ELj4ELj4ENS_18Kernel_traits_baseILj12800ES2_fS2_fjLj128EEEEEEEvNS_9FwdParamsE,@"STO_CUDA_ENTRY STV_DEFAULT"
_ZN10layer_norm13ln_fwd_kernelINS_13Kernel_traitsI13__nv_bfloat16fS2_fjLj12800ELj2ELj1ELj4ELj4ENS_18Kernel_traits_baseILj12800ES2_fS2_fjLj128EEEEEEEvNS_9FwdParamsE:
.text._ZN10layer_norm13ln_fwd_kernelINS_13Kernel_traitsI13__nv_bfloat16fS2_fjLj12800ELj2ELj1ELj4ELj4ENS_18Kernel_traits_baseILj12800ES2_fS2_fjLj128EEEEEEEvNS_9FwdParamsE:
        /* <DEDUP_REMOVED lines=123> */
.L_x_963:
[----:B-1----:R-:W1:Y:S01]  /*07b0*/  S2R R30, SR_CTAID.X ;  /* 0x00000000001e7919 */ /* 0x002e620000002500 */
[----:B0-----:R-:W0:Y:S01]  /*07c0*/  LDC.64 R2, c[0x0][0x220] ;  /* 0x00008800ff027b82 */ /* 0x001e220000000a00 */
[----:B------:R-:W-:Y:S02]  /*07d0*/  LOP3.LUT R36, R242, 0x1f, RZ, 0xc0, !PT ;  /* 0x0000001ff2247812 */ /* 0x000fe400078ec0ff */
[----:B-1----:R-:W-:-:S04]  /*07e0*/  LOP3.LUT R38, R30, 0x1, RZ, 0xc0, !PT ;  /* 0x000000011e267812 */ /* 0x002fc800078ec0ff */
[----:B------:R-:W-:-:S04]  /*07f0*/  SHF.L.U32 R5, R38, 0x7, RZ ;  /* 0x0000000726057819 */ /* 0x000fc800000006ff */
        /* <DEDUP_REMOVED lines=29> */
[----:B------:R-:W-:Y:S01]  /*09d0*/  IADD3 R146, R164, 0xa00, RZ ;  /* 0x00000a00a4927810 */ /* 0x000fe20007ffe0ff */
        /* <DEDUP_REMOVED lines=176> */
[----:B------:R-:W-:Y:S02]  /*14e0*/  SHF.R.U32.HI R7, RZ, 0x1, R30 ;  /* 0x00000001ff077819 */ /* 0x000fe4000001161e */
[----:B------:R-:W-:Y:S01]  /*14f0*/  @!P0 IADD3 R4, R4, 0x4, RZ ;  /* 0x0000000404048810 */ /* 0x000fe20007ffe0ff */
        /* <DEDUP_REMOVED lines=122> */
.L_x_974:
        /* <DEDUP_REMOVED lines=23> */
[----:B------:R-:W-:Y:S01]  /*1e10*/  LOP3.LUT P1, RZ, R5, 0x1f, R242, 0xf8, !PT ;  /* 0x0000001f05ff7812 */ /* 0x000fe2000782f8f2 */
[----:B0-----:R-:W-:-:S04]  /*1e20*/  FADD.FTZ R30, R26, R119 ;  /* 0x000000771a1e7221 */ /* 0x001fc80000010000 */
[----:B------:R-:W0:Y:S01]  /*1e30*/  MUFU.RCP R32, R30 ;  /* 0x0000001e00207308 */ /* 0x000e220000001000 */
[----:B------:R-:W-:Y:S04]  /*1e40*/  SHFL.DOWN PT, R125, R30, 0x1, 0x1f ;  /* 0x08201f001e7d7f89 */ /* 0x000fe800000e0000 */
[----:B-1----:R-:W1:Y:S04]  /*1e50*/  SHFL.DOWN PT, R121, R2, 0x2, 0x1f ;  /* 0x08401f0002797f89 */ /* 0x002e6800000e0000 */
        /* <DEDUP_REMOVED lines=23> */
[----:B------:R-:W-:Y:S02]  /*1fd0*/  LEA.HI R119, R242, R7, RZ, 0x19 ;  /* 0x00000007f2777211 */ /* 0x000fe400078fc8ff */
[----:B------:R-:W-:Y:S01]  /*1fe0*/  IADD3 R32, -R4, RZ, RZ ;  /* 0x000000ff04207210 */ /* 0x000fe20007ffe1ff */
[C---:B-1----:R-:W-:Y:S01]  /*1ff0*/  FMUL.FTZ R4, R26.reuse, R121 ;  /* 0x000000791a047220 */ /* 0x042fe20000410000 */
[----:B------:R-:W-:-:S02]  /*2000*/  FFMA.FTZ R5, R26, R30, R5 ;  /* 0x0000001e1a057223 */ /* 0x000fc40000010005 */
        /* <DEDUP_REMOVED lines=26> */
.L_x_962:
[----:B------:R-:W2:Y:S04]  /*21b0*/  LDG.E.STRONG.GPU R4, desc[UR6][R2.64] ;  /* 0x0000000602047981 */ /* 0x000ea8000c1ef900 */
[----:B--2---:R-:W-:Y:S01]  /*21c0*/  CCTL.IVALL ;  /* 0x00000000ff00798f */ /* 0x004fe20002000000 */
[----:B------:R-:W-:Y:S05]  /*21d0*/  YIELD ;  /* 0x0000000000007946 */ /* 0x000fea0003800000 */
[----:B------:R-:W-:-:S13]  /*21e0*/  ISETP.NE.AND P1, PT, R4, R7, PT ;  /* 0x000000070400720c */ /* 0x000fda0003f25270 */
[----:B------:R-:W-:Y:S05]  /*21f0*/  @P1 BRA `(.L_x_962) ;  /* 0xfffffffc00ec1947 */ /* 0x000fea000383ffff */
.L_x_961:
[----:B------:R-:W-:Y:S01]  /*2200*/  LOP3.LUT R127, R242, 0x1f, RZ, 0xc0, !PT ;  /* 0x0000001ff27f7812 */ /* 0x000fe200078ec0ff */
[----:B------:R-:W2:Y:S03]  /*2210*/  LDL R133, [R1] ;  /* 0x0000000001857983 */ /* 0x000ea60000100800 */
[----:B------:R-:W-:Y:S01]  /*2220*/  ISETP.GT.U32.AND P1, PT, R127, 0x1, PT ;  /* 0x000000017f00780c */ /* 0x000fe20003f24070 */
[----:B------:R-:W-:Y:S05]  /*2230*/  WARPSYNC.ALL ;  /* 0x0000000000007948 */ /* 0x000fea0003800000 */
[----:B0-----:R-:W-:Y:S01]  /*2240*/  CS2R R4, SRZ ;  /* 0x0000000000047805 */ /* 0x001fe2000001ff00 */
[----:B------:R-:W2:Y:S01]  /*2250*/  LDL R131, [R1+0x4] ;  /* 0x0000040001837983 */ /* 0x000ea20000100800 */
[----:B------:R-:W-:-:S05]  /*2260*/  ULDC UR4, c[0x0][0x214] ;  /* 0x0000850000047ab9 */ /* 0x000fca0000000800 */
[----:B------:R-:W0:Y:S08]  /*2270*/  @!P1 LDC.64 R2, c[0x0][0x250] ;  /* 0x00009400ff029b82 */ /* 0x000e300000000a00 */
[----:B------:R-:W-:Y:S01]  /*2280*/  BAR.SYNC.DEFER_BLOCKING 0x0 ;  /* 0x0000000000007b1d */ /* 0x000fe20000010000 */
[----:B------:R-:W-:-:S04]  /*2290*/  @!P1 IADD3 R7, P2, R127, R30, RZ ;  /* 0x0000001e7f079210 */ /* 0x000fc80007f5e0ff */
[----:B------:R-:W-:Y:S02]  /*22a0*/  @!P1 IADD3.X R26, RZ, R34, RZ, P2, !PT ;  /* 0x00000022ff1a9210 */ /* 0x000fe400017fe4ff */
[----:B0-----:R-:W-:-:S04]  /*22b0*/  @!P1 LEA R2, P2, R7, R2, 0x3 ;  /* 0x0000000207029211 */ /* 0x001fc800078418ff */
[----:B------:R-:W-:-:S05]  /*22c0*/  @!P1 LEA.HI.X R3, R7, R3, R26, 0x3, P2 ;  /* 0x0000000307039211 */ /* 0x000fca00010f1c1a */
[----:B------:R-:W3:Y:S01]  /*22d0*/  @!P1 LDG.E.64 R4, desc[UR6][R2.64] ;  /* 0x0000000602049981 */ /* 0x000ee2000c1e1b00 */
[----:B------:R-:W-:Y:S02]  /*22e0*/  MOV R7, RZ ;  /* 0x000000ff00077202 */ /* 0x000fe40000000f00 */
[----:B------:R-:W-:Y:S01]  /*22f0*/  @!P1 MOV R7, 0x45c80000 ;  /* 0x45c8000000079802 */ /* 0x000fe20000000f00 */
[----:B------:R-:W0:Y:S01]  /*2300*/  S2R R129, SR_CTAID.X ;  /* 0x0000000000817919 */ /* 0x000e220000002500 */
[----:B------:R-:W-:-:S03]  /*2310*/  IADD3 R48, R48, 0x1, RZ ;  /* 0x0000000130307810 */ /* 0x000fc60007ffe0ff */
[----:B------:R-:W1:Y:S01]  /*2320*/  SHFL.DOWN PT, R26, R7, 0x1, 0x1f ;  /* 0x08201f00071a7f89 */ /* 0x000e6200000e0000 */
[----:B------:R-:W-:Y:S01]  /*2330*/  LOP3.LUT R48, R48, 0x3, RZ, 0xc0, !PT ;  /* 0x0000000330307812 */ /* 0x000fe200078ec0ff */
[----:B-1----:R-:W-:Y:S01]  /*2340*/  FADD.FTZ R30, R26, R7 ;  /* 0x000000071a1e7221 */ /* 0x002fe20000010000 */
[----:B0-----:R-:W-:-:S05]  /*2350*/  LOP3.LUT R119, R127, 0x1, R129, 0xf8, !PT ;  /* 0x000000017f777812 */ /* 0x001fca00078ef881 */
[----:B------:R-:W0:Y:S01]  /*2360*/  MUFU.RCP R30, R30 ;  /* 0x0000001e001e7308 */ /* 0x000e220000001000 */
[----:B------:R-:W-:Y:S01]  /*2370*/  LOP3.LUT P1, RZ, R119, 0x3, R6, 0xf8, !PT ;  /* 0x0000000377ff7812 */ /* 0x000fe2000782f806 */
[----:B---3--:R-:W1:Y:S04]  /*2380*/  SHFL.DOWN PT, R121, R4, 0x1, 0x1f ;  /* 0x08201f0004797f89 */ /* 0x008e6800000e0000 */
[----:B------:R-:W3:Y:S01]  /*2390*/  SHFL.DOWN PT, R28, R5, 0x1, 0x1f ;  /* 0x08201f00051c7f89 */ /* 0x000ee200000e0000 */
[----:B-1----:R-:W-:Y:S01]  /*23a0*/  FADD.FTZ R32, -R121, R4 ;  /* 0x0000000479207221 */ /* 0x002fe20000010100 */
[----:B------:R-:W-:-:S03]  /*23b0*/  FMUL.FTZ R2, R26, R121 ;  /* 0x000000791a027220 */ /* 0x000fc60000410000 */
[----:B------:R-:W-:Y:S01]  /*23c0*/  FMUL.FTZ R32, R32, R32 ;  /* 0x0000002020207220 */ /* 0x000fe20000410000 */
[----:B---3--:R-:W-:-:S03]  /*23d0*/  FADD.FTZ R3, R28, R5 ;  /* 0x000000051c037221 */ /* 0x008fc60000010000 */
[----:B------:R-:W-:Y:S01]  /*23e0*/  FMUL.FTZ R119, R32, R7 ;  /* 0x0000000720777220 */ /* 0x000fe20000410000 */
[----:B------:R-:W-:Y:S01]  /*23f0*/  FFMA.FTZ R7, R7, R4, R2 ;  /* 0x0000000407077223 */ /* 0x000fe20000010002 */
[----:B------:R-:W1:Y:S02]  /*2400*/  LDC R32, c[0x0][0x260] ;  /* 0x00009800ff207b82 */ /* 0x000e640000000800 */
[----:B------:R-:W-:Y:S01]  /*2410*/  FMUL.FTZ R119, R26, R119 ;  /* 0x000000771a777220 */ /* 0x000fe20000410000 */
[----:B0-----:R-:W-:-:S03]  /*2420*/  FMUL.FTZ R4, R30, R7 ;  /* 0x000000071e047220 */ /* 0x001fc60000410000 */
[----:B------:R-:W-:Y:S02]  /*2430*/  FFMA.FTZ R119, R30, R119, R3 ;  /* 0x000000771e777223 */ /* 0x000fe40000010003 */
[----:B------:R-:W0:Y:S01]  /*2440*/  @!P1 LDC.64 R2, c[0x0][0x230] ;  /* 0x00008c00ff029b82 */ /* 0x000e220000000a00 */
[----:B------:R-:W3:Y:S04]  /*2450*/  SHFL.IDX PT, R4, R4, RZ, 0x1f ;  /* 0x00001fff04047589 */ /* 0x000ee800000e0000 */
[----:B------:R-:W1:Y:S01]  /*2460*/  SHFL.IDX PT, R119, R119, RZ, 0x1f ;  /* 0x00001fff77777589 */ /* 0x000e6200000e0000 */
[----:B0-----:R-:W-:-:S04]  /*2470*/  @!P1 IMAD.WIDE R2, R49, 0x4, R2 ;  /* 0x0000000431029825 */ /* 0x001fc800078e0202 */
[--C-:B---3--:R-:W-:Y:S01]  /*2480*/  FADD.FTZ R76, R24, -R4.reuse ;  /* 0x80000004184c7221 */ /* 0x108fe20000010000 */
[--C-:B------:R-:W-:Y:S01]  /*2490*/  FADD.FTZ R24, R81, -R4.reuse ;  /* 0x8000000451187221 */ /* 0x100fe20000010000 */
[--C-:B------:R-:W-:Y:S01]  /*24a0*/  FADD.FTZ R7, R0, -R4.reuse ;  /* 0x8000000400077221 */ /* 0x100fe20000010000 */
[----:B------:R-:W-:Y:S01]  /*24b0*/  FADD.FTZ R38, R91, -R4 ;  /* 0x800000045b267221 */ /* 0x000fe20000010000 */
[----:B-1----:R-:W-:Y:S01]  /*24c0*/  FFMA.FTZ R32, R119, 7.8124998253770172596e-05, R32 ;  /* 0x38a3d70a77207823 */ /* 0x002fe20000010020 */
[--C-:B------:R-:W-:Y:S01]  /*24d0*/  FADD.FTZ R0, R77, -R4.reuse ;  /* 0x800000044d007221 */ /* 0x100fe20000010000 */
[--C-:B------:R-:W-:Y:S01]  /*24e0*/  FADD.FTZ R11, R11, -R4.reuse ;  /* 0x800000040b0b7221 */ /* 0x100fe20000010000 */
[--C-:B------:R-:W-:Y:S01]  /*24f0*/  FADD.FTZ R123, R10, -R4.reuse ;  /* 0x800000040a7b7221 */ /* 0x100fe20000010000 */
[----:B------:R-:W0:Y:S01]  /*2500*/  MUFU.RSQ R81, R32 ;  /* 0x0000002000517308 */ /* 0x000e220000001400 */
        /* <DEDUP_REMOVED lines=22> */
[----:B-1----:R-:W-:Y:S01]  /*2670*/  F2FP.BF16.F32.PACK_AB R3, RZ, R7 ;  /* 0x00000007ff03723e */ /* 0x002fe200000010ff */
[C---:B------:R-:W-:Y:S01]  /*2680*/  FMUL.FTZ R33, R81.reuse, R170 ;  /* 0x000000aa51217220 */ /* 0x040fe20000410000 */
[----:B------:R-:W-:Y:S01]  /*2690*/  F2FP.BF16.F32.PACK_AB R7, RZ, R11 ;  /* 0x0000000bff07723e */ /* 0x000fe200000010ff */
[C---:B------:R-:W-:Y:S01]  /*26a0*/  FMUL.FTZ R11, R81.reuse, R12 ;  /* 0x0000000c510b7220 */ /* 0x040fe20000410000 */
[C---:B------:R-:W-:Y:S01]  /*26b0*/  FMUL.FTZ R41, R81.reuse, R42 ;  /* 0x0000002a51297220 */ /* 0x040fe20000410000 */
[C---:B------:R-:W-:Y:S01]  /*26c0*/  FMUL.FTZ R17, R81.reuse, R21 ;  /* 0x0000001551117220 */ /* 0x040fe20000410000 */
[----:B------:R-:W-:Y:S01]  /*26d0*/  FMUL.FTZ R83, R81, R30 ;  /* 0x0000001e51537220 */ /* 0x000fe20000410000 */
[----:B------:R-:W-:Y:S01]  /*26e0*/  F2FP.BF16.F32.PACK_AB R21, RZ, R10 ;  /* 0x0000000aff15723e */ /* 0x000fe200000010ff */
[--C-:B------:R-:W-:Y:S01]  /*26f0*/  FADD.FTZ R27, R27, -R4.reuse ;  /* 0x800000041b1b7221 */ /* 0x100fe20000010000 */
[----:B------:R-:W-:Y:S01]  /*2700*/  F2FP.BF16.F32.PACK_AB R11, RZ, R11 ;  /* 0x0000000bff0b723e */ /* 0x000fe200000010ff */
[--C-:B------:R-:W-:Y:S01]  /*2710*/  FADD.FTZ R105, R105, -R4.reuse ;  /* 0x8000000469697221 */ /* 0x100fe20000010000 */
[----:B------:R-:W-:Y:S01]  /*2720*/  FMUL.FTZ R15, R81, R26 ;  /* 0x0000001a510f7220 */ /* 0x000fe20000410000 */
[----:B------:R-:W-:Y:S01]  /*2730*/  F2FP.BF16.F32.PACK_AB R29, RZ, R29 ;  /* 0x0000001dff1d723e */ /* 0x000fe200000010ff */
[--C-:B------:R-:W-:Y:S01]  /*2740*/  FADD.FTZ R174, R93, -R4.reuse ;  /* 0x800000045dae7221 */ /* 0x100fe20000010000 */
[C---:B------:R-:W-:Y:S01]  /*2750*/  FMUL.FTZ R26, R81.reuse, R37 ;  /* 0x00000025511a7220 */ /* 0x040fe20000410000 */
[----:B------:R-:W-:Y:S01]  /*2760*/  F2FP.BF16.F32.PACK_AB R33, RZ, R33 ;  /* 0x00000021ff21723e */ /* 0x000fe200000010ff */
[----:B------:R-:W-:Y:S01]  /*2770*/  FMUL.FTZ R37, R81, R6 ;  /* 0x0000000651257220 */ /* 0x000fe20000410000 */
[----:B------:R-:W-:Y:S01]  /*2780*/  F2FP.BF16.F32.PACK_AB R41, RZ, R41 ;  /* 0x00000029ff29723e */ /* 0x000fe200000010ff */
[--C-:B------:R-:W-:Y:S01]  /*2790*/  FADD.FTZ R36, R101, -R4.reuse ;  /* 0x8000000465247221 */ /* 0x100fe20000010000 */
[----:B------:R-:W-:Y:S01]  /*27a0*/  FADD.FTZ R252, R113, -R4 ;  /* 0x8000000471fc7221 */ /* 0x000fe20000010000 */
[----:B------:R-:W-:Y:S01]  /*27b0*/  F2FP.BF16.F32.PACK_AB R83, RZ, R83 ;  /* 0x00000053ff53723e */ /* 0x000fe200000010ff */
[----:B-----5:R-:W-:-:S02]  /*27c0*/  HFMA2.BF16_V2 R6, R240.H0_H0, R11.H0_H0, R194.H0_H0 ;  /* 0x2000000bf0067231 */ /* 0x020fc400002408c2 */
[C---:B------:R-:W-:Y:S01]  /*27d0*/  FMUL.FTZ R113, R81.reuse, R27 ;  /* 0x0000001b51717220 */ /* 0x040fe20000410000 */
[C---:B------:R-:W-:Y:S01]  /*27e0*/  FMUL.FTZ R101, R81.reuse, R105 ;  /* 0x0000006951657220 */ /* 0x040fe20000410000 */
[----:B------:R-:W-:Y:S02]  /*27f0*/  HFMA2.BF16_V2 R11, R235.H0_H0, R21.H0_H0, R189.H0_H0 ;  /* 0x20000015eb0b7231 */ /* 0x000fe400002408bd */
[----:B------:R-:W-:Y:S01]  /*2800*/  FMUL.FTZ R27, R81, R46 ;  /* 0x0000002e511b7220 */ /* 0x000fe20000410000 */
[----:B------:R-:W-:Y:S01]  /*2810*/  HFMA2.BF16_V2 R21, R225.H0_H0, R29.H0_H0, R179.H0_H0 ;  /* 0x2000001de1157231 */ /* 0x000fe200002408b3 */
[----:B------:R-:W-:Y:S01]  /*2820*/  LOP3.LUT R105, R129, 0x1, RZ, 0xc0, !PT ;  /* 0x0000000181697812 */ /* 0x000fe200078ec0ff */
[----:B------:R-:W-:Y:S01]  /*2830*/  FMUL.FTZ R46, R81, R174 ;  /* 0x000000ae512e7220 */ /* 0x000fe20000410000 */
[----:B------:R-:W-:Y:S01]  /*2840*/  HFMA2.BF16_V2 R29, R217.H0_H0, R33.H0_H0, R71.H0_H0 ;  /* 0x20000021d91d7231 */ /* 0x000fe20000240847 */
[----:B------:R-:W1:Y:S01]  /*2850*/  LDC.64 R174, c[0x0][0x228] ;  /* 0x00008a00ffae7b82 */ /* 0x000e620000000a00 */
[----:B------:R-:W-:-:S02]  /*2860*/  HFMA2.BF16_V2 R33, R213.H0_H0, R41.H0_H0, R67.H0_H0 ;  /* 0x20000029d5217231 */ /* 0x000fc40000240843 */
[----:B0-----:R-:W-:-:S04]  /*2870*/  @!P1 IMAD.WIDE R76, R49, 0x4, R76 ;  /* 0x00000004314c9825 */ /* 0x001fc800078e024c */
[----:B------:R-:W-:Y:S01]  /*2880*/  HFMA2.BF16_V2 R41, R205.H0_H0, R83.H0_H0, R59.H0_H0 ;  /* 0x20000053cd297231 */ /* 0x000fe2000024083b */
[----:B------:R-:W-:Y:S01]  /*2890*/  SHF.L.U32 R83, R105, 0x7, RZ ;  /* 0x0000000769537819 */ /* 0x000fe200000006ff */
[----:B------:R-:W-:Y:S01]  /*28a0*/  FMUL.FTZ R99, R81, R252 ;  /* 0x000000fc51637220 */ /* 0x000fe20000410000 */
        /* <DEDUP_REMOVED lines=15> */
[----:B------:R-:W-:Y:S01]  /*29a0*/  FADD.FTZ R97, R97, -R4 ;  /* 0x8000000461617221 */ /* 0x000fe20000010000 */
[----:B------:R-:W-:Y:S01]  /*29b0*/  FMUL.FTZ R125, R81, R121 ;  /* 0x00000079517d7220 */ /* 0x000fe20000410000 */
[----:B------:R-:W-:Y:S01]  /*29c0*/  LOP3.LUT R252, R76, 0x60, R242, 0xf8, !PT ;  /* 0x000000604cfc7812 */ /* 0x000fe200078ef8f2 */
[--C-:B------:R-:W-:Y:S01]  /*29d0*/  FADD.FTZ R16, R31, -R4.reuse ;  /* 0x800000041f107221 */ /* 0x100fe20000010000 */
[--C-:B------:R-:W-:Y:S01]  /*29e0*/  FADD.FTZ R168, R35, -R4.reuse ;  /* 0x8000000423a87221 */ /* 0x100fe20000010000 */
[--C-:B------:R-:W-:Y:S01]  /*29f0*/  FADD.FTZ R34, R43, -R4.reuse ;  /* 0x800000042b227221 */ /* 0x100fe20000010000 */
[----:B------:R-:W-:Y:S01]  /*2a00*/  FADD.FTZ R244, R103, -R4 ;  /* 0x8000000467f47221 */ /* 0x000fe20000010000 */
[----:B------:R-:W-:-:S02]  /*2a10*/  IMAD R252, R49, 0x3200, R252 ;  /* 0x0000320031fc7824 */ /* 0x000fc400078e02fc */
        /* <DEDUP_REMOVED lines=32> */
[----:B------:R-:W-:Y:S01]  /*2c20*/  FMUL.FTZ R97, R81, R40 ;  /* 0x0000002851617220 */ /* 0x000fe20000410000 */
[----:B------:R-:W-:Y:S01]  /*2c30*/  IADD3 R173, R252, 0x100, RZ ;  /* 0x00000100fcad7810 */ /* 0x000fe20007ffe0ff */
[----:B------:R-:W-:Y:S01]  /*2c40*/  HFMA2.BF16_V2 R5, R241.H0_H0, R7.H0_H0, R195.H0_H0 ;  /* 0x20000007f1057231 */ /* 0x000fe200002408c3 */
[----:B------:R-:W-:Y:S01]  /*2c50*/  F2FP.BF16.F32.PACK_AB R9, RZ, R9 ;  /* 0x00000009ff09723e */ /* 0x000fe200000010ff */
[----:B--2---:R-:W-:Y:S01]  /*2c60*/  HFMA2.BF16_V2 R0, R131.H0_H0, R3.H0_H0, R133.H0_H0 ;  /* 0x2000000383007231 */ /* 0x004fe20000240885 */
[----:B------:R-:W-:Y:S01]  /*2c70*/  F2FP.BF16.F32.PACK_AB R25, RZ, R25 ;  /* 0x00000019ff19723e */ /* 0x000fe200000010ff */
[----:B------:R-:W-:Y:S01]  /*2c80*/  HFMA2.BF16_V2 R7, R239.H0_H0, R15.H0_H0, R193.H0_H0 ;  /* 0x2000000fef077231 */ /* 0x000fe200002408c1 */
[----:B------:R-:W-:Y:S01]  /*2c90*/  F2FP.BF16.F32.PACK_AB R23, RZ, R23 ;  /* 0x00000017ff17723e */ /* 0x000fe200000010ff */
[----:B-1----:R-:W-:Y:S01]  /*2ca0*/  IMAD.WIDE.U32 R164, R164, 0x2, R174 ;  /* 0x00000002a4a47825 */ /* 0x002fe200078e00ae */
[----:B------:R-:W-:-:S03]  /*2cb0*/  IADD3 R171, R252, 0x200, RZ ;  /* 0x00000200fcab7810 */ /* 0x000fc60007ffe0ff */
[----:B------:R-:W-:Y:S01]  /*2cc0*/  HFMA2.BF16_V2 R2, R251.H0_H0, R125.H0_H0, R250.H0_H0 ;  /* 0x2000007dfb027231 */ /* 0x000fe200002408fa */
[----:B------:R-:W-:Y:S01]  /*2cd0*/  F2FP.BF16.F32.PACK_AB R123, RZ, R123 ;  /* 0x0000007bff7b723e */ /* 0x000fe200000010ff */
[----:B------:R-:W-:Y:S01]  /*2ce0*/  HFMA2.BF16_V2 R15, R231.H0_H0, R17.H0_H0, R185.H0_H0 ;  /* 0x20000011e70f7231 */ /* 0x000fe200002408b9 */
[----:B------:R-:W-:Y:S01]  /*2cf0*/  F2FP.BF16.F32.PACK_AB R12, RZ, R12 ;  /* 0x0000000cff0c723e */ /* 0x000fe200000010ff */
[----:B------:R-:W-:Y:S01]  /*2d00*/  IMAD.WIDE.U32 R172, R173, 0x2, R174 ;  /* 0x00000002adac7825 */ /* 0x000fe200078e00ae */
[----:B------:R-:W-:-:S03]  /*2d10*/  F2FP.BF16.F32.PACK_AB R27, RZ, R27 ;  /* 0x0000001bff1b723e */ /* 0x000fc600000010ff */
[--C-:B------:R-:W-:Y:S01]  /*2d20*/  FADD.FTZ R107, R107, -R4.reuse ;  /* 0x800000046b6b7221 */ /* 0x100fe20000010000 */
[----:B------:R-:W-:Y:S01]  /*2d30*/  F2FP.BF16.F32.PACK_AB R26, RZ, R26 ;  /* 0x0000001aff1a723e */ /* 0x000fe200000010ff */
[--C-:B------:R-:W-:Y:S01]  /*2d40*/  FADD.FTZ R115, R115, -R4.reuse ;  /* 0x8000000473737221 */ /* 0x100fe20000010000 */
[----:B------:R-:W-:Y:S01]  /*2d50*/  IADD3 R169, R252, 0x300, RZ ;  /* 0x00000300fca97810 */ /* 0x000fe20007ffe0ff */
[----:B------:R-:W-:Y:S01]  /*2d60*/  FADD.FTZ R117, R117, -R4 ;  /* 0x8000000475757221 */ /* 0x000fe20000010000 */
[----:B------:R-:W-:Y:S01]  /*2d70*/  F2FP.BF16.F32.PACK_AB R13, RZ, R13 ;  /* 0x0000000dff0d723e */ /* 0x000fe200000010ff */
[----:B------:R-:W-:Y:S01]  /*2d80*/  HFMA2.BF16_V2 R3, R249.H0_H0, R9.H0_H0, R248.H0_H0 ;  /* 0x20000009f9037231 */ /* 0x000fe200002408f8 */
[----:B------:R-:W-:Y:S01]  /*2d90*/  F2FP.BF16.F32.PACK_AB R19, RZ, R19 ;  /* 0x00000013ff13723e */ /* 0x000fe200000010ff */
[----:B------:R-:W-:Y:S01]  /*2da0*/  HFMA2.BF16_V2 R16, R230.H0_H0, R25.H0_H0, R184.H0_H0 ;  /* 0x20000019e6107231 */ /* 0x000fe200002408b8 */
[----:B------:R-:W-:Y:S01]  /*2db0*/  F2FP.BF16.F32.PACK_AB R37, RZ, R37 ;  /* 0x00000025ff25723e */ /* 0x000fe200000010ff */
[----:B------:R-:W-:Y:S01]  /*2dc0*/  HFMA2.BF16_V2 R17, R229.H0_H0, R23.H0_H0, R183.H0_H0 ;  /* 0x20000017e5117231 */ /* 0x000fe200002408b7 */
[----:B------:R-:W-:Y:S01]  /*2dd0*/  F2FP.BF16.F32.PACK_AB R34, RZ, R20 ;  /* 0x00000014ff22723e */ /* 0x000fe200000010ff */
[----:B------:R-:W-:Y:S01]  /*2de0*/  IMAD.WIDE.U32 R170, R171, 0x2, R174 ;  /* 0x00000002abaa7825 */ /* 0x000fe200078e00ae */
[----:B------:R-:W-:-:S03]  /*2df0*/  F2FP.BF16.F32.PACK_AB R31, RZ, R31 ;  /* 0x0000001fff1f723e */ /* 0x000fc600000010ff */
[----:B------:R-:W-:Y:S01]  /*2e00*/  HFMA2.BF16_V2 R4, R247.H0_H0, R123.H0_H0, R246.H0_H0 ;  /* 0x2000007bf7047231 */ /* 0x000fe200002408f6 */
[----:B------:R-:W-:Y:S01]  /*2e10*/  F2FP.BF16.F32.PACK_AB R39, RZ, R39 ;  /* 0x00000027ff27723e */ /* 0x000fe200000010ff */
[----:B------:R-:W-:Y:S01]  /*2e20*/  HFMA2.BF16_V2 R10, R236.H0_H0, R12.H0_H0, R190.H0_H0 ;  /* 0x2000000cec0a7231 */ /* 0x000fe200002408be */
[----:B------:R-:W-:Y:S01]  /*2e30*/  F2FP.BF16.F32.PACK_AB R38, RZ, R28 ;  /* 0x0000001cff26723e */ /* 0x000fe200000010ff */
[----:B------:R-:W-:Y:S01]  /*2e40*/  HFMA2.BF16_V2 R23, R223.H0_H0, R27.H0_H0, R177.H0_H0 ;  /* 0x2000001bdf177231 */ /* 0x000fe200002408b1 */
[----:B------:R-:W-:Y:S01]  /*2e50*/  IADD3 R166, R252, 0x400, RZ ;  /* 0x00000400fca67810 */ /* 0x000fe20007ffe0ff */
        /* <DEDUP_REMOVED lines=35> */
[----:B------:R-:W-:Y:S01]  /*3090*/  F2FP.BF16.F32.PACK_AB R87, RZ, R87 ;  /* 0x00000057ff57723e */ /* 0x000fe200000010ff */
[----:B------:R-:W-:Y:S01]  /*30a0*/  STG.E.U16 desc[UR6][R164.64], R0 ;  /* 0x00000000a4007986 */ /* 0x000fe2000c101506 */
[----:B------:R-:W-:Y:S01]  /*30b0*/  F2FP.BF16.F32.PACK_AB R101, RZ, R101 ;  /* 0x00000065ff65723e */ /* 0x000fe200000010ff */
[C---:B------:R-:W-:Y:S01]  /*30c0*/  FMUL.FTZ R45, R81.reuse, R107 ;  /* 0x0000006b512d7220 */ /* 0x040fe20000410000 */
[----:B------:R-:W-:Y:S01]  /*30d0*/  F2FP.BF16.F32.PACK_AB R95, RZ, R95 ;  /* 0x0000005fff5f723e */ /* 0x000fe200000010ff */
[C---:B------:R-:W-:Y:S01]  /*30e0*/  FMUL.FTZ R244, R81.reuse, R115 ;  /* 0x0000007351f47220 */ /* 0x040fe20000410000 */
[----:B------:R-:W-:Y:S01]  /*30f0*/  F2FP.BF16.F32.PACK_AB R97, RZ, R97 ;  /* 0x00000061ff61723e */ /* 0x000fe200000010ff */
[----:B------:R-:W-:Y:S01]  /*3100*/  FMUL.FTZ R245, R81, R117 ;  /* 0x0000007551f57220 */ /* 0x000fe20000410000 */
[----:B------:R-:W-:Y:S01]  /*3110*/  F2FP.BF16.F32.PACK_AB R99, RZ, R99 ;  /* 0x00000063ff63723e */ /* 0x000fe200000010ff */
[----:B------:R-:W-:Y:S01]  /*3120*/  HFMA2.BF16_V2 R8, R238.H0_H0, R119.H0_H0, R192.H0_H0 ;  /* 0x20000077ee087231 */ /* 0x000fe200002408c0 */
[C---:B------:R-:W-:Y:S01]  /*3130*/  IADD3 R162, R252.reuse, 0x600, RZ ;  /* 0x00000600fca27810 */ /* 0x040fe20007ffe0ff */
[----:B------:R-:W-:Y:S01]  /*3140*/  HFMA2.BF16_V2 R14, R232.H0_H0, R93.H0_H0, R186.H0_H0 ;  /* 0x2000005de80e7231 */ /* 0x000fe200002408ba */
[C---:B------:R-:W-:Y:S01]  /*3150*/  IADD3 R160, R252.reuse, 0x700, RZ ;  /* 0x00000700fca07810 */ /* 0x040fe20007ffe0ff */
[----:B------:R-:W-:Y:S01]  /*3160*/  HFMA2.BF16_V2 R18, R228.H0_H0, R91.H0_H0, R182.H0_H0 ;  /* 0x2000005be4127231 */ /* 0x000fe200002408b6 */
[----:B------:R-:W-:Y:S01]  /*3170*/  IADD3 R252, R252, 0x800, RZ ;  /* 0x00000800fcfc7810 */ /* 0x000fe20007ffe0ff */
        /* <DEDUP_REMOVED lines=21> */
[--C-:B------:R-:W-:Y:S01]  /*32d0*/  IMAD.WIDE.U32 R152, R152, 0x2, R174.reuse ;  /* 0x0000000298987825 */ /* 0x100fe200078e00ae */
[----:B------:R-:W-:Y:S01]  /*32e0*/  F2FP.BF16.F32.PACK_AB R35, RZ, R35 ;  /* 0x00000023ff23723e */ /* 0x000fe200000010ff */
[----:B------:R-:W-:Y:S01]  /*32f0*/  STG.E.U16 desc[UR6][R162.64], R7 ;  /* 0x00000007a2007986 */ /* 0x000fe2000c101506 */
[----:B------:R-:W-:Y:S01]  /*3300*/  F2FP.BF16.F32.PACK_AB R45, RZ, R45 ;  /* 0x0000002dff2d723e */ /* 0x000fe200000010ff */
[----:B------:R-:W-:Y:S01]  /*3310*/  IMAD.WIDE.U32 R150, R150, 0x2, R174 ;  /* 0x0000000296967825 */ /* 0x000fe200078e00ae */
[----:B------:R-:W-:-:S03]  /*3320*/  F2FP.BF16.F32.PACK_AB R244, RZ, R244 ;  /* 0x000000f4fff4723e */ /* 0x000fc600000010ff */
[----:B------:R-:W-:Y:S01]  /*3330*/  HFMA2.BF16_V2 R35, R211.H0_H0, R35.H0_H0, R65.H0_H0 ;  /* 0x20000023d3237231 */ /* 0x000fe20000240841 */
[----:B------:R-:W-:Y:S01]  /*3340*/  F2FP.BF16.F32.PACK_AB R245, RZ, R245 ;  /* 0x000000f5fff5723e */ /* 0x000fe200000010ff */
[----:B------:R-:W-:-:S04]  /*3350*/  IMAD.WIDE.U32 R148, R148, 0x2, R174 ;  /* 0x0000000294947825 */ /* 0x000fc800078e00ae */
[----:B------:R-:W-:Y:S01]  /*3360*/  HFMA2.BF16_V2 R45, R201.H0_H0, R45.H0_H0, R55.H0_H0 ;  /* 0x2000002dc92d7231 */ /* 0x000fe20000240837 */
[----:B------:R-:W-:Y:S01]  /*3370*/  IADD3 R49, R49, UR5, RZ ;  /* 0x0000000531317c10 */ /* 0x000fe2000fffe0ff */
[----:B------:R-:W-:Y:S02]  /*3380*/  HFMA2.BF16_V2 R244, R197.H0_H0, R244.H0_H0, R51.H0_H0 ;  /* 0x200000f4c5f47231 */ /* 0x000fe40000240833 */
[----:B------:R-:W-:-:S04]  /*3390*/  IMAD.WIDE.U32 R136, R136, 0x2, R174 ;  /* 0x0000000288887825 */ /* 0x000fc800078e00ae */
[----:B------:R-:W-:Y:S01]  /*33a0*/  HFMA2.BF16_V2 R245, R196.H0_H0, R245.H0_H0, R50.H0_H0 ;  /* 0x200000f5c4f57231 */ /* 0x000fe20000240832 */
[----:B------:R-:W-:Y:S01]  /*33b0*/  ISETP.GE.AND P1, PT, R49, UR4, PT ;  /* 0x0000000431007c0c */ /* 0x000fe2000bf26270 */
        /* <DEDUP_REMOVED lines=81> */
.L_x_960:
[----:B------:R-:W-:Y:S01]  /*38d0*/  HFMA2.MMA R34, -RZ, RZ, 0, 5.9604644775390625e-08 ;  /* 0x00000001ff227435 */ /* 0x000fe200000001ff */
[----:B------:R-:W-:Y:S02]  /*38e0*/  MOV R123, R3 ;  /* 0x00000003007b7202 */ /* 0x000fe40000000f00 */
[----:B------:R-:W-:Y:S02]  /*38f0*/  MOV R125, 0x1f ;  /* 0x0000001f007d7802 */ /* 0x000fe40000000f00 */
[----:B------:R-:W-:-:S07]  /*3900*/  MOV R32, 0xffffffff ;  /* 0xffffffff00207802 */ /* 0x000fce0000000f00 */
[----:B-----5:R-:W-:Y:S05]  /*3910*/  WARPSYNC.COLLECTIVE R32, `(.L_x_964) ;  /* 0x0000000020087348 */ /* 0x020fea0003c00000 */
[----:B------:R0:W1:Y:S02]  /*3920*/  SHFL.BFLY P2, R30, R123, R34, R125 ;  /* 0x0c0000227b1e7389 */ /* 0x000064000004007d */
[----:B01---5:R-:W-:Y:S01]  /*3930*/  ENDCOLLECTIVE ;  /* 0x000000000000791b */ /* 0x023fe20003800000 */
.L_x_964:
[----:B------:R-:W-:Y:S01]  /*3940*/  HFMA2.MMA R34, -RZ, RZ, 0, 1.1920928955078125e-07 ;  /* 0x00000002ff227435 */ /* 0x000fe200000001ff */
[----:B------:R-:W-:-:S05]  /*3950*/  MOV R2, R30 ;  /* 0x0000001e00027202 */ /* 0x000fca0000000f00 */
[----:B------:R-:W-:-:S05]  /*3960*/  FADD.FTZ R5, R3, R2 ;  /* 0x0000000203057221 */ /* 0x000fca0000010000 */
[----:B------:R-:W-:-:S07]  /*3970*/  MOV R123, R5 ;  /* 0x00000005007b7202 */ /* 0x000fce0000000f00 */
[----:B------:R-:W-:Y:S05]  /*3980*/  WARPSYNC.COLLECTIVE R32, `(.L_x_965) ;  /* 0x0000000020087348 */ /* 0x000fea0003c00000 */
[----:B------:R0:W1:Y:S02]  /*3990*/  SHFL.BFLY P2, R30, R123, R34, R125 ;  /* 0x0c0000227b1e7389 */ /* 0x000064000004007d */
[----:B01----:R-:W-:Y:S01]  /*39a0*/  ENDCOLLECTIVE ;  /* 0x000000000000791b */ /* 0x003fe20003800000 */
.L_x_965:
[----:B------:R-:W-:Y:S01]  /*39b0*/  HFMA2.MMA R34, -RZ, RZ, 0, 2.384185791015625e-07 ;  /* 0x00000004ff227435 */ /* 0x000fe200000001ff */
[----:B------:R-:W-:-:S05]  /*39c0*/  MOV R2, R30 ;  /* 0x0000001e00027202 */ /* 0x000fca0000000f00 */
[----:B------:R-:W-:-:S05]  /*39d0*/  FADD.FTZ R26, R5, R2 ;  /* 0x00000002051a7221 */ /* 0x000fca0000010000 */
[----:B------:R-:W-:-:S07]  /*39e0*/  MOV R123, R26 ;  /* 0x0000001a007b7202 */ /* 0x000fce0000000f00 */
[----:B------:R-:W-:Y:S05]  /*39f0*/  WARPSYNC.COLLECTIVE R32, `(.L_x_966) ;  /* 0x0000000020087348 */ /* 0x000fea0003c00000 */
[----:B------:R0:W1:Y:S02]  /*3a00*/  SHFL.BFLY P2, R30, R123, R34, R125 ;  /* 0x0c0000227b1e7389 */ /* 0x000064000004007d */
[----:B01----:R-:W-:Y:S01]  /*3a10*/  ENDCOLLECTIVE ;  /* 0x000000000000791b */ /* 0x003fe20003800000 */
.L_x_966:
[----:B------:R-:W-:Y:S01]  /*3a20*/  HFMA2.MMA R34, -RZ, RZ, 0, 4.76837158203125e-07 ;  /* 0x00000008ff227435 */ /* 0x000fe200000001ff */
[----:B------:R-:W-:-:S05]  /*3a30*/  MOV R119, R30 ;  /* 0x0000001e00777202 */ /* 0x000fca0000000f00 */
[----:B------:R-:W-:-:S05]  /*3a40*/  FADD.FTZ R119, R26, R119 ;  /* 0x000000771a777221 */ /* 0x000fca0000010000 */
[----:B------:R-:W-:-:S07]  /*3a50*/  MOV R123, R119 ;  /* 0x00000077007b7202 */ /* 0x000fce0000000f00 */
[----:B------:R-:W-:Y:S05]  /*3a60*/  WARPSYNC.COLLECTIVE R32, `(.L_x_967) ;  /* 0x0000000020087348 */ /* 0x000fea0003c00000 */
[----:B------:R0:W1:Y:S02]  /*3a70*/  SHFL.BFLY P2, R30, R123, R34, R125 ;  /* 0x0c0000227b1e7389 */ /* 0x000064000004007d */
[----:B01----:R-:W-:Y:S01]  /*3a80*/  ENDCOLLECTIVE ;  /* 0x000000000000791b */ /* 0x003fe20003800000 */
.L_x_967:
[----:B------:R-:W-:Y:S01]  /*3a90*/  HFMA2.MMA R34, -RZ, RZ, 0, 9.5367431640625e-07 ;  /* 0x00000010ff227435 */ /* 0x000fe200000001ff */
[----:B------:R-:W-:-:S05]  /*3aa0*/  MOV R2, R30 ;  /* 0x0000001e00027202 */ /* 0x000fca0000000f00 */
[----:B------:R-:W-:-:S05]  /*3ab0*/  FADD.FTZ R28, R119, R2 ;  /* 0x00000002771c7221 */ /* 0x000fca0000010000 */
[----:B------:R-:W-:-:S07]  /*3ac0*/  MOV R123, R28 ;  /* 0x0000001c007b7202 */ /* 0x000fce0000000f00 */
[----:B------:R-:W-:Y:S05]  /*3ad0*/  WARPSYNC.COLLECTIVE R32, `(.L_x_968) ;  /* 0x0000000020087348 */ /* 0x000fea0003c00000 */
[----:B------:R0:W1:Y:S02]  /*3ae0*/  SHFL.BFLY P2, R30, R123, R34, R125 ;  /* 0x0c0000227b1e7389 */ /* 0x000064000004007d */
[----:B01----:R-:W-:Y:S01]  /*3af0*/  ENDCOLLECTIVE ;  /* 0x000000000000791b */ /* 0x003fe20003800000 */
.L_x_968:
        /* <DEDUP_REMOVED lines=108> */
.L_x_969:
[----:B------:R-:W-:Y:S01]  /*41c0*/  HFMA2.MMA R34, -RZ, RZ, 0, 1.1920928955078125e-07 ;  /* 0x00000002ff227435 */ /* 0x000fe200000001ff */
[----:B------:R-:W-:-:S05]  /*41d0*/  MOV R26, R30 ;  /* 0x0000001e001a7202 */ /* 0x000fca0000000f00 */
[----:B------:R-:W-:-:S05]  /*41e0*/  FADD.FTZ R26, R3, R26 ;  /* 0x0000001a031a7221 */ /* 0x000fca0000010000 */
[----:B------:R-:W-:-:S07]  /*41f0*/  MOV R123, R26 ;  /* 0x0000001a007b7202 */ /* 0x000fce0000000f00 */
[----:B------:R-:W-:Y:S05]  /*4200*/  WARPSYNC.COLLECTIVE R32, `(.L_x_970) ;  /* 0x0000000020087348 */ /* 0x000fea0003c00000 */
[----:B------:R0:W1:Y:S02]  /*4210*/  SHFL.BFLY P2, R30, R123, R34, R125 ;  /* 0x0c0000227b1e7389 */ /* 0x000064000004007d */
[----:B01----:R-:W-:Y:S01]  /*4220*/  ENDCOLLECTIVE ;  /* 0x000000000000791b */ /* 0x003fe20003800000 */
.L_x_970:
[----:B------:R-:W-:Y:S01]  /*4230*/  HFMA2.MMA R34, -RZ, RZ, 0, 2.384185791015625e-07 ;  /* 0x00000004ff227435 */ /* 0x000fe200000001ff */
[----:B------:R-:W-:-:S05]  /*4240*/  MOV R5, R30 ;  /* 0x0000001e00057202 */ /* 0x000fca0000000f00 */
[----:B------:R-:W-:-:S05]  /*4250*/  FADD.FTZ R5, R26, R5 ;  /* 0x000000051a057221 */ /* 0x000fca0000010000 */
[----:B------:R-:W-:-:S07]  /*4260*/  MOV R123, R5 ;  /* 0x00000005007b7202 */ /* 0x000fce0000000f00 */
[----:B------:R-:W-:Y:S05]  /*4270*/  WARPSYNC.COLLECTIVE R32, `(.L_x_971) ;  /* 0x0000000020087348 */ /* 0x000fea0003c00000 */
[----:B------:R0:W1:Y:S02]  /*4280*/  SHFL.BFLY P2, R30, R123, R34, R125 ;  /* 0x0c0000227b1e7389 */ /* 0x000064000004007d */
[----:B01----:R-:W-:Y:S01]  /*4290*/  ENDCOLLECTIVE ;  /* 0x000000000000791b */ /* 0x003fe20003800000 */
.L_x_971:
[----:B------:R-:W-:Y:S01]  /*42a0*/  HFMA2.MMA R34, -RZ, RZ, 0, 4.76837158203125e-07 ;  /* 0x00000008ff227435 */ /* 0x000fe200000001ff */
[----:B------:R-:W-:-:S05]  /*42b0*/  MOV R28, R30 ;  /* 0x0000001e001c7202 */ /* 0x000fca0000000f00 */
[----:B------:R-:W-:-:S05]  /*42c0*/  FADD.FTZ R28, R5, R28 ;  /* 0x0000001c051c7221 */ /* 0x000fca0000010000 */
[----:B------:R-:W-:-:S07]  /*42d0*/  MOV R123, R28 ;  /* 0x0000001c007b7202 */ /* 0x000fce0000000f00 */
[----:B------:R-:W-:Y:S05]  /*42e0*/  WARPSYNC.COLLECTIVE R32, `(.L_x_972) ;  /* 0x0000000020087348 */ /* 0x000fea0003c00000 */
[----:B------:R0:W1:Y:S02]  /*42f0*/  SHFL.BFLY P2, R30, R123, R34, R125 ;  /* 0x0c0000227b1e7389 */ /* 0x000064000004007d */
[----:B01----:R-:W-:Y:S01]  /*4300*/  ENDCOLLECTIVE ;  /* 0x000000000000791b */ /* 0x003fe20003800000 */
.L_x_972:
[----:B------:R-:W-:Y:S01]  /*4310*/  HFMA2.MMA R34, -RZ, RZ, 0, 9.5367431640625e-07 ;  /* 0x00000010ff227435 */ /* 0x000fe200000001ff */
[----:B------:R-:W-:-:S05]  /*4320*/  MOV R119, R30 ;  /* 0x0000001e00777202 */ /* 0x000fca0000000f00 */
[----:B------:R-:W-:-:S05]  /*4330*/  FADD.FTZ R119, R28, R119 ;  /* 0x000000771c777221 */ /* 0x000fca0000010000 */
[----:B------:R-:W-:-:S07]  /*4340*/  MOV R123, R119 ;  /* 0x00000077007b7202 */ /* 0x000fce0000000f00 */
[----:B------:R-:W-:Y:S05]  /*4350*/  WARPSYNC.COLLECTIVE R32, `(.L_x_973) ;  /* 0x0000000020087348 */ /* 0x000fea0003c00000 */
[----:B------:R0:W1:Y:S02]  /*4360*/  SHFL.BFLY P2, R30, R123, R34, R125 ;  /* 0x0c0000227b1e7389 */ /* 0x000064000004007d */
[----:B01----:R-:W-:Y:S01]  /*4370*/  ENDCOLLECTIVE ;  /* 0x000000000000791b */ /* 0x003fe20003800000 */
.L_x_973:
[----:B------:R-:W-:Y:S05]  /*4380*/  BRA `(.L_x_974) ;  /* 0xffffffd800447947 */ /* 0x000fea000383ffff */
.L_x_975:
        /* <DEDUP_REMOVED lines=15> */
.L_x_2047:


//--------------------- .text._ZN10layer_norm13ln_fwd_kernelINS_13Kernel_traitsI13__nv_bfloat16S2_S2_fjLj12800ELj2ELj1ELj4ELj4ENS_18Kernel_traits_baseILj12800ES2_S2_S2_fjLj128EEEEEEEvNS_9FwdParamsE --------------------------
	.section	.text._ZN10layer_norm13ln_fwd_kernelINS_13Kernel_traitsI13__nv_bfloat16S2_S2_fjLj12800ELj2ELj1ELj4ELj4ENS_18Kernel_traits_baseILj12800ES2_S2_S2_fjLj128EEEEEEEvNS_9FwdParamsE,"ax",@progbits
	.align	128
        .global         _ZN10layer_norm13ln_fwd_kernelINS_13Kernel_traitsI13__nv_bfloat16S2_S2_fjLj12800ELj2ELj1ELj4ELj4ENS_18Kernel_traits_baseILj12800ES2_S2_S2_fjLj128EEEEEEEvNS_9FwdParamsE
        .type           _ZN10layer_norm13ln_fwd_kernelINS_13Kernel_traitsI13__nv_bfloat16S2_S2_fjLj12800ELj2ELj1ELj4ELj4ENS_18Kernel_traits_baseILj12800ES2_S2_S2_fjLj128EEEEEEEvNS_9FwdParamsE,@function
        .size           _ZN10layer_norm13ln_fwd_kernelINS_13Kernel_traitsI13__nv_bfloat16S2_S2_fjLj12800ELj2ELj1ELj4ELj4ENS_18Kernel_traits_baseILj12800ES2_S2_S2_fjLj128EEEEEEEvNS_9FwdParamsE,(.L_x_2048 - _ZN10layer_norm13ln_fwd_kernelINS_13Kernel_traitsI13__nv_bfloat16S2_S2_fjLj12800ELj2ELj1ELj4ELj4ENS_18Kernel_traits_baseILj12800ES2_S2_S2_fjLj128EEEEEEEvNS_9FwdParamsE)
        .other          _ZN10layer_norm13ln_fwd_kernelINS_13Kernel_traitsI13__nv_bfloat16S2_S2_fjLj12800ELj2ELj1ELj4ELj4ENS_18Kernel_traits_baseILj12800ES2_S2_S2_fjLj128EEEEEEEvNS_9FwdParamsE,@"STO_CUDA_ENTRY STV_DEFAULT"
_ZN10layer_norm13ln_fwd_kernelINS_13Kernel_traitsI13__nv_bfloat16S2_S2_fjLj12800ELj2ELj1ELj4ELj4ENS_18Kernel_traits_baseILj12800ES2_S2_S2_fjLj128EEEEEEEvNS_9FwdParamsE:
.text._ZN10layer_norm13ln_fwd_kernelINS_13Kernel_traitsI13__nv_bfloat16S2_S2_fjLj12800ELj2ELj1ELj4ELj4ENS_18Kernel_traits_baseILj12800ES2_S2_S2_fjLj128EEEEEEEvNS_9FwdParamsE:
        /* <DEDUP_REMOVED lines=70> */
.L_x_979:
[----:B01----:R-:W0:Y:S01]  /*0460*/  LDC.64 R2, c[0x0][0x220] ;  /* 0x00008800ff027b82 */ /* 0x003e220000000a00 */
[----:B------:R-:W-:-:S04]  /*0470*/  LOP3.LUT R24, R105, 0x1, RZ, 0xc0, !PT ;  /* 0x0000000169187812 */ /* 0x000fc800078ec0ff */
[----:B------:R-:W-:-:S04]  /*0480*/  SHF.L.U32 R5, R24, 0x7, RZ ;  /* 0x0000000718057819 */ /* 0x000fc800000006ff */
[----:B------:R-:W-:-:S04]  /*0490*/  LOP3.LUT R5, R5, 0x80, R102, 0xe2, !PT ;  /* 0x0000008005057812 */ /* 0x000fc800078ee266 */
[----:B------:R-:W-:-:S05]  /*04a0*/  LOP3.LUT R4, R5, 0x60, R104, 0xf8, !PT ;  /* 0x0000006005047812 */ /* 0x000fca00078ef868 */
[----:B------:R-:W-:-:S05]  /*04b0*/  IMAD R35, R51, 0x1900, R4 ;  /* 0x0000190033237824 */ /* 0x000fca00078e0204 */
[C---:B------:R-:W-:Y:S01]  /*04c0*/  IADD3 R25, R35.reuse, 0x100, RZ ;  /* 0x0000010023197810 */ /* 0x040fe20007ffe0ff */
[----:B0-----:R-:W-:-:S05]  /*04d0*/  IMAD.WIDE.U32 R4, R35, 0x4, R2 ;  /* 0x0000000423047825 */ /* 0x001fca00078e0002 */
[----:B------:R0:W2:Y:S01]  /*04e0*/  LDG.E R22, desc[UR6][R4.64] ;  /* 0x0000000604167981 */ /* 0x0000a2000c1e1900 */
[----:B------:R-:W-:Y:S01]  /*04f0*/  IMAD.WIDE.U32 R6, R25, 0x4, R2 ;  /* 0x0000000419067825 */ /* 0x000fe200078e0002 */
[----:B------:R-:W-:-:S04]  /*0500*/  IADD3 R23, R35, 0x200, RZ ;  /* 0x0000020023177810 */ /* 0x000fc80007ffe0ff */
[----:B------:R1:W3:Y:S01]  /*0510*/  LDG.E R30, desc[UR6][R6.64] ;  /* 0x00000006061e7981 */ /* 0x0002e2000c1e1900 */
[----:B------:R-:W-:Y:S01]  /*0520*/  IMAD.WIDE.U32 R8, R23, 0x4, R2 ;  /* 0x0000000417087825 */ /* 0x000fe200078e0002 */
[----:B------:R-:W-:-:S04]  /*0530*/  IADD3 R21, R35, 0x300, RZ ;  /* 0x0000030023157810 */ /* 0x000fc80007ffe0ff */
[----:B------:R4:W3:Y:S01]  /*0540*/  LDG.E R31, desc[UR6][R8.64] ;  /* 0x00000006081f7981 */ /* 0x0008e2000c1e1900 */
[----:B------:R-:W-:Y:S01]  /*0550*/  IMAD.WIDE.U32 R16, R21, 0x4, R2 ;  /* 0x0000000415107825 */ /* 0x000fe200078e0002 */
[----:B------:R-:W-:-:S05]  /*0560*/  IADD3 R11, R35, 0x400, RZ ;  /* 0x00000400230b7810 */ /* 0x000fca0007ffe0ff */
[----:B------:R-:W3:Y:S01]  /*0570*/  LDG.E R16, desc[UR6][R16.64] ;  /* 0x0000000610107981 */ /* 0x000ee2000c1e1900 */
[----:B------:R-:W-:Y:S01]  /*0580*/  IMAD.WIDE.U32 R12, R11, 0x4, R2 ;  /* 0x000000040b0c7825 */ /* 0x000fe200078e0002 */
[----:B0-----:R-:W-:-:S04]  /*0590*/  IADD3 R5, R35, 0x500, RZ ;  /* 0x0000050023057810 */ /* 0x001fc80007ffe0ff */
[----:B------:R0:W3:Y:S01]  /*05a0*/  LDG.E R20, desc[UR6][R12.64] ;  /* 0x000000060c147981 */ /* 0x0000e2000c1e1900 */
[----:B------:R-:W-:Y:S01]  /*05b0*/  IMAD.WIDE.U32 R4, R5, 0x4, R2 ;  /* 0x0000000405047825 */ /* 0x000fe200078e0002 */
[----:B-1----:R-:W-:-:S04]  /*05c0*/  IADD3 R7, R35, 0x600, RZ ;  /* 0x0000060023077810 */ /* 0x002fc80007ffe0ff */
[----:B------:R1:W3:Y:S01]  /*05d0*/  LDG.E R165, desc[UR6][R4.64] ;  /* 0x0000000604a57981 */ /* 0x0002e2000c1e1900 */
[----:B------:R-:W-:Y:S01]  /*05e0*/  IMAD.WIDE.U32 R6, R7, 0x4, R2 ;  /* 0x0000000407067825 */ /* 0x000fe200078e0002 */
[----:B----4-:R-:W-:-:S04]  /*05f0*/  IADD3 R9, R35, 0x700, RZ ;  /* 0x0000070023097810 */ /* 0x010fc80007ffe0ff */
[----:B------:R4:W3:Y:S01]  /*0600*/  LDG.E R161, desc[UR6][R6.64] ;  /* 0x0000000606a17981 */ /* 0x0008e2000c1e1900 */
[----:B------:R-:W-:Y:S01]  /*0610*/  IMAD.WIDE.U32 R8, R9, 0x4, R2 ;  /* 0x0000000409087825 */ /* 0x000fe200078e0002 */
[----:B------:R-:W-:-:S04]  /*0620*/  IADD3 R15, R35, 0x800, RZ ;  /* 0x00000800230f7810 */ /* 0x000fc80007ffe0ff */
[----:B------:R4:W3:Y:S01]  /*0630*/  LDG.E R157, desc[UR6][R8.64] ;  /* 0x00000006089d7981 */ /* 0x0008e2000c1e1900 */
        /* <DEDUP_REMOVED lines=16> */
[----:B-1----:R-:W-:-:S04]  /*0740*/  IADD3 R13, R35, 0xe00, RZ ;  /* 0x00000e00230d7810 */ /* 0x002fc80007ffe0ff */
        /* <DEDUP_REMOVED lines=21> */
[----:B------:R2:W4:Y:S01]  /*08a0*/  LDG.E R27, desc[UR6][R26.64] ;  /* 0x000000061a1b7981 */ /* 0x000522000c1e1900 */
[----:B------:R-:W-:Y:S01]  /*08b0*/  IMAD.WIDE.U32 R8, R13, 0x4, R2 ;  /* 0x000000040d087825 */ /* 0x000fe200078e0002 */
[----:B------:R-:W-:-:S05]  /*08c0*/  IADD3 R15, R35, 0x1600, RZ ;  /* 0x00001600230f7810 */ /* 0x000fca0007ffe0ff */
[----:B------:R2:W4:Y:S01]  /*08d0*/  LDG.E R8, desc[UR6][R8.64] ;  /* 0x0000000608087981 */ /* 0x000522000c1e1900 */
[----:B-1----:R-:W-:Y:S01]  /*08e0*/  IMAD.WIDE.U32 R6, R15, 0x4, R2 ;  /* 0x000000040f067825 */ /* 0x002fe200078e0002 */
[----:B------:R-:W-:-:S05]  /*08f0*/  IADD3 R17, R35, 0x1700, RZ ;  /* 0x0000170023117810 */ /* 0x000fca0007ffe0ff */
[----:B------:R1:W4:Y:S01]  /*0900*/  LDG.E R6, desc[UR6][R6.64] ;  /* 0x0000000606067981 */ /* 0x000322000c1e1900 */
[----:B------:R-:W-:Y:S01]  /*0910*/  IMAD.WIDE.U32 R4, R17, 0x4, R2 ;  /* 0x0000000411047825 */ /* 0x000fe200078e0002 */
[----:B0-----:R-:W-:-:S05]  /*0920*/  IADD3 R19, R35, 0x1800, RZ ;  /* 0x0000180023137810 */ /* 0x001fca0007ffe0ff */
[----:B------:R-:W4:Y:S01]  /*0930*/  LDG.E R4, desc[UR6][R4.64] ;  /* 0x0000000604047981 */ /* 0x000f22000c1e1900 */
[----:B------:R-:W-:-:S06]  /*0940*/  IMAD.WIDE.U32 R2, R19, 0x4, R2 ;  /* 0x0000000413027825 */ /* 0x000fcc00078e0002 */
[----:B------:R-:W4:Y:S01]  /*0950*/  LDG.E R2, desc[UR6][R2.64] ;  /* 0x0000000602027981 */ /* 0x000f22000c1e1900 */
[----:B------:R-:W-:Y:S01]  /*0960*/  LOP3.LUT P0, RZ, R0, 0xff, RZ, 0xc0, !PT ;  /* 0x000000ff00ff7812 */ /* 0x000fe2000780c0ff */
[----:B------:R-:W-:Y:S01]  /*0970*/  UMOV UR4, 0xffffffff ;  /* 0xffffffff00047882 */ /* 0x000fe20000000000 */
[----:B------:R-:W-:Y:S02]  /*0980*/  ISETP.NE.AND P1, PT, R102, RZ, PT ;  /* 0x000000ff6600720c */ /* 0x000fe40003f25270 */
[C---:B--2---:R-:W-:Y:S02]  /*0990*/  PRMT R10, R22.reuse, 0x7632, R10 ;  /* 0x00007632160a7816 */ /* 0x044fe4000000000a */
[----:B------:R-:W-:Y:S02]  /*09a0*/  SHF.L.U32 R26, R22, 0x10, RZ ;  /* 0x00000010161a7819 */ /* 0x000fe400000006ff */
[----:B------:R-:W-:Y:S02]  /*09b0*/  SHF.L.U32 R9, R10, 0x10, RZ ;  /* 0x000000100a097819 */ /* 0x000fe400000006ff */
[C---:B---3--:R-:W-:Y:S01]  /*09c0*/  PRMT R10, R30.reuse, 0x7632, R10 ;  /* 0x000076321e0a7816 */ /* 0x048fe2000000000a */
[----:B------:R-:W-:Y:S01]  /*09d0*/  FADD.FTZ R12, RZ, R26 ;  /* 0x0000001aff0c7221 */ /* 0x000fe20000010000 */
[----:B------:R-:W-:-:S02]  /*09e0*/  SHF.L.U32 R28, R30, 0x10, RZ ;  /* 0x000000101e1c7819 */ /* 0x000fc400000006ff */
[----:B------:R-:W-:Y:S01]  /*09f0*/  SHF.L.U32 R10, R10, 0x10, RZ ;  /* 0x000000100a0a7819 */ /* 0x000fe200000006ff */
[----:B-1----:R-:W-:Y:S01]  /*0a00*/  FADD.FTZ R7, R9, R12 ;  /* 0x0000000c09077221 */ /* 0x002fe20000010000 */
[C---:B------:R-:W-:Y:S02]  /*0a10*/  PRMT R14, R31.reuse, 0x7632, R14 ;  /* 0x000076321f0e7816 */ /* 0x040fe4000000000e */
[----:B------:R-:W-:Y:S01]  /*0a20*/  SHF.L.U32 R12, R31, 0x10, RZ ;  /* 0x000000101f0c7819 */ /* 0x000fe200000006ff */
[----:B------:R-:W-:Y:S01]  /*0a30*/  FADD.FTZ R7, R28, R7 ;  /* 0x000000071c077221 */ /* 0x000fe20000010000 */
[----:B------:R-:W-:-:S03]  /*0a40*/  SHF.L.U32 R14, R14, 0x10, RZ ;  /* 0x000000100e0e7819 */ /* 0x000fc600000006ff */
[----:B------:R-:W-:Y:S01]  /*0a50*/  FADD.FTZ R7, R10, R7 ;  /* 0x000000070a077221 */ /* 0x000fe20000010000 */
[C---:B------:R-:W-:Y:S02]  /*0a60*/  PRMT R18, R16.reuse, 0x7632, R18 ;  /* 0x0000763210127816 */ /* 0x040fe40000000012 */
        /* <DEDUP_REMOVED lines=30> */
[----:B----4-:R-:W-:Y:S01]  /*0c50*/  PRMT R143, R145, 0x7632, R143 ;  /* 0x00007632918f7816 */ /* 0x010fe2000000008f */
        /* <DEDUP_REMOVED lines=49> */
[----:B------:R-:W-:-:S03]  /*0f70*/  PRMT R43, R8, 0x7632, R43 ;  /* 0x00007632082b7816 */ /* 0x000fc6000000002b */
[----:B------:R-:W-:Y:S01]  /*0f80*/  FADD.FTZ R30, R123, R30 ;  /* 0x0000001e7b1e7221 */ /* 0x000fe20000010000 */
[----:B------:R-:W-:Y:S02]  /*0f90*/  SHF.L.U32 R45, R8, 0x10, RZ ;  /* 0x00000010082d7819 */ /* 0x000fe400000006ff */
[----:B------:R-:W-:Y:S01]  /*0fa0*/  SHF.L.U32 R43, R43, 0x10, RZ ;  /* 0x000000102b2b7819 */ /* 0x000fe200000006ff */
[----:B------:R-:W-:Y:S01]  /*0fb0*/  FADD.FTZ R30, R121, R30 ;  /* 0x0000001e791e7221 */ /* 0x000fe20000010000 */
[C---:B------:R-:W-:Y:S02]  /*0fc0*/  PRMT R39, R6.reuse, 0x7632, R39 ;  /* 0x0000763206277816 */ /* 0x040fe40000000027 */
[----:B------:R-:W-:Y:S01]  /*0fd0*/  SHF.L.U32 R41, R6, 0x10, RZ ;  /* 0x0000001006297819 */ /* 0x000fe200000006ff */
[----:B------:R-:W-:Y:S01]  /*0fe0*/  FADD.FTZ R30, R119, R30 ;  /* 0x0000001e771e7221 */ /* 0x000fe20000010000 */
[----:B------:R-:W-:Y:S02]  /*0ff0*/  SHF.L.U32 R39, R39, 0x10, RZ ;  /* 0x0000001027277819 */ /* 0x000fe400000006ff */
[----:B------:R-:W-:Y:S01]  /*1000*/  SHF.R.U32.HI R6, RZ, 0x5, R104 ;  /* 0x00000005ff067819 */ /* 0x000fe20000011668 */
        /* <DEDUP_REMOVED lines=145> */
.L_x_990:
        /* <DEDUP_REMOVED lines=21> */
[----:B0-----:R-:W0:Y:S04]  /*1a70*/  SHFL.DOWN PT, R8, R5, 0x2, 0x1f ;  /* 0x08401f0005087f89 */ /* 0x001e2800000e0000 */
        /* <DEDUP_REMOVED lines=28> */
[----:B------:R-:W-:Y:S01]  /*1c40*/  FMUL.FTZ R27, R4, R27 ;  /* 0x0000001b041b7220 */ /* 0x000fe20000410000 */
[----:B--2---:R-:W-:Y:S01]  /*1c50*/  FMUL.FTZ R4, R7, R8 ;  /* 0x0000000807047220 */ /* 0x004fe20000410000 */
[----:B------:R-:W-:Y:S02]  /*1c60*/  IADD3 R30, -R5, RZ, RZ ;  /* 0x000000ff051e7210 */ /* 0x000fe40007ffe1ff */
        /* <DEDUP_REMOVED lines=28> */
.L_x_978:
[----:B------:R-:W2:Y:S04]  /*1e30*/  LDG.E.STRONG.GPU R0, desc[UR6][R2.64] ;  /* 0x0000000602007981 */ /* 0x000ea8000c1ef900 */
[----:B--2---:R-:W-:Y:S01]  /*1e40*/  CCTL.IVALL ;  /* 0x00000000ff00798f */ /* 0x004fe20002000000 */
[----:B------:R-:W-:Y:S05]  /*1e50*/  YIELD ;  /* 0x0000000000007946 */ /* 0x000fea0003800000 */
[----:B------:R-:W-:-:S13]  /*1e60*/  ISETP.NE.AND P1, PT, R0, R7, PT ;  /* 0x000000070000720c */ /* 0x000fda0003f25270 */
[----:B------:R-:W-:Y:S05]  /*1e70*/  @P1 BRA `(.L_x_978) ;  /* 0xfffffffc00ec1947 */ /* 0x000fea000383ffff */
.L_x_977:
        /* <DEDUP_REMOVED lines=16> */
[----:B0-----:R-:W0:Y:S01]  /*1f80*/  LDC R2, c[0x0][0x260] ;  /* 0x00009800ff027b82 */ /* 0x001e220000000800 */
        /* <DEDUP_REMOVED lines=16> */
[----:B------:R-:W1:Y:S09]  /*2090*/  SHFL.IDX PT, R24, R24, RZ, 0x1f ;  /* 0x00001fff18187589 */ /* 0x000e7200000e0000 */
[----:B------:R-:W2:Y:S01]  /*20a0*/  @!P1 LDC.64 R4, c[0x0][0x230] ;  /* 0x00008c00ff049b82 */ /* 0x000ea20000000a00 */
[----:B0-----:R-:W-:-:S07]  /*20b0*/  FFMA.FTZ R27, R30, 7.8124998253770172596e-05, R2 ;  /* 0x38a3d70a1e1b7823 */ /* 0x001fce0000010002 */
[----:B------:R-:W0:Y:S01]  /*20c0*/  LDC.64 R2, c[0x0][0x228] ;  /* 0x00008a00ff027b82 */ /* 0x000e220000000a00 */
[--C-:B-1----:R-:W-:Y:S01]  /*20d0*/  FADD.FTZ R26, R26, -R24.reuse ;  /* 0x800000181a1a7221 */ /* 0x102fe20000010000 */
[----:B------:R-:W1:Y:S01]  /*20e0*/  MUFU.RSQ R27, R27 ;  /* 0x0000001b001b7308 */ /* 0x000e620000001400 */
        /* <DEDUP_REMOVED lines=18> */
[--C-:B------:R-:W-:Y:S01]  /*2210*/  FADD.FTZ R0, R28, -R24.reuse ;  /* 0x800000181c007221 */ /* 0x100fe20000010000 */
[C---:B------:R-:W-:Y:S01]  /*2220*/  FMUL.FTZ R31, R27.reuse, R10 ;  /* 0x0000000a1b1f7220 */ /* 0x040fe20000410000 */
[C---:B------:R-:W-:Y:S01]  /*2230*/  FMUL.FTZ R12, R27.reuse, R12 ;  /* 0x0000000c1b0c7220 */ /* 0x040fe20000410000 */
[----:B------:R-:W-:Y:S01]  /*2240*/  FMUL.FTZ R33, R27, R14 ;  /* 0x0000000e1b217220 */ /* 0x000fe20000410000 */
[----:B------:R-:W-:Y:S01]  /*2250*/  F2FP.BF16.F32.PACK_AB R26, R7, R26 ;  /* 0x0000001a071a723e */ /* 0x000fe200000010ff */
[--C-:B------:R-:W-:Y:S01]  /*2260*/  FADD.FTZ R28, R155, -R24.reuse ;  /* 0x800000189b1c7221 */ /* 0x100fe20000010000 */
[----:B------:R-:W1:Y:S01]  /*2270*/  @!P1 LDC.64 R6, c[0x0][0x238] ;  /* 0x00008e00ff069b82 */ /* 0x000e620000000a00 */
[----:B--2---:R-:W-:Y:S01]  /*2280*/  LOP3.LUT R8, R105, 0x1, RZ, 0xc0, !PT ;  /* 0x0000000169087812 */ /* 0x004fe200078ec0ff */
[C---:B------:R-:W-:Y:S01]  /*2290*/  FMUL.FTZ R20, R27.reuse, R20 ;  /* 0x000000141b147220 */ /* 0x040fe20000410000 */
[C---:B------:R-:W-:Y:S01]  /*22a0*/  FMUL.FTZ R9, R27.reuse, R22 ;  /* 0x000000161b097220 */ /* 0x040fe20000410000 */
[----:B-----5:R-:W-:Y:S01]  /*22b0*/  HFMA2.MMA.BF16_V2 R29, R52, R26, R77 ;  /* 0x0000001a341d7235 */ /* 0x020fe2000020004d */
[----:B------:R-:W-:Y:S01]  /*22c0*/  FMUL.FTZ R26, R27, R0 ;  /* 0x000000001b1a7220 */ /* 0x000fe20000410000 */
[----:B------:R-:W-:Y:S01]  /*22d0*/  F2FP.BF16.F32.PACK_AB R12, R33, R12 ;  /* 0x0000000c210c723e */ /* 0x000fe200000010ff */
[----:B------:R-:W-:Y:S01]  /*22e0*/  FMUL.FTZ R111, R27, R28 ;  /* 0x0000001c1b6f7220 */ /* 0x000fe20000410000 */
[----:B------:R-:W-:Y:S01]  /*22f0*/  F2FP.BF16.F32.PACK_AB R28, R9, R20 ;  /* 0x00000014091c723e */ /* 0x000fe200000010ff */
[--C-:B------:R-:W-:Y:S01]  /*2300*/  FADD.FTZ R106, R161, -R24.reuse ;  /* 0x80000018a16a7221 */ /* 0x100fe20000010000 */
[----:B------:R-:W-:Y:S01]  /*2310*/  F2FP.BF16.F32.PACK_AB R39, R31, R26 ;  /* 0x0000001a1f27723e */ /* 0x000fe200000010ff */
[--C-:B------:R-:W-:Y:S01]  /*2320*/  FADD.FTZ R44, R159, -R24.reuse ;  /* 0x800000189f2c7221 */ /* 0x100fe20000010000 */
[----:B------:R-:W-:Y:S01]  /*2330*/  SHF.L.U32 R31, R8, 0x7, RZ ;  /* 0x00000007081f7819 */ /* 0x000fe200000006ff */
[----:B------:R-:W-:Y:S01]  /*2340*/  HFMA2.MMA.BF16_V2 R149, R54, R12, R79 ;  /* 0x0000000c36957235 */ /* 0x000fe2000020004f */
[--C-:B------:R-:W-:Y:S01]  /*2350*/  FADD.FTZ R156, R165, -R24.reuse ;  /* 0x80000018a59c7221 */ /* 0x100fe20000010000 */
[----:B------:R-:W-:Y:S01]  /*2360*/  FADD.FTZ R110, R163, -R24 ;  /* 0x80000018a36e7221 */ /* 0x000fe20000010000 */
[----:B------:R-:W-:Y:S01]  /*2370*/  LOP3.LUT R9, R31, 0x80, R102, 0xe2, !PT ;  /* 0x000000801f097812 */ /* 0x000fe200078ee266 */
[--C-:B------:R-:W-:Y:S01]  /*2380*/  FADD.FTZ R130, R119, -R24.reuse ;  /* 0x8000001877827221 */ /* 0x100fe20000010000 */
[--C-:B------:R-:W-:Y:S01]  /*2390*/  FADD.FTZ R136, R113, -R24.reuse ;  /* 0x8000001871887221 */ /* 0x100fe20000010000 */
[----:B------:R-:W-:Y:S01]  /*23a0*/  FADD.FTZ R132, R109, -R24 ;  /* 0x800000186d847221 */ /* 0x000fe20000010000 */
[----:B------:R-:W-:Y:S01]  /*23b0*/  LOP3.LUT R12, R9, 0x60, R104, 0xf8, !PT ;  /* 0x00000060090c7812 */ /* 0x000fe200078ef868 */
[----:B0-----:R-:W-:-:S04]  /*23c0*/  IMAD.WIDE.U32 R4, R35, 0x4, R2 ;  /* 0x0000000423047825 */ /* 0x001fc800078e0002 */
        /* <DEDUP_REMOVED lines=8> */
[----:B------:R-:W-:Y:S01]  /*2450*/  FADD.FTZ R42, R107, -R24 ;  /* 0x800000186b2a7221 */ /* 0x000fe20000010000 */
[----:B-1----:R-:W-:-:S04]  /*2460*/  @!P1 IMAD.WIDE R6, R51, 0x4, R6 ;  /* 0x0000000433069825 */ /* 0x002fc800078e0206 */
[--C-:B------:R-:W-:Y:S01]  /*2470*/  FADD.FTZ R108, R157, -R24.reuse ;  /* 0x800000189d6c7221 */ /* 0x100fe20000010000 */
[--C-:B------:R-:W-:Y:S01]  /*2480*/  FADD.FTZ R114, R145, -R24.reuse ;  /* 0x8000001891727221 */ /* 0x100fe20000010000 */
[----:B------:R-:W-:Y:S01]  /*2490*/  FADD.FTZ R116, R143, -R24 ;  /* 0x800000188f747221 */ /* 0x000fe20000010000 */
[C---:B------:R-:W-:Y:S01]  /*24a0*/  FMUL.FTZ R0, R27.reuse, R156 ;  /* 0x0000009c1b007220 */ /* 0x040fe20000410000 */
[C---:B------:R-:W-:Y:S01]  /*24b0*/  FMUL.FTZ R107, R27.reuse, R110 ;  /* 0x0000006e1b6b7220 */ /* 0x040fe20000410000 */
[----:B------:R-:W-:Y:S01]  /*24c0*/  FMUL.FTZ R129, R27, R130 ;  /* 0x000000821b817220 */ /* 0x000fe20000410000 */
[----:B------:R-:W-:Y:S02]  /*24d0*/  IMAD R20, R51, 0x1900, R12 ;  /* 0x0000190033147824 */ /* 0x000fe400078e020c */
        /* <DEDUP_REMOVED lines=26> */
[----:B------:R-:W-:Y:S01]  /*2680*/  FMUL.FTZ R117, R27, R116 ;  /* 0x000000741b757220 */ /* 0x000fe20000410000 */
[----:B------:R0:W-:Y:S01]  /*2690*/  @!P1 STG.E desc[UR6][R6.64], R27 ;  /* 0x0000001b06009986 */ /* 0x0001e2000c101906 */
[----:B------:R-:W-:Y:S01]  /*26a0*/  IMAD.WIDE.U32 R8, R21, 0x4, R2 ;  /* 0x0000000415087825 */ /* 0x000fe200078e0002 */
[----:B------:R-:W-:-:S03]  /*26b0*/  IADD3 R21, R20, 0x500, RZ ;  /* 0x0000050014157810 */ /* 0x000fc60007ffe0ff */
[----:B------:R-:W-:Y:S01]  /*26c0*/  FMUL.FTZ R112, R27, R154 ;  /* 0x0000009a1b707220 */ /* 0x000fe20000410000 */
[----:B------:R1:W-:Y:S01]  /*26d0*/  STG.E desc[UR6][R4.64], R29 ;  /* 0x0000001d04007986 */ /* 0x0003e2000c101906 */
[----:B------:R-:W-:Y:S01]  /*26e0*/  F2FP.BF16.F32.PACK_AB R0, R107, R0 ;  /* 0x000000006b00723e */ /* 0x000fe200000010ff */
[C---:B------:R-:W-:Y:S01]  /*26f0*/  FMUL.FTZ R115, R27.reuse, R150 ;  /* 0x000000961b737220 */ /* 0x040fe20000410000 */
[C---:B------:R-:W-:Y:S01]  /*2700*/  FMUL.FTZ R118, R27.reuse, R118 ;  /* 0x000000761b767220 */ /* 0x040fe20000410000 */
[C---:B------:R-:W-:Y:S01]  /*2710*/  FMUL.FTZ R121, R27.reuse, R120 ;  /* 0x000000781b797220 */ /* 0x040fe20000410000 */
[C---:B------:R-:W-:Y:S01]  /*2720*/  FMUL.FTZ R127, R27.reuse, R126 ;  /* 0x0000007e1b7f7220 */ /* 0x040fe20000410000 */
[----:B------:R-:W-:Y:S02]  /*2730*/  HFMA2.BF16_V2 R147, R53, R39, R78 ;  /* 0x0000002735937231 */ /* 0x000fe4000020004e */
[----:B------:R-:W-:Y:S01]  /*2740*/  FMUL.FTZ R119, R27, R140 ;  /* 0x0000008c1b777220 */ /* 0x000fe20000410000 */
[----:B0-----:R-:W-:Y:S01]  /*2750*/  IMAD.WIDE.U32 R6, R23, 0x4, R2 ;  /* 0x0000000417067825 */ /* 0x001fe200078e0002 */
[----:B------:R-:W-:-:S03]  /*2760*/  IADD3 R23, R20, 0x600, RZ ;  /* 0x0000060014177810 */ /* 0x000fc60007ffe0ff */
[C---:B------:R-:W-:Y:S01]  /*2770*/  FMUL.FTZ R123, R27.reuse, R122 ;  /* 0x0000007a1b7b7220 */ /* 0x040fe20000410000 */
[----:B------:R-:W-:Y:S01]  /*2780*/  FMUL.FTZ R125, R27, R124 ;  /* 0x0000007c1b7d7220 */ /* 0x000fe20000410000 */
[----:B-1----:R-:W-:-:S04]  /*2790*/  IMAD.WIDE.U32 R4, R25, 0x4, R2 ;  /* 0x0000000419047825 */ /* 0x002fc800078e0002 */
[----:B------:R-:W-:Y:S01]  /*27a0*/  FMUL.FTZ R126, R27, R138 ;  /* 0x0000008a1b7e7220 */ /* 0x000fe20000410000 */
        /* <DEDUP_REMOVED lines=20> */
[----:B------:R-:W-:-:S02]  /*28f0*/  HFMA2.BF16_V2 R151, R55, R40, R80 ;  /* 0x0000002837977231 */ /* 0x000fc40000200050 */
[--C-:B------:R-:W-:Y:S01]  /*2900*/  IMAD.WIDE.U32 R10, R11, 0x4, R2.reuse ;  /* 0x000000040b0a7825 */ /* 0x100fe200078e0002 */
[C---:B------:R-:W-:Y:S01]  /*2910*/  IADD3 R25, R20.reuse, 0x700, RZ ;  /* 0x0000070014197810 */ /* 0x040fe20007ffe0ff */
[----:B------:R-:W-:Y:S01]  /*2920*/  HFMA2.MMA.BF16_V2 R109, R58, R106, R83 ;  /* 0x0000006a3a6d7235 */ /* 0x000fe20000200053 */
[C---:B------:R-:W-:Y:S01]  /*2930*/  IADD3 R27, R20.reuse, 0x800, RZ ;  /* 0x00000800141b7810 */ /* 0x040fe20007ffe0ff */
[----:B------:R-:W-:Y:S01]  /*2940*/  HFMA2.BF16_V2 R107, R57, R0, R82 ;  /* 0x00000000396b7231 */ /* 0x000fe20000200052 */
[C---:B------:R-:W-:Y:S01]  /*2950*/  IADD3 R29, R20.reuse, 0x900, RZ ;  /* 0x00000900141d7810 */ /* 0x040fe20007ffe0ff */
[--C-:B------:R-:W-:Y:S01]  /*2960*/  IMAD.WIDE.U32 R22, R23, 0x4, R2.reuse ;  /* 0x0000000417167825 */ /* 0x100fe200078e0002 */
[C---:B------:R-:W-:Y:S01]  /*2970*/  IADD3 R31, R20.reuse, 0xa00, RZ ;  /* 0x00000a00141f7810 */ /* 0x040fe20007ffe0ff */
[----:B------:R-:W-:Y:S01]  /*2980*/  STG.E desc[UR6][R4.64], R147 ;  /* 0x0000009304007986 */ /* 0x000fe2000c101906 */
[C---:B------:R-:W-:Y:S01]  /*2990*/  IADD3 R33, R20.reuse, 0xb00, RZ ;  /* 0x00000b0014217810 */ /* 0x040fe20007ffe0ff */
[--C-:B------:R-:W-:Y:S01]  /*29a0*/  IMAD.WIDE.U32 R24, R25, 0x4, R2.reuse ;  /* 0x0000000419187825 */ /* 0x100fe200078e0002 */
[C---:B------:R-:W-:Y:S01]  /*29b0*/  IADD3 R35, R20.reuse, 0xc00, RZ ;  /* 0x00000c0014237810 */ /* 0x040fe20007ffe0ff */
[----:B------:R0:W-:Y:S01]  /*29c0*/  STG.E desc[UR6][R6.64], R149 ;  /* 0x0000009506007986 */ /* 0x0001e2000c101906 */
        /* <DEDUP_REMOVED lines=11> */
[----:B0-----:R-:W-:Y:S01]  /*2a80*/  HFMA2.MMA.BF16_V2 R7, R60, R110, R85 ;  /* 0x0000006e3c077235 */ /* 0x001fe20000200055 */
[C---:B------:R-:W-:Y:S01]  /*2a90*/  IADD3 R49, R20.reuse, 0x1300, RZ ;  /* 0x0000130014317810 */ /* 0x040fe20007ffe0ff */
[----:B------:R-:W-:Y:S01]  /*2aa0*/  IMAD.WIDE.U32 R32, R33, 0x4, R2 ;  /* 0x0000000421207825 */ /* 0x000fe200078e0002 */
[----:B------:R-:W-:-:S02]  /*2ab0*/  IADD3 R155, R20, 0x1400, RZ ;  /* 0x00001400149b7810 */ /* 0x000fc40007ffe0ff */
[----:B------:R-:W-:Y:S01]  /*2ac0*/  F2FP.BF16.F32.PACK_AB R108, R111, R108 ;  /* 0x0000006c6f6c723e */ /* 0x000fe200000010ff */
[--C-:B------:R-:W-:Y:S01]  /*2ad0*/  IMAD.WIDE.U32 R20, R21, 0x4, R2.reuse ;  /* 0x0000000415147825 */ /* 0x100fe200078e0002 */
[----:B------:R-:W-:Y:S02]  /*2ae0*/  F2FP.BF16.F32.PACK_AB R114, R117, R114 ;  /* 0x000000727572723e */ /* 0x000fe400000010ff */
[----:B------:R-:W-:Y:S01]  /*2af0*/  F2FP.BF16.F32.PACK_AB R112, R115, R112 ;  /* 0x000000707370723e */ /* 0x000fe200000010ff */
[----:B------:R-:W-:Y:S01]  /*2b00*/  HFMA2.BF16_V2 R5, R59, R108, R84 ;  /* 0x0000006c3b057231 */ /* 0x000fe20000200054 */
[----:B------:R-:W-:Y:S01]  /*2b10*/  F2FP.BF16.F32.PACK_AB R118, R121, R118 ;  /* 0x000000767976723e */ /* 0x000fe200000010ff */
[----:B------:R0:W-:Y:S01]  /*2b20*/  STG.E desc[UR6][R20.64], R107 ;  /* 0x0000006b14007986 */ /* 0x0001e2000c101906 */
[----:B------:R-:W-:Y:S01]  /*2b30*/  F2FP.BF16.F32.PACK_AB R116, R119, R116 ;  /* 0x000000747774723e */ /* 0x000fe200000010ff */
[----:B-1----:R-:W-:Y:S01]  /*2b40*/  HFMA2.MMA.BF16_V2 R11, R62, R114, R87 ;  /* 0x000000723e0b7235 */ /* 0x002fe20000200057 */
[----:B------:R-:W-:Y:S01]  /*2b50*/  HFMA2.BF16_V2 R9, R61, R112, R86 ;  /* 0x000000703d097231 */ /* 0x000fe20000200056 */
[----:B------:R1:W-:Y:S01]  /*2b60*/  STG.E desc[UR6][R22.64], R109 ;  /* 0x0000006d16007986 */ /* 0x0003e2000c101906 */
[----:B------:R-:W-:Y:S01]  /*2b70*/  IMAD.WIDE.U32 R34, R35, 0x4, R2 ;  /* 0x0000000423227825 */ /* 0x000fe200078e0002 */
[----:B------:R-:W-:-:S02]  /*2b80*/  F2FP.BF16.F32.PACK_AB R122, R125, R122 ;  /* 0x0000007a7d7a723e */ /* 0x000fc400000010ff */
[----:B------:R2:W-:Y:S01]  /*2b90*/  STG.E desc[UR6][R24.64], R5 ;  /* 0x0000000518007986 */ /* 0x0005e2000c101906 */
[----:B------:R-:W-:Y:S01]  /*2ba0*/  F2FP.BF16.F32.PACK_AB R120, R123, R120 ;  /* 0x000000787b78723e */ /* 0x000fe200000010ff */
[----:B------:R-:W-:Y:S01]  /*2bb0*/  IMAD.WIDE.U32 R36, R37, 0x4, R2 ;  /* 0x0000000425247825 */ /* 0x000fe200078e0002 */
[----:B------:R-:W-:-:S03]  /*2bc0*/  F2FP.BF16.F32.PACK_AB R126, R129, R126 ;  /* 0x0000007e817e723e */ /* 0x000fc600000010ff */
[----:B0-----:R-:W-:Y:S01]  /*2bd0*/  HFMA2.BF16_V2 R21, R63, R116, R88 ;  /* 0x000000743f157231 */ /* 0x001fe20000200058 */
[----:B------:R0:W-:Y:S01]  /*2be0*/  STG.E desc[UR6][R26.64], R7 ;  /* 0x000000071a007986 */ /* 0x0001e2000c101906 */
[----:B------:R-:W-:Y:S01]  /*2bf0*/  F2FP.BF16.F32.PACK_AB R124, R127, R124 ;  /* 0x0000007c7f7c723e */ /* 0x000fe200000010ff */
[--C-:B------:R-:W-:Y:S01]  /*2c00*/  IMAD.WIDE.U32 R38, R39, 0x4, R2.reuse ;  /* 0x0000000427267825 */ /* 0x100fe200078e0002 */
[----:B-1----:R-:W-:Y:S01]  /*2c10*/  HFMA2.MMA.BF16_V2 R23, R64, R118, R89 ;  /* 0x0000007640177235 */ /* 0x002fe20000200059 */
[----:B------:R1:W-:Y:S01]  /*2c20*/  STG.E desc[UR6][R28.64], R9 ;  /* 0x000000091c007986 */ /* 0x0003e2000c101906 */
[----:B------:R-:W-:Y:S01]  /*2c30*/  F2FP.BF16.F32.PACK_AB R128, R131, R128 ;  /* 0x000000808380723e */ /* 0x000fe200000010ff */
[----:B------:R-:W-:-:S04]  /*2c40*/  IMAD.WIDE.U32 R40, R41, 0x4, R2 ;  /* 0x0000000429287825 */ /* 0x000fc800078e0002 */
[----:B--2---:R-:W-:Y:S01]  /*2c50*/  HFMA2.BF16_V2 R5, R65, R120, R90 ;  /* 0x0000007841057231 */ /* 0x004fe2000020005a */
[----:B------:R2:W-:Y:S01]  /*2c60*/  STG.E desc[UR6][R30.64], R11 ;  /* 0x0000000b1e007986 */ /* 0x0005e2000c101906 */
[----:B------:R-:W-:Y:S01]  /*2c70*/  F2FP.BF16.F32.PACK_AB R132, R135, R132 ;  /* 0x000000848784723e */ /* 0x000fe200000010ff */
[--C-:B------:R-:W-:Y:S01]  /*2c80*/  IMAD.WIDE.U32 R42, R43, 0x4, R2.reuse ;  /* 0x000000042b2a7825 */ /* 0x100fe200078e0002 */
[----:B------:R-:W-:Y:S01]  /*2c90*/  F2FP.BF16.F32.PACK_AB R140, R143, R140 ;  /* 0x0000008c8f8c723e */ /* 0x000fe200000010ff */
[----:B------:R3:W-:Y:S01]  /*2ca0*/  STG.E desc[UR6][R32.64], R21 ;  /* 0x0000001520007986 */ /* 0x0007e2000c101906 */
[----:B0-----:R-:W-:Y:S01]  /*2cb0*/  HFMA2.MMA.BF16_V2 R7, R66, R122, R91 ;  /* 0x0000007a42077235 */ /* 0x001fe2000020005b */
[----:B------:R-:W-:Y:S01]  /*2cc0*/  IMAD.WIDE.U32 R44, R45, 0x4, R2 ;  /* 0x000000042d2c7825 */ /* 0x000fe200078e0002 */
[----:B------:R-:W-:Y:S01]  /*2cd0*/  IADD3 R51, R51, UR5, RZ ;  /* 0x0000000533337c10 */ /* 0x000fe2000fffe0ff */
[----:B------:R0:W-:Y:S02]  /*2ce0*/  STG.E desc[UR6][R34.64], R23 ;  /* 0x0000001722007986 */ /* 0x0001e4000c101906 */
[----:B-1----:R-:W-:-:S02]  /*2cf0*/  HFMA2.BF16_V2 R9, R67, R124, R92 ;  /* 0x0000007c43097231 */ /* 0x002fc4000020005c */
[--C-:B------:R-:W-:Y:S01]  /*2d00*/  IMAD.WIDE.U32 R46, R47, 0x4, R2.reuse ;  /* 0x000000042f2e7825 */ /* 0x100fe200078e0002 */
[----:B------:R-:W-:Y:S01]  /*2d10*/  ISETP.GE.AND P1, PT, R51, UR4, PT ;  /* 0x0000000433007c0c */ /* 0x000fe2000bf26270 */
[----:B--2---:R-:W-:Y:S01]  /*2d20*/  HFMA2.MMA.BF16_V2 R11, R68, R126, R93 ;  /* 0x0000007e440b7235 */ /* 0x004fe2000020005d */
[----:B------:R1:W-:Y:S01]  /*2d30*/  STG.E desc[UR6][R36.64], R5 ;  /* 0x0000000524007986 */ /* 0x0003e2000c101906 */
[----:B------:R-:W-:Y:S01]  /*2d40*/  IMAD.WIDE.U32 R48, R49, 0x4, R2 ;  /* 0x0000000431307825 */ /* 0x000fe200078e0002 */
[----:B------:R-:W-:-:S03]  /*2d50*/  SEL R0, RZ, 0x1, P0 ;  /* 0x00000001ff007807 */ /* 0x000fc60000000000 */
[----:B---3--:R-:W-:Y:S01]  /*2d60*/  HFMA2.BF16_V2 R21, R69, R128, R94 ;  /* 0x0000008045157231 */ /* 0x008fe2000020005e */
[----:B------:R2:W-:Y:S01]  /*2d70*/  STG.E desc[UR6][R38.64], R7 ;  /* 0x0000000726007986 */ /* 0x0005e2000c101906 */
[--C-:B------:R-:W-:Y:S01]  /*2d80*/  IMAD.WIDE.U32 R12, R13, 0x4, R2.reuse ;  /* 0x000000040d0c7825 */ /* 0x100fe200078e0002 */
[----:B0-----:R-:W-:Y:S02]  /*2d90*/  F2FP.BF16.F32.PACK_AB R35, R133, R130 ;  /* 0x000000828523723e */ /* 0x001fe400000010ff */
[----:B------:R-:W-:Y:S01]  /*2da0*/  STG.E desc[UR6][R40.64], R9 ;  /* 0x0000000928007986 */ /* 0x000fe2000c101906 */
[----:B------:R-:W-:-:S04]  /*2db0*/  IMAD.WIDE.U32 R14, R15, 0x4, R2 ;  /* 0x000000040f0e7825 */ /* 0x000fc800078e0002 */
[----:B-1----:R-:W-:Y:S01]  /*2dc0*/  HFMA2.BF16_V2 R5, R71, R132, R96 ;  /* 0x0000008447057231 */ /* 0x002fe20000200060 */
[----:B------:R-:W-:Y:S01]  /*2dd0*/  HFMA2.MMA.BF16_V2 R35, R70, R35, R95 ;  /* 0x0000002346237235 */ /* 0x000fe2000020005f */
[----:B------:R0:W-:Y:S01]  /*2de0*/  STG.E desc[UR6][R42.64], R11 ;  /* 0x0000000b2a007986 */ /* 0x0001e2000c101906 */
[----:B------:R-:W-:Y:S01]  /*2df0*/  F2FP.BF16.F32.PACK_AB R36, R137, R134 ;  /* 0x000000868924723e */ /* 0x000fe200000010ff */
[--C-:B------:R-:W-:Y:S01]  /*2e00*/  IMAD.WIDE.U32 R16, R17, 0x4, R2.reuse ;  /* 0x0000000411107825 */ /* 0x100fe200078e0002 */
[----:B------:R-:W-:Y:S01]  /*2e10*/  F2FP.BF16.F32.PACK_AB R37, R141, R138 ;  /* 0x0000008a8d25723e */ /* 0x000fe200000010ff */
[----:B------:R1:W-:Y:S01]  /*2e20*/  STG.E desc[UR6][R44.64], R21 ;  /* 0x000000152c007986 */ /* 0x0003e2000c101906 */
[----:B--2---:R-:W-:Y:S01]  /*2e30*/  F2FP.BF16.F32.PACK_AB R38, R145, R160 ;  /* 0x000000a09126723e */ /* 0x004fe200000010ff */
[--C-:B------:R-:W-:Y:S01]  /*2e40*/  IMAD.WIDE.U32 R18, R19, 0x4, R2.reuse ;  /* 0x0000000413127825 */ /* 0x100fe200078e0002 */
[----:B------:R-:W-:Y:S01]  /*2e50*/  HFMA2.MMA.BF16_V2 R7, R72, R36, R97 ;  /* 0x0000002448077235 */ /* 0x000fe20000200061 */
[----:B------:R-:W-:Y:S01]  /*2e60*/  STG.E desc[UR6][R46.64], R35 ;  /* 0x000000232e007986 */ /* 0x000fe2000c101906 */
[----:B------:R-:W-:Y:S01]  /*2e70*/  HFMA2.MMA.BF16_V2 R37, R74, R37, R99 ;  /* 0x000000254a257235 */ /* 0x000fe20000200063 */
[----:B------:R-:W-:-:S02]  /*2e80*/  IMAD.WIDE.U32 R2, R155, 0x4, R2 ;  /* 0x000000049b027825 */ /* 0x000fc400078e0002 */
[----:B------:R2:W-:Y:S02]  /*2e90*/  STG.E desc[UR6][R48.64], R5 ;  /* 0x0000000530007986 */ /* 0x0005e4000c101906 */
[----:B0-----:R-:W-:Y:S01]  /*2ea0*/  HFMA2.BF16_V2 R11, R75, R140, R100 ;  /* 0x0000008c4b0b7231 */ /* 0x001fe20000200064 */
[----:B-1----:R-:W-:Y:S01]  /*2eb0*/  HFMA2.MMA.BF16_V2 R21, R76, R38, R101 ;  /* 0x000000264c157235 */ /* 0x002fe20000200065 */
[----:B------:R1:W-:Y:S01]  /*2ec0*/  STG.E desc[UR6][R2.64], R7 ;  /* 0x0000000702007986 */ /* 0x0003e2000c101906 */
[----:B--2---:R-:W-:-:S05]  /*2ed0*/  F2FP.BF16.F32.PACK_AB R49, R139, R136 ;  /* 0x000000888b31723e */ /* 0x004fca00000010ff */
[----:B------:R-:W-:-:S05]  /*2ee0*/  HFMA2.BF16_V2 R9, R73, R49, R98 ;  /* 0x0000003149097231 */ /* 0x000fca0000200062 */
[----:B------:R1:W-:Y:S04]  /*2ef0*/  STG.E desc[UR6][R12.64], R9 ;  /* 0x000000090c007986 */ /* 0x0003e8000c101906 */
[----:B------:R1:W-:Y:S04]  /*2f00*/  STG.E desc[UR6][R14.64], R37 ;  /* 0x000000250e007986 */ /* 0x0003e8000c101906 */
[----:B------:R1:W-:Y:S04]  /*2f10*/  STG.E desc[UR6][R16.64], R11 ;  /* 0x0000000b10007986 */ /* 0x0003e8000c101906 */
[----:B------:R1:W-:Y:S01]  /*2f20*/  STG.E desc[UR6][R18.64], R21 ;  /* 0x0000001512007986 */ /* 0x0003e2000c101906 */
[----:B------:R-:W-:Y:S05]  /*2f30*/  @!P1 BRA `(.L_x_979) ;  /* 0xffffffd400489947 */ /* 0x000fea000383ffff */
[----:B------:R-:W-:Y:S05]  /*2f40*/  EXIT ;  /* 0x000000000000794d */ /* 0x000fea0003800000 */
.L_x_976:
[----:B------:R-:W-:Y:S01]  /*2f50*/  HFMA2.MMA R36, -RZ, RZ, 0, 1.847743988037109375e-06 ;  /* 0x0000001fff247435 */ /* 0x000fe200000001ff */
[----:B------:R-:W-:Y:S02]  /*2f60*/  MOV R34, 0x1 ;  /* 0x0000000100227802 */ /* 0x000fe40000000f00 */
[----:B------:R-:W-:-:S08]  /*2f70*/  MOV R32, 0xffffffff ;  /* 0xffffffff00207802 */ /* 0x000fd00000000f00 */
[----:B-----5:R-:W-:Y:S05]  /*2f80*/  WARPSYNC.COLLECTIVE R32, `(.L_x_980) ;  /* 0x0000000020087348 */ /* 0x020fea0003c00000 */
[----:B------:R0:W1:Y:S02]  /*2f90*/  SHFL.BFLY P2, R27, R30, R34, R36 ;  /* 0x0c0000221e1b7389 */ /* 0x0000640000040024 */
[----:B01---5:R-:W-:Y:S01]  /*2fa0*/  ENDCOLLECTIVE ;  /* 0x000000000000791b */ /* 0x023fe20003800000 */
.L_x_980:
[----:B------:R-:W-:Y:S01]  /*2fb0*/  HFMA2.MMA R34, -RZ, RZ, 0, 1.1920928955078125e-07 ;  /* 0x00000002ff227435 */ /* 0x000fe200000001ff */
[----:B------:R-:W-:-:S05]  /*2fc0*/  MOV R3, R27 ;  /* 0x0000001b00037202 */ /* 0x000fca0000000f00 */
[----:B------:R-:W-:-:S05]  /*2fd0*/  FADD.FTZ R3, R30, R3 ;  /* 0x000000031e037221 */ /* 0x000fca0000010000 */
[----:B------:R-:W-:-:S07]  /*2fe0*/  MOV R30, R3 ;  /* 0x00000003001e7202 */ /* 0x000fce0000000f00 */
[----:B------:R-:W-:Y:S05]  /*2ff0*/  WARPSYNC.COLLECTIVE R32, `(.L_x_981) ;  /* 0x0000000020087348 */ /* 0x000fea0003c00000 */
[----:B------:R0:W1:Y:S02]  /*3000*/  SHFL.BFLY P2, R27, R30, R34, R36 ;  /* 0x0c0000221e1b7389 */ /* 0x0000640000040024 */
[----:B01----:R-:W-:Y:S01]  /*3010*/  ENDCOLLECTIVE ;  /* 0x000000000000791b */ /* 0x003fe20003800000 */
.L_x_981:
[----:B------:R-:W-:Y:S01]  /*3020*/  HFMA2.MMA R34, -RZ, RZ, 0, 2.384185791015625e-07 ;  /* 0x00000004ff227435 */ /* 0x000fe200000001ff */
[----:B------:R-:W-:-:S05]  /*3030*/  MOV R0, R27 ;  /* 0x0000001b00007202 */ /* 0x000fca0000000f00 */
[----:B------:R-:W-:-:S05]  /*3040*/  FADD.FTZ R4, R3, R0 ;  /* 0x0000000003047221 */ /* 0x000fca0000010000 */
[----:B------:R-:W-:-:S07]  /*3050*/  MOV R30, R4 ;  /* 0x00000004001e7202 */ /* 0x000fce0000000f00 */
[----:B------:R-:W-:Y:S05]  /*3060*/  WARPSYNC.COLLECTIVE R32, `(.L_x_982) ;  /* 0x0000000020087348 */ /* 0x000fea0003c00000 */
[----:B------:R0:W1:Y:S02]  /*3070*/  SHFL.BFLY P2, R27, R30, R34, R36 ;  /* 0x0c0000221e1b7389 */ /* 0x0000640000040024 */
[----:B01----:R-:W-:Y:S01]  /*3080*/  ENDCOLLECTIVE ;  /* 0x000000000000791b */ /* 0x003fe20003800000 */
.L_x_982:
[----:B------:R-:W-:Y:S01]  /*3090*/  HFMA2.MMA R34, -RZ, RZ, 0, 4.76837158203125e-07 ;  /* 0x00000008ff227435 */ /* 0x000fe200000001ff */
[----:B------:R-:W-:-:S05]  /*30a0*/  MOV R7, R27 ;  /* 0x0000001b00077202 */ /* 0x000fca0000000f00 */
[----:B------:R-:W-:-:S05]  /*30b0*/  FADD.FTZ R7, R4, R7 ;  /* 0x0000000704077221 */ /* 0x000fca0000010000 */
[----:B------:R-:W-:-:S07]  /*30c0*/  MOV R30, R7 ;  /* 0x00000007001e7202 */ /* 0x000fce0000000f00 */
[----:B------:R-:W-:Y:S05]  /*30d0*/  WARPSYNC.COLLECTIVE R32, `(.L_x_983) ;  /* 0x0000000020087348 */ /* 0x000fea0003c00000 */
[----:B------:R0:W1:Y:S02]  /*30e0*/  SHFL.BFLY P2, R27, R30, R34, R36 ;  /* 0x0c0000221e1b7389 */ /* 0x0000640000040024 */
[----:B01----:R-:W-:Y:S01]  /*30f0*/  ENDCOLLECTIVE ;  /* 0x000000000000791b */ /* 0x003fe20003800000 */
.L_x_983:
[----:B------:R-:W-:Y:S01]  /*3100*/  HFMA2.MMA R34, -RZ, RZ, 0, 9.5367431640625e-07 ;  /* 0x00000010ff227435 */ /* 0x000fe200000001ff */
[----:B------:R-:W-:-:S05]  /*3110*/  MOV R0, R27 ;  /* 0x0000001b00007202 */ /* 0x000fca0000000f00 */
[----:B------:R-:W-:-:S05]  /*3120*/  FADD.FTZ R8, R7, R0 ;  /* 0x0000000007087221 */ /* 0x000fca0000010000 */
[----:B------:R-:W-:-:S07]  /*3130*/  MOV R30, R8 ;  /* 0x00000008001e7202 */ /* 0x000fce0000000f00 */
[----:B------:R-:W-:Y:S05]  /*3140*/  WARPSYNC.COLLECTIVE R32, `(.L_x_984) ;  /* 0x0000000020087348 */ /* 0x000fea0003c00000 */
[----:B------:R0:W1:Y:S02]  /*3150*/  SHFL.BFLY P2, R27, R30, R34, R36 ;  /* 0x0c0000221e1b7389 */ /* 0x0000640000040024 */
[----:B01----:R-:W-:Y:S01]  /*3160*/  ENDCOLLECTIVE ;  /* 0x000000000000791b */ /* 0x003fe20003800000 */
.L_x_984:
[----:B------:R-:W-:Y:S01]  /*3170*/  HFMA2.MMA R34, -RZ, RZ, 0, 5.9604644775390625e-08 ;  /* 0x00000001ff227435 */ /* 0x000fe200000001ff */
[----:B------:R-:W-:-:S04]  /*3180*/  FADD.FTZ R2, R8, R27 ;  /* 0x0000001b08027221 */ /* 0x000fc80000010000 */
[----:B------:R-:W-:-:S04]  /*3190*/  FMUL.FTZ R2, R2, 0.00062499998603016138077 ;  /* 0x3a23d70a02027820 */ /* 0x000fc80000410000 */
        /* <DEDUP_REMOVED lines=104> */
.L_x_985:
[----:B------:R-:W-:Y:S01]  /*3820*/  HFMA2.MMA R34, -RZ, RZ, 0, 1.1920928955078125e-07 ;  /* 0x00000002ff227435 */ /* 0x000fe200000001ff */
[----:B------:R-:W-:-:S05]  /*3830*/  MOV R3, R27 ;  /* 0x0000001b00037202 */ /* 0x000fca0000000f00 */
[----:B------:R-:W-:-:S05]  /*3840*/  FADD.FTZ R3, R0, R3 ;  /* 0x0000000300037221 */ /* 0x000fca0000010000 */
[----:B------:R-:W-:-:S07]  /*3850*/  MOV R30, R3 ;  /* 0x00000003001e7202 */ /* 0x000fce0000000f00 */
[----:B------:R-:W-:Y:S05]  /*3860*/  WARPSYNC.COLLECTIVE R32, `(.L_x_986) ;  /* 0x0000000020087348 */ /* 0x000fea0003c00000 */
[----:B------:R0:W1:Y:S02]  /*3870*/  SHFL.BFLY P2, R27, R30, R34, R36 ;  /* 0x0c0000221e1b7389 */ /* 0x0000640000040024 */
[----:B01----:R-:W-:Y:S01]  /*3880*/  ENDCOLLECTIVE ;  /* 0x000000000000791b */ /* 0x003fe20003800000 */
.L_x_986:
[----:B------:R-:W-:Y:S01]  /*3890*/  HFMA2.MMA R34, -RZ, RZ, 0, 2.384185791015625e-07 ;  /* 0x00000004ff227435 */ /* 0x000fe200000001ff */
[----:B------:R-:W-:-:S05]  /*38a0*/  MOV R4, R27 ;  /* 0x0000001b00047202 */ /* 0x000fca0000000f00 */
[----:B------:R-:W-:-:S05]  /*38b0*/  FADD.FTZ R4, R3, R4 ;  /* 0x0000000403047221 */ /* 0x000fca0000010000 */
[----:B------:R-:W-:-:S07]  /*38c0*/  MOV R30, R4 ;  /* 0x00000004001e7202 */ /* 0x000fce0000000f00 */
[----:B------:R-:W-:Y:S05]  /*38d0*/  WARPSYNC.COLLECTIVE R32, `(.L_x_987) ;  /* 0x0000000020087348 */ /* 0x000fea0003c00000 */
[----:B------:R0:W1:Y:S02]  /*38e0*/  SHFL.BFLY P2, R27, R30, R34, R36 ;  /* 0x0c0000221e1b7389 */ /* 0x0000640000040024 */
[----:B01----:R-:W-:Y:S01]  /*38f0*/  ENDCOLLECTIVE ;  /* 0x000000000000791b */ /* 0x003fe20003800000 */
.L_x_987:
[----:B------:R-:W-:Y:S01]  /*3900*/  HFMA2.MMA R34, -RZ, RZ, 0, 4.76837158203125e-07 ;  /* 0x00000008ff227435 */ /* 0x000fe200000001ff */
[----:B------:R-:W-:-:S05]  /*3910*/  MOV R7, R27 ;  /* 0x0000001b00077202 */ /* 0x000fca0000000f00 */
[----:B------:R-:W-:-:S05]  /*3920*/  FADD.FTZ R7, R4, R7 ;  /* 0x0000000704077221 */ /* 0x000fca0000010000 */
[----:B------:R-:W-:-:S07]  /*3930*/  MOV R30, R7 ;  /* 0x00000007001e7202 */ /* 0x000fce0000000f00 */
[----:B------:R-:W-:Y:S05]  /*3940*/  WARPSYNC.COLLECTIVE R32, `(.L_x_988) ;  /* 0x0000000020087348 */ /* 0x000fea0003c00000 */
[----:B------:R0:W1:Y:S02]  /*3950*/  SHFL.BFLY P2, R27, R30, R34, R36 ;  /* 0x0c0000221e1b7389 */ /* 0x0000640000040024 */
[----:B01----:R-:W-:Y:S01]  /*3960*/  ENDCOLLECTIVE ;  /* 0x000000000000791b */ /* 0x003fe20003800000 */
.L_x_988:
[----:B------:R-:W-:Y:S01]  /*3970*/  HFMA2.MMA R34, -RZ, RZ, 0, 9.5367431640625e-07 ;  /* 0x00000010ff227435 */ /* 0x000fe200000001ff */
[----:B------:R-:W-:-:S05]  /*3980*/  MOV R8, R27 ;  /* 0x0000001b00087202 */ /* 0x000fca0000000f00 */
[----:B------:R-:W-:-:S05]  /*3990*/  FADD.FTZ R8, R7, R8 ;  /* 0x0000000807087221 */ /* 0x000fca0000010000 */
[----:B------:R-:W-:-:S07]  /*39a0*/  MOV R30, R8 ;  /* 0x00000008001e7202 */ /* 0x000fce0000000f00 */
[----:B------:R-:W-:Y:S05]  /*39b0*/  WARPSYNC.COLLECTIVE R32, `(.L_x_989) ;  /* 0x0000000020087348 */ /* 0x000fea0003c00000 */
[----:B------:R0:W1:Y:S02]  /*39c0*/  SHFL.BFLY P2, R27, R30, R34, R36 ;  /* 0x0c0000221e1b7389 */ /* 0x0000640000040024 */
[----:B01----:R-:W-:Y:S01]  /*39d0*/  ENDCOLLECTIVE ;  /* 0x000000000000791b */ /* 0x003fe20003800000 */
.L_x_989:
[----:B------:R-:W-:Y:S05]  /*39e0*/  BRA `(.L_x_990) ;  /* 0xffffffdc00cc7947 */ /* 0x000fea000383ffff */
.L_x_991:
        /* <DEDUP_REMOVED lines=9> */
.L_x_2048:


//--------------------- .text._ZN10layer_norm13ln_fwd_kernelINS_13Kernel_traitsI6__halffS2_fjLj12800ELj2ELj1ELj4ELj4ENS_18Kernel_traits_baseILj12800ES2_fS2_fjLj128EEEEEEEvNS_9FwdParamsE --------------------------
	.section	.text._ZN10layer_norm13ln_fwd_kernelINS_13Kernel_traitsI6__halffS2_fjLj12800ELj2ELj1ELj4ELj4ENS_18Kernel_traits_baseILj12800ES2_fS2_fjLj128EEEEEEEvNS_9FwdParamsE,"ax",@progbits
	.align	128
        .global         _ZN10layer_norm13ln_fwd_kernelINS_13Kernel_traitsI6__halffS2_fjLj12800ELj2ELj1ELj4ELj4ENS_18Kernel_traits_baseILj12800ES2_fS2_fjLj128EEEEEEEvNS_9FwdParamsE
        .type           _ZN10layer_norm13ln_fwd_kernelINS_13Kernel_traitsI6__halffS2_fjLj12800ELj2ELj1ELj4ELj4ENS_18Kernel_traits_baseILj12800ES2_fS2_fjLj128EEEEEEEvNS_9FwdParamsE,@function
        .size           _ZN10layer_norm13ln_fwd_kernelINS_13Kernel_traitsI6__halffS2_fjLj12800ELj2ELj1ELj4ELj4ENS_18Kernel_traits_baseILj12800ES2_fS2_fjLj128EEEEEEEvNS_9FwdParamsE,(.L_x_2049 - _ZN10layer_norm13ln_fwd_kernelINS_13Kernel_traitsI6__halffS2_fjLj12800ELj2ELj1ELj4ELj4ENS_18Kernel_traits_baseILj12800ES2_fS2_fjLj128EEEEEEEvNS_9FwdParamsE)
        .other          _ZN10layer_norm13ln_fwd_kernelINS_13Kernel_traitsI6__halffS2_fjLj12800ELj2ELj1ELj4ELj4ENS_18Kernel_traits_baseILj12800ES2_fS2_fjLj128EEEEEEEvNS_9FwdParamsE,@"STO_CUDA_ENTRY STV_DEFAULT"
_ZN10layer_norm13ln_fwd_kernelINS_13Kernel_traitsI6__halffS2_fjLj12800ELj2ELj1ELj4ELj4ENS_18Kernel_traits_baseILj12800ES2_fS2_fjLj128EEEEEEEvNS_9FwdParamsE:
.text._ZN10layer_norm13ln_fwd_kernelINS_13Kernel_traitsI6__halffS2_fjLj12800ELj2ELj1ELj4ELj4ENS_18Kernel_traits_baseILj12800ES2_fS2_fjLj128EEEEEEEvNS_9FwdParamsE:
        /* <DEDUP_REMOVED lines=123> */
.L_x_995:
        /* <DEDUP_REMOVED lines=335> */
.L_x_1006:
        /* <DEDUP_REMOVED lines=81> */
.L_x_994:
[----:B------:R-:W2:Y:S04]  /*21b0*/  LDG.E.STRONG.GPU R4, desc[UR6][R2.64] ;  /* 0x0000000602047981 */ /* 0x000ea8000c1ef900 */
[----:B--2---:R-:W-:Y:S01]  /*21c0*/  CCTL.IVALL ;  /* 0x00000000ff00798f */ /* 0x004fe20002000000 */
[----:B------:R-:W-:Y:S05]  /*21d0*/  YIELD ;  /* 0x0000000000007946 */ /* 0x000fea0003800000 */
[----:B------:R-:W-:-:S13]  /*21e0*/  ISETP.NE.AND P1, PT, R4, R7, PT ;  /* 0x000000070400720c */ /* 0x000fda0003f25270 */
[----:B------:R-:W-:Y:S05]  /*21f0*/  @P1 BRA `(.L_x_994) ;  /* 0xfffffffc00ec1947 */ /* 0x000fea000383ffff */
.L_x_993:
        /* <DEDUP_REMOVED lines=71> */
[----:B-1----:R-:W-:Y:S01]  /*2670*/  F2FP.F16.F32.PACK_AB R3, RZ, R7 ;  /* 0x00000007ff03723e */ /* 0x002fe200000000ff */
[C---:B------:R-:W-:Y:S01]  /*2680*/  FMUL.FTZ R33, R81.reuse, R170 ;  /* 0x000000aa51217220 */ /* 0x040fe20000410000 */
[----:B------:R-:W-:Y:S01]  /*2690*/  F2FP.F16.F32.PACK_AB R7, RZ, R11 ;  /* 0x0000000bff07723e */ /* 0x000fe200000000ff */
[C---:B------:R-:W-:Y:S01]  /*26a0*/  FMUL.FTZ R11, R81.reuse, R12 ;  /* 0x0000000c510b7220 */ /* 0x040fe20000410000 */
[C---:B------:R-:W-:Y:S01]  /*26b0*/  FMUL.FTZ R41, R81.reuse, R42 ;  /* 0x0000002a51297220 */ /* 0x040fe20000410000 */
[C---:B------:R-:W-:Y:S01]  /*26c0*/  FMUL.FTZ R17, R81.reuse, R21 ;  /* 0x0000001551117220 */ /* 0x040fe20000410000 */
[----:B------:R-:W-:Y:S01]  /*26d0*/  FMUL.FTZ R83, R81, R30 ;  /* 0x0000001e51537220 */ /* 0x000fe20000410000 */
[----:B------:R-:W-:Y:S01]  /*26e0*/  F2FP.F16.F32.PACK_AB R21, RZ, R10 ;  /* 0x0000000aff15723e */ /* 0x000fe200000000ff */
[--C-:B------:R-:W-:Y:S01]  /*26f0*/  FADD.FTZ R27, R27, -R4.reuse ;  /* 0x800000041b1b7221 */ /* 0x100fe20000010000 */
[----:B------:R-:W-:Y:S01]  /*2700*/  F2FP.F16.F32.PACK_AB R11, RZ, R11 ;  /* 0x0000000bff0b723e */ /* 0x000fe200000000ff */
[--C-:B------:R-:W-:Y:S01]  /*2710*/  FADD.FTZ R105, R105, -R4.reuse ;  /* 0x8000000469697221 */ /* 0x100fe20000010000 */
[----:B------:R-:W-:Y:S01]  /*2720*/  FMUL.FTZ R15, R81, R26 ;  /* 0x0000001a510f7220 */ /* 0x000fe20000410000 */
[----:B------:R-:W-:Y:S01]  /*2730*/  F2FP.F16.F32.PACK_AB R29, RZ, R29 ;  /* 0x0000001dff1d723e */ /* 0x000fe200000000ff */
[--C-:B------:R-:W-:Y:S01]  /*2740*/  FADD.FTZ R174, R93, -R4.reuse ;  /* 0x800000045dae7221 */ /* 0x100fe20000010000 */
[C---:B------:R-:W-:Y:S01]  /*2750*/  FMUL.FTZ R26, R81.reuse, R37 ;  /* 0x00000025511a7220 */ /* 0x040fe20000410000 */
[----:B------:R-:W-:Y:S01]  /*2760*/  F2FP.F16.F32.PACK_AB R33, RZ, R33 ;  /* 0x00000021ff21723e */ /* 0x000fe200000000ff */
[----:B------:R-:W-:Y:S01]  /*2770*/  FMUL.FTZ R37, R81, R6 ;  /* 0x0000000651257220 */ /* 0x000fe20000410000 */
[----:B------:R-:W-:Y:S01]  /*2780*/  F2FP.F16.F32.PACK_AB R41, RZ, R41 ;  /* 0x00000029ff29723e */ /* 0x000fe200000000ff */
[--C-:B------:R-:W-:Y:S01]  /*2790*/  FADD.FTZ R36, R101, -R4.reuse ;  /* 0x8000000465247221 */ /* 0x100fe20000010000 */
[----:B------:R-:W-:Y:S01]  /*27a0*/  FADD.FTZ R252, R113, -R4 ;  /* 0x8000000471fc7221 */ /* 0x000fe20000010000 */
[----:B------:R-:W-:Y:S01]  /*27b0*/  F2FP.F16.F32.PACK_AB R83, RZ, R83 ;  /* 0x00000053ff53723e */ /* 0x000fe200000000ff */
[----:B-----5:R-:W-:-:S02]  /*27c0*/  HFMA2 R6, R240.H0_H0, R11.H0_H0, R194.H0_H0 ;  /* 0x2000000bf0067231 */ /* 0x020fc400000408c2 */
[C---:B------:R-:W-:Y:S01]  /*27d0*/  FMUL.FTZ R113, R81.reuse, R27 ;  /* 0x0000001b51717220 */ /* 0x040fe20000410000 */
[C---:B------:R-:W-:Y:S01]  /*27e0*/  FMUL.FTZ R101, R81.reuse, R105 ;  /* 0x0000006951657220 */ /* 0x040fe20000410000 */
[----:B------:R-:W-:Y:S02]  /*27f0*/  HFMA2 R11, R235.H0_H0, R21.H0_H0, R189.H0_H0 ;  /* 0x20000015eb0b7231 */ /* 0x000fe400000408bd */
[----:B------:R-:W-:Y:S01]  /*2800*/  FMUL.FTZ R27, R81, R46 ;  /* 0x0000002e511b7220 */ /* 0x000fe20000410000 */
[----:B------:R-:W-:Y:S01]  /*2810*/  HFMA2 R21, R225.H0_H0, R29.H0_H0, R179.H0_H0 ;  /* 0x2000001de1157231 */ /* 0x000fe200000408b3 */
[----:B------:R-:W-:Y:S01]  /*2820*/  LOP3.LUT R105, R129, 0x1, RZ, 0xc0, !PT ;  /* 0x0000000181697812 */ /* 0x000fe200078ec0ff */
[----:B------:R-:W-:Y:S01]  /*2830*/  FMUL.FTZ R46, R81, R174 ;  /* 0x000000ae512e7220 */ /* 0x000fe20000410000 */
[----:B------:R-:W-:Y:S01]  /*2840*/  HFMA2 R29, R217.H0_H0, R33.H0_H0, R71.H0_H0 ;  /* 0x20000021d91d7231 */ /* 0x000fe20000040847 */
[----:B------:R-:W1:Y:S01]  /*2850*/  LDC.64 R174, c[0x0][0x228] ;  /* 0x00008a00ffae7b82 */ /* 0x000e620000000a00 */
[----:B------:R-:W-:-:S02]  /*2860*/  HFMA2 R33, R213.H0_H0, R41.H0_H0, R67.H0_H0 ;  /* 0x20000029d5217231 */ /* 0x000fc40000040843 */
[----:B0-----:R-:W-:-:S04]  /*2870*/  @!P1 IMAD.WIDE R76, R49, 0x4, R76 ;  /* 0x00000004314c9825 */ /* 0x001fc800078e024c */
[----:B------:R-:W-:Y:S01]  /*2880*/  HFMA2 R41, R205.H0_H0, R83.H0_H0, R59.H0_H0 ;  /* 0x20000053cd297231 */ /* 0x000fe2000004083b */
        /* <DEDUP_REMOVED lines=59> */
[----:B------:R-:W-:Y:S01]  /*2c40*/  HFMA2 R5, R241.H0_H0, R7.H0_H0, R195.H0_H0 ;  /* 0x20000007f1057231 */ /* 0x000fe200000408c3 */
[----:B------:R-:W-:Y:S01]  /*2c50*/  F2FP.F16.F32.PACK_AB R9, RZ, R9 ;  /* 0x00000009ff09723e */ /* 0x000fe200000000ff */
[----:B--2---:R-:W-:Y:S01]  /*2c60*/  HFMA2 R0, R131.H0_H0, R3.H0_H0, R133.H0_H0 ;  /* 0x2000000383007231 */ /* 0x004fe20000040885 */
[----:B------:R-:W-:Y:S01]  /*2c70*/  F2FP.F16.F32.PACK_AB R25, RZ, R25 ;  /* 0x00000019ff19723e */ /* 0x000fe200000000ff */
[----:B------:R-:W-:Y:S01]  /*2c80*/  HFMA2 R7, R239.H0_H0, R15.H0_H0, R193.H0_H0 ;  /* 0x2000000fef077231 */ /* 0x000fe200000408c1 */
[----:B------:R-:W-:Y:S01]  /*2c90*/  F2FP.F16.F32.PACK_AB R23, RZ, R23 ;  /* 0x00000017ff17723e */ /* 0x000fe200000000ff */
[----:B-1----:R-:W-:Y:S01]  /*2ca0*/  IMAD.WIDE.U32 R164, R164, 0x2, R174 ;  /* 0x00000002a4a47825 */ /* 0x002fe200078e00ae */
[----:B------:R-:W-:-:S03]  /*2cb0*/  IADD3 R171, R252, 0x200, RZ ;  /* 0x00000200fcab7810 */ /* 0x000fc60007ffe0ff */
[----:B------:R-:W-:Y:S01]  /*2cc0*/  HFMA2 R2, R251.H0_H0, R125.H0_H0, R250.H0_H0 ;  /* 0x2000007dfb027231 */ /* 0x000fe200000408fa */
[----:B------:R-:W-:Y:S01]  /*2cd0*/  F2FP.F16.F32.PACK_AB R123, RZ, R123 ;  /* 0x0000007bff7b723e */ /* 0x000fe200000000ff */
[----:B------:R-:W-:Y:S01]  /*2ce0*/  HFMA2 R15, R231.H0_H0, R17.H0_H0, R185.H0_H0 ;  /* 0x20000011e70f7231 */ /* 0x000fe200000408b9 */
[----:B------:R-:W-:Y:S01]  /*2cf0*/  F2FP.F16.F32.PACK_AB R12, RZ, R12 ;  /* 0x0000000cff0c723e */ /* 0x000fe200000000ff */
[----:B------:R-:W-:Y:S01]  /*2d00*/  IMAD.WIDE.U32 R172, R173, 0x2, R174 ;  /* 0x00000002adac7825 */ /* 0x000fe200078e00ae */
[----:B------:R-:W-:-:S03]  /*2d10*/  F2FP.F16.F32.PACK_AB R27, RZ, R27 ;  /* 0x0000001bff1b723e */ /* 0x000fc600000000ff */
[--C-:B------:R-:W-:Y:S01]  /*2d20*/  FADD.FTZ R107, R107, -R4.reuse ;  /* 0x800000046b6b7221 */ /* 0x100fe20000010000 */
[----:B------:R-:W-:Y:S01]  /*2d30*/  F2FP.F16.F32.PACK_AB R26, RZ, R26 ;  /* 0x0000001aff1a723e */ /* 0x000fe200000000ff */
[--C-:B------:R-:W-:Y:S01]  /*2d40*/  FADD.FTZ R115, R115, -R4.reuse ;  /* 0x8000000473737221 */ /* 0x100fe20000010000 */
[----:B------:R-:W-:Y:S01]  /*2d50*/  IADD3 R169, R252, 0x300, RZ ;  /* 0x00000300fca97810 */ /* 0x000fe20007ffe0ff */
        /* <DEDUP_REMOVED lines=8> */
[----:B------:R-:W-:Y:S01]  /*2de0*/  IMAD.WIDE.U32 R170, R171, 0x2, R174 ;  /* 0x00000002abaa7825 */ /* 0x000fe200078e00ae */
[----:B------:R-:W-:-:S03]  /*2df0*/  F2FP.F16.F32.PACK_AB R31, RZ, R31 ;  /* 0x0000001fff1f723e */ /* 0x000fc600000000ff */
[----:B------:R-:W-:Y:S01]  /*2e00*/  HFMA2 R4, R247.H0_H0, R123.H0_H0, R246.H0_H0 ;  /* 0x2000007bf7047231 */ /* 0x000fe200000408f6 */
[----:B------:R-:W-:Y:S01]  /*2e10*/  F2FP.F16.F32.PACK_AB R39, RZ, R39 ;  /* 0x00000027ff27723e */ /* 0x000fe200000000ff */
[----:B------:R-:W-:Y:S01]  /*2e20*/  HFMA2 R10, R236.H0_H0, R12.H0_H0, R190.H0_H0 ;  /* 0x2000000cec0a7231 */ /* 0x000fe200000408be */
[----:B------:R-:W-:Y:S01]  /*2e30*/  F2FP.F16.F32.PACK_AB R38, RZ, R28 ;  /* 0x0000001cff26723e */ /* 0x000fe200000000ff */
[----:B------:R-:W-:Y:S01]  /*2e40*/  HFMA2 R23, R223.H0_H0, R27.H0_H0, R177.H0_H0 ;  /* 0x2000001bdf177231 */ /* 0x000fe200000408b1 */
[----:B------:R-:W-:Y:S01]  /*2e50*/  IADD3 R166, R252, 0x400, RZ ;  /* 0x00000400fca67810 */ /* 0x000fe20007ffe0ff */
        /* <DEDUP_REMOVED lines=35> */
[----:B------:R-:W-:Y:S01]  /*3090*/  F2FP.F16.F32.PACK_AB R87, RZ, R87 ;  /* 0x00000057ff57723e */ /* 0x000fe200000000ff */
[----:B------:R-:W-:Y:S01]  /*30a0*/  STG.E.U16 desc[UR6][R164.64], R0 ;  /* 0x00000000a4007986 */ /* 0x000fe2000c101506 */
[----:B------:R-:W-:Y:S01]  /*30b0*/  F2FP.F16.F32.PACK_AB R101, RZ, R101 ;  /* 0x00000065ff65723e */ /* 0x000fe200000000ff */
[C---:B------:R-:W-:Y:S01]  /*30c0*/  FMUL.FTZ R45, R81.reuse, R107 ;  /* 0x0000006b512d7220 */ /* 0x040fe20000410000 */
[----:B------:R-:W-:Y:S01]  /*30d0*/  F2FP.F16.F32.PACK_AB R95, RZ, R95 ;  /* 0x0000005fff5f723e */ /* 0x000fe200000000ff */
[C---:B------:R-:W-:Y:S01]  /*30e0*/  FMUL.FTZ R244, R81.reuse, R115 ;  /* 0x0000007351f47220 */ /* 0x040fe20000410000 */
[----:B------:R-:W-:Y:S01]  /*30f0*/  F2FP.F16.F32.PACK_AB R97, RZ, R97 ;  /* 0x00000061ff61723e */ /* 0x000fe200000000ff */
[----:B------:R-:W-:Y:S01]  /*3100*/  FMUL.FTZ R245, R81, R117 ;  /* 0x0000007551f57220 */ /* 0x000fe20000410000 */
[----:B------:R-:W-:Y:S01]  /*3110*/  F2FP.F16.F32.PACK_AB R99, RZ, R99 ;  /* 0x00000063ff63723e */ /* 0x000fe200000000ff */
[----:B------:R-:W-:Y:S01]  /*3120*/  HFMA2 R8, R238.H0_H0, R119.H0_H0, R192.H0_H0 ;  /* 0x20000077ee087231 */ /* 0x000fe200000408c0 */
[C---:B------:R-:W-:Y:S01]  /*3130*/  IADD3 R162, R252.reuse, 0x600, RZ ;  /* 0x00000600fca27810 */ /* 0x040fe20007ffe0ff */
[----:B------:R-:W-:Y:S01]  /*3140*/  HFMA2 R14, R232.H0_H0, R93.H0_H0, R186.H0_H0 ;  /* 0x2000005de80e7231 */ /* 0x000fe200000408ba */
[C---:B------:R-:W-:Y:S01]  /*3150*/  IADD3 R160, R252.reuse, 0x700, RZ ;  /* 0x00000700fca07810 */ /* 0x040fe20007ffe0ff */
[----:B------:R-:W-:Y:S01]  /*3160*/  HFMA2 R18, R228.H0_H0, R91.H0_H0, R182.H0_H0 ;  /* 0x2000005be4127231 */ /* 0x000fe200000408b6 */
[----:B------:R-:W-:Y:S01]  /*3170*/  IADD3 R252, R252, 0x800, RZ ;  /* 0x00000800fcfc7810 */ /* 0x000fe20007ffe0ff */
        /* <DEDUP_REMOVED lines=21> */
[--C-:B------:R-:W-:Y:S01]  /*32d0*/  IMAD.WIDE.U32 R152, R152, 0x2, R174.reuse ;  /* 0x0000000298987825 */ /* 0x100fe200078e00ae */
[----:B------:R-:W-:Y:S01]  /*32e0*/  F2FP.F16.F32.PACK_AB R35, RZ, R35 ;  /* 0x00000023ff23723e */ /* 0x000fe200000000ff */
[----:B------:R-:W-:Y:S01]  /*32f0*/  STG.E.U16 desc[UR6][R162.64], R7 ;  /* 0x00000007a2007986 */ /* 0x000fe2000c101506 */
[----:B------:R-:W-:Y:S01]  /*3300*/  F2FP.F16.F32.PACK_AB R45, RZ, R45 ;  /* 0x0000002dff2d723e */ /* 0x000fe200000000ff */
[----:B------:R-:W-:Y:S01]  /*3310*/  IMAD.WIDE.U32 R150, R150, 0x2, R174 ;  /* 0x0000000296967825 */ /* 0x000fe200078e00ae */
[----:B------:R-:W-:-:S03]  /*3320*/  F2FP.F16.F32.PACK_AB R244, RZ, R244 ;  /* 0x000000f4fff4723e */ /* 0x000fc600000000ff */
[----:B------:R-:W-:Y:S01]  /*3330*/  HFMA2 R35, R211.H0_H0, R35.H0_H0, R65.H0_H0 ;  /* 0x20000023d3237231 */ /* 0x000fe20000040841 */
[----:B------:R-:W-:Y:S01]  /*3340*/  F2FP.F16.F32.PACK_AB R245, RZ, R245 ;  /* 0x000000f5fff5723e */ /* 0x000fe200000000ff */
[----:B------:R-:W-:-:S04]  /*3350*/  IMAD.WIDE.U32 R148, R148, 0x2, R174 ;  /* 0x0000000294947825 */ /* 0x000fc800078e00ae */
[----:B------:R-:W-:Y:S01]  /*3360*/  HFMA2 R45, R201.H0_H0, R45.H0_H0, R55.H0_H0 ;  /* 0x2000002dc92d7231 */ /* 0x000fe20000040837 */
[----:B------:R-:W-:Y:S01]  /*3370*/  IADD3 R49, R49, UR5, RZ ;  /* 0x0000000531317c10 */ /* 0x000fe2000fffe0ff */
[----:B------:R-:W-:Y:S02]  /*3380*/  HFMA2 R244, R197.H0_H0, R244.H0_H0, R51.H0_H0 ;  /* 0x200000f4c5f47231 */ /* 0x000fe40000040833 */
[----:B------:R-:W-:-:S04]  /*3390*/  IMAD.WIDE.U32 R136, R136, 0x2, R174 ;  /* 0x0000000288887825 */ /* 0x000fc800078e00ae */
[----:B------:R-:W-:Y:S01]  /*33a0*/  HFMA2 R245, R196.H0_H0, R245.H0_H0, R50.H0_H0 ;  /* 0x200000f5c4f57231 */ /* 0x000fe20000040832 */
        /* <DEDUP_REMOVED lines=82> */
.L_x_992:
[----:B------:R-:W-:Y:S01]  /*38d0*/  HFMA2.MMA R34, -RZ, RZ, 0, 5.9604644775390625e-08 ;  /* 0x00000001ff227435 */ /* 0x000fe200000001ff */
[----:B------:R-:W-:Y:S02]  /*38e0*/  MOV R123, R3 ;  /* 0x00000003007b7202 */ /* 0x000fe40000000f00 */
[----:B------:R-:W-:Y:S02]  /*38f0*/  MOV R125, 0x1f ;  /* 0x0000001f007d7802 */ /* 0x000fe40000000f00 */
[----:B------:R-:W-:-:S07]  /*3900*/  MOV R32, 0xffffffff ;  /* 0xffffffff00207802 */ /* 0x000fce0000000f00 */
[----:B-----5:R-:W-:Y:S05]  /*3910*/  WARPSYNC.COLLECTIVE R32, `(.L_x_996) ;  /* 0x0000000020087348 */ /* 0x020fea0003c00000 */
[----:B------:R0:W1:Y:S02]  /*3920*/  SHFL.BFLY P2, R30, R123, R34, R125 ;  /* 0x0c0000227b1e7389 */ /* 0x000064000004007d */
[----:B01---5:R-:W-:Y:S01]  /*3930*/  ENDCOLLECTIVE ;  /* 0x000000000000791b */ /* 0x023fe20003800000 */
.L_x_996:
[----:B------:R-:W-:Y:S01]  /*3940*/  HFMA2.MMA R34, -RZ, RZ, 0, 1.1920928955078125e-07 ;  /* 0x00000002ff227435 */ /* 0x000fe200000001ff */
[----:B------:R-:W-:-:S05]  /*3950*/  MOV R2, R30 ;  /* 0x0000001e00027202 */ /* 0x000fca0000000f00 */
[----:B------:R-:W-:-:S05]  /*3960*/  FADD.FTZ R5, R3, R2 ;  /* 0x0000000203057221 */ /* 0x000fca0000010000 */
[----:B------:R-:W-:-:S07]  /*3970*/  MOV R123, R5 ;  /* 0x00000005007b7202 */ /* 0x000fce0000000f00 */
[----:B------:R-:W-:Y:S05]  /*3980*/  WARPSYNC.COLLECTIVE R32, `(.L_x_997) ;  /* 0x0000000020087348 */ /* 0x000fea0003c00000 */
[----:B------:R0:W1:Y:S02]  /*3990*/  SHFL.BFLY P2, R30, R123, R34, R125 ;  /* 0x0c0000227b1e7389 */ /* 0x000064000004007d */
[----:B01----:R-:W-:Y:S01]  /*39a0*/  ENDCOLLECTIVE ;  /* 0x000000000000791b */ /* 0x003fe20003800000 */
.L_x_997:
[----:B------:R-:W-:Y:S01]  /*39b0*/  HFMA2.MMA R34, -RZ, RZ, 0, 2.384185791015625e-07 ;  /* 0x00000004ff227435 */ /* 0x000fe200000001ff */
[----:B------:R-:W-:-:S05]  /*39c0*/  MOV R2, R30 ;  /* 0x0000001e00027202 */ /* 0x000fca0000000f00 */
[----:B------:R-:W-:-:S05]  /*39d0*/  FADD.FTZ R26, R5, R2 ;  /* 0x00000002051a7221 */ /* 0x000fca0000010000 */
[----:B------:R-:W-:-:S07]  /*39e0*/  MOV R123, R26 ;  /* 0x0000001a007b7202 */ /* 0x000fce0000000f00 */
[----:B------:R-:W-:Y:S05]  /*39f0*/  WARPSYNC.COLLECTIVE R32, `(.L_x_998) ;  /* 0x0000000020087348 */ /* 0x000fea0003c00000 */
[----:B------:R0:W1:Y:S02]  /*3a00*/  SHFL.BFLY P2, R30, R123, R34, R125 ;  /* 0x0c0000227b1e7389 */ /* 0x000064000004007d */
[----:B01----:R-:W-:Y:S01]  /*3a10*/  ENDCOLLECTIVE ;  /* 0x000000000000791b */ /* 0x003fe20003800000 */
.L_x_998:
[----:B------:R-:W-:Y:S01]  /*3a20*/  HFMA2.MMA R34, -RZ, RZ, 0, 4.76837158203125e-07 ;  /* 0x00000008ff227435 */ /* 0x000fe200000001ff */
[----:B------:R-:W-:-:S05]  /*3a30*/  MOV R119, R30 ;  /* 0x0000001e00777202 */ /* 0x000fca0000000f00 */
[----:B------:R-:W-:-:S05]  /*3a40*/  FADD.FTZ R119, R26, R119 ;  /* 0x000000771a777221 */ /* 0x000fca0000010000 */
[----:B------:R-:W-:-:S07]  /*3a50*/  MOV R123, R119 ;  /* 0x00000077007b7202 */ /* 0x000fce0000000f00 */
[----:B------:R-:W-:Y:S05]  /*3a60*/  WARPSYNC.COLLECTIVE R32, `(.L_x_999) ;  /* 0x0000000020087348 */ /* 0x000fea0003c00000 */
[----:B------:R0:W1:Y:S02]  /*3a70*/  SHFL.BFLY P2, R30, R123, R34, R125 ;  /* 0x0c0000227b1e7389 */ /* 0x000064000004007d */
[----:B01----:R-:W-:Y:S01]  /*3a80*/  ENDCOLLECTIVE ;  /* 0x000000000000791b */ /* 0x003fe20003800000 */
.L_x_999:
[----:B------:R-:W-:Y:S01]  /*3a90*/  HFMA2.MMA R34, -RZ, RZ, 0, 9.5367431640625e-07 ;  /* 0x00000010ff227435 */ /* 0x000fe200000001ff */
[----:B------:R-:W-:-:S05]  /*3aa0*/  MOV R2, R30 ;  /* 0x0000001e00027202 */ /* 0x000fca0000000f00 */
[----:B------:R-:W-:-:S05]  /*3ab0*/  FADD.FTZ R28, R119, R2 ;  /* 0x00000002771c7221 */ /* 0x000fca0000010000 */
[----:B------:R-:W-:-:S07]  /*3ac0*/  MOV R123, R28 ;  /* 0x0000001c007b7202 */ /* 0x000fce0000000f00 */
[----:B------:R-:W-:Y:S05]  /*3ad0*/  WARPSYNC.COLLECTIVE R32, `(.L_x_1000) ;  /* 0x0000000020087348 */ /* 0x000fea0003c00000 */
[----:B------:R0:W1:Y:S02]  /*3ae0*/  SHFL.BFLY P2, R30, R123, R34, R125 ;  /* 0x0c0000227b1e7389 */ /* 0x000064000004007d */
[----:B01----:R-:W-:Y:S01]  /*3af0*/  ENDCOLLECTIVE ;  /* 0x000000000000791b */ /* 0x003fe20003800000 */
.L_x_1000:
        /* <DEDUP_REMOVED lines=108> */
.L_x_1001:
[----:B------:R-:W-:Y:S01]  /*41c0*/  HFMA2.MMA R34, -RZ, RZ, 0, 1.1920928955078125e-07 ;  /* 0x00000002ff227435 */ /* 0x000fe200000001ff */
[----:B------:R-:W-:-:S05]  /*41d0*/  MOV R26, R30 ;  /* 0x0000001e001a7202 */ /* 0x000fca0000000f00 */
[----:B------:R-:W-:-:S05]  /*41e0*/  FADD.FTZ R26, R3, R26 ;  /* 0x0000001a031a7221 */ /* 0x000fca0000010000 */
[----:B------:R-:W-:-:S07]  /*41f0*/  MOV R123, R26 ;  /* 0x0000001a007b7202 */ /* 0x000fce0000000f00 */
[----:B------:R-:W-:Y:S05]  /*4200*/  WARPSYNC.COLLECTIVE R32, `(.L_x_1002) ;  /* 0x0000000020087348 */ /* 0x000fea0003c00000 */
[----:B------:R0:W1:Y:S02]  /*4210*/  SHFL.BFLY P2, R30, R123, R34, R125 ;  /* 0x0c0000227b1e7389 */ /* 0x000064000004007d */
[----:B01----:R-:W-:Y:S01]  /*4220*/  ENDCOLLECTIVE ;  /* 0x000000000000791b */ /* 0x003fe20003800000 */
.L_x_1002:
[----:B------:R-:W-:Y:S01]  /*4230*/  HFMA2.MMA R34, -RZ, RZ, 0, 2.384185791015625e-07 ;  /* 0x00000004ff227435 */ /* 0x000fe200000001ff */
[----:B------:R-:W-:-:S05]  /*4240*/  MOV R5, R30 ;  /* 0x0000001e00057202 */ /* 0x000fca0000000f00 */
[----:B------:R-:W-:-:S05]  /*4250*/  FADD.FTZ R5, R26, R5 ;  /* 0x000000051a057221 */ /* 0x000fca0000010000 */
[----:B------:R-:W-:-:S07]  /*4260*/  MOV R123, R5 ;  /* 0x00000005007b7202 */ /* 0x000fce0000000f00 */
[----:B------:R-:W-:Y:S05]  /*4270*/  WARPSYNC.COLLECTIVE R32, `(.L_x_1003) ;  /* 0x0000000020087348 */ /* 0x000fea0003c00000 */
[----:B------:R0:W1:Y:S02]  /*4280*/  SHFL.BFLY P2, R30, R123, R34, R125 ;  /* 0x0c0000227b1e7389 */ /* 0x000064000004007d */
[----:B01----:R-:W-:Y:S01]  /*4290*/  ENDCOLLECTIVE ;  /* 0x000000000000791b */ /* 0x003fe20003800000 */
.L_x_1003:
[----:B------:R-:W-:Y:S01]  /*42a0*/  HFMA2.MMA R34, -RZ, RZ, 0, 4.76837158203125e-07 ;  /* 0x00000008ff227435 */ /* 0x000fe200000001ff */
[----:B------:R-:W-:-:S05]  /*42b0*/  MOV R28, R30 ;  /* 0x0000001e001c7202 */ /* 0x000fca0000000f00 */
[----:B------:R-:W-:-:S05]  /*42c0*/  FADD.FTZ R28, R5, R28 ;  /* 0x0000001c051c7221 */ /* 0x000fca0000010000 */
[----:B------:R-:W-:-:S07]  /*42d0*/  MOV R123, R28 ;  /* 0x0000001c007b7202 */ /* 0x000fce0000000f00 */
[----:B------:R-:W-:Y:S05]  /*42e0*/  WARPSYNC.COLLECTIVE R32, `(.L_x_1004) ;  /* 0x0000000020087348 */ /* 0x000fea0003c00000 */
[----:B------:R0:W1:Y:S02]  /*42f0*/  SHFL.BFLY P2, R30, R123, R34, R125 ;  /* 0x0c0000227b1e7389 */ /* 0x000064000004007d */
[----:B01----:R-:W-:Y:S01]  /*4300*/  ENDCOLLECTIVE ;  /* 0x000000000000791b */ /* 0x003fe20003800000 */
.L_x_1004:
[----:B------:R-:W-:Y:S01]  /*4310*/  HFMA2.MMA R34, -RZ, RZ, 0, 9.5367431640625e-07 ;  /* 0x00000010ff227435 */ /* 0x000fe200000001ff */
[----:B------:R-:W-:-:S05]  /*4320*/  MOV R119, R30 ;  /* 0x0000001e00777202 */ /* 0x000fca0000000f00 */
[----:B------:R-:W-:-:S05]  /*4330*/  FADD.FTZ R119, R28, R119 ;  /* 0x000000771c777221 */ /* 0x000fca0000010000 */
[----:B------:R-:W-:-:S07]  /*4340*/  MOV R123, R119 ;  /* 0x00000077007b7202 */ /* 0x000fce0000000f00 */
[----:B------:R-:W-:Y:S05]  /*4350*/  WARPSYNC.COLLECTIVE R32, `(.L_x_1005) ;  /* 0x0000000020087348 */ /* 0x000fea0003c00000 */
[----:B------:R0:W1:Y:S02]  /*4360*/  SHFL.BFLY P2, R30, R123, R34, R125 ;  /* 0x0c0000227b1e7389 */ /* 0x000064000004007d */
[----:B01----:R-:W-:Y:S01]  /*4370*/  ENDCOLLECTIVE ;  /* 0x000000000000791b */ /* 0x003fe20003800000 */
.L_x_1005:
[----:B------:R-:W-:Y:S05]  /*4380*/  BRA `(.L_x_1006) ;  /* 0xffffffd800447947 */ /* 0x000fea000383ffff */
.L_x_1007:
        /* <DEDUP_REMOVED lines=15> */
.L_x_2049:


//--------------------- .text._ZN10layer_norm13ln_fwd_kernelINS_13Kernel_traitsI6__halfS2_S2_fjLj12800ELj2ELj1ELj4ELj4ENS_18Kernel_traits_baseILj12800ES2_S2_S2_fjLj128EEEEEEEvNS_9FwdParamsE --------------------------
	.section	.text._ZN10layer_norm13ln_fwd_kernelINS_13Kernel_traitsI6__halfS2_S2_fjLj12800ELj2ELj1ELj4ELj4ENS_18Kernel_traits_baseILj12800ES2_S2_S2_fjLj128EEEEEEEvNS_9FwdParamsE,"ax",@progbits
	.align	128
        .global         _ZN10layer_norm13ln_fwd_kernelINS_13Kernel_traitsI6__halfS2_S2_fjLj12800ELj2ELj1ELj4ELj4ENS_18Kernel_traits_baseILj12800ES2_S2_S2_fjLj128EEEEEEEvNS_9FwdParamsE
        .type           _ZN10layer_norm13ln_fwd_kernelINS_13Kernel_traitsI6__halfS2_S2_fjLj12800ELj2ELj1ELj4ELj4ENS_18Kernel_traits_baseILj12800ES2_S2_S2_fjLj128EEEEEEEvNS_9FwdParamsE,@function
        .size           _ZN10layer_norm13ln_fwd_kernelINS_13Kernel_traitsI6__halfS2_S2_fjLj12800ELj2ELj1ELj4ELj4ENS_18Kernel_traits_baseILj12800ES2_S2_S2_fjLj128EEEEEEEvNS_9FwdParamsE,(.L_x_2050 - _ZN10layer_norm13ln_fwd_kernelINS_13Kernel_traitsI6__halfS2_S2_fjLj12800ELj2ELj1ELj4ELj4ENS_18Kernel_traits_baseILj12800ES2_S2_S2_fjLj128EEEEEEEvNS_9FwdParamsE)
        .other          _ZN10layer_norm13ln_fwd_kernelINS_13Kernel_traitsI6__halfS2_S2_fjLj12800ELj2ELj1ELj4ELj4ENS_18Kernel_traits_baseILj12800ES2_S2_S2_fjLj128EEEEEEEvNS_9FwdParamsE,@"STO_CUDA_ENTRY STV_DEFAULT"
_ZN10layer_norm13ln_fwd_kernelINS_13Kernel_traitsI6__halfS2_S2_fjLj12800ELj2ELj1ELj4ELj4ENS_18Kernel_traits_baseILj12800ES2_S2_S2_fjLj128EEEEEEEvNS_9FwdParamsE:
.text._ZN10layer_norm13ln_fwd_kernelINS_13Kernel_traitsI6__halfS2_S2_fjLj12800ELj2ELj1ELj4ELj4ENS_18Kernel_traits_baseILj12800ES2_S2_S2_fjLj128EEEEEEEvNS_9FwdParamsE:
        /* <DEDUP_REMOVED lines=70> */
.L_x_1011:
        /* <DEDUP_REMOVED lines=70> */
[----:B-1----:R-:W-:-:S05]  /*08c0*/  IADD3 R15, R35, 0x1600, RZ ;  /* 0x00001600230f7810 */ /* 0x002fca0007ffe0ff */
[----:B------:R0:W4:Y:S01]  /*08d0*/  LDG.E R8, desc[UR6][R8.64] ;  /* 0x0000000608087981 */ /* 0x000122000c1e1900 */
[----:B------:R-:W-:Y:S01]  /*08e0*/  IMAD.WIDE.U32 R6, R15, 0x4, R2 ;  /* 0x000000040f067825 */ /* 0x000fe200078e0002 */
[----:B------:R-:W-:-:S05]  /*08f0*/  IADD3 R17, R35, 0x1700, RZ ;  /* 0x0000170023117810 */ /* 0x000fca0007ffe0ff */
[----:B------:R-:W4:Y:S01]  /*0900*/  LDG.E R6, desc[UR6][R6.64] ;  /* 0x0000000606067981 */ /* 0x000f22000c1e1900 */
[----:B------:R-:W-:Y:S01]  /*0910*/  IMAD.WIDE.U32 R4, R17, 0x4, R2 ;  /* 0x0000000411047825 */ /* 0x000fe200078e0002 */
[----:B------:R-:W-:-:S05]  /*0920*/  IADD3 R19, R35, 0x1800, RZ ;  /* 0x0000180023137810 */ /* 0x000fca0007ffe0ff */
[----:B------:R-:W4:Y:S01]  /*0930*/  LDG.E R4, desc[UR6][R4.64] ;  /* 0x0000000604047981 */ /* 0x000f22000c1e1900 */
[----:B------:R-:W-:-:S06]  /*0940*/  IMAD.WIDE.U32 R2, R19, 0x4, R2 ;  /* 0x0000000413027825 */ /* 0x000fcc00078e0002 */
[----:B------:R-:W4:Y:S01]  /*0950*/  LDG.E R2, desc[UR6][R2.64] ;  /* 0x0000000602027981 */ /* 0x000f22000c1e1900 */
[----:B------:R-:W-:Y:S01]  /*0960*/  LOP3.LUT P0, RZ, R0, 0xff, RZ, 0xc0, !PT ;  /* 0x000000ff00ff7812 */ /* 0x000fe2000780c0ff */
[----:B------:R-:W-:Y:S01]  /*0970*/  UMOV UR4, 0xffffffff ;  /* 0xffffffff00047882 */ /* 0x000fe20000000000 */
[----:B------:R-:W-:Y:S01]  /*0980*/  ISETP.NE.AND P1, PT, R102, RZ, PT ;  /* 0x000000ff6600720c */ /* 0x000fe20003f25270 */
[--C-:B--2---:R-:W-:Y:S02]  /*0990*/  HADD2.F32 R26, -RZ, R30.reuse.H0_H0 ;  /* 0x2000001eff1a7230 */ /* 0x104fe40000004100 */
[----:B------:R-:W-:-:S03]  /*09a0*/  HADD2.F32 R30, -RZ, R30.H1_H1 ;  /* 0x3000001eff1e7230 */ /* 0x000fc60000004100 */
[----:B0-----:R-:W-:Y:S01]  /*09b0*/  FADD.FTZ R9, RZ, R26 ;  /* 0x0000001aff097221 */ /* 0x001fe20000010000 */
[--C-:B---3--:R-:W-:Y:S02]  /*09c0*/  HADD2.F32 R28, -RZ, R10.reuse.H0_H0 ;  /* 0x2000000aff1c7230 */ /* 0x108fe40000004100 */
        /* <DEDUP_REMOVED lines=30> */
[----:B----4-:R-:W-:-:S03]  /*0bb0*/  HADD2.F32 R145, -RZ, R143.H0_H0 ;  /* 0x2000008fff917230 */ /* 0x010fc60000004100 */
        /* <DEDUP_REMOVED lines=45> */
[----:B------:R-:W-:-:S03]  /*0e90*/  SHF.R.U32.HI R6, RZ, 0x5, R104 ;  /* 0x00000005ff067819 */ /* 0x000fc60000011668 */
        /* <DEDUP_REMOVED lines=143> */
.L_x_1022:
        /* <DEDUP_REMOVED lines=81> */
.L_x_1010:
[----:B------:R-:W2:Y:S04]  /*1ca0*/  LDG.E.STRONG.GPU R0, desc[UR6][R2.64] ;  /* 0x0000000602007981 */ /* 0x000ea8000c1ef900 */
[----:B--2---:R-:W-:Y:S01]  /*1cb0*/  CCTL.IVALL ;  /* 0x00000000ff00798f */ /* 0x004fe20002000000 */
[----:B------:R-:W-:Y:S05]  /*1cc0*/  YIELD ;  /* 0x0000000000007946 */ /* 0x000fea0003800000 */
[----:B------:R-:W-:-:S13]  /*1cd0*/  ISETP.NE.AND P1, PT, R0, R7, PT ;  /* 0x000000070000720c */ /* 0x000fda0003f25270 */
[----:B------:R-:W-:Y:S05]  /*1ce0*/  @P1 BRA `(.L_x_1010) ;  /* 0xfffffffc00ec1947 */ /* 0x000fea000383ffff */
.L_x_1009:
        /* <DEDUP_REMOVED lines=28> */
[----:B------:R-:W0:Y:S01]  /*1eb0*/  LDC R27, c[0x0][0x260] ;  /* 0x00009800ff1b7b82 */ /* 0x000e220000000800 */
[----:B------:R-:W-:Y:S02]  /*1ec0*/  LOP3.LUT R3, R102, 0x1, R105, 0xf8, !PT ;  /* 0x0000000166037812 */ /* 0x000fe400078ef869 */
        /* <DEDUP_REMOVED lines=31> */
[----:B------:R-:W-:Y:S01]  /*20c0*/  F2FP.F16.F32.PACK_AB R26, R7, R26 ;  /* 0x0000001a071a723e */ /* 0x000fe200000000ff */
[----:B------:R-:W-:Y:S01]  /*20d0*/  FMUL.FTZ R111, R27, R28 ;  /* 0x0000001c1b6f7220 */ /* 0x000fe20000410000 */
[----:B------:R-:W1:Y:S01]  /*20e0*/  @!P1 LDC.64 R6, c[0x0][0x238] ;  /* 0x00008e00ff069b82 */ /* 0x000e620000000a00 */
[----:B--2---:R-:W-:Y:S01]  /*20f0*/  LOP3.LUT R8, R105, 0x1, RZ, 0xc0, !PT ;  /* 0x0000000169087812 */ /* 0x004fe200078ec0ff */
[----:B------:R-:W-:Y:S01]  /*2100*/  FMUL.FTZ R9, R27, R22 ;  /* 0x000000161b097220 */ /* 0x000fe20000410000 */
[----:B------:R-:W-:Y:S01]  /*2110*/  F2FP.F16.F32.PACK_AB R12, R33, R12 ;  /* 0x0000000c210c723e */ /* 0x000fe200000000ff */
[----:B-----5:R-:W-:Y:S01]  /*2120*/  HFMA2.MMA R29, R52, R26, R77 ;  /* 0x0000001a341d7235 */ /* 0x020fe2000000004d */
[----:B------:R-:W-:Y:S01]  /*2130*/  FMUL.FTZ R26, R27, R0 ;  /* 0x000000001b1a7220 */ /* 0x000fe20000410000 */
[--C-:B------:R-:W-:Y:S01]  /*2140*/  FADD.FTZ R16, R16, -R24.reuse ;  /* 0x8000001810107221 */ /* 0x100fe20000010000 */
[----:B------:R-:W-:Y:S01]  /*2150*/  F2FP.F16.F32.PACK_AB R28, R9, R20 ;  /* 0x00000014091c723e */ /* 0x000fe200000000ff */
[--C-:B------:R-:W-:Y:S01]  /*2160*/  FADD.FTZ R18, R18, -R24.reuse ;  /* 0x8000001812127221 */ /* 0x100fe20000010000 */
[--C-:B------:R-:W-:Y:S01]  /*2170*/  FADD.FTZ R106, R161, -R24.reuse ;  /* 0x80000018a16a7221 */ /* 0x100fe20000010000 */
[----:B------:R-:W-:Y:S01]  /*2180*/  F2FP.F16.F32.PACK_AB R39, R31, R26 ;  /* 0x0000001a1f27723e */ /* 0x000fe200000000ff */
[--C-:B------:R-:W-:Y:S01]  /*2190*/  FADD.FTZ R44, R159, -R24.reuse ;  /* 0x800000189f2c7221 */ /* 0x100fe20000010000 */
[----:B------:R-:W-:Y:S01]  /*21a0*/  SHF.L.U32 R31, R8, 0x7, RZ ;  /* 0x00000007081f7819 */ /* 0x000fe200000006ff */
[----:B------:R-:W-:Y:S01]  /*21b0*/  HFMA2.MMA R149, R54, R12, R79 ;  /* 0x0000000c36957235 */ /* 0x000fe2000000004f */
        /* <DEDUP_REMOVED lines=57> */
[----:B------:R-:W-:Y:S01]  /*2550*/  F2FP.F16.F32.PACK_AB R0, R107, R0 ;  /* 0x000000006b00723e */ /* 0x000fe200000000ff */
[C---:B------:R-:W-:Y:S01]  /*2560*/  FMUL.FTZ R115, R27.reuse, R150 ;  /* 0x000000961b737220 */ /* 0x040fe20000410000 */
[C---:B------:R-:W-:Y:S01]  /*2570*/  FMUL.FTZ R118, R27.reuse, R118 ;  /* 0x000000761b767220 */ /* 0x040fe20000410000 */
[C---:B------:R-:W-:Y:S01]  /*2580*/  FMUL.FTZ R121, R27.reuse, R120 ;  /* 0x000000781b797220 */ /* 0x040fe20000410000 */
[C---:B------:R-:W-:Y:S01]  /*2590*/  FMUL.FTZ R127, R27.reuse, R126 ;  /* 0x0000007e1b7f7220 */ /* 0x040fe20000410000 */
[----:B------:R-:W-:Y:S02]  /*25a0*/  HFMA2 R147, R53, R39, R78 ;  /* 0x0000002735937231 */ /* 0x000fe4000000004e */
[----:B------:R-:W-:Y:S01]  /*25b0*/  FMUL.FTZ R119, R27, R140 ;  /* 0x0000008c1b777220 */ /* 0x000fe20000410000 */
[----:B0-----:R-:W-:Y:S01]  /*25c0*/  IMAD.WIDE.U32 R6, R23, 0x4, R2 ;  /* 0x0000000417067825 */ /* 0x001fe200078e0002 */
[----:B------:R-:W-:-:S03]  /*25d0*/  IADD3 R23, R20, 0x600, RZ ;  /* 0x0000060014177810 */ /* 0x000fc60007ffe0ff */
[C---:B------:R-:W-:Y:S01]  /*25e0*/  FMUL.FTZ R123, R27.reuse, R122 ;  /* 0x0000007a1b7b7220 */ /* 0x040fe20000410000 */
[----:B------:R-:W-:Y:S01]  /*25f0*/  FMUL.FTZ R125, R27, R124 ;  /* 0x0000007c1b7d7220 */ /* 0x000fe20000410000 */
[----:B-1----:R-:W-:-:S04]  /*2600*/  IMAD.WIDE.U32 R4, R25, 0x4, R2 ;  /* 0x0000000419047825 */ /* 0x002fc800078e0002 */
[----:B------:R-:W-:Y:S01]  /*2610*/  FMUL.FTZ R126, R27, R138 ;  /* 0x0000008a1b7e7220 */ /* 0x000fe20000410000 */
[----:B------:R-:W-:Y:S01]  /*2620*/  HFMA2.MMA R153, R56, R28, R81 ;  /* 0x0000001c38997235 */ /* 0x000fe20000000051 */
        /* <DEDUP_REMOVED lines=19> */
[----:B------:R-:W-:-:S02]  /*2760*/  HFMA2 R151, R55, R40, R80 ;  /* 0x0000002837977231 */ /* 0x000fc40000000050 */
[--C-:B------:R-:W-:Y:S01]  /*2770*/  IMAD.WIDE.U32 R10, R11, 0x4, R2.reuse ;  /* 0x000000040b0a7825 */ /* 0x100fe200078e0002 */
[C---:B------:R-:W-:Y:S01]  /*2780*/  IADD3 R25, R20.reuse, 0x700, RZ ;  /* 0x0000070014197810 */ /* 0x040fe20007ffe0ff */
[----:B------:R-:W-:Y:S01]  /*2790*/  HFMA2.MMA R109, R58, R106, R83 ;  /* 0x0000006a3a6d7235 */ /* 0x000fe20000000053 */
[C---:B------:R-:W-:Y:S01]  /*27a0*/  IADD3 R27, R20.reuse, 0x800, RZ ;  /* 0x00000800141b7810 */ /* 0x040fe20007ffe0ff */
[----:B------:R-:W-:Y:S01]  /*27b0*/  HFMA2 R107, R57, R0, R82 ;  /* 0x00000000396b7231 */ /* 0x000fe20000000052 */
        /* <DEDUP_REMOVED lines=19> */
[----:B0-----:R-:W-:Y:S01]  /*28f0*/  HFMA2.MMA R7, R60, R110, R85 ;  /* 0x0000006e3c077235 */ /* 0x001fe20000000055 */
[C---:B------:R-:W-:Y:S01]  /*2900*/  IADD3 R49, R20.reuse, 0x1300, RZ ;  /* 0x0000130014317810 */ /* 0x040fe20007ffe0ff */
[----:B------:R-:W-:Y:S01]  /*2910*/  IMAD.WIDE.U32 R32, R33, 0x4, R2 ;  /* 0x0000000421207825 */ /* 0x000fe200078e0002 */
[----:B------:R-:W-:-:S02]  /*2920*/  IADD3 R155, R20, 0x1400, RZ ;  /* 0x00001400149b7810 */ /* 0x000fc40007ffe0ff */
[----:B------:R-:W-:Y:S01]  /*2930*/  F2FP.F16.F32.PACK_AB R108, R111, R108 ;  /* 0x0000006c6f6c723e */ /* 0x000fe200000000ff */
[--C-:B------:R-:W-:Y:S01]  /*2940*/  IMAD.WIDE.U32 R20, R21, 0x4, R2.reuse ;  /* 0x0000000415147825 */ /* 0x100fe200078e0002 */
[----:B------:R-:W-:Y:S02]  /*2950*/  F2FP.F16.F32.PACK_AB R114, R117, R114 ;  /* 0x000000727572723e */ /* 0x000fe400000000ff */
[----:B------:R-:W-:Y:S01]  /*2960*/  F2FP.F16.F32.PACK_AB R112, R115, R112 ;  /* 0x000000707370723e */ /* 0x000fe200000000ff */
[----:B------:R-:W-:Y:S01]  /*2970*/  HFMA2 R5, R59, R108, R84 ;  /* 0x0000006c3b057231 */ /* 0x000fe20000000054 */
[----:B------:R-:W-:Y:S01]  /*2980*/  F2FP.F16.F32.PACK_AB R118, R121, R118 ;  /* 0x000000767976723e */ /* 0x000fe200000000ff */
[----:B------:R0:W-:Y:S01]  /*2990*/  STG.E desc[UR6][R20.64], R107 ;  /* 0x0000006b14007986 */ /* 0x0001e2000c101906 */
[----:B------:R-:W-:Y:S01]  /*29a0*/  F2FP.F16.F32.PACK_AB R116, R119, R116 ;  /* 0x000000747774723e */ /* 0x000fe200000000ff */
[----:B-1----:R-:W-:Y:S01]  /*29b0*/  HFMA2.MMA R11, R62, R114, R87 ;  /* 0x000000723e0b7235 */ /* 0x002fe20000000057 */
[----:B------:R-:W-:Y:S01]  /*29c0*/  HFMA2 R9, R61, R112, R86 ;  /* 0x000000703d097231 */ /* 0x000fe20000000056 */
[----:B------:R1:W-:Y:S01]  /*29d0*/  STG.E desc[UR6][R22.64], R109 ;  /* 0x0000006d16007986 */ /* 0x0003e2000c101906 */
[----:B------:R-:W-:Y:S01]  /*29e0*/  IMAD.WIDE.U32 R34, R35, 0x4, R2 ;  /* 0x0000000423227825 */ /* 0x000fe200078e0002 */
[----:B------:R-:W-:-:S02]  /*29f0*/  F2FP.F16.F32.PACK_AB R122, R125, R122 ;  /* 0x0000007a7d7a723e */ /* 0x000fc400000000ff */
[----:B------:R2:W-:Y:S01]  /*2a00*/  STG.E desc[UR6][R24.64], R5 ;  /* 0x0000000518007986 */ /* 0x0005e2000c101906 */
[----:B------:R-:W-:Y:S01]  /*2a10*/  F2FP.F16.F32.PACK_AB R120, R123, R120 ;  /* 0x000000787b78723e */ /* 0x000fe200000000ff */
[----:B------:R-:W-:Y:S01]  /*2a20*/  IMAD.WIDE.U32 R36, R37, 0x4, R2 ;  /* 0x0000000425247825 */ /* 0x000fe200078e0002 */
[----:B------:R-:W-:-:S03]  /*2a30*/  F2FP.F16.F32.PACK_AB R126, R129, R126 ;  /* 0x0000007e817e723e */ /* 0x000fc600000000ff */
[----:B0-----:R-:W-:Y:S01]  /*2a40*/  HFMA2 R21, R63, R116, R88 ;  /* 0x000000743f157231 */ /* 0x001fe20000000058 */
[----:B------:R0:W-:Y:S01]  /*2a50*/  STG.E desc[UR6][R26.64], R7 ;  /* 0x000000071a007986 */ /* 0x0001e2000c101906 */
[----:B------:R-:W-:Y:S01]  /*2a60*/  F2FP.F16.F32.PACK_AB R124, R127, R124 ;  /* 0x0000007c7f7c723e */ /* 0x000fe200000000ff */
[--C-:B------:R-:W-:Y:S01]  /*2a70*/  IMAD.WIDE.U32 R38, R39, 0x4, R2.reuse ;  /* 0x0000000427267825 */ /* 0x100fe200078e0002 */
[----:B-1----:R-:W-:Y:S01]  /*2a80*/  HFMA2.MMA R23, R64, R118, R89 ;  /* 0x0000007640177235 */ /* 0x002fe20000000059 */
[----:B------:R1:W-:Y:S01]  /*2a90*/  STG.E desc[UR6][R28.64], R9 ;  /* 0x000000091c007986 */ /* 0x0003e2000c101906 */
[----:B------:R-:W-:Y:S01]  /*2aa0*/  F2FP.F16.F32.PACK_AB R128, R131, R128 ;  /* 0x000000808380723e */ /* 0x000fe200000000ff */
[----:B------:R-:W-:-:S04]  /*2ab0*/  IMAD.WIDE.U32 R40, R41, 0x4, R2 ;  /* 0x0000000429287825 */ /* 0x000fc800078e0002 */
[----:B--2---:R-:W-:Y:S01]  /*2ac0*/  HFMA2 R5, R65, R120, R90 ;  /* 0x0000007841057231 */ /* 0x004fe2000000005a */
[----:B------:R2:W-:Y:S01]  /*2ad0*/  STG.E desc[UR6][R30.64], R11 ;  /* 0x0000000b1e007986 */ /* 0x0005e2000c101906 */
[----:B------:R-:W-:Y:S01]  /*2ae0*/  F2FP.F16.F32.PACK_AB R132, R135, R132 ;  /* 0x000000848784723e */ /* 0x000fe200000000ff */
[--C-:B------:R-:W-:Y:S01]  /*2af0*/  IMAD.WIDE.U32 R42, R43, 0x4, R2.reuse ;  /* 0x000000042b2a7825 */ /* 0x100fe200078e0002 */
[----:B------:R-:W-:Y:S01]  /*2b00*/  F2FP.F16.F32.PACK_AB R140, R143, R140 ;  /* 0x0000008c8f8c723e */ /* 0x000fe200000000ff */
[----:B------:R3:W-:Y:S01]  /*2b10*/  STG.E desc[UR6][R32.64], R21 ;  /* 0x0000001520007986 */ /* 0x0007e2000c101906 */
[----:B0-----:R-:W-:Y:S01]  /*2b20*/  HFMA2.MMA R7, R66, R122, R91 ;  /* 0x0000007a42077235 */ /* 0x001fe2000000005b */
[----:B------:R-:W-:Y:S01]  /*2b30*/  IMAD.WIDE.U32 R44, R45, 0x4, R2 ;  /* 0x000000042d2c7825 */ /* 0x000fe200078e0002 */
[----:B------:R-:W-:Y:S01]  /*2b40*/  IADD3 R51, R51, UR5, RZ ;  /* 0x0000000533337c10 */ /* 0x000fe2000fffe0ff */
[----:B------:R0:W-:Y:S02]  /*2b50*/  STG.E desc[UR6][R34.64], R23 ;  /* 0x0000001722007986 */ /* 0x0001e4000c101906 */
[----:B-1----:R-:W-:-:S02]  /*2b60*/  HFMA2 R9, R67, R124, R92 ;  /* 0x0000007c43097231 */ /* 0x002fc4000000005c */
[--C-:B------:R-:W-:Y:S01]  /*2b70*/  IMAD.WIDE.U32 R46, R47, 0x4, R2.reuse ;  /* 0x000000042f2e7825 */ /* 0x100fe200078e0002 */
[----:B------:R-:W-:Y:S01]  /*2b80*/  ISETP.GE.AND P1, PT, R51, UR4, PT ;  /* 0x0000000433007c0c */ /* 0x000fe2000bf26270 */
[----:B--2---:R-:W-:Y:S01]  /*2b90*/  HFMA2.MMA R11, R68, R126, R93 ;  /* 0x0000007e440b7235 */ /* 0x004fe2000000005d */
[----:B------:R1:W-:Y:S01]  /*2ba0*/  STG.E desc[UR6][R36.64], R5 ;  /* 0x0000000524007986 */ /* 0x0003e2000c101906 */
[----:B------:R-:W-:Y:S01]  /*2bb0*/  IMAD.WIDE.U32 R48, R49, 0x4, R2 ;  /* 0x0000000431307825 */ /* 0x000fe200078e0002 */
[----:B------:R-:W-:-:S03]  /*2bc0*/  SEL R0, RZ, 0x1, P0 ;  /* 0x00000001ff007807 */ /* 0x000fc60000000000 */
[----:B---3--:R-:W-:Y:S01]  /*2bd0*/  HFMA2 R21, R69, R128, R94 ;  /* 0x0000008045157231 */ /* 0x008fe2000000005e */
[----:B------:R2:W-:Y:S01]  /*2be0*/  STG.E desc[UR6][R38.64], R7 ;  /* 0x0000000726007986 */ /* 0x0005e2000c101906 */
[--C-:B------:R-:W-:Y:S01]  /*2bf0*/  IMAD.WIDE.U32 R12, R13, 0x4, R2.reuse ;  /* 0x000000040d0c7825 */ /* 0x100fe200078e0002 */
[----:B0-----:R-:W-:Y:S02]  /*2c00*/  F2FP.F16.F32.PACK_AB R35, R133, R130 ;  /* 0x000000828523723e */ /* 0x001fe400000000ff */
[----:B------:R-:W-:Y:S01]  /*2c10*/  STG.E desc[UR6][R40.64], R9 ;  /* 0x0000000928007986 */ /* 0x000fe2000c101906 */
[----:B------:R-:W-:-:S04]  /*2c20*/  IMAD.WIDE.U32 R14, R15, 0x4, R2 ;  /* 0x000000040f0e7825 */ /* 0x000fc800078e0002 */
[----:B-1----:R-:W-:Y:S01]  /*2c30*/  HFMA2 R5, R71, R132, R96 ;  /* 0x0000008447057231 */ /* 0x002fe20000000060 */
[----:B------:R-:W-:Y:S01]  /*2c40*/  HFMA2.MMA R35, R70, R35, R95 ;  /* 0x0000002346237235 */ /* 0x000fe2000000005f */
[----:B------:R0:W-:Y:S01]  /*2c50*/  STG.E desc[UR6][R42.64], R11 ;  /* 0x0000000b2a007986 */ /* 0x0001e2000c101906 */
[----:B------:R-:W-:Y:S01]  /*2c60*/  F2FP.F16.F32.PACK_AB R36, R137, R134 ;  /* 0x000000868924723e */ /* 0x000fe200000000ff */
[--C-:B------:R-:W-:Y:S01]  /*2c70*/  IMAD.WIDE.U32 R16, R17, 0x4, R2.reuse ;  /* 0x0000000411107825 */ /* 0x100fe200078e0002 */
[----:B------:R-:W-:Y:S01]  /*2c80*/  F2FP.F16.F32.PACK_AB R37, R141, R138 ;  /* 0x0000008a8d25723e */ /* 0x000fe200000000ff */
[----:B------:R1:W-:Y:S01]  /*2c90*/  STG.E desc[UR6][R44.64], R21 ;  /* 0x000000152c007986 */ /* 0x0003e2000c101906 */
[----:B--2---:R-:W-:Y:S01]  /*2ca0*/  F2FP.F16.F32.PACK_AB R38, R145, R160 ;  /* 0x000000a09126723e */ /* 0x004fe200000000ff */
[--C-:B------:R-:W-:Y:S01]  /*2cb0*/  IMAD.WIDE.U32 R18, R19, 0x4, R2.reuse ;  /* 0x0000000413127825 */ /* 0x100fe200078e0002 */
[----:B------:R-:W-:Y:S01]  /*2cc0*/  HFMA2.MMA R7, R72, R36, R97 ;  /* 0x0000002448077235 */ /* 0x000fe20000000061 */
[----:B------:R-:W-:Y:S01]  /*2cd0*/  STG.E desc[UR6][R46.64], R35 ;  /* 0x000000232e007986 */ /* 0x000fe2000c101906 */
[----:B------:R-:W-:Y:S01]  /*2ce0*/  HFMA2.MMA R37, R74, R37, R99 ;  /* 0x000000254a257235 */ /* 0x000fe20000000063 */
[----:B------:R-:W-:-:S02]  /*2cf0*/  IMAD.WIDE.U32 R2, R155, 0x4, R2 ;  /* 0x000000049b027825 */ /* 0x000fc400078e0002 */
[----:B------:R2:W-:Y:S02]  /*2d00*/  STG.E desc[UR6][R48.64], R5 ;  /* 0x0000000530007986 */ /* 0x0005e4000c101906 */
[----:B0-----:R-:W-:Y:S01]  /*2d10*/  HFMA2 R11, R75, R140, R100 ;  /* 0x0000008c4b0b7231 */ /* 0x001fe20000000064 */
[----:B-1----:R-:W-:Y:S01]  /*2d20*/  HFMA2.MMA R21, R76, R38, R101 ;  /* 0x000000264c157235 */ /* 0x002fe20000000065 */
[----:B------:R1:W-:Y:S01]  /*2d30*/  STG.E desc[UR6][R2.64], R7 ;  /* 0x0000000702007986 */ /* 0x0003e2000c101906 */
[----:B--2---:R-:W-:-:S05]  /*2d40*/  F2FP.F16.F32.PACK_AB R49, R139, R136 ;  /* 0x000000888b31723e */ /* 0x004fca00000000ff */
[----:B------:R-:W-:-:S05]  /*2d50*/  HFMA2 R9, R73, R49, R98 ;  /* 0x0000003149097231 */ /* 0x000fca0000000062 */
[----:B------:R1:W-:Y:S04]  /*2d60*/  STG.E desc[UR6][R12.64], R9 ;  /* 0x000000090c007986 */ /* 0x0003e8000c101906 */
[----:B------:R1:W-:Y:S04]  /*2d70*/  STG.E desc[UR6][R14.64], R37 ;  /* 0x000000250e007986 */ /* 0x0003e8000c101906 */
[----:B------:R1:W-:Y:S04]  /*2d80*/  STG.E desc[UR6][R16.64], R11 ;  /* 0x0000000b10007986 */ /* 0x0003e8000c101906 */
[----:B------:R1:W-:Y:S01]  /*2d90*/  STG.E desc[UR6][R18.64], R21 ;  /* 0x0000001512007986 */ /* 0x0003e2000c101906 */
[----:B------:R-:W-:Y:S05]  /*2da0*/  @!P1 BRA `(.L_x_1011) ;  /* 0xffffffd400ac9947 */ /* 0x000fea000383ffff */
[----:B------:R-:W-:Y:S05]  /*2db0*/  EXIT ;  /* 0x000000000000794d */ /* 0x000fea0003800000 */
.L_x_1008:
[----:B------:R-:W-:Y:S01]  /*2dc0*/  HFMA2.MMA R36, -RZ, RZ, 0, 1.847743988037109375e-06 ;  /* 0x0000001fff247435 */ /* 0x000fe200000001ff */
[----:B------:R-:W-:Y:S02]  /*2dd0*/  MOV R34, 0x1 ;  /* 0x0000000100227802 */ /* 0x000fe40000000f00 */
[----:B------:R-:W-:-:S08]  /*2de0*/  MOV R27, 0xffffffff ;  /* 0xffffffff001b7802 */ /* 0x000fd00000000f00 */
[----:B-----5:R-:W-:Y:S05]  /*2df0*/  WARPSYNC.COLLECTIVE R27, `(.L_x_1012) ;  /* 0x000000001b087348 */ /* 0x020fea0003c00000 */
[----:B------:R0:W1:Y:S02]  /*2e00*/  SHFL.BFLY P2, R9, R32, R34, R36 ;  /* 0x0c00002220097389 */ /* 0x0000640000040024 */
[----:B01---5:R-:W-:Y:S01]  /*2e10*/  ENDCOLLECTIVE ;  /* 0x000000000000791b */ /* 0x023fe20003800000 */
.L_x_1012:
[----:B------:R-:W-:Y:S01]  /*2e20*/  HFMA2.MMA R34, -RZ, RZ, 0, 1.1920928955078125e-07 ;  /* 0x00000002ff227435 */ /* 0x000fe200000001ff */
[----:B------:R-:W-:-:S05]  /*2e30*/  MOV R3, R9 ;  /* 0x0000000900037202 */ /* 0x000fca0000000f00 */
[----:B------:R-:W-:-:S05]  /*2e40*/  FADD.FTZ R3, R32, R3 ;  /* 0x0000000320037221 */ /* 0x000fca0000010000 */
[----:B------:R-:W-:-:S07]  /*2e50*/  MOV R32, R3 ;  /* 0x0000000300207202 */ /* 0x000fce0000000f00 */
[----:B------:R-:W-:Y:S05]  /*2e60*/  WARPSYNC.COLLECTIVE R27, `(.L_x_1013) ;  /* 0x000000001b087348 */ /* 0x000fea0003c00000 */
[----:B------:R0:W1:Y:S02]  /*2e70*/  SHFL.BFLY P2, R9, R32, R34, R36 ;  /* 0x0c00002220097389 */ /* 0x0000640000040024 */
[----:B01----:R-:W-:Y:S01]  /*2e80*/  ENDCOLLECTIVE ;  /* 0x000000000000791b */ /* 0x003fe20003800000 */
.L_x_1013:
[----:B------:R-:W-:Y:S01]  /*2e90*/  HFMA2.MMA R34, -RZ, RZ, 0, 2.384185791015625e-07 ;  /* 0x00000004ff227435 */ /* 0x000fe200000001ff */
[----:B------:R-:W-:-:S05]  /*2ea0*/  MOV R0, R9 ;  /* 0x0000000900007202 */ /* 0x000fca0000000f00 */
[----:B------:R-:W-:-:S05]  /*2eb0*/  FADD.FTZ R4, R3, R0 ;  /* 0x0000000003047221 */ /* 0x000fca0000010000 */
[----:B------:R-:W-:-:S07]  /*2ec0*/  MOV R32, R4 ;  /* 0x0000000400207202 */ /* 0x000fce0000000f00 */
[----:B------:R-:W-:Y:S05]  /*2ed0*/  WARPSYNC.COLLECTIVE R27, `(.L_x_1014) ;  /* 0x000000001b087348 */ /* 0x000fea0003c00000 */
[----:B------:R0:W1:Y:S02]  /*2ee0*/  SHFL.BFLY P2, R9, R32, R34, R36 ;  /* 0x0c00002220097389 */ /* 0x0000640000040024 */
[----:B01----:R-:W-:Y:S01]  /*2ef0*/  ENDCOLLECTIVE ;  /* 0x000000000000791b */ /* 0x003fe20003800000 */
.L_x_1014:
[----:B------:R-:W-:Y:S01]  /*2f00*/  HFMA2.MMA R34, -RZ, RZ, 0, 4.76837158203125e-07 ;  /* 0x00000008ff227435 */ /* 0x000fe200000001ff */
[----:B------:R-:W-:-:S05]  /*2f10*/  MOV R7, R9 ;  /* 0x0000000900077202 */ /* 0x000fca0000000f00 */
[----:B------:R-:W-:-:S05]  /*2f20*/  FADD.FTZ R7, R4, R7 ;  /* 0x0000000704077221 */ /* 0x000fca0000010000 */
[----:B------:R-:W-:-:S07]  /*2f30*/  MOV R32, R7 ;  /* 0x0000000700207202 */ /* 0x000fce0000000f00 */
[----:B------:R-:W-:Y:S05]  /*2f40*/  WARPSYNC.COLLECTIVE R27, `(.L_x_1015) ;  /* 0x000000001b087348 */ /* 0x000fea0003c00000 */
[----:B------:R0:W1:Y:S02]  /*2f50*/  SHFL.BFLY P2, R9, R32, R34, R36 ;  /* 0x0c00002220097389 */ /* 0x0000640000040024 */
[----:B01----:R-:W-:Y:S01]  /*2f60*/  ENDCOLLECTIVE ;  /* 0x000000000000791b */ /* 0x003fe20003800000 */
.L_x_1015:
[----:B------:R-:W-:Y:S01]  /*2f70*/  HFMA2.MMA R34, -RZ, RZ, 0, 9.5367431640625e-07 ;  /* 0x00000010ff227435 */ /* 0x000fe200000001ff */
[----:B------:R-:W-:-:S05]  /*2f80*/  MOV R0, R9 ;  /* 0x0000000900007202 */ /* 0x000fca0000000f00 */
[----:B------:R-:W-:-:S05]  /*2f90*/  FADD.FTZ R8, R7, R0 ;  /* 0x0000000007087221 */ /* 0x000fca0000010000 */
[----:B------:R-:W-:-:S07]  /*2fa0*/  MOV R32, R8 ;  /* 0x0000000800207202 */ /* 0x000fce0000000f00 */
[----:B------:R-:W-:Y:S05]  /*2fb0*/  WARPSYNC.COLLECTIVE R27, `(.L_x_1016) ;  /* 0x000000001b087348 */ /* 0x000fea0003c00000 */
[----:B------:R0:W1:Y:S02]  /*2fc0*/  SHFL.BFLY P2, R9, R32, R34, R36 ;  /* 0x0c00002220097389 */ /* 0x0000640000040024 */
[----:B01----:R-:W-:Y:S01]  /*2fd0*/  ENDCOLLECTIVE ;  /* 0x000000000000791b */ /* 0x003fe20003800000 */
.L_x_1016:
        /* <DEDUP_REMOVED lines=107> */
.L_x_1017:
[----:B------:R-:W-:Y:S01]  /*3690*/  HFMA2.MMA R34, -RZ, RZ, 0, 1.1920928955078125e-07 ;  /* 0x00000002ff227435 */ /* 0x000fe200000001ff */
[----:B------:R-:W-:-:S05]  /*36a0*/  MOV R3, R9 ;  /* 0x0000000900037202 */ /* 0x000fca0000000f00 */
[----:B------:R-:W-:-:S05]  /*36b0*/  FADD.FTZ R3, R0, R3 ;  /* 0x0000000300037221 */ /* 0x000fca0000010000 */
[----:B------:R-:W-:-:S07]  /*36c0*/  MOV R32, R3 ;  /* 0x0000000300207202 */ /* 0x000fce0000000f00 */
[----:B------:R-:W-:Y:S05]  /*36d0*/  WARPSYNC.COLLECTIVE R27, `(.L_x_1018) ;  /* 0x000000001b087348 */ /* 0x000fea0003c00000 */
[----:B------:R0:W1:Y:S02]  /*36e0*/  SHFL.BFLY P2, R9, R32, R34, R36 ;  /* 0x0c00002220097389 */ /* 0x0000640000040024 */
[----:B01----:R-:W-:Y:S01]  /*36f0*/  ENDCOLLECTIVE ;  /* 0x000000000000791b */ /* 0x003fe20003800000 */
.L_x_1018:
[----:B------:R-:W-:Y:S01]  /*3700*/  HFMA2.MMA R34, -RZ, RZ, 0, 2.384185791015625e-07 ;  /* 0x00000004ff227435 */ /* 0x000fe200000001ff */
[----:B------:R-:W-:-:S05]  /*3710*/  MOV R4, R9 ;  /* 0x0000000900047202 */ /* 0x000fca0000000f00 */
[----:B------:R-:W-:-:S05]  /*3720*/  FADD.FTZ R4, R3, R4 ;  /* 0x0000000403047221 */ /* 0x000fca0000010000 */
[----:B------:R-:W-:-:S07]  /*3730*/  MOV R32, R4 ;  /* 0x0000000400207202 */ /* 0x000fce0000000f00 */
[----:B------:R-:W-:Y:S05]  /*3740*/  WARPSYNC.COLLECTIVE R27, `(.L_x_1019) ;  /* 0x000000001b087348 */ /* 0x000fea0003c00000 */
[----:B------:R0:W1:Y:S02]  /*3750*/  SHFL.BFLY P2, R9, R32, R34, R36 ;  /* 0x0c00002220097389 */ /* 0x0000640000040024 */
[----:B01----:R-:W-:Y:S01]  /*3760*/  ENDCOLLECTIVE ;  /* 0x000000000000791b */ /* 0x003fe20003800000 */
.L_x_1019:
[----:B------:R-:W-:Y:S01]  /*3770*/  HFMA2.MMA R34, -RZ, RZ, 0, 4.76837158203125e-07 ;  /* 0x00000008ff227435 */ /* 0x000fe200000001ff */
[----:B------:R-:W-:-:S05]  /*3780*/  MOV R7, R9 ;  /* 0x0000000900077202 */ /* 0x000fca0000000f00 */
[----:B------:R-:W-:-:S05]  /*3790*/  FADD.FTZ R7, R4, R7 ;  /* 0x0000000704077221 */ /* 0x000fca0000010000 */
[----:B------:R-:W-:-:S07]  /*37a0*/  MOV R32, R7 ;  /* 0x0000000700207202 */ /* 0x000fce0000000f00 */
[----:B------:R-:W-:Y:S05]  /*37b0*/  WARPSYNC.COLLECTIVE R27, `(.L_x_1020) ;  /* 0x000000001b087348 */ /* 0x000fea0003c00000 */
[----:B------:R0:W1:Y:S02]  /*37c0*/  SHFL.BFLY P2, R9, R32, R34, R36 ;  /* 0x0c00002220097389 */ /* 0x0000640000040024 */
[----:B01----:R-:W-:Y:S01]  /*37d0*/  ENDCOLLECTIVE ;  /* 0x000000000000791b */ /* 0x003fe20003800000 */
.L_x_1020:
[----:B------:R-:W-:Y:S01]  /*37e0*/  HFMA2.MMA R34, -RZ, RZ, 0, 9.5367431640625e-07 ;  /* 0x00000010ff227435 */ /* 0x000fe200000001ff */
[----:B------:R-:W-:-:S05]  /*37f0*/  MOV R8, R9 ;  /* 0x0000000900087202 */ /* 0x000fca0000000f00 */
[----:B------:R-:W-:-:S05]  /*3800*/  FADD.FTZ R8, R7, R8 ;  /* 0x0000000807087221 */ /* 0x000fca0000010000 */
[----:B------:R-:W-:-:S07]  /*3810*/  MOV R32, R8 ;  /* 0x0000000800207202 */ /* 0x000fce0000000f00 */
[----:B------:R-:W-:Y:S05]  /*3820*/  WARPSYNC.COLLECTIVE R27, `(.L_x_1021) ;  /* 0x000000001b087348 */ /* 0x000fea0003c00000 */
[----:B------:R0:W1:Y:S02]  /*3830*/  SHFL.BFLY P2, R9, R32, R34, R36 ;  /* 0x0c00002220097389 */ /* 0x0000640000040024 */
[----:B01----:R-:W-:Y:S01]  /*3840*/  ENDCOLLECTIVE ;  /* 0x000000000000791b */ /* 0x003fe20003800000 */
.L_x_1021:
[----:B------:R-:W-:Y:S05]  /*3850*/  BRA `(.L_x_1022) ;  /* 0xffffffdc00cc7947 */ /* 0x000fea000383ffff */
.L_x_1023:
        /* <DEDUP_REMOVED lines=10> */
.L_x_2050:


//--------------------- .text._ZN10layer_norm13ln_fwd_kernelINS_13Kernel_traitsIffffjLj12800ELj2ELj1ELj4ELj4ENS_18Kernel_traits_baseILj12800EffffjLj128EEEEEEEvNS_9FwdParamsE --------------------------
	.section	.text._ZN10layer_norm13ln_fwd_kernelINS_13Kernel_traitsIffffjLj12800ELj2ELj1ELj4ELj4ENS_18Kernel_traits_baseILj12800EffffjLj128EEEEEEEvNS_9FwdParamsE,"ax",@progbits
	.align	128
        .global         _ZN10layer_norm13ln_fwd_kernelINS_13Kernel_traitsIffffjLj12800ELj2ELj1ELj4ELj4ENS_18Kernel_traits_baseILj12800EffffjLj128EEEEEEEvNS_9FwdParamsE
        .type           _ZN10layer_norm13ln_fwd_kernelINS_13Kernel_traitsIffffjLj12800ELj2ELj1ELj4ELj4ENS_18Kernel_traits_baseILj12800EffffjLj128EEEEEEEvNS_9FwdParamsE,@function
        .size           _ZN10layer_norm13ln_fwd_kernelINS_13Kernel_traitsIffffjLj12800ELj2ELj1ELj4ELj4ENS_18Kernel_traits_baseILj12800EffffjLj128EEEEEEEvNS_9FwdParamsE,(.L_x_2051 - _ZN10layer_norm13ln_fwd_kernelINS_13Kernel_traitsIffffjLj12800ELj2ELj1ELj4ELj4ENS_18Kernel_traits_baseILj12800EffffjLj128EEEEEEEvNS_9FwdParamsE)
        .other          _ZN10layer_norm13ln_fwd_kernelINS_13Kernel_traitsIffffjLj12800ELj2ELj1ELj4ELj4ENS_18Kernel_traits_baseILj12800EffffjLj128EEEEEEEvNS_9FwdParamsE,@"STO_CUDA_ENTRY STV_DEFAULT"
_ZN10layer_norm13ln_fwd_kernelINS_13Kernel_traitsIffffjLj12800ELj2ELj1ELj4ELj4ENS_18Kernel_traits_baseILj12800EffffjLj128EEEEEEEvNS_9FwdParamsE:
.text._ZN10layer_norm13ln_fwd_kernelINS_13Kernel_traitsIffffjLj12800ELj2ELj1ELj4ELj4ENS_18Kernel_traits_baseILj12800EffffjLj128EEEEEEEvNS_9FwdParamsE:
        /* <DEDUP_REMOVED lines=121> */
.L_x_1027:
[----:B-12---:R-:W0:Y:S01]  /*0790*/  LDC.64 R86, c[0x0][0x220] ;  /* 0x00008800ff567b82 */ /* 0x006e220000000a00 */
[----:B------:R-:W-:-:S04]  /*07a0*/  SHF.L.U32 R88, R188, 0x7, RZ ;  /* 0x00000007bc587819 */ /* 0x000fc800000006ff */
[----:B------:R-:W-:-:S04]  /*07b0*/  LOP3.LUT R88, R88, 0x80, R187, 0xe2, !PT ;  /* 0x0000008058587812 */ /* 0x000fc800078ee2bb */
[----:B------:R-:W-:-:S05]  /*07c0*/  LOP3.LUT R191, R88, 0x60, R189, 0xf8, !PT ;  /* 0x0000006058bf7812 */ /* 0x000fca00078ef8bd */
[----:B------:R-:W-:-:S05]  /*07d0*/  IMAD R191, R2, 0x3200, R191 ;  /* 0x0000320002bf7824 */ /* 0x000fca00078e02bf */
[C---:B------:R-:W-:Y:S02]  /*07e0*/  IADD3 R113, R191.reuse, 0x100, RZ ;  /* 0x00000100bf717810 */ /* 0x040fe40007ffe0ff */
[C---:B------:R-:W-:Y:S01]  /*07f0*/  IADD3 R115, R191.reuse, 0x200, RZ ;  /* 0x00000200bf737810 */ /* 0x040fe20007ffe0ff */
[C---:B0-----:R-:W-:Y:S01]  /*0800*/  IMAD.WIDE.U32 R152, R191.reuse, 0x4, R86 ;  /* 0x00000004bf987825 */ /* 0x041fe200078e0056 */
[----:B------:R-:W-:-:S03]  /*0810*/  IADD3 R101, R191, 0x300, RZ ;  /* 0x00000300bf657810 */ /* 0x000fc60007ffe0ff */
[--C-:B------:R-:W-:Y:S02]  /*0820*/  IMAD.WIDE.U32 R112, R113, 0x4, R86.reuse ;  /* 0x0000000471707825 */ /* 0x100fe400078e0056 */
[----:B------:R0:W2:Y:S02]  /*0830*/  LDG.E R152, desc[UR6][R152.64] ;  /* 0x0000000698987981 */ /* 0x0000a4000c1e1900 */
        /* <DEDUP_REMOVED lines=36> */
[----:B------:R-:W-:-:S02]  /*0a80*/  IMAD.WIDE.U32 R92, R157, 0x4, R86 ;  /* 0x000000049d5c7825 */ /* 0x000fc400078e0056 */
[----:B------:R-:W4:Y:S01]  /*0a90*/  LDG.E R194, desc[UR6][R194.64] ;  /* 0x00000006c2c27981 */ /* 0x000f22000c1e1900 */
[----:B0-----:R-:W-:Y:S01]  /*0aa0*/  IADD3 R153, R191, 0x1000, RZ ;  /* 0x00001000bf997810 */ /* 0x001fe20007ffe0ff */
[--C-:B------:R-:W-:Y:S01]  /*0ab0*/  IMAD.WIDE.U32 R196, R145, 0x4, R86.reuse ;  /* 0x0000000491c47825 */ /* 0x100fe200078e0056 */
[----:B-1----:R-:W-:Y:S01]  /*0ac0*/  IADD3 R151, R191, 0x1100, RZ ;  /* 0x00001100bf977810 */ /* 0x002fe20007ffe0ff */
        /* <DEDUP_REMOVED lines=13> */
[--C-:B0-----:R-:W-:Y:S02]  /*0ba0*/  IMAD.WIDE.U32 R92, R135, 0x4, R86.reuse ;  /* 0x00000004875c7825 */ /* 0x101fe400078e0056 */
[----:B------:R-:W4:Y:S01]  /*0bb0*/  LDG.E R200, desc[UR6][R200.64] ;  /* 0x00000006c8c87981 */ /* 0x000f22000c1e1900 */
[----:B------:R-:W-:Y:S01]  /*0bc0*/  IADD3 R141, R191, 0x1600, RZ ;  /* 0x00001600bf8d7810 */ /* 0x000fe20007ffe0ff */
[----:B------:R-:W-:-:S02]  /*0bd0*/  IMAD.WIDE.U32 R202, R143, 0x4, R86 ;  /* 0x000000048fca7825 */ /* 0x000fc400078e0056 */
[----:B------:R0:W4:Y:S01]  /*0be0*/  LDG.E R140, desc[UR6][R92.64] ;  /* 0x000000065c8c7981 */ /* 0x000122000c1e1900 */
[----:B------:R-:W-:Y:S01]  /*0bf0*/  IADD3 R139, R191, 0x1700, RZ ;  /* 0x00001700bf8b7810 */ /* 0x000fe20007ffe0ff */
[--C-:B-1----:R-:W-:Y:S02]  /*0c00*/  IMAD.WIDE.U32 R90, R141, 0x4, R86.reuse ;  /* 0x000000048d5a7825 */ /* 0x102fe400078e0056 */
[----:B------:R-:W4:Y:S01]  /*0c10*/  LDG.E R202, desc[UR6][R202.64] ;  /* 0x00000006caca7981 */ /* 0x000f22000c1e1900 */
[----:B------:R-:W-:Y:S01]  /*0c20*/  IADD3 R137, R191, 0x1800, RZ ;  /* 0x00001800bf897810 */ /* 0x000fe20007ffe0ff */
[--C-:B------:R-:W-:Y:S02]  /*0c30*/  IMAD.WIDE.U32 R88, R139, 0x4, R86.reuse ;  /* 0x000000048b587825 */ /* 0x100fe400078e0056 */
        /* <DEDUP_REMOVED lines=83> */
[----:B-1----:R-:W-:Y:S02]  /*1170*/  LOP3.LUT R88, R90, 0x7fffffc, RZ, 0xc0, !PT ;  /* 0x07fffffc5a587812 */ /* 0x002fe400078ec0ff */
[----:B------:R-:W-:-:S05]  /*1180*/  SHF.R.U32.HI R92, RZ, 0x1, R190 ;  /* 0x00000001ff5c7819 */ /* 0x000fca00000116be */
        /* <DEDUP_REMOVED lines=172> */
.L_x_1038:
        /* <DEDUP_REMOVED lines=51> */
[C---:B-1----:R-:W-:Y:S01]  /*1f80*/  FMUL.FTZ R88, R94.reuse, R96 ;  /* 0x000000605e587220 */ /* 0x042fe20000410000 */
        /* <DEDUP_REMOVED lines=28> */
[----:B------:R-:W-:-:S07]  /*2150*/  LOP3.LUT R91, R0, 0x2, RZ, 0xc, !PT ;  /* 0x00000002005b7812 */ /* 0x000fce00078e0cff */
.L_x_1026:
[----:B------:R-:W2:Y:S04]  /*2160*/  LDG.E.STRONG.GPU R88, desc[UR6][R86.64] ;  /* 0x0000000656587981 */ /* 0x000ea8000c1ef900 */
[----:B--2---:R-:W-:Y:S01]  /*2170*/  CCTL.IVALL ;  /* 0x00000000ff00798f */ /* 0x004fe20002000000 */
[----:B------:R-:W-:Y:S05]  /*2180*/  YIELD ;  /* 0x0000000000007946 */ /* 0x000fea0003800000 */
[----:B------:R-:W-:-:S13]  /*2190*/  ISETP.NE.AND P1, PT, R88, R91, PT ;  /* 0x0000005b5800720c */ /* 0x000fda0003f25270 */
[----:B------:R-:W-:Y:S05]  /*21a0*/  @P1 BRA `(.L_x_1026) ;  /* 0xfffffffc00ec1947 */ /* 0x000fea000383ffff */
.L_x_1025:
[C---:B------:R-:W-:Y:S01]  /*21b0*/  ISETP.GT.U32.AND P1, PT, R187.reuse, 0x1, PT ;  /* 0x00000001bb00780c */ /* 0x040fe20003f24070 */
[----:B------:R-:W-:Y:S05]  /*21c0*/  WARPSYNC.ALL ;  /* 0x0000000000007948 */ /* 0x000fea0003800000 */
[----:B------:R-:W-:Y:S01]  /*21d0*/  BAR.SYNC.DEFER_BLOCKING 0x0 ;  /* 0x0000000000007b1d */ /* 0x000fe20000010000 */
[----:B0-----:R-:W-:Y:S02]  /*21e0*/  CS2R R88, SRZ ;  /* 0x0000000000587805 */ /* 0x001fe4000001ff00 */
[----:B------:R-:W-:-:S03]  /*21f0*/  LOP3.LUT R169, R187, 0x1, R190, 0xf8, !PT ;  /* 0x00000001bba97812 */ /* 0x000fc600078ef8be */
        /* <DEDUP_REMOVED lines=9> */
[----:B------:R-:W-:Y:S02]  /*2290*/  LOP3.LUT P1, RZ, R169, 0x3, R90, 0xf8, !PT ;  /* 0x00000003a9ff7812 */ /* 0x000fe4000782f85a */
[----:B------:R-:W0:Y:S01]  /*22a0*/  LDC.64 R168, c[0x0][0x228] ;  /* 0x00008a00ffa87b82 */ /* 0x000e220000000a00 */
[----:B------:R-:W1:Y:S01]  /*22b0*/  SHFL.DOWN PT, R92, R91, 0x1, 0x1f ;  /* 0x08201f005b5c7f89 */ /* 0x000e6200000e0000 */
[----:B------:R-:W-:-:S04]  /*22c0*/  IADD3 R0, R0, 0x1, RZ ;  /* 0x0000000100007810 */ /* 0x000fc80007ffe0ff */
[----:B------:R-:W-:Y:S01]  /*22d0*/  LOP3.LUT R0, R0, 0x3, RZ, 0xc0, !PT ;  /* 0x0000000300007812 */ /* 0x000fe200078ec0ff */
[----:B0-----:R-:W-:-:S04]  /*22e0*/  IMAD.WIDE.U32 R164, R165, 0x4, R168 ;  /* 0x00000004a5a47825 */ /* 0x001fc800078e00a8 */
[----:B-1----:R-:W-:Y:S01]  /*22f0*/  FADD.FTZ R98, R92, R91 ;  /* 0x0000005b5c627221 */ /* 0x002fe20000010000 */
[----:B------:R-:W-:-:S05]  /*2300*/  IMAD.WIDE.U32 R162, R163, 0x4, R168 ;  /* 0x00000004a3a27825 */ /* 0x000fca00078e00a8 */
[----:B------:R-:W0:Y:S01]  /*2310*/  MUFU.RCP R98, R98 ;  /* 0x0000006200627308 */ /* 0x000e220000001000 */
[----:B------:R-:W-:-:S04]  /*2320*/  IMAD.WIDE.U32 R160, R161, 0x4, R168 ;  /* 0x00000004a1a07825 */ /* 0x000fc800078e00a8 */
[----:B------:R-:W-:-:S04]  /*2330*/  IMAD.WIDE.U32 R158, R159, 0x4, R168 ;  /* 0x000000049f9e7825 */ /* 0x000fc800078e00a8 */
[----:B------:R-:W-:Y:S01]  /*2340*/  IMAD.WIDE.U32 R156, R157, 0x4, R168 ;  /* 0x000000049d9c7825 */ /* 0x000fe200078e00a8 */
        /* <DEDUP_REMOVED lines=10> */
[----:B------:R-:W-:Y:S01]  /*23f0*/  SHF.L.U32 R88, R188, 0x7, RZ ;  /* 0x00000007bc587819 */ /* 0x000fe200000006ff */
[----:B------:R-:W0:Y:S02]  /*2400*/  LDC R92, c[0x0][0x260] ;  /* 0x00009800ff5c7b82 */ /* 0x000e240000000800 */
[----:B------:R-:W-:Y:S01]  /*2410*/  FMUL.FTZ R154, R98, R91 ;  /* 0x0000005b629a7220 */ /* 0x000fe20000410000 */
[----:B------:R-:W0:Y:S01]  /*2420*/  SHFL.IDX PT, R89, R110, RZ, 0x1f ;  /* 0x00001fff6e597589 */ /* 0x000e2200000e0000 */
[----:B------:R-:W-:-:S04]  /*2430*/  LOP3.LUT R88, R88, 0x80, R187, 0xe2, !PT ;  /* 0x0000008058587812 */ /* 0x000fc800078ee2bb */
[----:B------:R-:W1:Y:S01]  /*2440*/  SHFL.IDX PT, R154, R154, RZ, 0x1f ;  /* 0x00001fff9a9a7589 */ /* 0x000e6200000e0000 */
[----:B------:R-:W-:Y:S01]  /*2450*/  LOP3.LUT R91, R88, 0x60, R189, 0xf8, !PT ;  /* 0x00000060585b7812 */ /* 0x000fe200078ef8bd */
[----:B------:R-:W2:Y:S04]  /*2460*/  @!P1 LDC.64 R86, c[0x0][0x230] ;  /* 0x00008c00ff569b82 */ /* 0x000ea80000000a00 */
[----:B------:R-:W-:-:S04]  /*2470*/  IMAD R98, R2, 0x3200, R91 ;  /* 0x0000320002627824 */ /* 0x000fc800078e025b */
[----:B------:R-:W3:Y:S01]  /*2480*/  @!P1 LDC.64 R90, c[0x0][0x238] ;  /* 0x00008e00ff5a9b82 */ /* 0x000ee20000000a00 */
[C---:B------:R-:W-:Y:S01]  /*2490*/  IADD3 R94, R98.reuse, 0x100, RZ ;  /* 0x00000100625e7810 */ /* 0x040fe20007ffe0ff */
[----:B0-----:R-:W-:Y:S01]  /*24a0*/  FFMA.FTZ R92, R89, 7.8124998253770172596e-05, R92 ;  /* 0x38a3d70a595c7823 */ /* 0x001fe2000001005c */
[----:B------:R-:W-:Y:S01]  /*24b0*/  IADD3 R89, R98, 0x200, RZ ;  /* 0x0000020062597810 */ /* 0x000fe20007ffe0ff */
[--C-:B-1----:R-:W-:Y:S01]  /*24c0*/  FADD.FTZ R134, R243, -R154.reuse ;  /* 0x8000009af3867221 */ /* 0x102fe20000010000 */
[--C-:B------:R-:W-:Y:S01]  /*24d0*/  FADD.FTZ R152, R152, -R154.reuse ;  /* 0x8000009a98987221 */ /* 0x100fe20000010000 */
[----:B------:R0:W1:Y:S01]  /*24e0*/  MUFU.RSQ R243, R92 ;  /* 0x0000005c00f37308 */ /* 0x0000620000001400 */
[--C-:B------:R-:W-:Y:S01]  /*24f0*/  FADD.FTZ R112, R112, -R154.reuse ;  /* 0x8000009a70707221 */ /* 0x100fe20000010000 */
[--C-:B------:R-:W-:Y:S01]  /*2500*/  FADD.FTZ R114, R114, -R154.reuse ;  /* 0x8000009a72727221 */ /* 0x100fe20000010000 */
[----:B------:R-:W-:Y:S01]  /*2510*/  FADD.FTZ R116, R97, -R154 ;  /* 0x8000009a61747221 */ /* 0x000fe20000010000 */
[----:B------:R-:W-:-:S04]  /*2520*/  IMAD.WIDE.U32 R96, R89, 0x4, R168 ;  /* 0x0000000459607825 */ /* 0x000fc800078e00a8 */
[--C-:B------:R-:W-:Y:S01]  /*2530*/  FADD.FTZ R110, R93, -R154.reuse ;  /* 0x8000009a5d6e7221 */ /* 0x100fe20000010000 */
[--C-:B------:R-:W-:Y:S01]  /*2540*/  FADD.FTZ R230, R245, -R154.reuse ;  /* 0x8000009af5e67221 */ /* 0x100fe20000010000 */
[----:B------:R-:W-:Y:S01]  /*2550*/  FADD.FTZ R100, R100, -R154 ;  /* 0x8000009a64647221 */ /* 0x000fe20000010000 */
[----:B--2---:R-:W-:-:S04]  /*2560*/  @!P1 IMAD.WIDE R86, R2, 0x4, R86 ;  /* 0x0000000402569825 */ /* 0x004fc800078e0256 */
[--C-:B------:R-:W-:Y:S01]  /*2570*/  FADD.FTZ R206, R247, -R154.reuse ;  /* 0x8000009af7ce7221 */ /* 0x100fe20000010000 */
[--C-:B------:R-:W-:Y:S01]  /*2580*/  FADD.FTZ R226, R95, -R154.reuse ;  /* 0x8000009a5fe27221 */ /* 0x100fe20000010000 */
[----:B------:R-:W-:Y:S01]  /*2590*/  FADD.FTZ R102, R102, -R154 ;  /* 0x8000009a66667221 */ /* 0x000fe20000010000 */
[----:B---3--:R-:W-:-:S04]  /*25a0*/  @!P1 IMAD.WIDE R90, R2, 0x4, R90 ;  /* 0x00000004025a9825 */ /* 0x008fc800078e025a */
[--C-:B------:R-:W-:Y:S01]  /*25b0*/  FADD.FTZ R136, R249, -R154.reuse ;  /* 0x8000009af9887221 */ /* 0x100fe20000010000 */
[----:B------:R2:W-:Y:S01]  /*25c0*/  @!P1 STG.E desc[UR6][R86.64], R154 ;  /* 0x0000009a56009986 */ /* 0x0005e2000c101906 */
[----:B------:R-:W-:Y:S01]  /*25d0*/  FADD.FTZ R104, R104, -R154 ;  /* 0x8000009a68687221 */ /* 0x000fe20000010000 */
[----:B0-----:R-:W-:-:S04]  /*25e0*/  IMAD.WIDE.U32 R92, R191, 0x4, R168 ;  /* 0x00000004bf5c7825 */ /* 0x001fc800078e00a8 */
[C---:B-1----:R-:W-:Y:S01]  /*25f0*/  FMUL.FTZ R89, R243.reuse, R152 ;  /* 0x00000098f3597220 */ /* 0x042fe20000410000 */
[C---:B------:R-:W-:Y:S01]  /*2600*/  FMUL.FTZ R112, R243.reuse, R112 ;  /* 0x00000070f3707220 */ /* 0x040fe20000410000 */
[----:B------:R-:W-:Y:S01]  /*2610*/  FMUL.FTZ R114, R243, R114 ;  /* 0x00000072f3727220 */ /* 0x000fe20000410000 */
[----:B------:R-:W-:-:S04]  /*2620*/  IMAD.WIDE.U32 R94, R94, 0x4, R168 ;  /* 0x000000045e5e7825 */ /* 0x000fc800078e00a8 */
[----:B-----5:R-:W-:Y:S01]  /*2630*/  FFMA.FTZ R245, R185, R89, R52 ;  /* 0x00000059b9f57223 */ /* 0x020fe20000010034 */
[----:B------:R-:W-:Y:S01]  /*2640*/  FFMA.FTZ R247, R186, R112, R51 ;  /* 0x00000070baf77223 */ /* 0x000fe20000010033 */
[----:B------:R-:W-:Y:S01]  /*2650*/  FFMA.FTZ R249, R183, R114, R50 ;  /* 0x00000072b7f97223 */ /* 0x000fe20000010032 */
[--C-:B------:R-:W-:Y:S01]  /*2660*/  FADD.FTZ R106, R106, -R154.reuse ;  /* 0x8000009a6a6a7221 */ /* 0x100fe20000010000 */
[--C-:B------:R-:W-:Y:S01]  /*2670*/  FADD.FTZ R108, R108, -R154.reuse ;  /* 0x8000009a6c6c7221 */ /* 0x100fe20000010000 */
[----:B--2---:R-:W-:Y:S01]  /*2680*/  IADD3 R87, R98, 0x300, RZ ;  /* 0x0000030062577810 */ /* 0x004fe20007ffe0ff */
        /* <DEDUP_REMOVED lines=39> */
[C---:B------:R-:W-:Y:S01]  /*2900*/  FMUL.FTZ R227, R243.reuse, R110 ;  /* 0x0000006ef3e37220 */ /* 0x040fe20000410000 */
[----:B------:R-:W-:Y:S01]  /*2910*/  STG.E desc[UR6][R92.64], R245 ;  /* 0x000000f55c007986 */ /* 0x000fe2000c101906 */
[C---:B------:R-:W-:Y:S01]  /*2920*/  IADD3 R251, R98.reuse, 0x500, RZ ;  /* 0x0000050062fb7810 */ /* 0x040fe20007ffe0ff */
        /* <DEDUP_REMOVED lines=47> */
[----:B------:R-:W-:-:S04]  /*2c20*/  IMAD.WIDE.U32 R86, R87, 0x4, R168 ;  /* 0x0000000457567825 */ /* 0x000fc800078e00a8 */
[----:B0-----:R-:W-:Y:S01]  /*2c30*/  FFMA.FTZ R97, R184, R100, R49 ;  /* 0x00000064b8617223 */ /* 0x001fe20000010031 */
[----:B------:R-:W-:Y:S01]  /*2c40*/  FFMA.FTZ R243, R181, R102, R48 ;  /* 0x00000066b5f37223 */ /* 0x000fe20000010030 */
[----:B------:R-:W-:Y:S01]  /*2c50*/  IADD3 R112, R98, 0x700, RZ ;  /* 0x0000070062707810 */ /* 0x000fe20007ffe0ff */
        /* <DEDUP_REMOVED lines=11> */
[----:B------:R-:W-:Y:S01]  /*2d10*/  STG.E desc[UR6][R90.64], R245 ;  /* 0x000000f55a007986 */ /* 0x000fe2000c101906 */
        /* <DEDUP_REMOVED lines=8> */
[----:B------:R-:W-:Y:S01]  /*2da0*/  STG.E desc[UR6][R94.64], R249 ;  /* 0x000000f95e007986 */ /* 0x000fe2000c101906 */
[----:B------:R-:W-:-:S04]  /*2db0*/  IMAD.WIDE.U32 R96, R239, 0x4, R168 ;  /* 0x00000004ef607825 */ /* 0x000fc800078e00a8 */
[----:B------:R-:W-:Y:S01]  /*2dc0*/  FFMA.FTZ R239, R178, R234, R43 ;  /* 0x000000eab2ef7223 */ /* 0x000fe2000001002b */
[----:B------:R-:W-:Y:S01]  /*2dd0*/  FFMA.FTZ R203, R79, R203, R30 ;  /* 0x000000cb4fcb7223 */ /* 0x000fe2000001001e */
[----:B------:R-:W-:Y:S01]  /*2de0*/  FFMA.FTZ R205, R77, R205, R28 ;  /* 0x000000cd4dcd7223 */ /* 0x000fe2000001001c */
[----:B------:R-:W-:-:S04]  /*2df0*/  IMAD.WIDE.U32 R154, R155, 0x4, R168 ;  /* 0x000000049b9a7825 */ /* 0x000fc800078e00a8 */
[----:B------:R-:W-:Y:S01]  /*2e00*/  FFMA.FTZ R207, R75, R207, R26 ;  /* 0x000000cf4bcf7223 */ /* 0x000fe2000001001a */
[----:B------:R-:W-:Y:S01]  /*2e10*/  FFMA.FTZ R209, R73, R209, R24 ;  /* 0x000000d149d17223 */ /* 0x000fe20000010018 */
[----:B------:R-:W-:Y:S01]  /*2e20*/  FFMA.FTZ R211, R71, R211, R22 ;  /* 0x000000d347d37223 */ /* 0x000fe20000010016 */
[----:B--2---:R-:W-:-:S04]  /*2e30*/  IMAD.WIDE.U32 R92, R167, 0x4, R168 ;  /* 0x00000004a75c7825 */ /* 0x004fc800078e00a8 */
        /* <DEDUP_REMOVED lines=9> */
[----:B------:R-:W-:Y:S01]  /*2ed0*/  FFMA.FTZ R225, R57, R225, R8 ;  /* 0x000000e139e17223 */ /* 0x000fe20000010008 */
[----:B------:R-:W-:Y:S01]  /*2ee0*/  FFMA.FTZ R227, R55, R227, R6 ;  /* 0x000000e337e37223 */ /* 0x000fe20000010006 */
[----:B------:R-:W-:Y:S01]  /*2ef0*/  IMAD.WIDE.U32 R152, R153, 0x4, R168 ;  /* 0x0000000499987825 */ /* 0x000fe200078e00a8 */
[----:B------:R1:W-:Y:S03]  /*2f00*/  STG.E desc[UR6][R164.64], R239 ;  /* 0x000000efa4007986 */ /* 0x0003e6000c101906 */
[----:B------:R-:W-:Y:S01]  /*2f10*/  FFMA.FTZ R229, R53, R229, R4 ;  /* 0x000000e535e57223 */ /* 0x000fe20000010004 */
[----:B------:R-:W-:Y:S01]  /*2f20*/  IADD3 R2, R2, UR5, RZ ;  /* 0x0000000502027c10 */ /* 0x000fe2000fffe0ff */
[--C-:B------:R-:W-:Y:S01]  /*2f30*/  IMAD.WIDE.U32 R150, R151, 0x4, R168.reuse ;  /* 0x0000000497967825 */ /* 0x100fe200078e00a8 */
[----:B------:R2:W-:Y:S02]  /*2f40*/  STG.E desc[UR6][R154.64], R191 ;  /* 0x000000bf9a007986 */ /* 0x0005e4000c101906 */
[----:B------:R-:W-:Y:S01]  /*2f50*/  ISETP.GE.AND P1, PT, R2, UR4, PT ;  /* 0x0000000402007c0c */ /* 0x000fe2000bf26270 */
[----:B------:R-:W-:-:S04]  /*2f60*/  IMAD.WIDE.U32 R148, R149, 0x4, R168 ;  /* 0x0000000495947825 */ /* 0x000fc800078e00a8 */
[----:B0-----:R-:W-:Y:S01]  /*2f70*/  FFMA.FTZ R167, R170, R198, R35 ;  /* 0x000000c6aaa77223 */ /* 0x001fe20000010023 */
[----:B------:R-:W-:-:S04]  /*2f80*/  IMAD.WIDE.U32 R146, R147, 0x4, R168 ;  /* 0x0000000493927825 */ /* 0x000fc800078e00a8 */
[----:B-1----:R-:W-:Y:S01]  /*2f90*/  FFMA.FTZ R165, R172, R196, R37 ;  /* 0x000000c4aca57223 */ /* 0x002fe20000010025 */
[----:B------:R-:W-:-:S04]  /*2fa0*/  IMAD.WIDE.U32 R134, R135, 0x4, R168 ;  /* 0x0000000487867825 */ /* 0x000fc800078e00a8 */
[----:B--2---:R-:W-:Y:S01]  /*2fb0*/  FFMA.FTZ R155, R82, R202, R31 ;  /* 0x000000ca529b7223 */ /* 0x004fe2000001001f */
        /* <DEDUP_REMOVED lines=70> */
[----:B------:R-:W-:Y:S04]  /*3420*/  STG.E desc[UR6][R94.64], R221 ;  /* 0x000000dd5e007986 */ /* 0x000fe8000c101906 */
        /* <DEDUP_REMOVED lines=8> */
[----:B0-----:R-:W-:-:S03]  /*34b0*/  SEL R98, RZ, 0x1, P0 ;  /* 0x00000001ff627807 */ /* 0x001fc60000000000 */
[----:B------:R2:W-:Y:S04]  /*34c0*/  STG.E desc[UR6][R90.64], R107 ;  /* 0x0000006b5a007986 */ /* 0x0005e8000c101906 */
[----:B------:R2:W-:Y:S04]  /*34d0*/  STG.E desc[UR6][R88.64], R229 ;  /* 0x000000e558007986 */ /* 0x0005e8000c101906 */
[----:B------:R2:W-:Y:S01]  /*34e0*/  STG.E desc[UR6][R168.64], R109 ;  /* 0x0000006da8007986 */ /* 0x0005e2000c101906 */
[----:B------:R-:W-:Y:S05]  /*34f0*/  @!P1 BRA `(.L_x_1027) ;  /* 0xffffffd000a49947 */ /* 0x000fea000383ffff */
[----:B------:R-:W-:Y:S05]  /*3500*/  EXIT ;  /* 0x000000000000794d */ /* 0x000fea0003800000 */
.L_x_1024:
[----:B------:R-:W-:Y:S01]  /*3510*/  HFMA2.MMA R118, -RZ, RZ, 0, 5.9604644775390625e-08 ;  /* 0x00000001ff767435 */ /* 0x000fe200000001ff */
[----:B------:R-:W-:Y:S02]  /*3520*/  MOV R116, R87 ;  /* 0x0000005700747202 */ /* 0x000fe40000000f00 */
[----:B------:R-:W-:Y:S02]  /*3530*/  MOV R120, 0x1f ;  /* 0x0000001f00787802 */ /* 0x000fe40000000f00 */
[----:B------:R-:W-:-:S07]  /*3540*/  MOV R110, 0xffffffff ;  /* 0xffffffff006e7802 */ /* 0x000fce0000000f00 */
[----:B-----5:R-:W-:Y:S05]  /*3550*/  WARPSYNC.COLLECTIVE R110, `(.L_x_1028) ;  /* 0x000000006e087348 */ /* 0x020fea0003c00000 */
[----:B------:R0:W1:Y:S02]  /*3560*/  SHFL.BFLY P2, R98, R116, R118, R120 ;  /* 0x0c00007674627389 */ /* 0x0000640000040078 */
[----:B01---5:R-:W-:Y:S01]  /*3570*/  ENDCOLLECTIVE ;  /* 0x000000000000791b */ /* 0x023fe20003800000 */
.L_x_1028:
[----:B------:R-:W-:Y:S01]  /*3580*/  HFMA2.MMA R118, -RZ, RZ, 0, 1.1920928955078125e-07 ;  /* 0x00000002ff767435 */ /* 0x000fe200000001ff */
[----:B------:R-:W-:-:S05]  /*3590*/  MOV R86, R98 ;  /* 0x0000006200567202 */ /* 0x000fca0000000f00 */
[----:B------:R-:W-:-:S05]  /*35a0*/  FADD.FTZ R89, R87, R86 ;  /* 0x0000005657597221 */ /* 0x000fca0000010000 */
[----:B------:R-:W-:-:S07]  /*35b0*/  MOV R116, R89 ;  /* 0x0000005900747202 */ /* 0x000fce0000000f00 */
[----:B------:R-:W-:Y:S05]  /*35c0*/  WARPSYNC.COLLECTIVE R110, `(.L_x_1029) ;  /* 0x000000006e087348 */ /* 0x000fea0003c00000 */
[----:B------:R0:W1:Y:S02]  /*35d0*/  SHFL.BFLY P2, R98, R116, R118, R120 ;  /* 0x0c00007674627389 */ /* 0x0000640000040078 */
[----:B01----:R-:W-:Y:S01]  /*35e0*/  ENDCOLLECTIVE ;  /* 0x000000000000791b */ /* 0x003fe20003800000 */
.L_x_1029:
[----:B------:R-:W-:Y:S01]  /*35f0*/  HFMA2.MMA R118, -RZ, RZ, 0, 2.384185791015625e-07 ;  /* 0x00000004ff767435 */ /* 0x000fe200000001ff */
[----:B------:R-:W-:-:S05]  /*3600*/  MOV R86, R98 ;  /* 0x0000006200567202 */ /* 0x000fca0000000f00 */
[----:B------:R-:W-:-:S05]  /*3610*/  FADD.FTZ R91, R89, R86 ;  /* 0x00000056595b7221 */ /* 0x000fca0000010000 */
[----:B------:R-:W-:-:S07]  /*3620*/  MOV R116, R91 ;  /* 0x0000005b00747202 */ /* 0x000fce0000000f00 */
[----:B------:R-:W-:Y:S05]  /*3630*/  WARPSYNC.COLLECTIVE R110, `(.L_x_1030) ;  /* 0x000000006e087348 */ /* 0x000fea0003c00000 */
[----:B------:R0:W1:Y:S02]  /*3640*/  SHFL.BFLY P2, R98, R116, R118, R120 ;  /* 0x0c00007674627389 */ /* 0x0000640000040078 */
[----:B01----:R-:W-:Y:S01]  /*3650*/  ENDCOLLECTIVE ;  /* 0x000000000000791b */ /* 0x003fe20003800000 */
.L_x_1030:
[----:B------:R-:W-:Y:S01]  /*3660*/  HFMA2.MMA R118, -RZ, RZ, 0, 4.76837158203125e-07 ;  /* 0x00000008ff767435 */ /* 0x000fe200000001ff */
[----:B------:R-:W-:-:S05]  /*3670*/  MOV R86, R98 ;  /* 0x0000006200567202 */ /* 0x000fca0000000f00 */
[----:B------:R-:W-:-:S05]  /*3680*/  FADD.FTZ R94, R91, R86 ;  /* 0x000000565b5e7221 */ /* 0x000fca0000010000 */
[----:B------:R-:W-:-:S07]  /*3690*/  MOV R116, R94 ;  /* 0x0000005e00747202 */ /* 0x000fce0000000f00 */
[----:B------:R-:W-:Y:S05]  /*36a0*/  WARPSYNC.COLLECTIVE R110, `(.L_x_1031) ;  /* 0x000000006e087348 */ /* 0x000fea0003c00000 */
[----:B------:R0:W1:Y:S02]  /*36b0*/  SHFL.BFLY P2, R98, R116, R118, R120 ;  /* 0x0c00007674627389 */ /* 0x0000640000040078 */
[----:B01----:R-:W-:Y:S01]  /*36c0*/  ENDCOLLECTIVE ;  /* 0x000000000000791b */ /* 0x003fe20003800000 */
.L_x_1031:
[----:B------:R-:W-:Y:S01]  /*36d0*/  HFMA2.MMA R118, -RZ, RZ, 0, 9.5367431640625e-07 ;  /* 0x00000010ff767435 */ /* 0x000fe200000001ff */
[----:B------:R-:W-:-:S05]  /*36e0*/  MOV R169, R98 ;  /* 0x0000006200a97202 */ /* 0x000fca0000000f00 */
[----:B------:R-:W-:-:S05]  /*36f0*/  FADD.FTZ R169, R94, R169 ;  /* 0x000000a95ea97221 */ /* 0x000fca0000010000 */
[----:B------:R-:W-:-:S07]  /*3700*/  MOV R116, R169 ;  /* 0x000000a900747202 */ /* 0x000fce0000000f00 */
[----:B------:R-:W-:Y:S05]  /*3710*/  WARPSYNC.COLLECTIVE R110, `(.L_x_1032) ;  /* 0x000000006e087348 */ /* 0x000fea0003c00000 */
[----:B------:R0:W1:Y:S02]  /*3720*/  SHFL.BFLY P2, R98, R116, R118, R120 ;  /* 0x0c00007674627389 */ /* 0x0000640000040078 */
[----:B01----:R-:W-:Y:S01]  /*3730*/  ENDCOLLECTIVE ;  /* 0x000000000000791b */ /* 0x003fe20003800000 */
.L_x_1032:
        /* <DEDUP_REMOVED lines=108> */
.L_x_1033:
[----:B------:R-:W-:Y:S01]  /*3e00*/  HFMA2.MMA R118, -RZ, RZ, 0, 1.1920928955078125e-07 ;  /* 0x00000002ff767435 */ /* 0x000fe200000001ff */
[----:B------:R-:W-:-:S05]  /*3e10*/  MOV R94, R98 ;  /* 0x00000062005e7202 */ /* 0x000fca0000000f00 */
[----:B------:R-:W-:-:S05]  /*3e20*/  FADD.FTZ R94, R87, R94 ;  /* 0x0000005e575e7221 */ /* 0x000fca0000010000 */
[----:B------:R-:W-:-:S07]  /*3e30*/  MOV R116, R94 ;  /* 0x0000005e00747202 */ /* 0x000fce0000000f00 */
[----:B------:R-:W-:Y:S05]  /*3e40*/  WARPSYNC.COLLECTIVE R110, `(.L_x_1034) ;  /* 0x000000006e087348 */ /* 0x000fea0003c00000 */
[----:B------:R0:W1:Y:S02]  /*3e50*/  SHFL.BFLY P2, R98, R116, R118, R120 ;  /* 0x0c00007674627389 */ /* 0x0000640000040078 */
[----:B01----:R-:W-:Y:S01]  /*3e60*/  ENDCOLLECTIVE ;  /* 0x000000000000791b */ /* 0x003fe20003800000 */
.L_x_1034:
[----:B------:R-:W-:Y:S01]  /*3e70*/  HFMA2.MMA R118, -RZ, RZ, 0, 2.384185791015625e-07 ;  /* 0x00000004ff767435 */ /* 0x000fe200000001ff */
[----:B------:R-:W-:-:S05]  /*3e80*/  MOV R89, R98 ;  /* 0x0000006200597202 */ /* 0x000fca0000000f00 */
[----:B------:R-:W-:-:S05]  /*3e90*/  FADD.FTZ R89, R94, R89 ;  /* 0x000000595e597221 */ /* 0x000fca0000010000 */
[----:B------:R-:W-:-:S07]  /*3ea0*/  MOV R116, R89 ;  /* 0x0000005900747202 */ /* 0x000fce0000000f00 */
[----:B------:R-:W-:Y:S05]  /*3eb0*/  WARPSYNC.COLLECTIVE R110, `(.L_x_1035) ;  /* 0x000000006e087348 */ /* 0x000fea0003c00000 */
[----:B------:R0:W1:Y:S02]  /*3ec0*/  SHFL.BFLY P2, R98, R116, R118, R120 ;  /* 0x0c00007674627389 */ /* 0x0000640000040078 */
[----:B01----:R-:W-:Y:S01]  /*3ed0*/  ENDCOLLECTIVE ;  /* 0x000000000000791b */ /* 0x003fe20003800000 */
.L_x_1035:
[----:B------:R-:W-:Y:S01]  /*3ee0*/  HFMA2.MMA R118, -RZ, RZ, 0, 4.76837158203125e-07 ;  /* 0x00000008ff767435 */ /* 0x000fe200000001ff */
[----:B------:R-:W-:-:S05]  /*3ef0*/  MOV R96, R98 ;  /* 0x0000006200607202 */ /* 0x000fca0000000f00 */
[----:B------:R-:W-:-:S05]  /*3f00*/  FADD.FTZ R96, R89, R96 ;  /* 0x0000006059607221 */ /* 0x000fca0000010000 */
[----:B------:R-:W-:-:S07]  /*3f10*/  MOV R116, R96 ;  /* 0x0000006000747202 */ /* 0x000fce0000000f00 */
[----:B------:R-:W-:Y:S05]  /*3f20*/  WARPSYNC.COLLECTIVE R110, `(.L_x_1036) ;  /* 0x000000006e087348 */ /* 0x000fea0003c00000 */
[----:B------:R0:W1:Y:S02]  /*3f30*/  SHFL.BFLY P2, R98, R116, R118, R120 ;  /* 0x0c00007674627389 */ /* 0x0000640000040078 */
[----:B01----:R-:W-:Y:S01]  /*3f40*/  ENDCOLLECTIVE ;  /* 0x000000000000791b */ /* 0x003fe20003800000 */
.L_x_1036:
[----:B------:R-:W-:Y:S01]  /*3f50*/  HFMA2.MMA R118, -RZ, RZ, 0, 9.5367431640625e-07 ;  /* 0x00000010ff767435 */ /* 0x000fe200000001ff */
[----:B------:R-:W-:-:S05]  /*3f60*/  MOV R91, R98 ;  /* 0x00000062005b7202 */ /* 0x000fca0000000f00 */
[----:B------:R-:W-:-:S05]  /*3f70*/  FADD.FTZ R91, R96, R91 ;  /* 0x0000005b605b7221 */ /* 0x000fca0000010000 */
[----:B------:R-:W-:-:S07]  /*3f80*/  MOV R116, R91 ;  /* 0x0000005b00747202 */ /* 0x000fce0000000f00 */
[----:B------:R-:W-:Y:S05]  /*3f90*/  WARPSYNC.COLLECTIVE R110, `(.L_x_1037) ;  /* 0x000000006e087348 */ /* 0x000fea0003c00000 */
[----:B------:R0:W1:Y:S02]  /*3fa0*/  SHFL.BFLY P2, R98, R116, R118, R120 ;  /* 0x0c00007674627389 */ /* 0x0000640000040078 */
[----:B01----:R-:W-:Y:S01]  /*3fb0*/  ENDCOLLECTIVE ;  /* 0x000000000000791b */ /* 0x003fe20003800000 */
.L_x_1037:
[----:B------:R-:W-:Y:S05]  /*3fc0*/  BRA `(.L_x_1038) ;  /* 0xffffffdc00207947 */ /* 0x000fea000383ffff */
.L_x_1039:
        /* <DEDUP_REMOVED lines=11> */
.L_x_2051:


//--------------------- .text._ZN10layer_norm13ln_fwd_kernelINS_13Kernel_traitsI13__nv_bfloat16fS2_fjLj12288ELj2ELj1ELj4ELj16ENS_18Kernel_traits_baseILj12288ES2_fS2_fjLj128EEEEEEEvNS_9FwdParamsE --------------------------
	.section	.text._ZN10layer_norm13ln_fwd_kernelINS_13Kernel_traitsI13__nv_bfloat16fS2_fjLj12288ELj2ELj1ELj4ELj16ENS_18Kernel_traits_baseILj12288ES2_fS2_fjLj128EEEEEEEvNS_9FwdParamsE,"ax",@progbits
	.align	128
        .global         _ZN10layer_norm13ln_fwd_kernelINS_13Kernel_traitsI13__nv_bfloat16fS2_fjLj12288ELj2ELj1ELj4ELj16ENS_18Kernel_traits_baseILj12288ES2_fS2_fjLj128EEEEEEEvNS_9FwdParamsE
        .type           _ZN10layer_norm13ln_fwd_kernelINS_13Kernel_traitsI13__nv_bfloat16fS2_fjLj12288ELj2ELj1ELj4ELj16ENS_18Kernel_traits_baseILj12288ES2_fS2_fjLj128EEEEEEEvNS_9FwdParamsE,@function
        .size           _ZN10layer_norm13ln_fwd_kernelINS_13Kernel_traitsI13__nv_bfloat16fS2_fjLj12288ELj2ELj1ELj4ELj16ENS_18Kernel_traits_baseILj12288ES2_fS2_fjLj128EEEEEEEvNS_9FwdParamsE,(.L_x_2052 - _ZN10layer_norm13ln_fwd_kernelINS_13Kernel_traitsI13__nv_bfloat16fS2_fjLj12288ELj2ELj1ELj4ELj16ENS_18Kernel_traits_baseILj12288ES2_fS2_fjLj128EEEEEEEvNS_9FwdParamsE)
        .other          _ZN10layer_norm13ln_fwd_kernelINS_13Kernel_traitsI13__nv_bfloat16fS2_fjLj12288ELj2ELj1ELj4ELj16ENS_18Kernel_traits_baseILj12288ES2_fS2_fjLj128EEEEEEEvNS_9FwdParamsE,@"STO_CUDA_ENTRY STV_DEFAULT"
_ZN10layer_norm13ln_fwd_kernelINS_13Kernel_traitsI13__nv_bfloat16fS2_fjLj12288ELj2ELj1ELj4ELj16ENS_18Kernel_traits_baseILj12288ES2_fS2_fjLj128EEEEEEEvNS_9FwdParamsE:
.text._ZN10layer_norm13ln_fwd_kernelINS_13Kernel_traitsI13__nv_bfloat16fS2_fjLj12288ELj2ELj1ELj4ELj16ENS_18Kernel_traits_baseILj12288ES2_fS2_fjLj128EEEEEEEvNS_9FwdParamsE:
        /* <DEDUP_REMOVED lines=43> */
[----:B0-----:R-:W-:-:S07]  /*02b0*/  MOV R4, RZ ;  /* 0x000000ff00047202 */ /* 0x001fce0000000f00 */
.L_x_1043:
[----:B------:R-:W0:Y:S01]  /*02c0*/  LDC.64 R72, c[0x0][0x220] ;  /* 0x00008800ff487b82 */ /* 0x000e220000000a00 */
[----:B------:R-:W-:Y:S01]  /*02d0*/  LOP3.LUT R5, R3, 0x1, RZ, 0xc0, !PT ;  /* 0x0000000103057812 */ /* 0x000fe200078ec0ff */
[----:B------:R-:W-:-:S03]  /*02e0*/  IMAD R75, R118, 0xc00, RZ ;  /* 0x00000c00764b7824 */ /* 0x000fc600078e02ff */
        /* <DEDUP_REMOVED lines=210> */
.L_x_1054:
        /* <DEDUP_REMOVED lines=18> */
[----:B-1----:R-:W-:-:S04]  /*1130*/  @!P1 LEA R110, R111, R110, 0x18 ;  /* 0x0000006e6f6e9211 */ /* 0x002fc800078ec0ff */
[----:B------:R-:W-:Y:S02]  /*1140*/  @!P1 LEA R119, R113, R110, 0x3 ;  /* 0x0000006e71779211 */ /* 0x000fe400078e18ff */
[----:B------:R-:W-:Y:S01]  /*1150*/  CS2R R110, SRZ ;  /* 0x00000000006e7805 */ /* 0x000fe2000001ff00 */
[----:B------:R-:W-:Y:S05]  /*1160*/  SHFL.DOWN PT, R113, R120, 0x2, 0x1f ;  /* 0x08401f0078717f89 */ /* 0x000fea00000e0000 */
[----:B------:R-:W1:Y:S01]  /*1170*/  @!P1 LDS.64 R110, [R119] ;  /* 0x00000000776e9984 */ /* 0x000e620000000a00 */
[----:B------:R-:W-:-:S03]  /*1180*/  LOP3.LUT P1, RZ, R112, 0x1f, R2, 0xf8, !PT ;  /* 0x0000001f70ff7812 */ /* 0x000fc6000782f802 */
[----:B-1----:R-:W1:Y:S04]  /*1190*/  SHFL.DOWN PT, R121, R110, 0x2, 0x1f ;  /* 0x08401f006e797f89 */ /* 0x002e6800000e0000 */
[----:B------:R-:W2:Y:S01]  /*11a0*/  SHFL.DOWN PT, R122, R111, 0x2, 0x1f ;  /* 0x08401f006f7a7f89 */ /* 0x000ea200000e0000 */
[----:B-1----:R-:W-:Y:S01]  /*11b0*/  FADD.FTZ R112, -R121, R110 ;  /* 0x0000006e79707221 */ /* 0x002fe20000010100 */
[----:B------:R-:W-:-:S03]  /*11c0*/  FMUL.FTZ R123, R113, R121 ;  /* 0x00000079717b7220 */ /* 0x000fc60000410000 */
[----:B------:R-:W-:Y:S01]  /*11d0*/  FMUL.FTZ R121, R112, R112 ;  /* 0x0000007070797220 */ /* 0x000fe20000410000 */
[----:B------:R-:W-:Y:S01]  /*11e0*/  FADD.FTZ R112, R113, R120 ;  /* 0x0000007871707221 */ /* 0x000fe20000010000 */
[----:B------:R-:W-:Y:S02]  /*11f0*/  FFMA.FTZ R123, R120, R110, R123 ;  /* 0x0000006e787b7223 */ /* 0x000fe4000001007b */
[----:B------:R-:W-:Y:S01]  /*1200*/  FMUL.FTZ R124, R121, R120 ;  /* 0x00000078797c7220 */ /* 0x000fe20000410000 */
[----:B------:R-:W1:Y:S01]  /*1210*/  MUFU.RCP R119, R112 ;  /* 0x0000007000777308 */ /* 0x000e620000001000 */
[----:B--2---:R-:W-:Y:S02]  /*1220*/  FADD.FTZ R120, R122, R111 ;  /* 0x0000006f7a787221 */ /* 0x004fe40000010000 */
[----:B------:R-:W-:Y:S02]  /*1230*/  FMUL.FTZ R124, R113, R124 ;  /* 0x0000007c717c7220 */ /* 0x000fe40000410000 */
[----:B------:R-:W2:Y:S01]  /*1240*/  SHFL.DOWN PT, R113, R112, 0x1, 0x1f ;  /* 0x08201f0070717f89 */ /* 0x000ea200000e0000 */
[C---:B-1----:R-:W-:Y:S01]  /*1250*/  FMUL.FTZ R121, R119.reuse, R123 ;  /* 0x0000007b77797220 */ /* 0x042fe20000410000 */
[----:B------:R-:W-:-:S04]  /*1260*/  FFMA.FTZ R120, R119, R124, R120 ;  /* 0x0000007c77787223 */ /* 0x000fc80000010078 */
[----:B------:R-:W1:Y:S04]  /*1270*/  SHFL.DOWN PT, R110, R121, 0x1, 0x1f ;  /* 0x08201f00796e7f89 */ /* 0x000e6800000e0000 */
[----:B------:R-:W3:Y:S01]  /*1280*/  SHFL.DOWN PT, R119, R120, 0x1, 0x1f ;  /* 0x08201f0078777f89 */ /* 0x000ee200000e0000 */
[----:B--2---:R-:W-:-:S06]  /*1290*/  FADD.FTZ R111, R112, R113 ;  /* 0x00000071706f7221 */ /* 0x004fcc0000010000 */
[----:B------:R-:W2:Y:S01]  /*12a0*/  MUFU.RCP R111, R111 ;  /* 0x0000006f006f7308 */ /* 0x000ea20000001000 */
[----:B-1----:R-:W-:Y:S01]  /*12b0*/  FMUL.FTZ R123, R113, R110 ;  /* 0x0000006e717b7220 */ /* 0x002fe20000410000 */
[----:B------:R-:W-:-:S03]  /*12c0*/  FADD.FTZ R122, R121, -R110 ;  /* 0x8000006e797a7221 */ /* 0x000fc60000010000 */
[----:B------:R-:W-:Y:S01]  /*12d0*/  FFMA.FTZ R110, R112, R121, R123 ;  /* 0x00000079706e7223 */ /* 0x000fe2000001007b */
[----:B------:R-:W-:Y:S01]  /*12e0*/  FMUL.FTZ R123, R122, R122 ;  /* 0x0000007a7a7b7220 */ /* 0x000fe20000410000 */
[----:B------:R-:W-:-:S03]  /*12f0*/  LOP3.LUT R121, R4, 0x1, RZ, 0xc0, !PT ;  /* 0x0000000104797812 */ /* 0x000fc600078ec0ff */
[----:B------:R-:W-:Y:S01]  /*1300*/  FMUL.FTZ R122, R112, R123 ;  /* 0x0000007b707a7220 */ /* 0x000fe20000410000 */
[----:B---3--:R-:W-:Y:S01]  /*1310*/  FADD.FTZ R112, R120, R119 ;  /* 0x0000007778707221 */ /* 0x008fe20000010000 */
[----:B------:R-:W-:Y:S02]  /*1320*/  SHF.R.U32.HI R123, RZ, 0x1, R3 ;  /* 0x00000001ff7b7819 */ /* 0x000fe40000011603 */
[----:B------:R-:W-:Y:S01]  /*1330*/  FMUL.FTZ R113, R113, R122 ;  /* 0x0000007a71717220 */ /* 0x000fe20000410000 */
[----:B------:R-:W-:-:S03]  /*1340*/  IADD3 R121, -R121, RZ, RZ ;  /* 0x000000ff79797210 */ /* 0x000fc60007ffe1ff */
[C---:B--2---:R-:W-:Y:S01]  /*1350*/  FFMA.FTZ R113, R111.reuse, R113, R112 ;  /* 0x000000716f717223 */ /* 0x044fe20000010070 */
[----:B------:R-:W-:Y:S01]  /*1360*/  FMUL.FTZ R112, R111, R110 ;  /* 0x0000006e6f707220 */ /* 0x000fe20000410000 */
[----:B------:R-:W-:Y:S02]  /*1370*/  LEA.HI R111, R2, R123, RZ, 0x19 ;  /* 0x0000007b026f7211 */ /* 0x000fe400078fc8ff */
[----:B------:R-:W-:Y:S02]  /*1380*/  LOP3.LUT R120, R121, UR4, RZ, 0xc0, !PT ;  /* 0x0000000479787c12 */ /* 0x000fe4000f8ec0ff */
[----:B------:R-:W-:Y:S02]  /*1390*/  SHFL.IDX PT, R113, R113, RZ, 0x1f ;  /* 0x00001fff71717589 */ /* 0x000fe400000e0000 */
[----:B------:R-:W-:Y:S02]  /*13a0*/  LEA R120, P3, R111, R120, 0x1 ;  /* 0x000000786f787211 */ /* 0x000fe400078608ff */
[----:B------:R-:W1:Y:S01]  /*13b0*/  @!P1 LDC.64 R110, c[0x0][0x250] ;  /* 0x00009400ff6e9b82 */ /* 0x000e620000000a00 */
[----:B------:R-:W2:Y:S01]  /*13c0*/  SHFL.IDX PT, R112, R112, RZ, 0x1f ;  /* 0x00001fff70707589 */ /* 0x000ea200000e0000 */
[----:B------:R-:W-:-:S02]  /*13d0*/  @!P1 IADD3 R122, P2, R5, R120, RZ ;  /* 0x00000078057a9210 */ /* 0x000fc40007f5e0ff */
[----:B------:R-:W-:-:S04]  /*13e0*/  IADD3.X R119, RZ, RZ, RZ, P3, !PT ;  /* 0x000000ffff777210 */ /* 0x000fc80001ffe4ff */
[----:B------:R-:W-:Y:S02]  /*13f0*/  @!P1 IADD3.X R124, RZ, R119, RZ, P2, !PT ;  /* 0x00000077ff7c9210 */ /* 0x000fe400017fe4ff */
[----:B-1----:R-:W-:-:S04]  /*1400*/  @!P1 LEA R110, P3, R122, R110, 0x3 ;  /* 0x0000006e7a6e9211 */ /* 0x002fc800078618ff */
[----:B------:R-:W-:-:S05]  /*1410*/  @!P1 LEA.HI.X R111, R122, R111, R124, 0x3, P3 ;  /* 0x0000006f7a6f9211 */ /* 0x000fca00018f1c7c */
[----:B--2---:R1:W-:Y:S01]  /*1420*/  @!P1 STG.E.64 desc[UR6][R110.64], R112 ;  /* 0x000000706e009986 */ /* 0x0043e2000c101b06 */
[----:B------:R-:W-:-:S13]  /*1430*/  ISETP.NE.AND P1, PT, R2, RZ, PT ;  /* 0x000000ff0200720c */ /* 0x000fda0003f25270 */
[----:B-1----:R-:W-:Y:S05]  /*1440*/  @P1 BRA `(.L_x_1041) ;  /* 0x00000000004c1947 */ /* 0x002fea0003800000 */
        /* <DEDUP_REMOVED lines=14> */
.L_x_1042:
[----:B------:R-:W2:Y:S04]  /*1530*/  LDG.E.STRONG.GPU R112, desc[UR6][R110.64] ;  /* 0x000000066e707981 */ /* 0x000ea8000c1ef900 */
[----:B--2---:R-:W-:Y:S01]  /*1540*/  CCTL.IVALL ;  /* 0x00000000ff00798f */ /* 0x004fe20002000000 */
[----:B------:R-:W-:Y:S05]  /*1550*/  YIELD ;  /* 0x0000000000007946 */ /* 0x000fea0003800000 */
[----:B------:R-:W-:-:S13]  /*1560*/  ISETP.NE.AND P1, PT, R112, R121, PT ;  /* 0x000000797000720c */ /* 0x000fda0003f25270 */
[----:B------:R-:W-:Y:S05]  /*1570*/  @P1 BRA `(.L_x_1042) ;  /* 0xfffffffc00ec1947 */ /* 0x000fea000383ffff */
.L_x_1041:
[C---:B------:R-:W-:Y:S01]  /*1580*/  ISETP.GT.U32.AND P1, PT, R0.reuse, 0x1, PT ;  /* 0x000000010000780c */ /* 0x040fe20003f24070 */
[----:B------:R-:W-:Y:S05]  /*1590*/  WARPSYNC.ALL ;  /* 0x0000000000007948 */ /* 0x000fea0003800000 */
[----:B------:R-:W-:Y:S01]  /*15a0*/  BAR.SYNC.DEFER_BLOCKING 0x0 ;  /* 0x0000000000007b1d */ /* 0x000fe20000010000 */
[----:B------:R-:W-:Y:S02]  /*15b0*/  MOV R121, RZ ;  /* 0x000000ff00797202 */ /* 0x000fe40000000f00 */
[----:B------:R-:W-:-:S03]  /*15c0*/  LOP3.LUT R124, R0, 0x1, R3, 0xf8, !PT ;  /* 0x00000001007c7812 */ /* 0x000fc600078ef803 */
[----:B------:R-:W-:Y:S02]  /*15d0*/  ULDC UR4, c[0x0][0x214] ;  /* 0x0000850000047ab9 */ /* 0x000fe40000000800 */
[----:B-1----:R-:W1:Y:S01]  /*15e0*/  @!P1 LDC.64 R110, c[0x0][0x250] ;  /* 0x00009400ff6e9b82 */ /* 0x002e620000000a00 */
[----:B------:R-:W-:-:S04]  /*15f0*/  @!P1 IADD3 R120, P2, R0, R120, RZ ;  /* 0x0000007800789210 */ /* 0x000fc80007f5e0ff */
[----:B------:R-:W-:Y:S02]  /*1600*/  @!P1 IADD3.X R119, RZ, R119, RZ, P2, !PT ;  /* 0x00000077ff779210 */ /* 0x000fe400017fe4ff */
[----:B-1----:R-:W-:-:S04]  /*1610*/  @!P1 LEA R112, P2, R120, R110, 0x3 ;  /* 0x0000006e78709211 */ /* 0x002fc800078418ff */
[----:B------:R-:W-:Y:S02]  /*1620*/  @!P1 LEA.HI.X R113, R120, R111, R119, 0x3, P2 ;  /* 0x0000006f78719211 */ /* 0x000fe400010f1c77 */
[----:B------:R-:W-:-:S06]  /*1630*/  CS2R R110, SRZ ;  /* 0x00000000006e7805 */ /* 0x000fcc000001ff00 */
[----:B------:R-:W2:Y:S01]  /*1640*/  @!P1 LDG.E.64 R110, desc[UR6][R112.64] ;  /* 0x00000006706e9981 */ /* 0x000ea2000c1e1b00 */
[----:B------:R-:W-:Y:S02]  /*1650*/  @!P1 MOV R121, 0x45c00000 ;  /* 0x45c0000000799802 */ /* 0x000fe40000000f00 */
[----:B------:R-:W-:Y:S02]  /*1660*/  LOP3.LUT P1, RZ, R124, 0x3, R117, 0xf8, !PT ;  /* 0x000000037cff7812 */ /* 0x000fe4000782f875 */
[----:B-----5:R-:W-:Y:S01]  /*1670*/  SHF.R.U64 R124, R104, 0x10, R105 ;  /* 0x00000010687c7819 */ /* 0x020fe20000001269 */
[----:B------:R-:W1:Y:S01]  /*1680*/  SHFL.DOWN PT, R120, R121, 0x1, 0x1f ;  /* 0x08201f0079787f89 */ /* 0x000e6200000e0000 */
[----:B------:R-:W-:-:S04]  /*1690*/  IADD3 R4, R4, 0x1, RZ ;  /* 0x0000000104047810 */ /* 0x000fc80007ffe0ff */
        /* <DEDUP_REMOVED lines=8> */
[----:B------:R-:W-:Y:S02]  /*1720*/  FMUL.FTZ R113, R112, R121 ;  /* 0x0000007970717220 */ /* 0x000fe40000410000 */
[----:B------:R-:W2:Y:S02]  /*1730*/  LDC R112, c[0x0][0x260] ;  /* 0x00009800ff707b82 */ /* 0x000ea40000000800 */
[C---:B------:R-:W-:Y:S01]  /*1740*/  FMUL.FTZ R113, R120.reuse, R113 ;  /* 0x0000007178717220 */ /* 0x040fe20000410000 */
[----:B------:R-:W-:-:S03]  /*1750*/  FMUL.FTZ R120, R120, R119 ;  /* 0x0000007778787220 */ /* 0x000fc60000410000 */
[----:B-1----:R-:W-:Y:S01]  /*1760*/  FFMA.FTZ R113, R117, R113, R122 ;  /* 0x0000007175717223 */ /* 0x002fe2000001007a */
[----:B------:R-:W-:Y:S01]  /*1770*/  FFMA.FTZ R120, R121, R110, R120 ;  /* 0x0000006e79787223 */ /* 0x000fe20000010078 */
[----:B------:R-:W-:-:S03]  /*1780*/  SHF.R.U64 R122, R108, 0x10, R109 ;  /* 0x000000106c7a7819 */ /* 0x000fc6000000126d */
[----:B------:R-:W-:Y:S01]  /*1790*/  FMUL.FTZ R111, R117, R120 ;  /* 0x00000078756f7220 */ /* 0x000fe20000410000 */
[----:B------:R-:W2:Y:S01]  /*17a0*/  SHFL.IDX PT, R113, R113, RZ, 0x1f ;  /* 0x00001fff71717589 */ /* 0x000ea200000e0000 */
[----:B------:R-:W-:-:S04]  /*17b0*/  SHF.R.U64 R120, R106, 0x10, R107 ;  /* 0x000000106a787819 */ /* 0x000fc8000000126b */
[----:B------:R-:W1:Y:S01]  /*17c0*/  SHFL.IDX PT, R111, R111, RZ, 0x1f ;  /* 0x00001fff6f6f7589 */ /* 0x000e6200000e0000 */
[----:B--2---:R-:W-:Y:S01]  /*17d0*/  FFMA.FTZ R110, R113, 8.1380210758652538061e-05, R112 ;  /* 0x38aaaaab716e7823 */ /* 0x004fe20000010070 */
[----:B------:R-:W-:Y:S02]  /*17e0*/  IMAD R112, R118, 0xc00, RZ ;  /* 0x00000c0076707824 */ /* 0x000fe400078e02ff */
[----:B-1----:R-:W-:-:S03]  /*17f0*/  FADD.FTZ R117, R28, -R111 ;  /* 0x8000006f1c757221 */ /* 0x002fc60000010000 */
[----:B------:R-:W1:Y:S01]  /*1800*/  MUFU.RSQ R110, R110 ;  /* 0x0000006e006e7308 */ /* 0x000e620000001400 */
        /* <DEDUP_REMOVED lines=17> */
[----:B------:R-:W-:Y:S01]  /*1920*/  SHF.L.U32 R117, R5, 0x7, RZ ;  /* 0x0000000705757819 */ /* 0x000fe200000006ff */
[C---:B------:R-:W-:Y:S01]  /*1930*/  FMUL.FTZ R29, R110.reuse, R29 ;  /* 0x0000001d6e1d7220 */ /* 0x040fe20000410000 */
[C---:B------:R-:W-:Y:S01]  /*1940*/  FMUL.FTZ R41, R110.reuse, R41 ;  /* 0x000000296e297220 */ /* 0x040fe20000410000 */
[C---:B------:R-:W-:Y:S01]  /*1950*/  FMUL.FTZ R52, R110.reuse, R52 ;  /* 0x000000346e347220 */ /* 0x040fe20000410000 */
[----:B------:R-:W-:Y:S01]  /*1960*/  LOP3.LUT R117, R117, 0x80, R0, 0xe2, !PT ;  /* 0x0000008075757812 */ /* 0x000fe200078ee200 */
[----:B------:R-:W-:Y:S01]  /*1970*/  FMUL.FTZ R50, R110, R50 ;  /* 0x000000326e327220 */ /* 0x000fe20000410000 */
[----:B------:R-:W-:Y:S01]  /*1980*/  F2FP.BF16.F32.PACK_AB R5, RZ, R29 ;  /* 0x0000001dff05723e */ /* 0x000fe200000010ff */
[--C-:B------:R-:W-:Y:S01]  /*1990*/  FADD.FTZ R29, R30, -R111.reuse ;  /* 0x8000006f1e1d7221 */ /* 0x100fe20000010000 */
[----:B------:R-:W-:Y:S01]  /*19a0*/  LOP3.LUT R117, R117, 0x60, R2, 0xf8, !PT ;  /* 0x0000006075757812 */ /* 0x000fe200078ef802 */
[----:B------:R-:W-:Y:S01]  /*19b0*/  FMUL.FTZ R30, R110, R113 ;  /* 0x000000716e1e7220 */ /* 0x000fe20000410000 */
[--C-:B------:R-:W-:Y:S01]  /*19c0*/  FADD.FTZ R113, R32, -R111.reuse ;  /* 0x8000006f20717221 */ /* 0x100fe20000010000 */
[----:B------:R-:W-:Y:S01]  /*19d0*/  FMUL.FTZ R31, R110, R29 ;  /* 0x0000001d6e1f7220 */ /* 0x000fe20000410000 */
[----:B------:R-:W-:Y:S01]  /*19e0*/  LOP3.LUT R29, R112, R117, RZ, 0xfc, !PT ;  /* 0x00000075701d7212 */ /* 0x000fe200078efcff */
[----:B------:R-:W-:Y:S01]  /*19f0*/  FMUL.FTZ R112, R110, R44 ;  /* 0x0000002c6e707220 */ /* 0x000fe20000410000 */
[----:B------:R-:W-:Y:S01]  /*1a00*/  F2FP.BF16.F32.PACK_AB R44, RZ, R41 ;  /* 0x00000029ff2c723e */ /* 0x000fe200000010ff */
[--C-:B------:R-:W-:Y:S01]  /*1a10*/  FADD.FTZ R117, R34, -R111.reuse ;  /* 0x8000006f22757221 */ /* 0x100fe20000010000 */
[C---:B------:R-:W-:Y:S01]  /*1a20*/  FMUL.FTZ R32, R110.reuse, R113 ;  /* 0x000000716e207220 */ /* 0x040fe20000410000 */
        /* <DEDUP_REMOVED lines=30> */
[--C-:B------:R-:W-:Y:S01]  /*1c10*/  FADD.FTZ R65, R65, -R111.reuse ;  /* 0x8000006f41417221 */ /* 0x100fe20000010000 */
[----:B------:R-:W-:Y:S01]  /*1c20*/  F2FP.BF16.F32.PACK_AB R62, RZ, R63 ;  /* 0x0000003fff3e723e */ /* 0x000fe200000010ff */
[--C-:B------:R-:W-:Y:S01]  /*1c30*/  FADD.FTZ R69, R69, -R111.reuse ;  /* 0x8000006f45457221 */ /* 0x100fe20000010000 */
[----:B------:R-:W-:Y:S01]  /*1c40*/  F2FP.BF16.F32.PACK_AB R63, RZ, R112 ;  /* 0x00000070ff3f723e */ /* 0x000fe200000010ff */
[----:B------:R-:W-:Y:S01]  /*1c50*/  FMUL.FTZ R112, R110, R68 ;  /* 0x000000446e707220 */ /* 0x000fe20000410000 */
[--C-:B------:R-:W-:Y:S01]  /*1c60*/  FADD.FTZ R67, R67, -R111.reuse ;  /* 0x8000006f43437221 */ /* 0x100fe20000010000 */
[--C-:B------:R-:W-:Y:S01]  /*1c70*/  FADD.FTZ R70, R70, -R111.reuse ;  /* 0x8000006f46467221 */ /* 0x100fe20000010000 */
[--C-:B------:R-:W-:Y:S01]  /*1c80*/  FADD.FTZ R73, R73, -R111.reuse ;  /* 0x8000006f49497221 */ /* 0x100fe20000010000 */
[----:B------:R-:W-:Y:S01]  /*1c90*/  F2FP.BF16.F32.PACK_AB R58, RZ, R55 ;  /* 0x00000037ff3a723e */ /* 0x000fe200000010ff */
[--C-:B------:R-:W-:Y:S01]  /*1ca0*/  FADD.FTZ R35, R35, -R111.reuse ;  /* 0x8000006f23237221 */ /* 0x100fe20000010000 */
[----:B------:R-:W-:Y:S01]  /*1cb0*/  F2FP.BF16.F32.PACK_AB R55, RZ, R113 ;  /* 0x00000071ff37723e */ /* 0x000fe200000010ff */
[C---:B------:R-:W-:Y:S01]  /*1cc0*/  FMUL.FTZ R65, R110.reuse, R65 ;  /* 0x000000416e417220 */ /* 0x040fe20000410000 */
[C---:B------:R-:W-:Y:S01]  /*1cd0*/  FMUL.FTZ R113, R110.reuse, R69 ;  /* 0x000000456e717220 */ /* 0x040fe20000410000 */
[C---:B------:R-:W-:Y:S01]  /*1ce0*/  FMUL.FTZ R67, R110.reuse, R67 ;  /* 0x000000436e437220 */ /* 0x040fe20000410000 */
[----:B------:R-:W-:Y:S01]  /*1cf0*/  F2FP.BF16.F32.PACK_AB R69, RZ, R112 ;  /* 0x00000070ff45723e */ /* 0x000fe200000010ff */
[----:B------:R-:W-:Y:S01]  /*1d00*/  FMUL.FTZ R70, R110, R70 ;  /* 0x000000466e467220 */ /* 0x000fe20000410000 */
[--C-:B------:R-:W-:Y:S01]  /*1d10*/  FADD.FTZ R121, R38, -R111.reuse ;  /* 0x8000006f26797221 */ /* 0x100fe20000010000 */
[C---:B------:R-:W-:Y:S01]  /*1d20*/  FMUL.FTZ R112, R110.reuse, R73 ;  /* 0x000000496e707220 */ /* 0x040fe20000410000 */
[C---:B------:R-:W-:Y:S01]  /*1d30*/  FMUL.FTZ R38, R110.reuse, R35 ;  /* 0x000000236e267220 */ /* 0x040fe20000410000 */
[--C-:B------:R-:W-:Y:S01]  /*1d40*/  FADD.FTZ R45, R45, -R111.reuse ;  /* 0x8000006f2d2d7221 */ /* 0x100fe20000010000 */
[----:B------:R-:W-:Y:S01]  /*1d50*/  F2FP.BF16.F32.PACK_AB R68, RZ, R65 ;  /* 0x00000041ff44723e */ /* 0x000fe200000010ff */
[--C-:B------:R-:W-:Y:S01]  /*1d60*/  FADD.FTZ R33, R33, -R111.reuse ;  /* 0x8000006f21217221 */ /* 0x100fe20000010000 */
        /* <DEDUP_REMOVED lines=8> */
[----:B------:R-:W-:Y:S01]  /*1df0*/  F2FP.BF16.F32.PACK_AB R38, RZ, R38 ;  /* 0x00000026ff26723e */ /* 0x000fe200000010ff */
[----:B------:R-:W-:Y:S01]  /*1e00*/  FADD.FTZ R123, R40, -R111 ;  /* 0x8000006f287b7221 */ /* 0x000fe20000010000 */
[----:B------:R-:W-:Y:S01]  /*1e10*/  SHF.R.U32.HI R113, RZ, 0x10, R83 ;  /* 0x00000010ff717819 */ /* 0x000fe20000011653 */
[C---:B------:R-:W-:Y:S01]  /*1e20*/  FMUL.FTZ R35, R110.reuse, R37 ;  /* 0x000000256e237220 */ /* 0x040fe20000410000 */
[----:B------:R-:W-:Y:S01]  /*1e30*/  SHF.R.U32.HI R112, RZ, 0x10, R107 ;  /* 0x00000010ff707819 */ /* 0x000fe2000001166b */
[C---:B------:R-:W-:Y:S01]  /*1e40*/  FMUL.FTZ R40, R110.reuse, R119 ;  /* 0x000000776e287220 */ /* 0x040fe20000410000 */
        /* <DEDUP_REMOVED lines=8> */
[----:B------:R-:W-:Y:S01]  /*1ed0*/  F2FP.BF16.F32.PACK_AB R30, RZ, R30 ;  /* 0x0000001eff1e723e */ /* 0x000fe200000010ff */
[----:B------:R-:W-:Y:S01]  /*1ee0*/  FADD.FTZ R33, R74, -R111 ;  /* 0x8000006f4a217221 */ /* 0x000fe20000010000 */
[----:B------:R-:W-:Y:S01]  /*1ef0*/  F2FP.BF16.F32.PACK_AB R34, RZ, R34 ;  /* 0x00000022ff22723e */ /* 0x000fe200000010ff */
[----:B------:R-:W-:Y:S01]  /*1f00*/  HFMA2.BF16_V2 R46, R112.H0_H0, R46.H0_H0, R113.H0_H0 ;  /* 0x2000002e702e7231 */ /* 0x000fe20000240871 */
[----:B------:R-:W-:Y:S01]  /*1f10*/  SHF.R.U32.HI R117, RZ, 0x10, R85 ;  /* 0x00000010ff757819 */ /* 0x000fe20000011655 */
[C---:B------:R-:W-:Y:S01]  /*1f20*/  FMUL.FTZ R74, R110.reuse, R123 ;  /* 0x0000007b6e4a7220 */ /* 0x040fe20000410000 */
[----:B------:R-:W-:Y:S01]  /*1f30*/  SHF.R.U32.HI R119, RZ, 0x10, R109 ;  /* 0x00000010ff777819 */ /* 0x000fe2000001166d */
[----:B------:R-:W-:Y:S01]  /*1f40*/  FMUL.FTZ R75, R110, R75 ;  /* 0x0000004b6e4b7220 */ /* 0x000fe20000410000 */
[----:B------:R-:W-:Y:S01]  /*1f50*/  SHF.R.U64 R121, R82, 0x10, R83 ;  /* 0x0000001052797819 */ /* 0x000fe20000001253 */
[----:B------:R-:W-:Y:S01]  /*1f60*/  FADD.FTZ R39, R39, -R111 ;  /* 0x8000006f27277221 */ /* 0x000fe20000010000 */
[----:B------:R-:W-:Y:S01]  /*1f70*/  SHF.R.U32.HI R113, RZ, 0x10, R25 ;  /* 0x00000010ff717819 */ /* 0x000fe20000011619 */
[----:B------:R-:W-:Y:S01]  /*1f80*/  HFMA2.BF16_V2 R30, R119.H0_H0, R30.H0_H0, R117.H0_H0 ;  /* 0x2000001e771e7231 */ /* 0x000fe20000240875 */
[----:B------:R-:W-:Y:S01]  /*1f90*/  SHF.R.U32.HI R112, RZ, 0x10, R97 ;  /* 0x00000010ff707819 */ /* 0x000fe20000011661 */
[----:B------:R-:W-:Y:S01]  /*1fa0*/  HFMA2.BF16_V2 R34, R120.H0_H0, R34.H0_H0, R121.H0_H0 ;  /* 0x2000002278227231 */ /* 0x000fe20000240879 */
[----:B------:R-:W-:Y:S01]  /*1fb0*/  F2FP.BF16.F32.PACK_AB R43, RZ, R43 ;  /* 0x0000002bff2b723e */ /* 0x000fe200000010ff */
[----:B0-----:R-:W-:Y:S01]  /*1fc0*/  FADD.FTZ R125, R42, -R111 ;  /* 0x8000006f2a7d7221 */ /* 0x001fe20000010000 */
        /* <DEDUP_REMOVED lines=8> */
[----:B------:R-:W-:Y:S01]  /*2050*/  SHF.R.U64 R113, R18, 0x10, R19 ;  /* 0x0000001012717819 */ /* 0x000fe20000001213 */
[----:B------:R-:W-:Y:S01]  /*2060*/  FADD.FTZ R47, R47, -R111 ;  /* 0x8000006f2f2f7221 */ /* 0x000fe20000010000 */
[----:B------:R-:W-:Y:S01]  /*2070*/  SHF.R.U64 R112, R90, 0x10, R91 ;  /* 0x000000105a707819 */ /* 0x000fe2000000125b */
[----:B------:R-:W-:Y:S01]  /*2080*/  HFMA2.BF16_V2 R43, R117.H0_H0, R43.H0_H0, R120.H0_H0 ;  /* 0x2000002b752b7231 */ /* 0x000fe20000240878 */
[----:B------:R-:W-:Y:S01]  /*2090*/  SHF.R.U64 R123, R84, 0x10, R85 ;  /* 0x00000010547b7819 */ /* 0x000fe20000001255 */
[----:B------:R-:W-:Y:S01]  /*20a0*/  FMUL.FTZ R47, R110, R47 ;  /* 0x0000002f6e2f7220 */ /* 0x000fe20000410000 */
[----:B------:R-:W-:Y:S01]  /*20b0*/  SHF.R.U64 R117, R24, 0x10, R25 ;  /* 0x0000001018757819 */ /* 0x000fe20000001219 */
[----:B------:R-:W-:Y:S01]  /*20c0*/  HFMA2.BF16_V2 R68, R112.H0_H0, R68.H0_H0, R113.H0_H0 ;  /* 0x2000004470447231 */ /* 0x000fe20000240871 */
[----:B------:R-:W-:Y:S01]  /*20d0*/  SHF.R.U64 R119, R96, 0x10, R97 ;  /* 0x0000001060777819 */ /* 0x000fe20000001261 */
[----:B------:R-:W-:Y:S01]  /*20e0*/  HFMA2.BF16_V2 R5, R122.H0_H0, R5.H0_H0, R123.H0_H0 ;  /* 0x200000057a057231 */ /* 0x000fe2000024087b */
[----:B------:R-:W-:Y:S01]  /*20f0*/  F2FP.BF16.F32.PACK_AB R75, RZ, R75 ;  /* 0x0000004bff4b723e */ /* 0x000fe200000010ff */
[----:B------:R-:W-:Y:S01]  /*2100*/  FADD.FTZ R57, R57, -R111 ;  /* 0x8000006f39397221 */ /* 0x000fe20000010000 */
        /* <DEDUP_REMOVED lines=8> */
[----:B------:R-:W-:Y:S01]  /*2190*/  F2FP.BF16.F32.PACK_AB R28, RZ, R28 ;  /* 0x0000001cff1c723e */ /* 0x000fe200000010ff */
[----:B------:R-:W-:Y:S01]  /*21a0*/  FADD.FTZ R51, R51, -R111 ;  /* 0x8000006f33337221 */ /* 0x000fe20000010000 */
        /* <DEDUP_REMOVED lines=8> */
[----:B------:R-:W-:Y:S01]  /*2230*/  LOP3.LUT R5, R5, 0xffff, RZ, 0xc0, !PT ;  /* 0x0000ffff05057812 */ /* 0x000fe200078ec0ff */
[----:B------:R-:W-:Y:S01]  /*2240*/  FADD.FTZ R56, R56, -R111 ;  /* 0x8000006f38387221 */ /* 0x000fe20000010000 */
[----:B------:R-:W-:Y:S01]  /*2250*/  PRMT R112, R34, 0x7610, R112 ;  /* 0x0000761022707816 */ /* 0x000fe20000000070 */
[----:B------:R-:W-:Y:S01]  /*2260*/  HFMA2.BF16_V2 R35, R124.H0_H0, R35.H0_H0, R125.H0_H0 ;  /* 0x200000237c237231 */ /* 0x000fe2000024087d */
[----:B------:R-:W-:Y:S01]  /*2270*/  SHF.R.U64 R117, R86, 0x10, R87 ;  /* 0x0000001056757819 */ /* 0x000fe20000001257 */
[----:B------:R-:W-:Y:S01]  /*2280*/  FMUL.FTZ R51, R110, R51 ;  /* 0x000000336e337220 */ /* 0x000fe20000410000 */
[----:B------:R-:W-:Y:S01]  /*2290*/  SHF.R.U64 R119, R14, 0x10, R15 ;  /* 0x000000100e777819 */ /* 0x000fe2000000120f */
[----:B------:R-:W-:Y:S01]  /*22a0*/  FMUL.FTZ R56, R110, R56 ;  /* 0x000000386e387220 */ /* 0x000fe20000410000 */
[----:B------:R-:W-:Y:S01]  /*22b0*/  F2FP.BF16.F32.PACK_AB R32, RZ, R32 ;  /* 0x00000020ff20723e */ /* 0x000fe200000010ff */
        /* <DEDUP_REMOVED lines=8> */
[----:B------:R-:W-:Y:S01]  /*2340*/  HFMA2.BF16_V2 R53, R99.H0_H0, R53.H0_H0, R27.H0_H0 ;  /* 0x2000003563357231 */ /* 0x000fe2000024081b */
[----:B------:R-:W-:Y:S01]  /*2350*/  SHF.L.U32 R113, R5, 0x10, RZ ;  /* 0x0000001005717819 */ /* 0x000fe200000006ff */
[----:B------:R-:W-:Y:S01]  /*2360*/  HFMA2.BF16_V2 R49, R98.H0_H0, R49.H0_H0, R26.H0_H0 ;  /* 0x2000003162317231 */ /* 0x000fe2000024081a */
[----:B------:R-:W-:Y:S01]  /*2370*/  LOP3.LUT R112, R112, 0xffff, RZ, 0xc0, !PT ;  /* 0x0000ffff70707812 */ /* 0x000fe200078ec0ff */
[----:B------:R-:W-:Y:S01]  /*2380*/  HFMA2.BF16_V2 R39, R123.H0_H0, R39.H0_H0, R122.H0_H0 ;  /* 0x200000277b277231 */ /* 0x000fe2000024087a */
[----:B------:R-:W-:Y:S01]  /*2390*/  LOP3.LUT R34, R113, 0xffff, R28, 0xf8, !PT ;  /* 0x0000ffff71227812 */ /* 0x000fe200078ef81c */
[----:B------:R-:W-:Y:S01]  /*23a0*/  HFMA2.BF16_V2 R50, R97.H0_H0, R50.H0_H0, R25.H0_H0 ;  /* 0x2000003261327231 */ /* 0x000fe20000240819 */
[----:B------:R-:W-:Y:S01]  /*23b0*/  LOP3.LUT R117, R31, 0xffff, RZ, 0xc0, !PT ;  /* 0x0000ffff1f757812 */ /* 0x000fe200078ec0ff */
[--C-:B------:R-:W-:Y:S01]  /*23c0*/  FADD.FTZ R66, R66, -R111.reuse ;  /* 0x8000006f42427221 */ /* 0x100fe20000010000 */
[----:B------:R-:W-:Y:S01]  /*23d0*/  F2FP.BF16.F32.PACK_AB R40, RZ, R40 ;  /* 0x00000028ff28723e */ /* 0x000fe200000010ff */
[----:B------:R-:W-:Y:S01]  /*23e0*/  FADD.FTZ R71, R71, -R111 ;  /* 0x8000006f47477221 */ /* 0x000fe20000010000 */
[----:B------:R-:W-:Y:S01]  /*23f0*/  SHF.L.U32 R31, R112, 0x10, RZ ;  /* 0x00000010701f7819 */ /* 0x000fe200000006ff */
        /* <DEDUP_REMOVED lines=9> */
[----:B------:R-:W-:Y:S01]  /*2490*/  SHF.L.U64.HI R113, R112, 0x10, RZ ;  /* 0x0000001070717819 */ /* 0x000fe200000102ff */
[----:B------:R-:W-:Y:S01]  /*24a0*/  FADD.FTZ R72, R72, -R111 ;  /* 0x8000006f48487221 */ /* 0x000fe20000010000 */
[----:B------:R-:W-:Y:S01]  /*24b0*/  LOP3.LUT R36, R35, 0xffff, RZ, 0xc0, !PT ;  /* 0x0000ffff23247812 */ /* 0x000fe200078ec0ff */
[----:B------:R-:W-:Y:S01]  /*24c0*/  HFMA2.BF16_V2 R45, R123.H0_H0, R45.H0_H0, R122.H0_H0 ;  /* 0x2000002d7b2d7231 */ /* 0x000fe2000024087a */
[----:B------:R-:W-:Y:S01]  /*24d0*/  F2FP.BF16.F32.PACK_AB R42, RZ, R42 ;  /* 0x0000002aff2a723e */ /* 0x000fe200000010ff */
[----:B------:R-:W-:Y:S01]  /*24e0*/  FMUL.FTZ R71, R110, R71 ;  /* 0x000000476e477220 */ /* 0x000fe20000410000 */
[----:B------:R-:W-:Y:S01]  /*24f0*/  LOP3.LUT R35, R44, 0xffff, RZ, 0xc0, !PT ;  /* 0x0000ffff2c237812 */ /* 0x000fe200078ec0ff */
[----:B------:R-:W-:Y:S01]  /*2500*/  FMUL.FTZ R72, R110, R72 ;  /* 0x000000486e487220 */ /* 0x000fe20000410000 */
[----:B------:R-:W-:Y:S01]  /*2510*/  LOP3.LUT R32, R31, 0xffff, R32, 0xf8, !PT ;  /* 0x0000ffff1f207812 */ /* 0x000fe200078ef820 */
[----:B------:R-:W-:Y:S01]  /*2520*/  HFMA2.BF16_V2 R42, R103.H0_H0, R42.H0_H0, R79.H0_H0 ;  /* 0x2000002a672a7231 */ /* 0x000fe2000024084f */
[----:B------:R-:W-:Y:S01]  /*2530*/  LOP3.LUT R28, R28, 0xffff0000, R113, 0xf8, !PT ;  /* 0xffff00001c1c7812 */ /* 0x000fe200078ef871 */
[----:B------:R-:W-:Y:S01]  /*2540*/  HFMA2.BF16_V2 R64, R92.H0_H0, R64.H0_H0, R20.H0_H0 ;  /* 0x200000405c407231 */ /* 0x000fe20000240814 */
[----:B------:R-:W-:Y:S01]  /*2550*/  LOP3.LUT R31, R37, 0xffff, RZ, 0xc0, !PT ;  /* 0x0000ffff251f7812 */ /* 0x000fe200078ec0ff */
[----:B------:R-:W-:Y:S01]  /*2560*/  HFMA2.BF16_V2 R63, R90.H0_H0, R63.H0_H0, R18.H0_H0 ;  /* 0x2000003f5a3f7231 */ /* 0x000fe20000240812 */
[----:B------:R-:W-:Y:S01]  /*2570*/  SHF.L.U64.HI R44, R36, 0x10, RZ ;  /* 0x00000010242c7819 */ /* 0x000fe200000102ff */
[----:B------:R-:W-:Y:S01]  /*2580*/  HFMA2.BF16_V2 R73, R89.H0_H0, R73.H0_H0, R17.H0_H0 ;  /* 0x2000004959497231 */ /* 0x000fe20000240811 */
[----:B------:R-:W-:Y:S01]  /*2590*/  F2FP.BF16.F32.PACK_AB R47, RZ, R47 ;  /* 0x0000002fff2f723e */ /* 0x000fe200000010ff */
[----:B------:R-:W-:Y:S01]  /*25a0*/  FMUL.FTZ R33, R110, R33 ;  /* 0x000000216e217220 */ /* 0x000fe20000410000 */
[----:B------:R-:W-:Y:S01]  /*25b0*/  SHF.R.U32.HI R125, RZ, 0x10, R77 ;  /* 0x00000010ff7d7819 */ /* 0x000fe2000001164d */
[----:B------:R-:W-:Y:S01]  /*25c0*/  HFMA2.BF16_V2 R61, R93.H0_H0, R61.H0_H0, R21.H0_H0 ;  /* 0x2000003d5d3d7231 */ /* 0x000fe20000240815 */
[----:B------:R-:W-:Y:S01]  /*25d0*/  SHF.R.U32.HI R124, RZ, 0x10, R101 ;  /* 0x00000010ff7c7819 */ /* 0x000fe20000011665 */
[----:B------:R-:W-:Y:S01]  /*25e0*/  HFMA2.BF16_V2 R69, R88.H0_H0, R69.H0_H0, R16.H0_H0 ;  /* 0x2000004558457231 */ /* 0x000fe20000240810 */
[----:B------:R-:W-:-:S02]  /*25f0*/  SHF.L.U32 R113, R36, 0x10, RZ ;  /* 0x0000001024717819 */ /* 0x000fc400000006ff */
[----:B------:R-:W-:Y:S01]  /*2600*/  SHF.L.U32 R37, R35, 0x10, RZ ;  /* 0x0000001023257819 */ /* 0x000fe200000006ff */
[----:B------:R-:W-:Y:S01]  /*2610*/  HFMA2.BF16_V2 R47, R124.H0_H0, R47.H0_H0, R125.H0_H0 ;  /* 0x2000002f7c2f7231 */ /* 0x000fe2000024087d */
[----:B------:R-:W-:Y:S02]  /*2620*/  LOP3.LUT R31, R31, 0xffff0000, R44, 0xf8, !PT ;  /* 0xffff00001f1f7812 */ /* 0x000fe400078ef82c */
[----:B------:R-:W-:Y:S02]  /*2630*/  LOP3.LUT R36, R113, 0xffff, R40, 0xf8, !PT ;  /* 0x0000ffff71247812 */ /* 0x000fe400078ef828 */
[----:B------:R-:W-:Y:S02]  /*2640*/  LOP3.LUT R46, R46, 0xffff, RZ, 0xc0, !PT ;  /* 0x0000ffff2e2e7812 */ /* 0x000fe400078ec0ff */
[----:B------:R-:W-:Y:S02]  /*2650*/  SHF.L.U64.HI R44, R35, 0x10, RZ ;  /* 0x00000010232c7819 */ /* 0x000fe400000102ff */
[----:B------:R-:W-:-:S02]  /*2660*/  LOP3.LUT R40, R37, 0xffff, R74, 0xf8, !PT ;  /* 0x0000ffff25287812 */ /* 0x000fc400078ef84a */
[----:B------:R-:W-:Y:S02]  /*2670*/  PRMT R35, R45, 0x7610, R35 ;  /* 0x000076102d237816 */ /* 0x000fe40000000023 */
[----:B------:R-:W-:Y:S02]  /*2680*/  F2FP.BF16.F32.PACK_AB R57, RZ, R57 ;  /* 0x00000039ff39723e */ /* 0x000fe400000010ff */
[----:B------:R-:W-:Y:S02]  /*2690*/  SHF.R.U64 R124, R22, 0x10, R23 ;  /* 0x00000010167c7819 */ /* 0x000fe40000001217 */
[----:B------:R-:W-:Y:S02]  /*26a0*/  SHF.R.U64 R125, R94, 0x10, R95 ;  /* 0x000000105e7d7819 */ /* 0x000fe4000000125f */
[----:B------:R-:W-:Y:S02]  /*26b0*/  PRMT R37, R41, 0x7610, R37 ;  /* 0x0000761029257816 */ /* 0x000fe40000000025 */
[----:B------:R-:W-:Y:S01]  /*26c0*/  LOP3.LUT R41, R42, 0xffff, RZ, 0xc0, !PT ;  /* 0x0000ffff2a297812 */ /* 0x000fe200078ec0ff */
[----:B------:R-:W-:Y:S01]  /*26d0*/  HFMA2.BF16_V2 R57, R125.H0_H0, R57.H0_H0, R124.H0_H0 ;  /* 0x200000397d397231 */ /* 0x000fe2000024087c */
[----:B------:R-:W-:-:S02]  /*26e0*/  SHF.L.U32 R42, R46, 0x10, RZ ;  /* 0x000000102e2a7819 */ /* 0x000fc400000006ff */
[----:B------:R-:W-:Y:S02]  /*26f0*/  SHF.L.U64.HI R113, R46, 0x10, RZ ;  /* 0x000000102e717819 */ /* 0x000fe400000102ff */
[----:B------:R-:W-:Y:S02]  /*2700*/  LOP3.LUT R46, R35, 0xffff, RZ, 0xc0, !PT ;  /* 0x0000ffff232e7812 */ /* 0x000fe400078ec0ff */
[----:B------:R-:W-:Y:S02]  /*2710*/  LOP3.LUT R41, R41, 0xffff0000, R44, 0xf8, !PT ;  /* 0xffff000029297812 */ /* 0x000fe400078ef82c */
[----:B------:R-:W-:Y:S02]  /*2720*/  F2FP.BF16.F32.PACK_AB R51, RZ, R51 ;  /* 0x00000033ff33723e */ /* 0x000fe400000010ff */
[----:B------:R-:W-:Y:S02]  /*2730*/  SHF.R.U32.HI R120, RZ, 0x10, R27 ;  /* 0x00000010ff787819 */ /* 0x000fe4000001161b */
[----:B------:R-:W-:-:S02]  /*2740*/  SHF.R.U32.HI R121, RZ, 0x10, R99 ;  /* 0x00000010ff797819 */ /* 0x000fc40000011663 */
[----:B------:R-:W-:Y:S02]  /*2750*/  SHF.L.U32 R44, R46, 0x10, RZ ;  /* 0x000000102e2c7819 */ /* 0x000fe400000006ff */
[----:B------:R-:W-:Y:S01]  /*2760*/  F2FP.BF16.F32.PACK_AB R56, RZ, R56 ;  /* 0x00000038ff38723e */ /* 0x000fe200000010ff */
[----:B------:R-:W-:Y:S01]  /*2770*/  HFMA2.BF16_V2 R51, R121.H0_H0, R51.H0_H0, R120.H0_H0 ;  /* 0x2000003379337231 */ /* 0x000fe20000240878 */
[----:B------:R-:W-:Y:S02]  /*2780*/  LOP3.LUT R48, R48, 0xffff, RZ, 0xc0, !PT ;  /* 0x0000ffff30307812 */ /* 0x000fe400078ec0ff */
[----:B------:R-:W-:Y:S01]  /*2790*/  LOP3.LUT R53, R53, 0xffff, RZ, 0xc0, !PT ;  /* 0x0000ffff35357812 */ /* 0x000fe200078ec0ff */
[----:B------:R-:W-:Y:S01]  /*27a0*/  HFMA2.BF16_V2 R56, R94.H0_H0, R56.H0_H0, R22.H0_H0 ;  /* 0x200000385e387231 */ /* 0x000fe20000240816 */
[----:B------:R-:W-:Y:S02]  /*27b0*/  SHF.L.U64.HI R46, R46, 0x10, RZ ;  /* 0x000000102e2e7819 */ /* 0x000fe400000102ff */
[----:B------:R-:W-:-:S02]  /*27c0*/  LOP3.LUT R35, R52, 0xffff, RZ, 0xc0, !PT ;  /* 0x0000ffff34237812 */ /* 0x000fc400078ec0ff */
[----:B------:R-:W-:Y:S02]  /*27d0*/  LOP3.LUT R57, R57, 0xffff, RZ, 0xc0, !PT ;  /* 0x0000ffff39397812 */ /* 0x000fe400078ec0ff */
[----:B------:R-:W-:Y:S02]  /*27e0*/  LOP3.LUT R44, R44, 0xffff, R49, 0xf8, !PT ;  /* 0x0000ffff2c2c7812 */ /* 0x000fe400078ef831 */
[----:B------:R-:W-:Y:S02]  /*27f0*/  SHF.R.U32.HI R122, RZ, 0x10, R23 ;  /* 0x00000010ff7a7819 */ /* 0x000fe40000011617 */
[----:B------:R-:W-:Y:S02]  /*2800*/  SHF.R.U32.HI R123, RZ, 0x10, R95 ;  /* 0x00000010ff7b7819 */ /* 0x000fe4000001165f */
[----:B------:R-:W-:Y:S02]  /*2810*/  LOP3.LUT R42, R42, 0xffff, R37, 0xf8, !PT ;  /* 0x0000ffff2a2a7812 */ /* 0x000fe400078ef825 */
[----:B------:R-:W-:Y:S01]  /*2820*/  LOP3.LUT R45, R48, 0xffff0000, R113, 0xf8, !PT ;  /* 0xffff0000302d7812 */ /* 0x000fe200078ef871 */
[----:B------:R-:W-:Y:S01]  /*2830*/  HFMA2.BF16_V2 R55, R123.H0_H0, R55.H0_H0, R122.H0_H0 ;  /* 0x200000377b377231 */ /* 0x000fe2000024087a */
[----:B------:R-:W-:-:S02]  /*2840*/  LOP3.LUT R49, R53, 0xffff0000, R46, 0xf8, !PT ;  /* 0xffff000035317812 */ /* 0x000fc400078ef82e */
[----:B------:R-:W-:Y:S02]  /*2850*/  SHF.R.U64 R121, R20, 0x10, R21 ;  /* 0x0000001014797819 */ /* 0x000fe40000001215 */
[----:B------:R-:W-:Y:S02]  /*2860*/  SHF.R.U64 R120, R92, 0x10, R93 ;  /* 0x000000105c787819 */ /* 0x000fe4000000125d */
[C---:B------:R-:W-:Y:S02]  /*2870*/  SHF.L.U32 R37, R35.reuse, 0x10, RZ ;  /* 0x0000001023257819 */ /* 0x040fe400000006ff */
[----:B------:R-:W-:Y:S01]  /*2880*/  LOP3.LUT R53, R50, 0xffff, RZ, 0xc0, !PT ;  /* 0x0000ffff32357812 */ /* 0x000fe200078ec0ff */
[----:B------:R-:W-:Y:S01]  /*2890*/  HFMA2.BF16_V2 R60, R120.H0_H0, R60.H0_H0, R121.H0_H0 ;  /* 0x2000003c783c7231 */ /* 0x000fe20000240879 */
[----:B------:R-:W-:Y:S02]  /*28a0*/  SHF.L.U64.HI R48, R35, 0x10, RZ ;  /* 0x0000001023307819 */ /* 0x000fe400000102ff */
[----:B------:R-:W-:-:S02]  /*28b0*/  SHF.L.U32 R35, R57, 0x10, RZ ;  /* 0x0000001039237819 */ /* 0x000fc400000006ff */
[----:B------:R-:W-:Y:S02]  /*28c0*/  LOP3.LUT R53, R53, 0xffff0000, R48, 0xf8, !PT ;  /* 0xffff000035357812 */ /* 0x000fe400078ef830 */
[----:B------:R-:W-:Y:S02]  /*28d0*/  SHF.R.U64 R122, R16, 0x10, R17 ;  /* 0x00000010107a7819 */ /* 0x000fe40000001211 */
[----:B------:R-:W-:Y:S02]  /*28e0*/  SHF.R.U64 R123, R88, 0x10, R89 ;  /* 0x00000010587b7819 */ /* 0x000fe40000001259 */
[----:B------:R-:W-:Y:S02]  /*28f0*/  LOP3.LUT R48, R35, 0xffff, R56, 0xf8, !PT ;  /* 0x0000ffff23307812 */ /* 0x000fe400078ef838 */
[----:B------:R-:W-:Y:S01]  /*2900*/  PRMT R35, R68, 0x7610, R35 ;  /* 0x0000761044237816 */ /* 0x000fe20000000023 */
[----:B------:R-:W-:Y:S01]  /*2910*/  HFMA2.BF16_V2 R67, R123.H0_H0, R67.H0_H0, R122.H0_H0 ;  /* 0x200000437b437231 */ /* 0x000fe2000024087a */
[----:B------:R-:W-:-:S02]  /*2920*/  F2FP.BF16.F32.PACK_AB R66, RZ, R66 ;  /* 0x00000042ff42723e */ /* 0x000fc400000010ff */
[----:B------:R-:W-:Y:S02]  /*2930*/  LOP3.LUT R60, R60, 0xffff, RZ, 0xc0, !PT ;  /* 0x0000ffff3c3c7812 */ /* 0x000fe400078ec0ff */
[----:B------:R-:W-:Y:S01]  /*2940*/  LOP3.LUT R35, R35, 0xffff, RZ, 0xc0, !PT ;  /* 0x0000ffff23237812 */ /* 0x000fe200078ec0ff */
[----:B------:R-:W-:Y:S01]  /*2950*/  HFMA2.BF16_V2 R66, R91.H0_H0, R66.H0_H0, R19.H0_H0 ;  /* 0x200000425b427231 */ /* 0x000fe20000240813 */
[----:B------:R-:W-:Y:S02]  /*2960*/  LOP3.LUT R46, R37, 0xffff, R54, 0xf8, !PT ;  /* 0x0000ffff252e7812 */ /* 0x000fe400078ef836 */
[----:B------:R-:W-:Y:S02]  /*2970*/  LOP3.LUT R59, R59, 0xffff, RZ, 0xc0, !PT ;  /* 0x0000ffff3b3b7812 */ /* 0x000fe400078ec0ff */
[----:B------:R-:W-:Y:S02]  /*2980*/  SHF.L.U64.HI R50, R57, 0x10, RZ ;  /* 0x0000001039327819 */ /* 0x000fe400000102ff */
[----:B------:R-:W-:-:S02]  /*2990*/  SHF.L.U32 R37, R60, 0x10, RZ ;  /* 0x000000103c257819 */ /* 0x000fc400000006ff */
[----:B------:R-:W-:Y:S02]  /*29a0*/  SHF.L.U32 R52, R35, 0x10, RZ ;  /* 0x0000001023347819 */ /* 0x000fe400000006ff */
[----:B------:R-:W-:Y:S02]  /*29b0*/  F2FP.BF16.F32.PACK_AB R71, RZ, R71 ;  /* 0x00000047ff47723e */ /* 0x000fe400000010ff */
[----:B------:R-:W-:Y:S02]  /*29c0*/  SHF.R.U32.HI R120, RZ, 0x10, R17 ;  /* 0x00000010ff787819 */ /* 0x000fe40000011611 */
[----:B------:R-:W-:Y:S02]  /*29d0*/  SHF.R.U32.HI R121, RZ, 0x10, R89 ;  /* 0x00000010ff797819 */ /* 0x000fe40000011659 */
[----:B------:R-:W-:Y:S02]  /*29e0*/  LOP3.LUT R67, R67, 0xffff, RZ, 0xc0, !PT ;  /* 0x0000ffff43437812 */ /* 0x000fe400078ec0ff */
[----:B------:R-:W-:Y:S01]  /*29f0*/  LOP3.LUT R56, R59, 0xffff0000, R50, 0xf8, !PT ;  /* 0xffff00003b387812 */ /* 0x000fe200078ef832 */
[----:B------:R-:W-:Y:S01]  /*2a00*/  HFMA2.BF16_V2 R71, R121.H0_H0, R71.H0_H0, R120.H0_H0 ;  /* 0x2000004779477231 */ /* 0x000fe20000240878 */
[----:B------:R-:W-:-:S02]  /*2a10*/  SHF.L.U64.HI R54, R60, 0x10, RZ ;  /* 0x000000103c367819 */ /* 0x000fc400000102ff */
[----:B------:R-:W-:Y:S02]  /*2a20*/  F2FP.BF16.F32.PACK_AB R72, RZ, R72 ;  /* 0x00000048ff48723e */ /* 0x000fe400000010ff */
[----:B------:R-:W-:Y:S02]  /*2a30*/  LOP3.LUT R50, R37, 0xffff, R64, 0xf8, !PT ;  /* 0x0000ffff25327812 */ /* 0x000fe400078ef840 */
[----:B------:R-:W-:Y:S01]  /*2a40*/  LOP3.LUT R52, R52, 0xffff, R63, 0xf8, !PT ;  /* 0x0000ffff34347812 */ /* 0x000fe200078ef83f */
[----:B------:R-:W-:Y:S01]  /*2a50*/  HFMA2.BF16_V2 R72, R86.H0_H0, R72.H0_H0, R14.H0_H0 ;  /* 0x2000004856487231 */ /* 0x000fe2000024080e */
[----:B------:R-:W-:Y:S02]  /*2a60*/  SHF.L.U64.HI R60, R35, 0x10, RZ ;  /* 0x00000010233c7819 */ /* 0x000fe400000102ff */
[----:B------:R-:W-:Y:S02]  /*2a70*/  LOP3.LUT R63, R66, 0xffff, RZ, 0xc0, !PT ;  /* 0x0000ffff423f7812 */ /* 0x000fe400078ec0ff */
[----:B------:R-:W-:-:S02]  /*2a80*/  LOP3.LUT R64, R73, 0xffff, RZ, 0xc0, !PT ;  /* 0x0000ffff49407812 */ /* 0x000fc400078ec0ff */
[----:B------:R-:W-:Y:S02]  /*2a90*/  SHF.L.U64.HI R35, R67, 0x10, RZ ;  /* 0x0000001043237819 */ /* 0x000fe400000102ff */
[----:B------:R-:W-:Y:S02]  /*2aa0*/  LOP3.LUT R70, R70, 0xffff, RZ, 0xc0, !PT ;  /* 0x0000ffff46467812 */ /* 0x000fe400078ec0ff */
[----:B------:R-:W-:Y:S02]  /*2ab0*/  SHF.L.U64.HI R120, R5, 0x10, RZ ;  /* 0x0000001005787819 */ /* 0x000fe400000102ff */
[----:B------:R-:W-:Y:S02]  /*2ac0*/  LOP3.LUT R63, R63, 0xffff0000, R60, 0xf8, !PT ;  /* 0xffff00003f3f7812 */ /* 0x000fe400078ef83c */
[----:B------:R-:W-:Y:S02]  /*2ad0*/  LOP3.LUT R64, R64, 0xffff0000, R35, 0xf8, !PT ;  /* 0xffff000040407812 */ /* 0x000fe400078ef823 */
[----:B------:R-:W-:-:S02]  /*2ae0*/  F2FP.BF16.F32.PACK_AB R33, RZ, R33 ;  /* 0x00000021ff21723e */ /* 0x000fc400000010ff */
[----:B------:R-:W-:Y:S02]  /*2af0*/  SHF.L.U32 R35, R70, 0x10, RZ ;  /* 0x0000001046237819 */ /* 0x000fe400000006ff */
[----:B------:R-:W-:Y:S01]  /*2b00*/  LOP3.LUT R60, R30, 0xffff, RZ, 0xc0, !PT ;  /* 0x0000ffff1e3c7812 */ /* 0x000fe200078ec0ff */
[----:B------:R-:W-:Y:S01]  /*2b10*/  HFMA2.BF16_V2 R33, R87.H0_H0, R33.H0_H0, R15.H0_H0 ;  /* 0x2000002157217231 */ /* 0x000fe2000024080f */
[----:B------:R-:W-:Y:S02]  /*2b20*/  LOP3.LUT R5, R117, 0xffff0000, R120, 0xf8, !PT ;  /* 0xffff000075057812 */ /* 0x000fe400078ef878 */
[----:B------:R-:W-:Y:S02]  /*2b30*/  LOP3.LUT R30, R35, 0xffff, R72, 0xf8, !PT ;  /* 0x0000ffff231e7812 */ /* 0x000fe400078ef848 */
[----:B------:R-:W-:Y:S02]  /*2b40*/  LOP3.LUT R57, R61, 0xffff, RZ, 0xc0, !PT ;  /* 0x0000ffff3d397812 */ /* 0x000fe400078ec0ff */
[----:B------:R-:W-:-:S02]  /*2b50*/  SHF.L.U64.HI R66, R70, 0x10, RZ ;  /* 0x0000001046427819 */ /* 0x000fc400000102ff */
[----:B------:R-:W-:Y:S02]  /*2b60*/  PRMT R35, R5, 0x5410, R60 ;  /* 0x0000541005237816 */ /* 0x000fe4000000003c */
[----:B------:R-:W-:Y:S01]  /*2b70*/  LOP3.LUT R37, R38, 0xffff, RZ, 0xc0, !PT ;  /* 0x0000ffff26257812 */ /* 0x000fe200078ec0ff */
[----:B------:R-:W0:Y:S01]  /*2b80*/  @!P1 LDC.64 R60, c[0x0][0x230] ;  /* 0x00008c00ff3c9b82 */ /* 0x000e220000000a00 */
[----:B------:R-:W-:Y:S02]  /*2b90*/  LOP3.LUT R70, R39, 0xffff, RZ, 0xc0, !PT ;  /* 0x0000ffff27467812 */ /* 0x000fe400078ec0ff */
[----:B------:R-:W-:Y:S02]  /*2ba0*/  PRMT R5, R58, 0x7610, R5 ;  /* 0x000076103a057816 */ /* 0x000fe40000000005 */
[----:B------:R-:W-:Y:S02]  /*2bb0*/  LOP3.LUT R33, R33, 0xffff, RZ, 0xc0, !PT ;  /* 0x0000ffff21217812 */ /* 0x000fe400078ec0ff */
[----:B------:R-:W-:Y:S01]  /*2bc0*/  SHF.R.U32.HI R124, RZ, 0x10, R19 ;  /* 0x00000010ff7c7819 */ /* 0x000fe20000011613 */
[----:B------:R-:W1:Y:S01]  /*2bd0*/  @!P1 LDC.64 R38, c[0x0][0x238] ;  /* 0x00008e00ff269b82 */ /* 0x000e620000000a00 */
[----:B------:R-:W-:-:S02]  /*2be0*/  LOP3.LUT R66, R33, 0xffff0000, R66, 0xf8, !PT ;  /* 0xffff000021427812 */ /* 0x000fc400078ef842 */
[----:B------:R-:W-:Y:S02]  /*2bf0*/  PRMT R33, R28, 0x5410, R37 ;  /* 0x000054101c217816 */ /* 0x000fe40000000025 */
[----:B------:R-:W-:Y:S02]  /*2c00*/  SHF.R.U32.HI R125, RZ, 0x10, R91 ;  /* 0x00000010ff7d7819 */ /* 0x000fe4000001165b */
[----:B------:R-:W-:Y:S01]  /*2c10*/  LOP3.LUT R28, R47, 0xffff, RZ, 0xc0, !PT ;  /* 0x0000ffff2f1c7812 */ /* 0x000fe200078ec0ff */
[----:B------:R-:W2:Y:S01]  /*2c20*/  LDC.64 R58, c[0x0][0x228] ;  /* 0x00008a00ff3a7b82 */ /* 0x000ea20000000a00 */
[----:B------:R-:W-:Y:S01]  /*2c30*/  LOP3.LUT R68, R43, 0xffff, RZ, 0xc0, !PT ;  /* 0x0000ffff2b447812 */ /* 0x000fe200078ec0ff */
[----:B------:R-:W-:Y:S01]  /*2c40*/  HFMA2.BF16_V2 R65, R125.H0_H0, R65.H0_H0, R124.H0_H0 ;  /* 0x200000417d417231 */ /* 0x000fe2000024087c */
[----:B------:R-:W-:Y:S02]  /*2c50*/  PRMT R43, R45, 0x5410, R28 ;  /* 0x000054102d2b7816 */ /* 0x000fe4000000001c */
[----:B------:R-:W-:-:S02]  /*2c60*/  LOP3.LUT R28, R5, 0xffff, RZ, 0xc0, !PT ;  /* 0x0000ffff051c7812 */ /* 0x000fc400078ec0ff */
[----:B------:R-:W-:Y:S01]  /*2c70*/  PRMT R41, R41, 0x5410, R68 ;  /* 0x0000541029297816 */ /* 0x000fe20000000044 */
[----:B0-----:R-:W-:Y:S01]  /*2c80*/  @!P1 IMAD.WIDE R60, R118, 0x4, R60 ;  /* 0x00000004763c9825 */ /* 0x001fe200078e023c */
[----:B------:R-:W-:Y:S02]  /*2c90*/  LOP3.LUT R57, R57, 0xffff0000, R54, 0xf8, !PT ;  /* 0xffff000039397812 */ /* 0x000fe400078ef836 */
[----:B------:R-:W-:Y:S02]  /*2ca0*/  LOP3.LUT R68, R51, 0xffff, RZ, 0xc0, !PT ;  /* 0x0000ffff33447812 */ /* 0x000fe400078ec0ff */
[----:B------:R-:W-:Y:S01]  /*2cb0*/  PRMT R47, R53, 0x5410, R28 ;  /* 0x00005410352f7816 */ /* 0x000fe2000000001c */
[----:B------:R-:W-:Y:S01]  /*2cc0*/  @!P1 STG.E desc[UR6][R60.64], R111 ;  /* 0x0000006f3c009986 */ /* 0x000fe2000c101906 */
[----:B------:R-:W-:Y:S02]  /*2cd0*/  SHF.L.U32 R54, R67, 0x10, RZ ;  /* 0x0000001043367819 */ /* 0x000fe400000006ff */
[----:B------:R-:W-:-:S02]  /*2ce0*/  LOP3.LUT R55, R55, 0xffff, RZ, 0xc0, !PT ;  /* 0x0000ffff37377812 */ /* 0x000fc400078ec0ff */
[----:B------:R-:W-:Y:S02]  /*2cf0*/  LOP3.LUT R62, R62, 0xffff, RZ, 0xc0, !PT ;  /* 0x0000ffff3e3e7812 */ /* 0x000fe400078ec0ff */
[----:B------:R-:W-:Y:S02]  /*2d00*/  LOP3.LUT R28, R65, 0xffff, RZ, 0xc0, !PT ;  /* 0x0000ffff411c7812 */ /* 0x000fe400078ec0ff */
[----:B------:R-:W-:Y:S02]  /*2d10*/  PRMT R45, R49, 0x5410, R68 ;  /* 0x00005410312d7816 */ /* 0x000fe40000000044 */
[----:B------:R-:W-:Y:S01]  /*2d20*/  LOP3.LUT R54, R54, 0xffff, R69, 0xf8, !PT ;  /* 0x0000ffff36367812 */ /* 0x000fe200078ef845 */
[----:B-1----:R-:W-:Y:S01]  /*2d30*/  @!P1 IMAD.WIDE R68, R118, 0x4, R38 ;  /* 0x0000000476449825 */ /* 0x002fe200078e0226 */
[----:B------:R-:W-:Y:S02]  /*2d40*/  PRMT R49, R56, 0x5410, R55 ;  /* 0x0000541038317816 */ /* 0x000fe40000000037 */
[----:B------:R-:W-:Y:S01]  /*2d50*/  PRMT R51, R57, 0x5410, R62 ;  /* 0x0000541039337816 */ /* 0x000fe2000000003e */
[----:B--2---:R-:W-:Y:S01]  /*2d60*/  IMAD.WIDE.U32 R56, R8, 0x8, R58 ;  /* 0x0000000808387825 */ /* 0x004fe200078e003a */
[----:B------:R-:W-:Y:S01]  /*2d70*/  PRMT R53, R63, 0x5410, R28 ;  /* 0x000054103f357816 */ /* 0x000fe2000000001c */
[----:B------:R0:W-:Y:S01]  /*2d80*/  @!P1 STG.E desc[UR6][R68.64], R110 ;  /* 0x0000006e44009986 */ /* 0x0001e2000c101906 */
[----:B------:R-:W-:Y:S01]  /*2d90*/  LOP3.LUT R71, R71, 0xffff, RZ, 0xc0, !PT ;  /* 0x0000ffff47477812 */ /* 0x000fe200078ec0ff */
[----:B------:R-:W-:Y:S01]  /*2da0*/  IMAD.WIDE.U32 R62, R9, 0x8, R58 ;  /* 0x00000008093e7825 */ /* 0x000fe200078e003a */
[----:B------:R-:W-:-:S02]  /*2db0*/  PRMT R37, R31, 0x5410, R70 ;  /* 0x000054101f257816 */ /* 0x000fc40000000046 */
[----:B------:R-:W-:Y:S01]  /*2dc0*/  LOP3.LUT R75, R75, 0xffff, RZ, 0xc0, !PT ;  /* 0x0000ffff4b4b7812 */ /* 0x000fe200078ec0ff */
[----:B------:R-:W-:Y:S01]  /*2dd0*/  IMAD.WIDE.U32 R8, R29, 0x8, R58 ;  /* 0x000000081d087825 */ /* 0x000fe200078e003a */
[----:B------:R-:W-:Y:S02]  /*2de0*/  PRMT R55, R64, 0x5410, R71 ;  /* 0x0000541040377816 */ /* 0x000fe40000000047 */
[----:B------:R-:W-:Y:S01]  /*2df0*/  PRMT R31, R66, 0x5410, R75 ;  /* 0x00005410421f7816 */ /* 0x000fe2000000004b */
[--C-:B------:R-:W-:Y:S01]  /*2e00*/  IMAD.WIDE.U32 R38, R6, 0x8, R58.reuse ;  /* 0x0000000806267825 */ /* 0x100fe200078e003a */
[----:B------:R1:W-:Y:S01]  /*2e10*/  STG.E.64 desc[UR6][R8.64], R34 ;  /* 0x0000002208007986 */ /* 0x0003e2000c101b06 */
[----:B------:R-:W-:Y:S02]  /*2e20*/  IADD3 R118, R118, UR5, RZ ;  /* 0x0000000576767c10 */ /* 0x000fe4000fffe0ff */
[----:B------:R-:W-:Y:S01]  /*2e30*/  IMAD.WIDE.U32 R6, R7, 0x8, R58 ;  /* 0x0000000807067825 */ /* 0x000fe200078e003a */
[----:B------:R1:W-:Y:S01]  /*2e40*/  STG.E.64 desc[UR6][R38.64], R32 ;  /* 0x0000002026007986 */ /* 0x0003e2000c101b06 */
[----:B------:R-:W-:-:S02]  /*2e50*/  ISETP.GE.AND P1, PT, R118, UR4, PT ;  /* 0x0000000476007c0c */ /* 0x000fc4000bf26270 */
[--C-:B------:R-:W-:Y:S01]  /*2e60*/  IMAD.WIDE.U32 R64, R10, 0x8, R58.reuse ;  /* 0x000000080a407825 */ /* 0x100fe200078e003a */
[----:B------:R1:W-:Y:S01]  /*2e70*/  STG.E.64 desc[UR6][R6.64], R36 ;  /* 0x0000002406007986 */ /* 0x0003e2000c101b06 */
[----:B0-----:R-:W-:Y:S02]  /*2e80*/  SEL R110, RZ, 0x1, P0 ;  /* 0x00000001ff6e7807 */ /* 0x001fe40000000000 */
[--C-:B------:R-:W-:Y:S01]  /*2e90*/  IMAD.WIDE.U32 R10, R11, 0x8, R58.reuse ;  /* 0x000000080b0a7825 */ /* 0x100fe200078e003a */
[----:B------:R1:W-:Y:S03]  /*2ea0*/  STG.E.64 desc[UR6][R56.64], R40 ;  /* 0x0000002838007986 */ /* 0x0003e6000c101b06 */
        /* <DEDUP_REMOVED lines=8> */
[----:B------:R-:W-:Y:S01]  /*2f30*/  IMAD.WIDE.U32 R58, R116, 0x8, R58 ;  /* 0x00000008743a7825 */ /* 0x000fe200078e003a */
[----:B------:R1:W-:Y:S04]  /*2f40*/  STG.E.64 desc[UR6][R12.64], R50 ;  /* 0x000000320c007986 */ /* 0x0003e8000c101b06 */
[----:B------:R1:W-:Y:S04]  /*2f50*/  STG.E.64 desc[UR6][R28.64], R52 ;  /* 0x000000341c007986 */ /* 0x0003e8000c101b06 */
[----:B------:R1:W-:Y:S04]  /*2f60*/  STG.E.64 desc[UR6][R60.64], R54 ;  /* 0x000000363c007986 */ /* 0x0003e8000c101b06 */
[----:B------:R1:W-:Y:S01]  /*2f70*/  STG.E.64 desc[UR6][R58.64], R30 ;  /* 0x0000001e3a007986 */ /* 0x0003e2000c101b06 */
[----:B------:R-:W-:Y:S05]  /*2f80*/  @!P1 BRA `(.L_x_1043) ;  /* 0xffffffd000cc9947 */ /* 0x000fea000383ffff */
[----:B------:R-:W-:Y:S05]  /*2f90*/  EXIT ;  /* 0x000000000000794d */ /* 0x000fea0003800000 */
.L_x_1040:
[----:B------:R-:W-:Y:S01]  /*2fa0*/  HFMA2.MMA R120, -RZ, RZ, 0, 5.9604644775390625e-08 ;  /* 0x00000001ff787435 */ /* 0x000fe200000001ff */
[----:B------:R-:W-:Y:S02]  /*2fb0*/  MOV R119, 0x1f ;  /* 0x0000001f00777802 */ /* 0x000fe40000000f00 */
[----:B------:R-:W-:-:S08]  /*2fc0*/  MOV R112, 0xffffffff ;  /* 0xffffffff00707802 */ /* 0x000fd00000000f00 */
[----:B-----5:R-:W-:Y:S05]  /*2fd0*/  WARPSYNC.COLLECTIVE R112, `(.L_x_1044) ;  /* 0x0000000070087348 */ /* 0x020fea0003c00000 */
[----:B------:R0:W1:Y:S02]  /*2fe0*/  SHFL.BFLY P2, R111, R121, R120, R119 ;  /* 0x0c000078796f7389 */ /* 0x0000640000040077 */
[----:B01---5:R-:W-:Y:S01]  /*2ff0*/  ENDCOLLECTIVE ;  /* 0x000000000000791b */ /* 0x023fe20003800000 */
.L_x_1044:
[----:B------:R-:W-:Y:S01]  /*3000*/  HFMA2.MMA R120, -RZ, RZ, 0, 1.1920928955078125e-07 ;  /* 0x00000002ff787435 */ /* 0x000fe200000001ff */
[----:B------:R-:W-:-:S05]  /*3010*/  FADD.FTZ R122, R121, R111 ;  /* 0x0000006f797a7221 */ /* 0x000fca0000010000 */
[----:B------:R-:W-:-:S07]  /*3020*/  MOV R121, R122 ;  /* 0x0000007a00797202 */ /* 0x000fce0000000f00 */
[----:B------:R-:W-:Y:S05]  /*3030*/  WARPSYNC.COLLECTIVE R112, `(.L_x_1045) ;  /* 0x0000000070087348 */ /* 0x000fea0003c00000 */
[----:B------:R0:W1:Y:S02]  /*3040*/  SHFL.BFLY P2, R111, R121, R120, R119 ;  /* 0x0c000078796f7389 */ /* 0x0000640000040077 */
[----:B01----:R-:W-:Y:S01]  /*3050*/  ENDCOLLECTIVE ;  /* 0x000000000000791b */ /* 0x003fe20003800000 */
.L_x_1045:
[----:B------:R-:W-:Y:S01]  /*3060*/  HFMA2.MMA R120, -RZ, RZ, 0, 2.384185791015625e-07 ;  /* 0x00000004ff787435 */ /* 0x000fe200000001ff */
[----:B------:R-:W-:-:S05]  /*3070*/  FADD.FTZ R123, R122, R111 ;  /* 0x0000006f7a7b7221 */ /* 0x000fca0000010000 */
[----:B------:R-:W-:-:S07]  /*3080*/  MOV R121, R123 ;  /* 0x0000007b00797202 */ /* 0x000fce0000000f00 */
[----:B------:R-:W-:Y:S05]  /*3090*/  WARPSYNC.COLLECTIVE R112, `(.L_x_1046) ;  /* 0x0000000070087348 */ /* 0x000fea0003c00000 */
[----:B------:R0:W1:Y:S02]  /*30a0*/  SHFL.BFLY P2, R111, R121, R120, R119 ;  /* 0x0c000078796f7389 */ /* 0x0000640000040077 */
[----:B01----:R-:W-:Y:S01]  /*30b0*/  ENDCOLLECTIVE ;  /* 0x000000000000791b */ /* 0x003fe20003800000 */
.L_x_1046:
[----:B------:R-:W-:Y:S01]  /*30c0*/  HFMA2.MMA R120, -RZ, RZ, 0, 4.76837158203125e-07 ;  /* 0x00000008ff787435 */ /* 0x000fe200000001ff */
[----:B------:R-:W-:-:S05]  /*30d0*/  FADD.FTZ R124, R123, R111 ;  /* 0x0000006f7b7c7221 */ /* 0x000fca0000010000 */
[----:B------:R-:W-:-:S07]  /*30e0*/  MOV R121, R124 ;  /* 0x0000007c00797202 */ /* 0x000fce0000000f00 */
[----:B------:R-:W-:Y:S05]  /*30f0*/  WARPSYNC.COLLECTIVE R112, `(.L_x_1047) ;  /* 0x0000000070087348 */ /* 0x000fea0003c00000 */
[----:B------:R0:W1:Y:S02]  /*3100*/  SHFL.BFLY P2, R111, R121, R120, R119 ;  /* 0x0c000078796f7389 */ /* 0x0000640000040077 */
[----:B01----:R-:W-:Y:S01]  /*3110*/  ENDCOLLECTIVE ;  /* 0x000000000000791b */ /* 0x003fe20003800000 */
.L_x_1047:
[----:B------:R-:W-:Y:S01]  /*3120*/  HFMA2.MMA R120, -RZ, RZ, 0, 9.5367431640625e-07 ;  /* 0x00000010ff787435 */ /* 0x000fe200000001ff */
[----:B------:R-:W-:-:S05]  /*3130*/  FADD.FTZ R125, R124, R111 ;  /* 0x0000006f7c7d7221 */ /* 0x000fca0000010000 */
[----:B------:R-:W-:-:S07]  /*3140*/  MOV R121, R125 ;  /* 0x0000007d00797202 */ /* 0x000fce0000000f00 */
[----:B------:R-:W-:Y:S05]  /*3150*/  WARPSYNC.COLLECTIVE R112, `(.L_x_1048) ;  /* 0x0000000070087348 */ /* 0x000fea0003c00000 */
[----:B------:R0:W1:Y:S02]  /*3160*/  SHFL.BFLY P2, R111, R121, R120, R119 ;  /* 0x0c000078796f7389 */ /* 0x0000640000040077 */
[----:B01----:R-:W-:Y:S01]  /*3170*/  ENDCOLLECTIVE ;  /* 0x000000000000791b */ /* 0x003fe20003800000 */
.L_x_1048:
[----:B------:R-:W-:Y:S01]  /*3180*/  MOV R120, 0x1 ;  /* 0x0000000100787802 */ /* 0x000fe20000000f00 */
[----:B------:R-:W-:-:S04]  /*3190*/  FADD.FTZ R110, R125, R111 ;  /* 0x0000006f7d6e7221 */ /* 0x000fc80000010000 */
[----:B------:R-:W-:-:S04]  /*31a0*/  FMUL.FTZ R110, R110, 0.00065104168606922030449 ;  /* 0x3a2aaaab6e6e7820 */ /* 0x000fc80000410000 */
        /* <DEDUP_REMOVED lines=100> */
.L_x_1049:
[----:B------:R-:W-:Y:S01]  /*37f0*/  HFMA2.MMA R120, -RZ, RZ, 0, 1.1920928955078125e-07 ;  /* 0x00000002ff787435 */ /* 0x000fe200000001ff */
[----:B------:R-:W-:-:S05]  /*3800*/  FADD.FTZ R122, R121, R111 ;  /* 0x0000006f797a7221 */ /* 0x000fca0000010000 */
[----:B------:R-:W-:-:S07]  /*3810*/  MOV R121, R122 ;  /* 0x0000007a00797202 */ /* 0x000fce0000000f00 */
[----:B------:R-:W-:Y:S05]  /*3820*/  WARPSYNC.COLLECTIVE R112, `(.L_x_1050) ;  /* 0x0000000070087348 */ /* 0x000fea0003c00000 */
[----:B------:R0:W1:Y:S02]  /*3830*/  SHFL.BFLY P2, R111, R121, R120, R119 ;  /* 0x0c000078796f7389 */ /* 0x0000640000040077 */
[----:B01----:R-:W-:Y:S01]  /*3840*/  ENDCOLLECTIVE ;  /* 0x000000000000791b */ /* 0x003fe20003800000 */
.L_x_1050:
[----:B------:R-:W-:Y:S01]  /*3850*/  HFMA2.MMA R120, -RZ, RZ, 0, 2.384185791015625e-07 ;  /* 0x00000004ff787435 */ /* 0x000fe200000001ff */
[----:B------:R-:W-:-:S05]  /*3860*/  FADD.FTZ R123, R122, R111 ;  /* 0x0000006f7a7b7221 */ /* 0x000fca0000010000 */
[----:B------:R-:W-:-:S07]  /*3870*/  MOV R121, R123 ;  /* 0x0000007b00797202 */ /* 0x000fce0000000f00 */
[----:B------:R-:W-:Y:S05]  /*3880*/  WARPSYNC.COLLECTIVE R112, `(.L_x_1051) ;  /* 0x0000000070087348 */ /* 0x000fea0003c00000 */
[----:B------:R0:W1:Y:S02]  /*3890*/  SHFL.BFLY P2, R111, R121, R120, R119 ;  /* 0x0c000078796f7389 */ /* 0x0000640000040077 */
[----:B01----:R-:W-:Y:S01]  /*38a0*/  ENDCOLLECTIVE ;  /* 0x000000000000791b */ /* 0x003fe20003800000 */
.L_x_1051:
[----:B------:R-:W-:Y:S01]  /*38b0*/  HFMA2.MMA R120, -RZ, RZ, 0, 4.76837158203125e-07 ;  /* 0x00000008ff787435 */ /* 0x000fe200000001ff */
[----:B------:R-:W-:-:S05]  /*38c0*/  FADD.FTZ R124, R123, R111 ;  /* 0x0000006f7b7c7221 */ /* 0x000fca0000010000 */
[----:B------:R-:W-:-:S07]  /*38d0*/  MOV R121, R124 ;  /* 0x0000007c00797202 */ /* 0x000fce0000000f00 */
[----:B------:R-:W-:Y:S05]  /*38e0*/  WARPSYNC.COLLECTIVE R112, `(.L_x_1052) ;  /* 0x0000000070087348 */ /* 0x000fea0003c00000 */
[----:B------:R0:W1:Y:S02]  /*38f0*/  SHFL.BFLY P2, R111, R121, R120, R119 ;  /* 0x0c000078796f7389 */ /* 0x0000640000040077 */
[----:B01----:R-:W-:Y:S01]  /*3900*/  ENDCOLLECTIVE ;  /* 0x000000000000791b */ /* 0x003fe20003800000 */
.L_x_1052:
[----:B------:R-:W-:Y:S01]  /*3910*/  HFMA2.MMA R120, -RZ, RZ, 0, 9.5367431640625e-07 ;  /* 0x00000010ff787435 */ /* 0x000fe200000001ff */
[----:B------:R-:W-:-:S05]  /*3920*/  FADD.FTZ R125, R124, R111 ;  /* 0x0000006f7c7d7221 */ /* 0x000fca0000010000 */
[----:B------:R-:W-:-:S07]  /*3930*/  MOV R121, R125 ;  /* 0x0000007d00797202 */ /* 0x000fce0000000f00 */
[----:B------:R-:W-:Y:S05]  /*3940*/  WARPSYNC.COLLECTIVE R112, `(.L_x_1053) ;  /* 0x0000000070087348 */ /* 0x000fea0003c00000 */
[----:B------:R0:W1:Y:S02]  /*3950*/  SHFL.BFLY P2, R111, R121, R120, R119 ;  /* 0x0c000078796f7389 */ /* 0x0000640000040077 */
[----:B01----:R-:W-:Y:S01]  /*3960*/  ENDCOLLECTIVE ;  /* 0x000000000000791b */ /* 0x003fe20003800000 */
.L_x_1053:
[----:B------:R-:W-:Y:S05]  /*3970*/  BRA `(.L_x_1054) ;  /* 0xffffffd400a47947 */ /* 0x000fea000383ffff */
.L_x_1055:
        /* <DEDUP_REMOVED lines=16> */
.L_x_2052:


//--------------------- .text._ZN10layer_norm13ln_fwd_kernelINS_13Kernel_traitsI13__nv_bfloat16S2_S2_fjLj12288ELj2ELj1ELj4ELj16ENS_18Kernel_traits_baseILj12288ES2_S2_S2_fjLj128EEEEEEEvNS_9FwdParamsE --------------------------
	.section	.text._ZN10layer_norm13ln_fwd_kernelINS_13Kernel_traitsI13__nv_bfloat16S2_S2_fjLj12288ELj2ELj1ELj4ELj16ENS_18Kernel_traits_baseILj12288ES2_S2_S2_fjLj128EEEEEEEvNS_9FwdParamsE,"ax",@progbits
	.align	128
        .global         _ZN10layer_norm13ln_fwd_kernelINS_13Kernel_traitsI13__nv_bfloat16S2_S2_fjLj12288ELj2ELj1ELj4ELj16ENS_18Kernel_traits_baseILj12288ES2_S2_S2_fjLj128EEEEEEEvNS_9FwdParamsE
        .type           _ZN10layer_norm13ln_fwd_kernelINS_13Kernel_traitsI13__nv_bfloat16S2_S2_fjLj12288ELj2ELj1ELj4ELj16ENS_18Kernel_traits_baseILj12288ES2_S2_S2_fjLj128EEEEEEEvNS_9FwdParamsE,@function
        .size           _ZN10layer_norm13ln_fwd_kernelINS_13Kernel_traitsI13__nv_bfloat16S2_S2_fjLj12288ELj2ELj1ELj4ELj16ENS_18Kernel_traits_baseILj12288ES2_S2_S2_fjLj128EEEEEEEvNS_9FwdParamsE,(.L_x_2053 - _ZN10layer_norm13ln_fwd_kernelINS_13Kernel_traitsI13__nv_bfloat16S2_S2_fjLj12288ELj2ELj1ELj4ELj16ENS_18Kernel_traits_baseILj12288ES2_S2_S2_fjLj128EEEEEEEvNS_9FwdParamsE)
        .other          _ZN10layer_norm13ln_fwd_kernelINS_13Kernel_traitsI13__nv_bfloat16S2_S2_fjLj12288ELj2ELj1ELj4ELj16ENS_18Kernel_traits_baseILj12288ES2_S2_S2_fjLj128EEEEEEEvNS_9FwdParamsE,@"STO_CUDA_ENTRY STV_DEFAULT"
_ZN10layer_norm13ln_fwd_kernelINS_13Kernel_traitsI13__nv_bfloat16S2_S2_fjLj12288ELj2ELj1ELj4ELj16ENS_18Kernel_traits_baseILj12288ES2_S2_S2_fjLj128EEEEEEEvNS_9FwdParamsE:
.text._ZN10layer_norm13ln_fwd_kernelINS_13Kernel_traitsI13__nv_bfloat16S2_S2_fjLj12288ELj2ELj1ELj4ELj16ENS_18Kernel_traits_baseILj12288ES2_S2_S2_fjLj128EEEEEEEvNS_9FwdParamsE:
        /* <DEDUP_REMOVED lines=32> */
.L_x_1059:
[----:B-1----:R-:W1:Y:S01]  /*0200*/  LDC.64 R84, c[0x0][0x220] ;  /* 0x00008800ff547b82 */ /* 0x002e620000000a00 */
[----:B------:R-:W-:-:S04]  /*0210*/  SHF.L.U32 R0, R10, 0x7, RZ ;  /* 0x000000070a007819 */ /* 0x000fc800000006ff */
[----:B0-----:R-:W-:-:S04]  /*0220*/  LOP3.LUT R3, R0, 0x80, R9, 0xe2, !PT ;  /* 0x0000008000037812 */ /* 0x001fc800078ee209 */
        /* <DEDUP_REMOVED lines=262> */
.L_x_1070:
        /* <DEDUP_REMOVED lines=12> */
[----:B0-----:R-:W-:Y:S01]  /*1350*/  HFMA2.MMA R114, -RZ, RZ, 0, 0 ;  /* 0x00000000ff727435 */ /* 0x001fe200000001ff */
[----:B------:R-:W-:Y:S01]  /*1360*/  @!P1 IADD3 R78, R9, R78, RZ ;  /* 0x0000004e094e9210 */ /* 0x000fe20007ffe0ff */
[----:B------:R-:W-:Y:S04]  /*1370*/  BAR.SYNC.DEFER_BLOCKING 0x0 ;  /* 0x0000000000007b1d */ /* 0x000fe80000010000 */
[----:B------:R-:W-:Y:S02]  /*1380*/  @!P1 MOV R114, 0x44c00000 ;  /* 0x44c0000000729802 */ /* 0x000fe40000000f00 */
[----:B------:R-:W-:-:S02]  /*1390*/  ULDC UR5, c[0x0][0x210] ;  /* 0x0000840000057ab9 */ /* 0x000fc40000000800 */
[----:B------:R-:W-:Y:S01]  /*13a0*/  USHF.L.U32 UR4, UR5, 0x1, URZ ;  /* 0x0000000105047899 */ /* 0x000fe2000800063f */
[----:B------:R-:W0:Y:S01]  /*13b0*/  SHFL.DOWN PT, R112, R114, 0x2, 0x1f ;  /* 0x08401f0072707f89 */ /* 0x000e2200000e0000 */
[----:B-1----:R-:W-:-:S04]  /*13c0*/  @!P1 LEA R77, R77, R76, 0x18 ;  /* 0x0000004c4d4d9211 */ /* 0x002fc800078ec0ff */
[----:B------:R-:W-:Y:S02]  /*13d0*/  @!P1 LEA R79, R78, R77, 0x3 ;  /* 0x0000004d4e4f9211 */ /* 0x000fe400078e18ff */
[----:B------:R-:W-:Y:S01]  /*13e0*/  CS2R R76, SRZ ;  /* 0x00000000004c7805 */ /* 0x000fe2000001ff00 */
[----:B0-----:R-:W-:-:S04]  /*13f0*/  FADD.FTZ R78, R112, R114 ;  /* 0x00000072704e7221 */ /* 0x001fc80000010000 */
[----:B------:R-:W0:Y:S01]  /*1400*/  MUFU.RCP R106, R78 ;  /* 0x0000004e006a7308 */ /* 0x000e220000001000 */
[----:B------:R-:W1:Y:S01]  /*1410*/  @!P1 LDS.64 R76, [R79] ;  /* 0x000000004f4c9984 */ /* 0x000e620000000a00 */
[----:B------:R-:W-:-:S03]  /*1420*/  LOP3.LUT P1, RZ, R104, 0x1f, R12, 0xf8, !PT ;  /* 0x0000001f68ff7812 */ /* 0x000fc6000782f80c */
        /* <DEDUP_REMOVED lines=8> */
[----:B------:R-:W-:-:S04]  /*14b0*/  FMUL.FTZ R118, R118, R114 ;  /* 0x0000007276767220 */ /* 0x000fc80000410000 */
[----:B------:R-:W0:Y:S01]  /*14c0*/  SHFL.DOWN PT, R108, R110, 0x1, 0x1f ;  /* 0x08201f006e6c7f89 */ /* 0x000e2200000e0000 */
[----:B------:R-:W-:Y:S01]  /*14d0*/  FMUL.FTZ R118, R112, R118 ;  /* 0x0000007670767220 */ /* 0x000fe20000410000 */
[----:B--2---:R-:W-:Y:S02]  /*14e0*/  FADD.FTZ R112, R116, R77 ;  /* 0x0000004d74707221 */ /* 0x004fe40000010000 */
[----:B------:R-:W1:Y:S02]  /*14f0*/  @!P1 LDC.64 R76, c[0x0][0x250] ;  /* 0x00009400ff4c9b82 */ /* 0x000e640000000a00 */
[----:B------:R-:W-:Y:S01]  /*1500*/  FFMA.FTZ R112, R106, R118, R112 ;  /* 0x000000766a707223 */ /* 0x000fe20000010070 */
[----:B0-----:R-:W-:Y:S01]  /*1510*/  FMUL.FTZ R114, R79, R108 ;  /* 0x0000006c4f727220 */ /* 0x001fe20000410000 */
[----:B------:R-:W-:Y:S01]  /*1520*/  FADD.FTZ R104, R110, -R108 ;  /* 0x8000006c6e687221 */ /* 0x000fe20000010000 */
[----:B------:R-:W-:Y:S02]  /*1530*/  LOP3.LUT R108, R7, 0x1, RZ, 0xc0, !PT ;  /* 0x00000001076c7812 */ /* 0x000fe400078ec0ff */
[----:B------:R-:W-:Y:S01]  /*1540*/  FFMA.FTZ R114, R78, R110, R114 ;  /* 0x0000006e4e727223 */ /* 0x000fe20000010072 */
[----:B------:R-:W-:Y:S01]  /*1550*/  FMUL.FTZ R106, R104, R104 ;  /* 0x00000068686a7220 */ /* 0x000fe20000410000 */
[----:B------:R-:W-:-:S02]  /*1560*/  IADD3 R108, -R108, RZ, RZ ;  /* 0x000000ff6c6c7210 */ /* 0x000fc40007ffe1ff */
[----:B------:R-:W-:Y:S01]  /*1570*/  LEA.HI R110, R12, R11, RZ, 0x19 ;  /* 0x0000000b0c6e7211 */ /* 0x000fe200078fc8ff */
[----:B------:R-:W-:Y:S01]  /*1580*/  FMUL.FTZ R106, R78, R106 ;  /* 0x0000006a4e6a7220 */ /* 0x000fe20000410000 */
[----:B------:R-:W-:-:S03]  /*1590*/  LOP3.LUT R104, R108, UR4, RZ, 0xc0, !PT ;  /* 0x000000046c687c12 */ /* 0x000fc6000f8ec0ff */
[----:B------:R-:W-:Y:S01]  /*15a0*/  FMUL.FTZ R116, R79, R106 ;  /* 0x0000006a4f747220 */ /* 0x000fe20000410000 */
[----:B------:R-:W-:Y:S01]  /*15b0*/  LEA R104, P3, R110, R104, 0x1 ;  /* 0x000000686e687211 */ /* 0x000fe200078608ff */
[----:B------:R-:W-:-:S03]  /*15c0*/  FADD.FTZ R110, R78, R79 ;  /* 0x0000004f4e6e7221 */ /* 0x000fc60000010000 */
[----:B------:R-:W-:Y:S02]  /*15d0*/  @!P1 IADD3 R79, P2, R10, R104, RZ ;  /* 0x000000680a4f9210 */ /* 0x000fe40007f5e0ff */
[----:B------:R-:W-:Y:S01]  /*15e0*/  IADD3.X R106, RZ, RZ, RZ, P3, !PT ;  /* 0x000000ffff6a7210 */ /* 0x000fe20001ffe4ff */
[----:B------:R-:W0:Y:S01]  /*15f0*/  MUFU.RCP R110, R110 ;  /* 0x0000006e006e7308 */ /* 0x000e220000001000 */
[----:B-1----:R-:W-:Y:S02]  /*1600*/  @!P1 LEA R78, P3, R79, R76, 0x3 ;  /* 0x0000004c4f4e9211 */ /* 0x002fe400078618ff */
[----:B------:R-:W-:-:S04]  /*1610*/  @!P1 IADD3.X R76, RZ, R106, RZ, P2, !PT ;  /* 0x0000006aff4c9210 */ /* 0x000fc800017fe4ff */
[----:B------:R-:W-:Y:S02]  /*1620*/  @!P1 LEA.HI.X R79, R79, R77, R76, 0x3, P3 ;  /* 0x0000004d4f4f9211 */ /* 0x000fe400018f1c4c */
[----:B------:R-:W1:Y:S01]  /*1630*/  SHFL.DOWN PT, R77, R112, 0x1, 0x1f ;  /* 0x08201f00704d7f89 */ /* 0x000e6200000e0000 */
[----:B0-----:R-:W-:-:S06]  /*1640*/  FMUL.FTZ R76, R110, R114 ;  /* 0x000000726e4c7220 */ /* 0x001fcc0000410000 */
[----:B------:R-:W-:Y:S01]  /*1650*/  SHFL.IDX PT, R76, R76, RZ, 0x1f ;  /* 0x00001fff4c4c7589 */ /* 0x000fe200000e0000 */
[----:B-1----:R-:W-:-:S04]  /*1660*/  FADD.FTZ R77, R112, R77 ;  /* 0x0000004d704d7221 */ /* 0x002fc80000010000 */
[----:B------:R-:W-:-:S06]  /*1670*/  FFMA.FTZ R77, R110, R116, R77 ;  /* 0x000000746e4d7223 */ /* 0x000fcc000001004d */
[----:B------:R-:W0:Y:S04]  /*1680*/  SHFL.IDX PT, R77, R77, RZ, 0x1f ;  /* 0x00001fff4d4d7589 */ /* 0x000e2800000e0000 */
[----:B0-----:R0:W-:Y:S01]  /*1690*/  @!P1 STG.E.64 desc[UR6][R78.64], R76 ;  /* 0x0000004c4e009986 */ /* 0x0011e2000c101b06 */
        /* <DEDUP_REMOVED lines=16> */
.L_x_1058:
[----:B------:R-:W2:Y:S04]  /*17a0*/  LDG.E.STRONG.GPU R78, desc[UR6][R76.64] ;  /* 0x000000064c4e7981 */ /* 0x000ea8000c1ef900 */
[----:B--2---:R-:W-:Y:S01]  /*17b0*/  CCTL.IVALL ;  /* 0x00000000ff00798f */ /* 0x004fe20002000000 */
[----:B------:R-:W-:Y:S05]  /*17c0*/  YIELD ;  /* 0x0000000000007946 */ /* 0x000fea0003800000 */
[----:B------:R-:W-:-:S13]  /*17d0*/  ISETP.NE.AND P1, PT, R78, R108, PT ;  /* 0x0000006c4e00720c */ /* 0x000fda0003f25270 */
[----:B------:R-:W-:Y:S05]  /*17e0*/  @P1 BRA `(.L_x_1058) ;  /* 0xfffffffc00ec1947 */ /* 0x000fea000383ffff */
.L_x_1057:
        /* <DEDUP_REMOVED lines=25> */
[----:B------:R-:W-:-:S03]  /*1980*/  FFMA.FTZ R110, R104, R78, R110 ;  /* 0x0000004e686e7223 */ /* 0x000fc6000001006e */
[----:B------:R-:W-:Y:S02]  /*1990*/  FMUL.FTZ R77, R77, R104 ;  /* 0x000000684d4d7220 */ /* 0x000fe40000410000 */
[----:B------:R-:W1:Y:S02]  /*19a0*/  LDC R104, c[0x0][0x260] ;  /* 0x00009800ff687b82 */ /* 0x000e640000000800 */
[----:B------:R-:W-:Y:S01]  /*19b0*/  FMUL.FTZ R108, R108, R77 ;  /* 0x0000004d6c6c7220 */ /* 0x000fe20000410000 */
[----:B--2---:R-:W-:Y:S01]  /*19c0*/  FADD.FTZ R77, R100, R79 ;  /* 0x0000004f644d7221 */ /* 0x004fe20000010000 */
[----:B0-----:R-:W-:-:S03]  /*19d0*/  FMUL.FTZ R100, R106, R110 ;  /* 0x0000006e6a647220 */ /* 0x001fc60000410000 */
[----:B------:R-:W-:Y:S01]  /*19e0*/  FFMA.FTZ R108, R106, R108, R77 ;  /* 0x0000006c6a6c7223 */ /* 0x000fe2000001004d */
[----:B------:R-:W0:Y:S02]  /*19f0*/  @!P1 LDC.64 R78, c[0x0][0x230] ;  /* 0x00008c00ff4e9b82 */ /* 0x000e240000000a00 */
[----:B------:R-:W2:Y:S04]  /*1a00*/  SHFL.IDX PT, R100, R100, RZ, 0x1f ;  /* 0x00001fff64647589 */ /* 0x000ea800000e0000 */
[----:B------:R-:W1:Y:S02]  /*1a10*/  SHFL.IDX PT, R108, R108, RZ, 0x1f ;  /* 0x00001fff6c6c7589 */ /* 0x000e6400000e0000 */
[----:B------:R-:W3:Y:S01]  /*1a20*/  @!P1 LDC.64 R76, c[0x0][0x238] ;  /* 0x00008e00ff4c9b82 */ /* 0x000ee20000000a00 */
[----:B0-----:R-:W-:-:S04]  /*1a30*/  @!P1 IMAD.WIDE R78, R8, 0x4, R78 ;  /* 0x00000004084e9825 */ /* 0x001fc800078e024e */
[--C-:B--2---:R-:W-:Y:S01]  /*1a40*/  FADD.FTZ R15, R15, -R100.reuse ;  /* 0x800000640f0f7221 */ /* 0x104fe20000010000 */
[--C-:B------:R-:W-:Y:S01]  /*1a50*/  FADD.FTZ R13, R13, -R100.reuse ;  /* 0x800000640d0d7221 */ /* 0x100fe20000010000 */
[----:B------:R-:W-:Y:S01]  /*1a60*/  FADD.FTZ R93, R93, -R100 ;  /* 0x800000645d5d7221 */ /* 0x000fe20000010000 */
[----:B------:R0:W-:Y:S01]  /*1a70*/  @!P1 STG.E desc[UR6][R78.64], R100 ;  /* 0x000000644e009986 */ /* 0x0001e2000c101906 */
[----:B-1----:R-:W-:Y:S01]  /*1a80*/  FFMA.FTZ R104, R108, 8.1380210758652538061e-05, R104 ;  /* 0x38aaaaab6c687823 */ /* 0x002fe20000010068 */
[--C-:B------:R-:W-:Y:S01]  /*1a90*/  FADD.FTZ R91, R91, -R100.reuse ;  /* 0x800000645b5b7221 */ /* 0x100fe20000010000 */
[--C-:B------:R-:W-:Y:S01]  /*1aa0*/  FADD.FTZ R65, R65, -R100.reuse ;  /* 0x8000006441417221 */ /* 0x100fe20000010000 */
[--C-:B------:R-:W-:Y:S01]  /*1ab0*/  FADD.FTZ R89, R89, -R100.reuse ;  /* 0x8000006459597221 */ /* 0x100fe20000010000 */
[--C-:B------:R-:W-:Y:S01]  /*1ac0*/  FADD.FTZ R95, R95, -R100.reuse ;  /* 0x800000645f5f7221 */ /* 0x100fe20000010000 */
[--C-:B------:R-:W-:Y:S01]  /*1ad0*/  FADD.FTZ R67, R67, -R100.reuse ;  /* 0x8000006443437221 */ /* 0x100fe20000010000 */
[----:B------:R-:W1:Y:S01]  /*1ae0*/  MUFU.RSQ R104, R104 ;  /* 0x0000006800687308 */ /* 0x000e620000001400 */
[--C-:B------:R-:W-:Y:S01]  /*1af0*/  FADD.FTZ R99, R99, -R100.reuse ;  /* 0x8000006463637221 */ /* 0x100fe20000010000 */
[--C-:B------:R-:W-:Y:S01]  /*1b00*/  FADD.FTZ R97, R97, -R100.reuse ;  /* 0x8000006461617221 */ /* 0x100fe20000010000 */
[--C-:B------:R-:W-:Y:S01]  /*1b10*/  FADD.FTZ R101, R101, -R100.reuse ;  /* 0x8000006465657221 */ /* 0x100fe20000010000 */
[--C-:B------:R-:W-:Y:S01]  /*1b20*/  FADD.FTZ R69, R69, -R100.reuse ;  /* 0x8000006445457221 */ /* 0x100fe20000010000 */
        /* <DEDUP_REMOVED lines=46> */
[----:B---3--:R-:W-:-:S04]  /*1e10*/  @!P1 IMAD.WIDE R76, R8, 0x4, R76 ;  /* 0x00000004084c9825 */ /* 0x008fc800078e024c */
        /* <DEDUP_REMOVED lines=14> */
[----:B-----5:R-:W-:Y:S01]  /*1f00*/  HFMA2.MMA.BF16_V2 R64, R16, R15, R40 ;  /* 0x0000000f10407235 */ /* 0x020fe20000200028 */
[C---:B------:R-:W-:Y:S01]  /*1f10*/  FMUL.FTZ R116, R104.reuse, R71 ;  /* 0x0000004768747220 */ /* 0x040fe20000410000 */
[C---:B-1----:R-:W-:Y:S01]  /*1f20*/  FMUL.FTZ R76, R104.reuse, R97 ;  /* 0x00000061684c7220 */ /* 0x042fe20000410000 */
[----:B------:R-:W-:Y:S01]  /*1f30*/  HFMA2.MMA.BF16_V2 R66, R18, R66, R42 ;  /* 0x0000004212427235 */ /* 0x000fe2000020002a */
        /* <DEDUP_REMOVED lines=38> */
[----:B------:R-:W-:Y:S01]  /*21a0*/  HFMA2.MMA.BF16_V2 R68, R24, R111, R48 ;  /* 0x0000006f18447235 */ /* 0x000fe20000200030 */
[----:B------:R-:W-:Y:S01]  /*21b0*/  F2FP.BF16.F32.PACK_AB R101, R112, R101 ;  /* 0x000000657065723e */ /* 0x000fe200000010ff */
[----:B------:R-:W-:Y:S01]  /*21c0*/  IMAD.WIDE.U32 R72, R5, 0x10, R78 ;  /* 0x0000001005487825 */ /* 0x000fe200078e004e */
[----:B------:R-:W-:-:S02]  /*21d0*/  F2FP.BF16.F32.PACK_AB R107, R116, R107 ;  /* 0x0000006b746b723e */ /* 0x000fc400000010ff */
[----:B------:R-:W-:Y:S01]  /*21e0*/  F2FP.BF16.F32.PACK_AB R84, R91, R80 ;  /* 0x000000505b54723e */ /* 0x000fe200000010ff */
[----:B------:R-:W-:Y:S01]  /*21f0*/  HFMA2.MMA.BF16_V2 R80, R28, R121, R52 ;  /* 0x000000791c507235 */ /* 0x000fe20000200034 */
[----:B------:R-:W-:Y:S01]  /*2200*/  F2FP.BF16.F32.PACK_AB R92, R97, R92 ;  /* 0x0000005c615c723e */ /* 0x000fe200000010ff */
[----:B------:R-:W-:Y:S01]  /*2210*/  HFMA2.MMA.BF16_V2 R82, R30, R15, R54 ;  /* 0x0000000f1e527235 */ /* 0x000fe20000200036 */
[----:B------:R-:W-:Y:S01]  /*2220*/  F2FP.BF16.F32.PACK_AB R113, R120, R113 ;  /* 0x000000717871723e */ /* 0x000fe200000010ff */
[----:B------:R-:W-:Y:S01]  /*2230*/  IMAD.WIDE.U32 R4, R4, 0x10, R78 ;  /* 0x0000001004047825 */ /* 0x000fe200078e004e */
[----:B------:R-:W-:Y:S01]  /*2240*/  F2FP.BF16.F32.PACK_AB R94, R83, R94 ;  /* 0x0000005e535e723e */ /* 0x000fe200000010ff */
[----:B------:R-:W-:Y:S01]  /*2250*/  HFMA2.MMA.BF16_V2 R84, R32, R84, R56 ;  /* 0x0000005420547235 */ /* 0x000fe20000200038 */
[----:B------:R-:W-:Y:S01]  /*2260*/  F2FP.BF16.F32.PACK_AB R96, R103, R96 ;  /* 0x000000606760723e */ /* 0x000fe200000010ff */
[----:B------:R-:W-:Y:S01]  /*2270*/  HFMA2.BF16_V2 R69, R25, R113, R49 ;  /* 0x0000007119457231 */ /* 0x000fe20000200031 */
[----:B------:R-:W-:Y:S01]  /*2280*/  F2FP.BF16.F32.PACK_AB R109, R109, R86 ;  /* 0x000000566d6d723e */ /* 0x000fe200000010ff */
[----:B0-----:R-:W-:Y:S01]  /*2290*/  HFMA2.MMA.BF16_V2 R64, R20, R76, R44 ;  /* 0x0000004c14407235 */ /* 0x001fe2000020002c */
        /* <DEDUP_REMOVED lines=10> */
[----:B------:R-:W-:Y:S01]  /*2340*/  F2FP.BF16.F32.PACK_AB R95, R100, R87 ;  /* 0x00000057645f723e */ /* 0x000fe200000010ff */
[----:B------:R-:W-:Y:S01]  /*2350*/  HFMA2.MMA.BF16_V2 R86, R34, R92, R58 ;  /* 0x0000005c22567235 */ /* 0x000fe2000020003a */
[----:B------:R-:W-:-:S02]  /*2360*/  HFMA2.BF16_V2 R87, R35, R94, R59 ;  /* 0x0000005e23577231 */ /* 0x000fc4000020003b */
[----:B------:R-:W-:-:S04]  /*2370*/  IMAD.WIDE.U32 R74, R3, 0x10, R78 ;  /* 0x00000010034a7825 */ /* 0x000fc800078e004e */
[----:B------:R-:W-:Y:S01]  /*2380*/  HFMA2.BF16_V2 R81, R29, R13, R53 ;  /* 0x0000000d1d517231 */ /* 0x000fe20000200035 */
[----:B------:R-:W-:Y:S01]  /*2390*/  HFMA2.MMA.BF16_V2 R92, R36, R96, R60 ;  /* 0x00000060245c7235 */ /* 0x000fe2000020003c */
[----:B------:R-:W-:Y:S01]  /*23a0*/  HFMA2.BF16_V2 R83, R31, R77, R55 ;  /* 0x0000004d1f537231 */ /* 0x000fe20000200037 */
        /* <DEDUP_REMOVED lines=8> */
[----:B------:R-:W-:Y:S02]  /*2430*/  IADD3 R8, R8, UR5, RZ ;  /* 0x0000000508087c10 */ /* 0x000fe4000fffe0ff */
[----:B------:R-:W-:Y:S01]  /*2440*/  SEL R88, RZ, 0x1, P0 ;  /* 0x00000001ff587807 */ /* 0x000fe20000000000 */
[----:B------:R1:W-:Y:S01]  /*2450*/  STG.E.128 desc[UR6][R74.64], R80 ;  /* 0x000000504a007986 */ /* 0x0003e2000c101d06 */
[----:B------:R-:W-:-:S03]  /*2460*/  ISETP.GE.AND P1, PT, R8, UR4, PT ;  /* 0x0000000408007c0c */ /* 0x000fc6000bf26270 */
[----:B------:R1:W-:Y:S04]  /*2470*/  STG.E.128 desc[UR6][R2.64], R84 ;  /* 0x0000005402007986 */ /* 0x0003e8000c101d06 */
[----:B------:R1:W-:Y:S06]  /*2480*/  STG.E.128 desc[UR6][R78.64], R92 ;  /* 0x0000005c4e007986 */ /* 0x0003ec000c101d06 */
[----:B------:R-:W-:Y:S05]  /*2490*/  @!P1 BRA `(.L_x_1059) ;  /* 0xffffffdc00589947 */ /* 0x000fea000383ffff */
[----:B------:R-:W-:Y:S05]  /*24a0*/  EXIT ;  /* 0x000000000000794d */ /* 0x000fea0003800000 */
.L_x_1056:
[----:B------:R-:W-:Y:S01]  /*24b0*/  HFMA2.MMA R79, -RZ, RZ, 0, 5.9604644775390625e-08 ;  /* 0x00000001ff4f7435 */ /* 0x000fe200000001ff */
[----:B------:R-:W-:Y:S02]  /*24c0*/  MOV R118, R77 ;  /* 0x0000004d00767202 */ /* 0x000fe40000000f00 */
[----:B------:R-:W-:Y:S02]  /*24d0*/  MOV R104, 0x1f ;  /* 0x0000001f00687802 */ /* 0x000fe40000000f00 */
[----:B------:R-:W-:-:S07]  /*24e0*/  MOV R106, 0xffffffff ;  /* 0xffffffff006a7802 */ /* 0x000fce0000000f00 */
[----:B-----5:R-:W-:Y:S05]  /*24f0*/  WARPSYNC.COLLECTIVE R106, `(.L_x_1060) ;  /* 0x000000006a087348 */ /* 0x020fea0003c00000 */
[----:B------:R0:W1:Y:S02]  /*2500*/  SHFL.BFLY P2, R116, R118, R79, R104 ;  /* 0x0c00004f76747389 */ /* 0x0000640000040068 */
[----:B01---5:R-:W-:Y:S01]  /*2510*/  ENDCOLLECTIVE ;  /* 0x000000000000791b */ /* 0x023fe20003800000 */
.L_x_1060:
[----:B------:R-:W-:Y:S01]  /*2520*/  HFMA2.MMA R79, -RZ, RZ, 0, 1.1920928955078125e-07 ;  /* 0x00000002ff4f7435 */ /* 0x000fe200000001ff */
[----:B------:R-:W-:-:S05]  /*2530*/  MOV R76, R116 ;  /* 0x00000074004c7202 */ /* 0x000fca0000000f00 */
[----:B------:R-:W-:-:S05]  /*2540*/  FADD.FTZ R108, R77, R76 ;  /* 0x0000004c4d6c7221 */ /* 0x000fca0000010000 */
[----:B------:R-:W-:-:S07]  /*2550*/  MOV R118, R108 ;  /* 0x0000006c00767202 */ /* 0x000fce0000000f00 */
[----:B------:R-:W-:Y:S05]  /*2560*/  WARPSYNC.COLLECTIVE R106, `(.L_x_1061) ;  /* 0x000000006a087348 */ /* 0x000fea0003c00000 */
[----:B------:R0:W1:Y:S02]  /*2570*/  SHFL.BFLY P2, R116, R118, R79, R104 ;  /* 0x0c00004f76747389 */ /* 0x0000640000040068 */
[----:B01----:R-:W-:Y:S01]  /*2580*/  ENDCOLLECTIVE ;  /* 0x000000000000791b */ /* 0x003fe20003800000 */
.L_x_1061:
[----:B------:R-:W-:Y:S01]  /*2590*/  HFMA2.MMA R79, -RZ, RZ, 0, 2.384185791015625e-07 ;  /* 0x00000004ff4f7435 */ /* 0x000fe200000001ff */
[----:B------:R-:W-:-:S05]  /*25a0*/  MOV R76, R116 ;  /* 0x00000074004c7202 */ /* 0x000fca0000000f00 */
[----:B------:R-:W-:-:S05]  /*25b0*/  FADD.FTZ R110, R108, R76 ;  /* 0x0000004c6c6e7221 */ /* 0x000fca0000010000 */
[----:B------:R-:W-:-:S07]  /*25c0*/  MOV R118, R110 ;  /* 0x0000006e00767202 */ /* 0x000fce0000000f00 */
[----:B------:R-:W-:Y:S05]  /*25d0*/  WARPSYNC.COLLECTIVE R106, `(.L_x_1062) ;  /* 0x000000006a087348 */ /* 0x000fea0003c00000 */
[----:B------:R0:W1:Y:S02]  /*25e0*/  SHFL.BFLY P2, R116, R118, R79, R104 ;  /* 0x0c00004f76747389 */ /* 0x0000640000040068 */
[----:B01----:R-:W-:Y:S01]  /*25f0*/  ENDCOLLECTIVE ;  /* 0x000000000000791b */ /* 0x003fe20003800000 */
.L_x_1062:
[----:B------:R-:W-:Y:S01]  /*2600*/  HFMA2.MMA R79, -RZ, RZ, 0, 4.76837158203125e-07 ;  /* 0x00000008ff4f7435 */ /* 0x000fe200000001ff */
[----:B------:R-:W-:-:S05]  /*2610*/  MOV R76, R116 ;  /* 0x00000074004c7202 */ /* 0x000fca0000000f00 */
[----:B------:R-:W-:-:S05]  /*2620*/  FADD.FTZ R112, R110, R76 ;  /* 0x0000004c6e707221 */ /* 0x000fca0000010000 */
[----:B------:R-:W-:-:S07]  /*2630*/  MOV R118, R112 ;  /* 0x0000007000767202 */ /* 0x000fce0000000f00 */
[----:B------:R-:W-:Y:S05]  /*2640*/  WARPSYNC.COLLECTIVE R106, `(.L_x_1063) ;  /* 0x000000006a087348 */ /* 0x000fea0003c00000 */
[----:B------:R0:W1:Y:S02]  /*2650*/  SHFL.BFLY P2, R116, R118, R79, R104 ;  /* 0x0c00004f76747389 */ /* 0x0000640000040068 */
[----:B01----:R-:W-:Y:S01]  /*2660*/  ENDCOLLECTIVE ;  /* 0x000000000000791b */ /* 0x003fe20003800000 */
.L_x_1063:
[----:B------:R-:W-:Y:S01]  /*2670*/  HFMA2.MMA R79, -RZ, RZ, 0, 9.5367431640625e-07 ;  /* 0x00000010ff4f7435 */ /* 0x000fe200000001ff */
[----:B------:R-:W-:-:S05]  /*2680*/  MOV R76, R116 ;  /* 0x00000074004c7202 */ /* 0x000fca0000000f00 */
[----:B------:R-:W-:-:S05]  /*2690*/  FADD.FTZ R114, R112, R76 ;  /* 0x0000004c70727221 */ /* 0x000fca0000010000 */
[----:B------:R-:W-:-:S07]  /*26a0*/  MOV R118, R114 ;  /* 0x0000007200767202 */ /* 0x000fce0000000f00 */
[----:B------:R-:W-:Y:S05]  /*26b0*/  WARPSYNC.COLLECTIVE R106, `(.L_x_1064) ;  /* 0x000000006a087348 */ /* 0x000fea0003c00000 */
[----:B------:R0:W1:Y:S02]  /*26c0*/  SHFL.BFLY P2, R116, R118, R79, R104 ;  /* 0x0c00004f76747389 */ /* 0x0000640000040068 */
[----:B01----:R-:W-:Y:S01]  /*26d0*/  ENDCOLLECTIVE ;  /* 0x000000000000791b */ /* 0x003fe20003800000 */
.L_x_1064:
        /* <DEDUP_REMOVED lines=100> */
[----:B------:R-:W-:-:S04]  /*2d20*/  MOV R104, 0x1f ;  /* 0x0000001f00687802 */ /* 0x000fc80000000f00 */
[----:B------:R-:W-:-:S07]  /*2d30*/  MOV R118, R77 ;  /* 0x0000004d00767202 */ /* 0x000fce0000000f00 */
[----:B------:R-:W-:Y:S05]  /*2d40*/  WARPSYNC.COLLECTIVE R106, `(.L_x_1065) ;  /* 0x000000006a087348 */ /* 0x000fea0003c00000 */
[----:B------:R0:W1:Y:S02]  /*2d50*/  SHFL.BFLY P2, R116, R118, R79, R104 ;  /* 0x0c00004f76747389 */ /* 0x0000640000040068 */
[----:B01----:R-:W-:Y:S01]  /*2d60*/  ENDCOLLECTIVE ;  /* 0x000000000000791b */ /* 0x003fe20003800000 */
.L_x_1065:
[----:B------:R-:W-:Y:S01]  /*2d70*/  HFMA2.MMA R79, -RZ, RZ, 0, 1.1920928955078125e-07 ;  /* 0x00000002ff4f7435 */ /* 0x000fe200000001ff */
[----:B------:R-:W-:-:S05]  /*2d80*/  MOV R108, R116 ;  /* 0x00000074006c7202 */ /* 0x000fca0000000f00 */
[----:B------:R-:W-:-:S05]  /*2d90*/  FADD.FTZ R108, R77, R108 ;  /* 0x0000006c4d6c7221 */ /* 0x000fca0000010000 */
[----:B------:R-:W-:-:S07]  /*2da0*/  MOV R118, R108 ;  /* 0x0000006c00767202 */ /* 0x000fce0000000f00 */
[----:B------:R-:W-:Y:S05]  /*2db0*/  WARPSYNC.COLLECTIVE R106, `(.L_x_1066) ;  /* 0x000000006a087348 */ /* 0x000fea0003c00000 */
[----:B------:R0:W1:Y:S02]  /*2dc0*/  SHFL.BFLY P2, R116, R118, R79, R104 ;  /* 0x0c00004f76747389 */ /* 0x0000640000040068 */
[----:B01----:R-:W-:Y:S01]  /*2dd0*/  ENDCOLLECTIVE ;  /* 0x000000000000791b */ /* 0x003fe20003800000 */
.L_x_1066:
[----:B------:R-:W-:Y:S01]  /*2de0*/  HFMA2.MMA R79, -RZ, RZ, 0, 2.384185791015625e-07 ;  /* 0x00000004ff4f7435 */ /* 0x000fe200000001ff */
[----:B------:R-:W-:-:S05]  /*2df0*/  MOV R110, R116 ;  /* 0x00000074006e7202 */ /* 0x000fca0000000f00 */
[----:B------:R-:W-:-:S05]  /*2e00*/  FADD.FTZ R110, R108, R110 ;  /* 0x0000006e6c6e7221 */ /* 0x000fca0000010000 */
[----:B------:R-:W-:-:S07]  /*2e10*/  MOV R118, R110 ;  /* 0x0000006e00767202 */ /* 0x000fce0000000f00 */
[----:B------:R-:W-:Y:S05]  /*2e20*/  WARPSYNC.COLLECTIVE R106, `(.L_x_1067) ;  /* 0x000000006a087348 */ /* 0x000fea0003c00000 */
[----:B------:R0:W1:Y:S02]  /*2e30*/  SHFL.BFLY P2, R116, R118, R79, R104 ;  /* 0x0c00004f76747389 */ /* 0x0000640000040068 */
[----:B01----:R-:W-:Y:S01]  /*2e40*/  ENDCOLLECTIVE ;  /* 0x000000000000791b */ /* 0x003fe20003800000 */
.L_x_1067:
[----:B------:R-:W-:Y:S01]  /*2e50*/  HFMA2.MMA R79, -RZ, RZ, 0, 4.76837158203125e-07 ;  /* 0x00000008ff4f7435 */ /* 0x000fe200000001ff */
[----:B------:R-:W-:-:S05]  /*2e60*/  MOV R112, R116 ;  /* 0x0000007400707202 */ /* 0x000fca0000000f00 */
[----:B------:R-:W-:-:S05]  /*2e70*/  FADD.FTZ R112, R110, R112 ;  /* 0x000000706e707221 */ /* 0x000fca0000010000 */
[----:B------:R-:W-:-:S07]  /*2e80*/  MOV R118, R112 ;  /* 0x0000007000767202 */ /* 0x000fce0000000f00 */
[----:B------:R-:W-:Y:S05]  /*2e90*/  WARPSYNC.COLLECTIVE R106, `(.L_x_1068) ;  /* 0x000000006a087348 */ /* 0x000fea0003c00000 */
[----:B------:R0:W1:Y:S02]  /*2ea0*/  SHFL.BFLY P2, R116, R118, R79, R104 ;  /* 0x0c00004f76747389 */ /* 0x0000640000040068 */
[----:B01----:R-:W-:Y:S01]  /*2eb0*/  ENDCOLLECTIVE ;  /* 0x000000000000791b */ /* 0x003fe20003800000 */
.L_x_1068:
[----:B------:R-:W-:Y:S01]  /*2ec0*/  HFMA2.MMA R79, -RZ, RZ, 0, 9.5367431640625e-07 ;  /* 0x00000010ff4f7435 */ /* 0x000fe200000001ff */
[----:B------:R-:W-:-:S05]  /*2ed0*/  MOV R114, R116 ;  /* 0x0000007400727202 */ /* 0x000fca0000000f00 */
[----:B------:R-:W-:-:S05]  /*2ee0*/  FADD.FTZ R114, R112, R114 ;  /* 0x0000007270727221 */ /* 0x000fca0000010000 */
[----:B------:R-:W-:-:S07]  /*2ef0*/  MOV R118, R114 ;  /* 0x0000007200767202 */ /* 0x000fce0000000f00 */
[----:B------:R-:W-:Y:S05]  /*2f00*/  WARPSYNC.COLLECTIVE R106, `(.L_x_1069) ;  /* 0x000000006a087348 */ /* 0x000fea0003c00000 */
[----:B------:R0:W1:Y:S02]  /*2f10*/  SHFL.BFLY P2, R116, R118, R79, R104 ;  /* 0x0c00004f76747389 */ /* 0x0000640000040068 */
[----:B01----:R-:W-:Y:S01]  /*2f20*/  ENDCOLLECTIVE ;  /* 0x000000000000791b */ /* 0x003fe20003800000 */
.L_x_1069:
[----:B------:R-:W-:Y:S05]  /*2f30*/  BRA `(.L_x_1070) ;  /* 0xffffffe000d47947 */ /* 0x000fea000383ffff */
.L_x_1071:
        /* <DEDUP_REMOVED lines=12> */
.L_x_2053:


//--------------------- .text._ZN10layer_norm13ln_fwd_kernelINS_13Kernel_traitsI6__halffS2_fjLj12288ELj2ELj1ELj4ELj16ENS_18Kernel_traits_baseILj12288ES2_fS2_fjLj128EEEEEEEvNS_9FwdParamsE --------------------------
	.section	.text._ZN10layer_norm13ln_fwd_kernelINS_13Kernel_traitsI6__halffS2_fjLj12288ELj2ELj1ELj4ELj16ENS_18Kernel_traits_baseILj12288ES2_fS2_fjLj128EEEEEEEvNS_9FwdParamsE,"ax",@progbits
	.align	128
        .global         _ZN10layer_norm13ln_fwd_kernelINS_13Kernel_traitsI6__halffS2_fjLj12288ELj2ELj1ELj4ELj16ENS_18Kernel_traits_baseILj12288ES2_fS2_fjLj128EEEEEEEvNS_9FwdParamsE
        .type           _ZN10layer_norm13ln_fwd_kernelINS_13Kernel_traitsI6__halffS2_fjLj12288ELj2ELj1ELj4ELj16ENS_18Kernel_traits_baseILj12288ES2_fS2_fjLj128EEEEEEEvNS_9FwdParamsE,@function
        .size           _ZN10layer_norm13ln_fwd_kernelINS_13Kernel_traitsI6__halffS2_fjLj12288ELj2ELj1ELj4ELj16ENS_18Kernel_traits_baseILj12288ES2_fS2_fjLj128EEEEEEEvNS_9FwdParamsE,(.L_x_2054 - _ZN10layer_norm13ln_fwd_kernelINS_13Kernel_traitsI6__halffS2_fjLj12288ELj2ELj1ELj4ELj16ENS_18Kernel_traits_baseILj12288ES2_fS2_fjLj128EEEEEEEvNS_9FwdParamsE)
        .other          _ZN10layer_norm13ln_fwd_kernelINS_13Kernel_traitsI6__halffS2_fjLj12288ELj2ELj1ELj4ELj16ENS_18Kernel_traits_baseILj12288ES2_fS2_fjLj128EEEEEEEvNS_9FwdParamsE,@"STO_CUDA_ENTRY STV_DEFAULT"
_ZN10layer_norm13ln_fwd_kernelINS_13Kernel_traitsI6__halffS2_fjLj12288ELj2ELj1ELj4ELj16ENS_18Kernel_traits_baseILj12288ES2_fS2_fjLj128EEEEEEEvNS_9FwdParamsE:
.text._ZN10layer_norm13ln_fwd_kernelINS_13Kernel_traitsI6__halffS2_fjLj12288ELj2ELj1ELj4ELj16ENS_18Kernel_traits_baseILj12288ES2_fS2_fjLj128EEEEEEEvNS_9FwdParamsE:
        /* <DEDUP_REMOVED lines=44> */
.L_x_1075:
        /* <DEDUP_REMOVED lines=213> */
.L_x_1086:
        /* <DEDUP_REMOVED lines=82> */
.L_x_1074:
[----:B------:R-:W2:Y:S04]  /*1530*/  LDG.E.STRONG.GPU R112, desc[UR6][R110.64] ;  /* 0x000000066e707981 */ /* 0x000ea8000c1ef900 */
[----:B--2---:R-:W-:Y:S01]  /*1540*/  CCTL.IVALL ;  /* 0x00000000ff00798f */ /* 0x004fe20002000000 */
[----:B------:R-:W-:Y:S05]  /*1550*/  YIELD ;  /* 0x0000000000007946 */ /* 0x000fea0003800000 */
[----:B------:R-:W-:-:S13]  /*1560*/  ISETP.NE.AND P1, PT, R112, R121, PT ;  /* 0x000000797000720c */ /* 0x000fda0003f25270 */
[----:B------:R-:W-:Y:S05]  /*1570*/  @P1 BRA `(.L_x_1074) ;  /* 0xfffffffc00ec1947 */ /* 0x000fea000383ffff */
.L_x_1073:
        /* <DEDUP_REMOVED lines=64> */
[----:B------:R-:W-:Y:S01]  /*1980*/  F2FP.F16.F32.PACK_AB R5, RZ, R29 ;  /* 0x0000001dff05723e */ /* 0x000fe200000000ff */
[--C-:B------:R-:W-:Y:S01]  /*1990*/  FADD.FTZ R29, R30, -R111.reuse ;  /* 0x8000006f1e1d7221 */ /* 0x100fe20000010000 */
[----:B------:R-:W-:Y:S01]  /*19a0*/  LOP3.LUT R117, R117, 0x60, R2, 0xf8, !PT ;  /* 0x0000006075757812 */ /* 0x000fe200078ef802 */
[----:B------:R-:W-:Y:S01]  /*19b0*/  FMUL.FTZ R30, R110, R113 ;  /* 0x000000716e1e7220 */ /* 0x000fe20000410000 */
[--C-:B------:R-:W-:Y:S01]  /*19c0*/  FADD.FTZ R113, R32, -R111.reuse ;  /* 0x8000006f20717221 */ /* 0x100fe20000010000 */
[----:B------:R-:W-:Y:S01]  /*19d0*/  FMUL.FTZ R31, R110, R29 ;  /* 0x0000001d6e1f7220 */ /* 0x000fe20000410000 */
[----:B------:R-:W-:Y:S01]  /*19e0*/  LOP3.LUT R29, R112, R117, RZ, 0xfc, !PT ;  /* 0x00000075701d7212 */ /* 0x000fe200078efcff */
[----:B------:R-:W-:Y:S01]  /*19f0*/  FMUL.FTZ R112, R110, R44 ;  /* 0x0000002c6e707220 */ /* 0x000fe20000410000 */
[----:B------:R-:W-:Y:S01]  /*1a00*/  F2FP.F16.F32.PACK_AB R44, RZ, R41 ;  /* 0x00000029ff2c723e */ /* 0x000fe200000000ff */
[--C-:B------:R-:W-:Y:S01]  /*1a10*/  FADD.FTZ R117, R34, -R111.reuse ;  /* 0x8000006f22757221 */ /* 0x100fe20000010000 */
[C---:B------:R-:W-:Y:S01]  /*1a20*/  FMUL.FTZ R32, R110.reuse, R113 ;  /* 0x000000716e207220 */ /* 0x040fe20000410000 */
        /* <DEDUP_REMOVED lines=30> */
[--C-:B------:R-:W-:Y:S01]  /*1c10*/  FADD.FTZ R65, R65, -R111.reuse ;  /* 0x8000006f41417221 */ /* 0x100fe20000010000 */
[----:B------:R-:W-:Y:S01]  /*1c20*/  F2FP.F16.F32.PACK_AB R62, RZ, R63 ;  /* 0x0000003fff3e723e */ /* 0x000fe200000000ff */
[--C-:B------:R-:W-:Y:S01]  /*1c30*/  FADD.FTZ R69, R69, -R111.reuse ;  /* 0x8000006f45457221 */ /* 0x100fe20000010000 */
[----:B------:R-:W-:Y:S01]  /*1c40*/  F2FP.F16.F32.PACK_AB R63, RZ, R112 ;  /* 0x00000070ff3f723e */ /* 0x000fe200000000ff */
[----:B------:R-:W-:Y:S01]  /*1c50*/  FMUL.FTZ R112, R110, R68 ;  /* 0x000000446e707220 */ /* 0x000fe20000410000 */
[--C-:B------:R-:W-:Y:S01]  /*1c60*/  FADD.FTZ R67, R67, -R111.reuse ;  /* 0x8000006f43437221 */ /* 0x100fe20000010000 */
[--C-:B------:R-:W-:Y:S01]  /*1c70*/  FADD.FTZ R70, R70, -R111.reuse ;  /* 0x8000006f46467221 */ /* 0x100fe20000010000 */
[--C-:B------:R-:W-:Y:S01]  /*1c80*/  FADD.FTZ R73, R73, -R111.reuse ;  /* 0x8000006f49497221 */ /* 0x100fe20000010000 */
[----:B------:R-:W-:Y:S01]  /*1c90*/  F2FP.F16.F32.PACK_AB R58, RZ, R55 ;  /* 0x00000037ff3a723e */ /* 0x000fe200000000ff */
[--C-:B------:R-:W-:Y:S01]  /*1ca0*/  FADD.FTZ R35, R35, -R111.reuse ;  /* 0x8000006f23237221 */ /* 0x100fe20000010000 */
[----:B------:R-:W-:Y:S01]  /*1cb0*/  F2FP.F16.F32.PACK_AB R55, RZ, R113 ;  /* 0x00000071ff37723e */ /* 0x000fe200000000ff */
[C---:B------:R-:W-:Y:S01]  /*1cc0*/  FMUL.FTZ R65, R110.reuse, R65 ;  /* 0x000000416e417220 */ /* 0x040fe20000410000 */
[C---:B------:R-:W-:Y:S01]  /*1cd0*/  FMUL.FTZ R113, R110.reuse, R69 ;  /* 0x000000456e717220 */ /* 0x040fe20000410000 */
[C---:B------:R-:W-:Y:S01]  /*1ce0*/  FMUL.FTZ R67, R110.reuse, R67 ;  /* 0x000000436e437220 */ /* 0x040fe20000410000 */
[----:B------:R-:W-:Y:S01]  /*1cf0*/  F2FP.F16.F32.PACK_AB R69, RZ, R112 ;  /* 0x00000070ff45723e */ /* 0x000fe200000000ff */
[----:B------:R-:W-:Y:S01]  /*1d00*/  FMUL.FTZ R70, R110, R70 ;  /* 0x000000466e467220 */ /* 0x000fe20000410000 */
[--C-:B------:R-:W-:Y:S01]  /*1d10*/  FADD.FTZ R121, R38, -R111.reuse ;  /* 0x8000006f26797221 */ /* 0x100fe20000010000 */
[C---:B------:R-:W-:Y:S01]  /*1d20*/  FMUL.FTZ R112, R110.reuse, R73 ;  /* 0x000000496e707220 */ /* 0x040fe20000410000 */
[C---:B------:R-:W-:Y:S01]  /*1d30*/  FMUL.FTZ R38, R110.reuse, R35 ;  /* 0x000000236e267220 */ /* 0x040fe20000410000 */
[--C-:B------:R-:W-:Y:S01]  /*1d40*/  FADD.FTZ R45, R45, -R111.reuse ;  /* 0x8000006f2d2d7221 */ /* 0x100fe20000010000 */
[----:B------:R-:W-:Y:S01]  /*1d50*/  F2FP.F16.F32.PACK_AB R68, RZ, R65 ;  /* 0x00000041ff44723e */ /* 0x000fe200000000ff */
[--C-:B------:R-:W-:Y:S01]  /*1d60*/  FADD.FTZ R33, R33, -R111.reuse ;  /* 0x8000006f21217221 */ /* 0x100fe20000010000 */
        /* <DEDUP_REMOVED lines=8> */
[----:B------:R-:W-:Y:S01]  /*1df0*/  F2FP.F16.F32.PACK_AB R38, RZ, R38 ;  /* 0x00000026ff26723e */ /* 0x000fe200000000ff */
[----:B------:R-:W-:Y:S01]  /*1e00*/  FADD.FTZ R123, R40, -R111 ;  /* 0x8000006f287b7221 */ /* 0x000fe20000010000 */
[----:B------:R-:W-:Y:S01]  /*1e10*/  SHF.R.U32.HI R113, RZ, 0x10, R83 ;  /* 0x00000010ff717819 */ /* 0x000fe20000011653 */
[C---:B------:R-:W-:Y:S01]  /*1e20*/  FMUL.FTZ R35, R110.reuse, R37 ;  /* 0x000000256e237220 */ /* 0x040fe20000410000 */
[----:B------:R-:W-:Y:S01]  /*1e30*/  SHF.R.U32.HI R112, RZ, 0x10, R107 ;  /* 0x00000010ff707819 */ /* 0x000fe2000001166b */
[C---:B------:R-:W-:Y:S01]  /*1e40*/  FMUL.FTZ R40, R110.reuse, R119 ;  /* 0x000000776e287220 */ /* 0x040fe20000410000 */
        /* <DEDUP_REMOVED lines=8> */
[----:B------:R-:W-:Y:S01]  /*1ed0*/  F2FP.F16.F32.PACK_AB R30, RZ, R30 ;  /* 0x0000001eff1e723e */ /* 0x000fe200000000ff */
[----:B------:R-:W-:Y:S01]  /*1ee0*/  FADD.FTZ R33, R74, -R111 ;  /* 0x8000006f4a217221 */ /* 0x000fe20000010000 */
[----:B------:R-:W-:Y:S01]  /*1ef0*/  F2FP.F16.F32.PACK_AB R34, RZ, R34 ;  /* 0x00000022ff22723e */ /* 0x000fe200000000ff */
[----:B------:R-:W-:Y:S01]  /*1f00*/  HFMA2 R46, R112.H0_H0, R46.H0_H0, R113.H0_H0 ;  /* 0x2000002e702e7231 */ /* 0x000fe20000040871 */
[----:B------:R-:W-:Y:S01]  /*1f10*/  SHF.R.U32.HI R117, RZ, 0x10, R85 ;  /* 0x00000010ff757819 */ /* 0x000fe20000011655 */
[C---:B------:R-:W-:Y:S01]  /*1f20*/  FMUL.FTZ R74, R110.reuse, R123 ;  /* 0x0000007b6e4a7220 */ /* 0x040fe20000410000 */
[----:B------:R-:W-:Y:S01]  /*1f30*/  SHF.R.U32.HI R119, RZ, 0x10, R109 ;  /* 0x00000010ff777819 */ /* 0x000fe2000001166d */
[----:B------:R-:W-:Y:S01]  /*1f40*/  FMUL.FTZ R75, R110, R75 ;  /* 0x0000004b6e4b7220 */ /* 0x000fe20000410000 */
[----:B------:R-:W-:Y:S01]  /*1f50*/  SHF.R.U64 R121, R82, 0x10, R83 ;  /* 0x0000001052797819 */ /* 0x000fe20000001253 */
[----:B------:R-:W-:Y:S01]  /*1f60*/  FADD.FTZ R39, R39, -R111 ;  /* 0x8000006f27277221 */ /* 0x000fe20000010000 */
[----:B------:R-:W-:Y:S01]  /*1f70*/  SHF.R.U32.HI R113, RZ, 0x10, R25 ;  /* 0x00000010ff717819 */ /* 0x000fe20000011619 */
[----:B------:R-:W-:Y:S01]  /*1f80*/  HFMA2 R30, R119.H0_H0, R30.H0_H0, R117.H0_H0 ;  /* 0x2000001e771e7231 */ /* 0x000fe20000040875 */
[----:B------:R-:W-:Y:S01]  /*1f90*/  SHF.R.U32.HI R112, RZ, 0x10, R97 ;  /* 0x00000010ff707819 */ /* 0x000fe20000011661 */
[----:B------:R-:W-:Y:S01]  /*1fa0*/  HFMA2 R34, R120.H0_H0, R34.H0_H0, R121.H0_H0 ;  /* 0x2000002278227231 */ /* 0x000fe20000040879 */
[----:B------:R-:W-:Y:S01]  /*1fb0*/  F2FP.F16.F32.PACK_AB R43, RZ, R43 ;  /* 0x0000002bff2b723e */ /* 0x000fe200000000ff */
[----:B0-----:R-:W-:Y:S01]  /*1fc0*/  FADD.FTZ R125, R42, -R111 ;  /* 0x8000006f2a7d7221 */ /* 0x001fe20000010000 */
        /* <DEDUP_REMOVED lines=8> */
[----:B------:R-:W-:Y:S01]  /*2050*/  SHF.R.U64 R113, R18, 0x10, R19 ;  /* 0x0000001012717819 */ /* 0x000fe20000001213 */
[----:B------:R-:W-:Y:S01]  /*2060*/  FADD.FTZ R47, R47, -R111 ;  /* 0x8000006f2f2f7221 */ /* 0x000fe20000010000 */
[----:B------:R-:W-:Y:S01]  /*2070*/  SHF.R.U64 R112, R90, 0x10, R91 ;  /* 0x000000105a707819 */ /* 0x000fe2000000125b */
[----:B------:R-:W-:Y:S01]  /*2080*/  HFMA2 R43, R117.H0_H0, R43.H0_H0, R120.H0_H0 ;  /* 0x2000002b752b7231 */ /* 0x000fe20000040878 */
[----:B------:R-:W-:Y:S01]  /*2090*/  SHF.R.U64 R123, R84, 0x10, R85 ;  /* 0x00000010547b7819 */ /* 0x000fe20000001255 */
[----:B------:R-:W-:Y:S01]  /*20a0*/  FMUL.FTZ R47, R110, R47 ;  /* 0x0000002f6e2f7220 */ /* 0x000fe20000410000 */
[----:B------:R-:W-:Y:S01]  /*20b0*/  SHF.R.U64 R117, R24, 0x10, R25 ;  /* 0x0000001018757819 */ /* 0x000fe20000001219 */
[----:B------:R-:W-:Y:S01]  /*20c0*/  HFMA2 R68, R112.H0_H0, R68.H0_H0, R113.H0_H0 ;  /* 0x2000004470447231 */ /* 0x000fe20000040871 */
[----:B------:R-:W-:Y:S01]  /*20d0*/  SHF.R.U64 R119, R96, 0x10, R97 ;  /* 0x0000001060777819 */ /* 0x000fe20000001261 */
[----:B------:R-:W-:Y:S01]  /*20e0*/  HFMA2 R5, R122.H0_H0, R5.H0_H0, R123.H0_H0 ;  /* 0x200000057a057231 */ /* 0x000fe2000004087b */
[----:B------:R-:W-:Y:S01]  /*20f0*/  F2FP.F16.F32.PACK_AB R75, RZ, R75 ;  /* 0x0000004bff4b723e */ /* 0x000fe200000000ff */
[----:B------:R-:W-:Y:S01]  /*2100*/  FADD.FTZ R57, R57, -R111 ;  /* 0x8000006f39397221 */ /* 0x000fe20000010000 */
        /* <DEDUP_REMOVED lines=18> */
[----:B------:R-:W-:Y:S01]  /*2230*/  LOP3.LUT R5, R5, 0xffff, RZ, 0xc0, !PT ;  /* 0x0000ffff05057812 */ /* 0x000fe200078ec0ff */
[----:B------:R-:W-:Y:S01]  /*2240*/  FADD.FTZ R56, R56, -R111 ;  /* 0x8000006f38387221 */ /* 0x000fe20000010000 */
[----:B------:R-:W-:Y:S01]  /*2250*/  PRMT R112, R34, 0x7610, R112 ;  /* 0x0000761022707816 */ /* 0x000fe20000000070 */
[----:B------:R-:W-:Y:S01]  /*2260*/  HFMA2 R35, R124.H0_H0, R35.H0_H0, R125.H0_H0 ;  /* 0x200000237c237231 */ /* 0x000fe2000004087d */
[----:B------:R-:W-:Y:S01]  /*2270*/  SHF.R.U64 R117, R86, 0x10, R87 ;  /* 0x0000001056757819 */ /* 0x000fe20000001257 */
[----:B------:R-:W-:Y:S01]  /*2280*/  FMUL.FTZ R51, R110, R51 ;  /* 0x000000336e337220 */ /* 0x000fe20000410000 */
[----:B------:R-:W-:Y:S01]  /*2290*/  SHF.R.U64 R119, R14, 0x10, R15 ;  /* 0x000000100e777819 */ /* 0x000fe2000000120f */
[----:B------:R-:W-:Y:S01]  /*22a0*/  FMUL.FTZ R56, R110, R56 ;  /* 0x000000386e387220 */ /* 0x000fe20000410000 */
        /* <DEDUP_REMOVED lines=9> */
[----:B------:R-:W-:Y:S01]  /*2340*/  HFMA2 R53, R99.H0_H0, R53.H0_H0, R27.H0_H0 ;  /* 0x2000003563357231 */ /* 0x000fe2000004081b */
[----:B------:R-:W-:Y:S01]  /*2350*/  SHF.L.U32 R113, R5, 0x10, RZ ;  /* 0x0000001005717819 */ /* 0x000fe200000006ff */
[----:B------:R-:W-:Y:S01]  /*2360*/  HFMA2 R49, R98.H0_H0, R49.H0_H0, R26.H0_H0 ;  /* 0x2000003162317231 */ /* 0x000fe2000004081a */
[----:B------:R-:W-:Y:S01]  /*2370*/  LOP3.LUT R112, R112, 0xffff, RZ, 0xc0, !PT ;  /* 0x0000ffff70707812 */ /* 0x000fe200078ec0ff */
[----:B------:R-:W-:Y:S01]  /*2380*/  HFMA2 R39, R123.H0_H0, R39.H0_H0, R122.H0_H0 ;  /* 0x200000277b277231 */ /* 0x000fe2000004087a */
[----:B------:R-:W-:Y:S01]  /*2390*/  LOP3.LUT R34, R113, 0xffff, R28, 0xf8, !PT ;  /* 0x0000ffff71227812 */ /* 0x000fe200078ef81c */
[----:B------:R-:W-:Y:S01]  /*23a0*/  HFMA2 R50, R97.H0_H0, R50.H0_H0, R25.H0_H0 ;  /* 0x2000003261327231 */ /* 0x000fe20000040819 */
[----:B------:R-:W-:Y:S01]  /*23b0*/  LOP3.LUT R117, R31, 0xffff, RZ, 0xc0, !PT ;  /* 0x0000ffff1f757812 */ /* 0x000fe200078ec0ff */
[--C-:B------:R-:W-:Y:S01]  /*23c0*/  FADD.FTZ R66, R66, -R111.reuse ;  /* 0x8000006f42427221 */ /* 0x100fe20000010000 */
[----:B------:R-:W-:Y:S01]  /*23d0*/  F2FP.F16.F32.PACK_AB R40, RZ, R40 ;  /* 0x00000028ff28723e */ /* 0x000fe200000000ff */
[----:B------:R-:W-:Y:S01]  /*23e0*/  FADD.FTZ R71, R71, -R111 ;  /* 0x8000006f47477221 */ /* 0x000fe20000010000 */
[----:B------:R-:W-:Y:S01]  /*23f0*/  SHF.L.U32 R31, R112, 0x10, RZ ;  /* 0x00000010701f7819 */ /* 0x000fe200000006ff */
        /* <DEDUP_REMOVED lines=9> */
[----:B------:R-:W-:Y:S01]  /*2490*/  SHF.L.U64.HI R113, R112, 0x10, RZ ;  /* 0x0000001070717819 */ /* 0x000fe200000102ff */
[----:B------:R-:W-:Y:S01]  /*24a0*/  FADD.FTZ R72, R72, -R111 ;  /* 0x8000006f48487221 */ /* 0x000fe20000010000 */
[----:B------:R-:W-:Y:S01]  /*24b0*/  LOP3.LUT R36, R35, 0xffff, RZ, 0xc0, !PT ;  /* 0x0000ffff23247812 */ /* 0x000fe200078ec0ff */
[----:B------:R-:W-:Y:S01]  /*24c0*/  HFMA2 R45, R123.H0_H0, R45.H0_H0, R122.H0_H0 ;  /* 0x2000002d7b2d7231 */ /* 0x000fe2000004087a */
[----:B------:R-:W-:Y:S01]  /*24d0*/  F2FP.F16.F32.PACK_AB R42, RZ, R42 ;  /* 0x0000002aff2a723e */ /* 0x000fe200000000ff */
[----:B------:R-:W-:Y:S01]  /*24e0*/  FMUL.FTZ R71, R110, R71 ;  /* 0x000000476e477220 */ /* 0x000fe20000410000 */
[----:B------:R-:W-:Y:S01]  /*24f0*/  LOP3.LUT R35, R44, 0xffff, RZ, 0xc0, !PT ;  /* 0x0000ffff2c237812 */ /* 0x000fe200078ec0ff */
[----:B------:R-:W-:Y:S01]  /*2500*/  FMUL.FTZ R72, R110, R72 ;  /* 0x000000486e487220 */ /* 0x000fe20000410000 */
[----:B------:R-:W-:Y:S01]  /*2510*/  LOP3.LUT R32, R31, 0xffff, R32, 0xf8, !PT ;  /* 0x0000ffff1f207812 */ /* 0x000fe200078ef820 */
[----:B------:R-:W-:Y:S01]  /*2520*/  HFMA2 R42, R103.H0_H0, R42.H0_H0, R79.H0_H0 ;  /* 0x2000002a672a7231 */ /* 0x000fe2000004084f */
[----:B------:R-:W-:Y:S01]  /*2530*/  LOP3.LUT R28, R28, 0xffff0000, R113, 0xf8, !PT ;  /* 0xffff00001c1c7812 */ /* 0x000fe200078ef871 */
[----:B------:R-:W-:Y:S01]  /*2540*/  HFMA2 R64, R92.H0_H0, R64.H0_H0, R20.H0_H0 ;  /* 0x200000405c407231 */ /* 0x000fe20000040814 */
[----:B------:R-:W-:Y:S01]  /*2550*/  LOP3.LUT R31, R37, 0xffff, RZ, 0xc0, !PT ;  /* 0x0000ffff251f7812 */ /* 0x000fe200078ec0ff */
[----:B------:R-:W-:Y:S01]  /*2560*/  HFMA2 R63, R90.H0_H0, R63.H0_H0, R18.H0_H0 ;  /* 0x2000003f5a3f7231 */ /* 0x000fe20000040812 */
[----:B------:R-:W-:Y:S01]  /*2570*/  SHF.L.U64.HI R44, R36, 0x10, RZ ;  /* 0x00000010242c7819 */ /* 0x000fe200000102ff */
[----:B------:R-:W-:Y:S01]  /*2580*/  HFMA2 R73, R89.H0_H0, R73.H0_H0, R17.H0_H0 ;  /* 0x2000004959497231 */ /* 0x000fe20000040811 */
[----:B------:R-:W-:Y:S01]  /*2590*/  F2FP.F16.F32.PACK_AB R47, RZ, R47 ;  /* 0x0000002fff2f723e */ /* 0x000fe200000000ff */
[----:B------:R-:W-:Y:S01]  /*25a0*/  FMUL.FTZ R33, R110, R33 ;  /* 0x000000216e217220 */ /* 0x000fe20000410000 */
[----:B------:R-:W-:Y:S01]  /*25b0*/  SHF.R.U32.HI R125, RZ, 0x10, R77 ;  /* 0x00000010ff7d7819 */ /* 0x000fe2000001164d */
[----:B------:R-:W-:Y:S01]  /*25c0*/  HFMA2 R61, R93.H0_H0, R61.H0_H0, R21.H0_H0 ;  /* 0x2000003d5d3d7231 */ /* 0x000fe20000040815 */
[----:B------:R-:W-:Y:S01]  /*25d0*/  SHF.R.U32.HI R124, RZ, 0x10, R101 ;  /* 0x00000010ff7c7819 */ /* 0x000fe20000011665 */
[----:B------:R-:W-:Y:S01]  /*25e0*/  HFMA2 R69, R88.H0_H0, R69.H0_H0, R16.H0_H0 ;  /* 0x2000004558457231 */ /* 0x000fe20000040810 */
[----:B------:R-:W-:-:S02]  /*25f0*/  SHF.L.U32 R113, R36, 0x10, RZ ;  /* 0x0000001024717819 */ /* 0x000fc400000006ff */
[----:B------:R-:W-:Y:S01]  /*2600*/  SHF.L.U32 R37, R35, 0x10, RZ ;  /* 0x0000001023257819 */ /* 0x000fe200000006ff */
[----:B------:R-:W-:Y:S01]  /*2610*/  HFMA2 R47, R124.H0_H0, R47.H0_H0, R125.H0_H0 ;  /* 0x2000002f7c2f7231 */ /* 0x000fe2000004087d */
[----:B------:R-:W-:Y:S02]  /*2620*/  LOP3.LUT R31, R31, 0xffff0000, R44, 0xf8, !PT ;  /* 0xffff00001f1f7812 */ /* 0x000fe400078ef82c */
[----:B------:R-:W-:Y:S02]  /*2630*/  LOP3.LUT R36, R113, 0xffff, R40, 0xf8, !PT ;  /* 0x0000ffff71247812 */ /* 0x000fe400078ef828 */
[----:B------:R-:W-:Y:S02]  /*2640*/  LOP3.LUT R46, R46, 0xffff, RZ, 0xc0, !PT ;  /* 0x0000ffff2e2e7812 */ /* 0x000fe400078ec0ff */
[----:B------:R-:W-:Y:S02]  /*2650*/  SHF.L.U64.HI R44, R35, 0x10, RZ ;  /* 0x00000010232c7819 */ /* 0x000fe400000102ff */
[----:B------:R-:W-:-:S02]  /*2660*/  LOP3.LUT R40, R37, 0xffff, R74, 0xf8, !PT ;  /* 0x0000ffff25287812 */ /* 0x000fc400078ef84a */
[----:B------:R-:W-:Y:S02]  /*2670*/  PRMT R35, R45, 0x7610, R35 ;  /* 0x000076102d237816 */ /* 0x000fe40000000023 */
[----:B------:R-:W-:Y:S02]  /*2680*/  F2FP.F16.F32.PACK_AB R57, RZ, R57 ;  /* 0x00000039ff39723e */ /* 0x000fe400000000ff */
[----:B------:R-:W-:Y:S02]  /*2690*/  SHF.R.U64 R124, R22, 0x10, R23 ;  /* 0x00000010167c7819 */ /* 0x000fe40000001217 */
[----:B------:R-:W-:Y:S02]  /*26a0*/  SHF.R.U64 R125, R94, 0x10, R95 ;  /* 0x000000105e7d7819 */ /* 0x000fe4000000125f */
[----:B------:R-:W-:Y:S02]  /*26b0*/  PRMT R37, R41, 0x7610, R37 ;  /* 0x0000761029257816 */ /* 0x000fe40000000025 */
[----:B------:R-:W-:Y:S01]  /*26c0*/  LOP3.LUT R41, R42, 0xffff, RZ, 0xc0, !PT ;  /* 0x0000ffff2a297812 */ /* 0x000fe200078ec0ff */
[----:B------:R-:W-:Y:S01]  /*26d0*/  HFMA2 R57, R125.H0_H0, R57.H0_H0, R124.H0_H0 ;  /* 0x200000397d397231 */ /* 0x000fe2000004087c */
[----:B------:R-:W-:-:S02]  /*26e0*/  SHF.L.U32 R42, R46, 0x10, RZ ;  /* 0x000000102e2a7819 */ /* 0x000fc400000006ff */
[----:B------:R-:W-:Y:S02]  /*26f0*/  SHF.L.U64.HI R113, R46, 0x10, RZ ;  /* 0x000000102e717819 */ /* 0x000fe400000102ff */
[----:B------:R-:W-:Y:S02]  /*2700*/  LOP3.LUT R46, R35, 0xffff, RZ, 0xc0, !PT ;  /* 0x0000ffff232e7812 */ /* 0x000fe400078ec0ff */
[----:B------:R-:W-:Y:S02]  /*2710*/  LOP3.LUT R41, R41, 0xffff0000, R44, 0xf8, !PT ;  /* 0xffff000029297812 */ /* 0x000fe400078ef82c */
[----:B------:R-:W-:Y:S02]  /*2720*/  F2FP.F16.F32.PACK_AB R51, RZ, R51 ;  /* 0x00000033ff33723e */ /* 0x000fe400000000ff */
[----:B------:R-:W-:Y:S02]  /*2730*/  SHF.R.U32.HI R120, RZ, 0x10, R27 ;  /* 0x00000010ff787819 */ /* 0x000fe4000001161b */
[----:B------:R-:W-:-:S02]  /*2740*/  SHF.R.U32.HI R121, RZ, 0x10, R99 ;  /* 0x00000010ff797819 */ /* 0x000fc40000011663 */
[----:B------:R-:W-:Y:S02]  /*2750*/  SHF.L.U32 R44, R46, 0x10, RZ ;  /* 0x000000102e2c7819 */ /* 0x000fe400000006ff */
[----:B------:R-:W-:Y:S01]  /*2760*/  F2FP.F16.F32.PACK_AB R56, RZ, R56 ;  /* 0x00000038ff38723e */ /* 0x000fe200000000ff */
[----:B------:R-:W-:Y:S01]  /*2770*/  HFMA2 R51, R121.H0_H0, R51.H0_H0, R120.H0_H0 ;  /* 0x2000003379337231 */ /* 0x000fe20000040878 */
[----:B------:R-:W-:Y:S02]  /*2780*/  LOP3.LUT R48, R48, 0xffff, RZ, 0xc0, !PT ;  /* 0x0000ffff30307812 */ /* 0x000fe400078ec0ff */
[----:B------:R-:W-:Y:S01]  /*2790*/  LOP3.LUT R53, R53, 0xffff, RZ, 0xc0, !PT ;  /* 0x0000ffff35357812 */ /* 0x000fe200078ec0ff */
[----:B------:R-:W-:Y:S01]  /*27a0*/  HFMA2 R56, R94.H0_H0, R56.H0_H0, R22.H0_H0 ;  /* 0x200000385e387231 */ /* 0x000fe20000040816 */
        /* <DEDUP_REMOVED lines=8> */
[----:B------:R-:W-:Y:S01]  /*2830*/  HFMA2 R55, R123.H0_H0, R55.H0_H0, R122.H0_H0 ;  /* 0x200000377b377231 */ /* 0x000fe2000004087a */
[----:B------:R-:W-:-:S02]  /*2840*/  LOP3.LUT R49, R53, 0xffff0000, R46, 0xf8, !PT ;  /* 0xffff000035317812 */ /* 0x000fc400078ef82e */
[----:B------:R-:W-:Y:S02]  /*2850*/  SHF.R.U64 R121, R20, 0x10, R21 ;  /* 0x0000001014797819 */ /* 0x000fe40000001215 */
[----:B------:R-:W-:Y:S02]  /*2860*/  SHF.R.U64 R120, R92, 0x10, R93 ;  /* 0x000000105c787819 */ /* 0x000fe4000000125d */
[C---:B------:R-:W-:Y:S02]  /*2870*/  SHF.L.U32 R37, R35.reuse, 0x10, RZ ;  /* 0x0000001023257819 */ /* 0x040fe400000006ff */
[----:B------:R-:W-:Y:S01]  /*2880*/  LOP3.LUT R53, R50, 0xffff, RZ, 0xc0, !PT ;  /* 0x0000ffff32357812 */ /* 0x000fe200078ec0ff */
[----:B------:R-:W-:Y:S01]  /*2890*/  HFMA2 R60, R120.H0_H0, R60.H0_H0, R121.H0_H0 ;  /* 0x2000003c783c7231 */ /* 0x000fe20000040879 */
[----:B------:R-:W-:Y:S02]  /*28a0*/  SHF.L.U64.HI R48, R35, 0x10, RZ ;  /* 0x0000001023307819 */ /* 0x000fe400000102ff */
[----:B------:R-:W-:-:S02]  /*28b0*/  SHF.L.U32 R35, R57, 0x10, RZ ;  /* 0x0000001039237819 */ /* 0x000fc400000006ff */
[----:B------:R-:W-:Y:S02]  /*28c0*/  LOP3.LUT R53, R53, 0xffff0000, R48, 0xf8, !PT ;  /* 0xffff000035357812 */ /* 0x000fe400078ef830 */
[----:B------:R-:W-:Y:S02]  /*28d0*/  SHF.R.U64 R122, R16, 0x10, R17 ;  /* 0x00000010107a7819 */ /* 0x000fe40000001211 */
[----:B------:R-:W-:Y:S02]  /*28e0*/  SHF.R.U64 R123, R88, 0x10, R89 ;  /* 0x00000010587b7819 */ /* 0x000fe40000001259 */
[----:B------:R-:W-:Y:S02]  /*28f0*/  LOP3.LUT R48, R35, 0xffff, R56, 0xf8, !PT ;  /* 0x0000ffff23307812 */ /* 0x000fe400078ef838 */
[----:B------:R-:W-:Y:S01]  /*2900*/  PRMT R35, R68, 0x7610, R35 ;  /* 0x0000761044237816 */ /* 0x000fe20000000023 */
[----:B------:R-:W-:Y:S01]  /*2910*/  HFMA2 R67, R123.H0_H0, R67.H0_H0, R122.H0_H0 ;  /* 0x200000437b437231 */ /* 0x000fe2000004087a */
[----:B------:R-:W-:-:S02]  /*2920*/  F2FP.F16.F32.PACK_AB R66, RZ, R66 ;  /* 0x00000042ff42723e */ /* 0x000fc400000000ff */
[----:B------:R-:W-:Y:S02]  /*2930*/  LOP3.LUT R60, R60, 0xffff, RZ, 0xc0, !PT ;  /* 0x0000ffff3c3c7812 */ /* 0x000fe400078ec0ff */
[----:B------:R-:W-:Y:S01]  /*2940*/  LOP3.LUT R35, R35, 0xffff, RZ, 0xc0, !PT ;  /* 0x0000ffff23237812 */ /* 0x000fe200078ec0ff */
[----:B------:R-:W-:Y:S01]  /*2950*/  HFMA2 R66, R91.H0_H0, R66.H0_H0, R19.H0_H0 ;  /* 0x200000425b427231 */ /* 0x000fe20000040813 */
[----:B------:R-:W-:Y:S02]  /*2960*/  LOP3.LUT R46, R37, 0xffff, R54, 0xf8, !PT ;  /* 0x0000ffff252e7812 */ /* 0x000fe400078ef836 */
[----:B------:R-:W-:Y:S02]  /*2970*/  LOP3.LUT R59, R59, 0xffff, RZ, 0xc0, !PT ;  /* 0x0000ffff3b3b7812 */ /* 0x000fe400078ec0ff */
[----:B------:R-:W-:Y:S02]  /*2980*/  SHF.L.U64.HI R50, R57, 0x10, RZ ;  /* 0x0000001039327819 */ /* 0x000fe400000102ff */
[----:B------:R-:W-:-:S02]  /*2990*/  SHF.L.U32 R37, R60, 0x10, RZ ;  /* 0x000000103c257819 */ /* 0x000fc400000006ff */
[----:B------:R-:W-:Y:S02]  /*29a0*/  SHF.L.U32 R52, R35, 0x10, RZ ;  /* 0x0000001023347819 */ /* 0x000fe400000006ff */
[----:B------:R-:W-:Y:S02]  /*29b0*/  F2FP.F16.F32.PACK_AB R71, RZ, R71 ;  /* 0x00000047ff47723e */ /* 0x000fe400000000ff */
[----:B------:R-:W-:Y:S02]  /*29c0*/  SHF.R.U32.HI R120, RZ, 0x10, R17 ;  /* 0x00000010ff787819 */ /* 0x000fe40000011611 */
[----:B------:R-:W-:Y:S02]  /*29d0*/  SHF.R.U32.HI R121, RZ, 0x10, R89 ;  /* 0x00000010ff797819 */ /* 0x000fe40000011659 */
[----:B------:R-:W-:Y:S02]  /*29e0*/  LOP3.LUT R67, R67, 0xffff, RZ, 0xc0, !PT ;  /* 0x0000ffff43437812 */ /* 0x000fe400078ec0ff */
[----:B------:R-:W-:Y:S01]  /*29f0*/  LOP3.LUT R56, R59, 0xffff0000, R50, 0xf8, !PT ;  /* 0xffff00003b387812 */ /* 0x000fe200078ef832 */
[----:B------:R-:W-:Y:S01]  /*2a00*/  HFMA2 R71, R121.H0_H0, R71.H0_H0, R120.H0_H0 ;  /* 0x2000004779477231 */ /* 0x000fe20000040878 */
[----:B------:R-:W-:-:S02]  /*2a10*/  SHF.L.U64.HI R54, R60, 0x10, RZ ;  /* 0x000000103c367819 */ /* 0x000fc400000102ff */
[----:B------:R-:W-:Y:S02]  /*2a20*/  F2FP.F16.F32.PACK_AB R72, RZ, R72 ;  /* 0x00000048ff48723e */ /* 0x000fe400000000ff */
[----:B------:R-:W-:Y:S02]  /*2a30*/  LOP3.LUT R50, R37, 0xffff, R64, 0xf8, !PT ;  /* 0x0000ffff25327812 */ /* 0x000fe400078ef840 */
[----:B------:R-:W-:Y:S01]  /*2a40*/  LOP3.LUT R52, R52, 0xffff, R63, 0xf8, !PT ;  /* 0x0000ffff34347812 */ /* 0x000fe200078ef83f */
[----:B------:R-:W-:Y:S01]  /*2a50*/  HFMA2 R72, R86.H0_H0, R72.H0_H0, R14.H0_H0 ;  /* 0x2000004856487231 */ /* 0x000fe2000004080e */
        /* <DEDUP_REMOVED lines=8> */
[----:B------:R-:W-:-:S02]  /*2ae0*/  F2FP.F16.F32.PACK_AB R33, RZ, R33 ;  /* 0x00000021ff21723e */ /* 0x000fc400000000ff */
[----:B------:R-:W-:Y:S02]  /*2af0*/  SHF.L.U32 R35, R70, 0x10, RZ ;  /* 0x0000001046237819 */ /* 0x000fe400000006ff */
[----:B------:R-:W-:Y:S01]  /*2b00*/  LOP3.LUT R60, R30, 0xffff, RZ, 0xc0, !PT ;  /* 0x0000ffff1e3c7812 */ /* 0x000fe200078ec0ff */
[----:B------:R-:W-:Y:S01]  /*2b10*/  HFMA2 R33, R87.H0_H0, R33.H0_H0, R15.H0_H0 ;  /* 0x2000002157217231 */ /* 0x000fe2000004080f */
        /* <DEDUP_REMOVED lines=18> */
[----:B------:R-:W-:Y:S01]  /*2c40*/  HFMA2 R65, R125.H0_H0, R65.H0_H0, R124.H0_H0 ;  /* 0x200000417d417231 */ /* 0x000fe2000004087c */
        /* <DEDUP_REMOVED lines=53> */
.L_x_1072:
[----:B------:R-:W-:Y:S01]  /*2fa0*/  HFMA2.MMA R120, -RZ, RZ, 0, 5.9604644775390625e-08 ;  /* 0x00000001ff787435 */ /* 0x000fe200000001ff */
[----:B------:R-:W-:Y:S02]  /*2fb0*/  MOV R119, 0x1f ;  /* 0x0000001f00777802 */ /* 0x000fe40000000f00 */
[----:B------:R-:W-:-:S08]  /*2fc0*/  MOV R112, 0xffffffff ;  /* 0xffffffff00707802 */ /* 0x000fd00000000f00 */
[----:B-----5:R-:W-:Y:S05]  /*2fd0*/  WARPSYNC.COLLECTIVE R112, `(.L_x_1076) ;  /* 0x0000000070087348 */ /* 0x020fea0003c00000 */
[----:B------:R0:W1:Y:S02]  /*2fe0*/  SHFL.BFLY P2, R111, R121, R120, R119 ;  /* 0x0c000078796f7389 */ /* 0x0000640000040077 */
[----:B01---5:R-:W-:Y:S01]  /*2ff0*/  ENDCOLLECTIVE ;  /* 0x000000000000791b */ /* 0x023fe20003800000 */
.L_x_1076:
[----:B------:R-:W-:Y:S01]  /*3000*/  HFMA2.MMA R120, -RZ, RZ, 0, 1.1920928955078125e-07 ;  /* 0x00000002ff787435 */ /* 0x000fe200000001ff */
[----:B------:R-:W-:-:S05]  /*3010*/  FADD.FTZ R122, R121, R111 ;  /* 0x0000006f797a7221 */ /* 0x000fca0000010000 */
[----:B------:R-:W-:-:S07]  /*3020*/  MOV R121, R122 ;  /* 0x0000007a00797202 */ /* 0x000fce0000000f00 */
[----:B------:R-:W-:Y:S05]  /*3030*/  WARPSYNC.COLLECTIVE R112, `(.L_x_1077) ;  /* 0x0000000070087348 */ /* 0x000fea0003c00000 */
[----:B------:R0:W1:Y:S02]  /*3040*/  SHFL.BFLY P2, R111, R121, R120, R119 ;  /* 0x0c000078796f7389 */ /* 0x0000640000040077 */
[----:B01----:R-:W-:Y:S01]  /*3050*/  ENDCOLLECTIVE ;  /* 0x000000000000791b */ /* 0x003fe20003800000 */
.L_x_1077:
[----:B------:R-:W-:Y:S01]  /*3060*/  HFMA2.MMA R120, -RZ, RZ, 0, 2.384185791015625e-07 ;  /* 0x00000004ff787435 */ /* 0x000fe200000001ff */
[----:B------:R-:W-:-:S05]  /*3070*/  FADD.FTZ R123, R122, R111 ;  /* 0x0000006f7a7b7221 */ /* 0x000fca0000010000 */
[----:B------:R-:W-:-:S07]  /*3080*/  MOV R121, R123 ;  /* 0x0000007b00797202 */ /* 0x000fce0000000f00 */
[----:B------:R-:W-:Y:S05]  /*3090*/  WARPSYNC.COLLECTIVE R112, `(.L_x_1078) ;  /* 0x0000000070087348 */ /* 0x000fea0003c00000 */
[----:B------:R0:W1:Y:S02]  /*30a0*/  SHFL.BFLY P2, R111, R121, R120, R119 ;  /* 0x0c000078796f7389 */ /* 0x0000640000040077 */
[----:B01----:R-:W-:Y:S01]  /*30b0*/  ENDCOLLECTIVE ;  /* 0x000000000000791b */ /* 0x003fe20003800000 */
.L_x_1078:
[----:B------:R-:W-:Y:S01]  /*30c0*/  HFMA2.MMA R120, -RZ, RZ, 0, 4.76837158203125e-07 ;  /* 0x00000008ff787435 */ /* 0x000fe200000001ff */
[----:B------:R-:W-:-:S05]  /*30d0*/  FADD.FTZ R124, R123, R111 ;  /* 0x0000006f7b7c7221 */ /* 0x000fca0000010000 */
[----:B------:R-:W-:-:S07]  /*30e0*/  MOV R121, R124 ;  /* 0x0000007c00797202 */ /* 0x000fce0000000f00 */
[----:B------:R-:W-:Y:S05]  /*30f0*/  WARPSYNC.COLLECTIVE R112, `(.L_x_1079) ;  /* 0x0000000070087348 */ /* 0x000fea0003c00000 */
[----:B------:R0:W1:Y:S02]  /*3100*/  SHFL.BFLY P2, R111, R121, R120, R119 ;  /* 0x0c000078796f7389 */ /* 0x0000640000040077 */
[----:B01----:R-:W-:Y:S01]  /*3110*/  ENDCOLLECTIVE ;  /* 0x000000000000791b */ /* 0x003fe20003800000 */
.L_x_1079:
[----:B------:R-:W-:Y:S01]  /*3120*/  HFMA2.MMA R120, -RZ, RZ, 0, 9.5367431640625e-07 ;  /* 0x00000010ff787435 */ /* 0x000fe200000001ff */
[----:B------:R-:W-:-:S05]  /*3130*/  FADD.FTZ R125, R124, R111 ;  /* 0x0000006f7c7d7221 */ /* 0x000fca0000010000 */
[----:B------:R-:W-:-:S07]  /*3140*/  MOV R121, R125 ;  /* 0x0000007d00797202 */ /* 0x000fce0000000f00 */
[----:B------:R-:W-:Y:S05]  /*3150*/  WARPSYNC.COLLECTIVE R112, `(.L_x_1080) ;  /* 0x0000000070087348 */ /* 0x000fea0003c00000 */
[----:B------:R0:W1:Y:S02]  /*3160*/  SHFL.BFLY P2, R111, R121, R120, R119 ;  /* 0x0c000078796f7389 */ /* 0x0000640000040077 */
[----:B01----:R-:W-:Y:S01]  /*3170*/  ENDCOLLECTIVE ;  /* 0x000000000000791b */ /* 0x003fe20003800000 */
.L_x_1080:
        /* <DEDUP_REMOVED lines=103> */
.L_x_1081:
[----:B------:R-:W-:Y:S01]  /*37f0*/  HFMA2.MMA R120, -RZ, RZ, 0, 1.1920928955078125e-07 ;  /* 0x00000002ff787435 */ /* 0x000fe200000001ff */
[----:B------:R-:W-:-:S05]  /*3800*/  FADD.FTZ R122, R121, R111 ;  /* 0x0000006f797a7221 */ /* 0x000fca0000010000 */
[----:B------:R-:W-:-:S07]  /*3810*/  MOV R121, R122 ;  /* 0x0000007a00797202 */ /* 0x000fce0000000f00 */
[----:B------:R-:W-:Y:S05]  /*3820*/  WARPSYNC.COLLECTIVE R112, `(.L_x_1082) ;  /* 0x0000000070087348 */ /* 0x000fea0003c00000 */
[----:B------:R0:W1:Y:S02]  /*3830*/  SHFL.BFLY P2, R111, R121, R120, R119 ;  /* 0x0c000078796f7389 */ /* 0x0000640000040077 */
[----:B01----:R-:W-:Y:S01]  /*3840*/  ENDCOLLECTIVE ;  /* 0x000000000000791b */ /* 0x003fe20003800000 */
.L_x_1082:
[----:B------:R-:W-:Y:S01]  /*3850*/  HFMA2.MMA R120, -RZ, RZ, 0, 2.384185791015625e-07 ;  /* 0x00000004ff787435 */ /* 0x000fe200000001ff */
[----:B------:R-:W-:-:S05]  /*3860*/  FADD.FTZ R123, R122, R111 ;  /* 0x0000006f7a7b7221 */ /* 0x000fca0000010000 */
[----:B------:R-:W-:-:S07]  /*3870*/  MOV R121, R123 ;  /* 0x0000007b00797202 */ /* 0x000fce0000000f00 */
[----:B------:R-:W-:Y:S05]  /*3880*/  WARPSYNC.COLLECTIVE R112, `(.L_x_1083) ;  /* 0x0000000070087348 */ /* 0x000fea0003c00000 */
[----:B------:R0:W1:Y:S02]  /*3890*/  SHFL.BFLY P2, R111, R121, R120, R119 ;  /* 0x0c000078796f7389 */ /* 0x0000640000040077 */
[----:B01----:R-:W-:Y:S01]  /*38a0*/  ENDCOLLECTIVE ;  /* 0x000000000000791b */ /* 0x003fe20003800000 */
.L_x_1083:
[----:B------:R-:W-:Y:S01]  /*38b0*/  HFMA2.MMA R120, -RZ, RZ, 0, 4.76837158203125e-07 ;  /* 0x00000008ff787435 */ /* 0x000fe200000001ff */
[----:B------:R-:W-:-:S05]  /*38c0*/  FADD.FTZ R124, R123, R111 ;  /* 0x0000006f7b7c7221 */ /* 0x000fca0000010000 */
[----:B------:R-:W-:-:S07]  /*38d0*/  MOV R121, R124 ;  /* 0x0000007c00797202 */ /* 0x000fce0000000f00 */
[----:B------:R-:W-:Y:S05]  /*38e0*/  WARPSYNC.COLLECTIVE R112, `(.L_x_1084) ;  /* 0x0000000070087348 */ /* 0x000fea0003c00000 */
[----:B------:R0:W1:Y:S02]  /*38f0*/  SHFL.BFLY P2, R111, R121, R120, R119 ;  /* 0x0c000078796f7389 */ /* 0x0000640000040077 */
[----:B01----:R-:W-:Y:S01]  /*3900*/  ENDCOLLECTIVE ;  /* 0x000000000000791b */ /* 0x003fe20003800000 */
.L_x_1084:
[----:B------:R-:W-:Y:S01]  /*3910*/  HFMA2.MMA R120, -RZ, RZ, 0, 9.5367431640625e-07 ;  /* 0x00000010ff787435 */ /* 0x000fe200000001ff */
[----:B------:R-:W-:-:S05]  /*3920*/  FADD.FTZ R125, R124, R111 ;  /* 0x0000006f7c7d7221 */ /* 0x000fca0000010000 */
[----:B------:R-:W-:-:S07]  /*3930*/  MOV R121, R125 ;  /* 0x0000007d00797202 */ /* 0x000fce0000000f00 */
[----:B------:R-:W-:Y:S05]  /*3940*/  WARPSYNC.COLLECTIVE R112, `(.L_x_1085) ;  /* 0x0000000070087348 */ /* 0x000fea0003c00000 */
[----:B------:R0:W1:Y:S02]  /*3950*/  SHFL.BFLY P2, R111, R121, R120, R119 ;  /* 0x0c000078796f7389 */ /* 0x0000640000040077 */
[----:B01----:R-:W-:Y:S01]  /*3960*/  ENDCOLLECTIVE ;  /* 0x000000000000791b */ /* 0x003fe20003800000 */
.L_x_1085:
[----:B------:R-:W-:Y:S05]  /*3970*/  BRA `(.L_x_1086) ;  /* 0xffffffd400a47947 */ /* 0x000fea000383ffff */
.L_x_1087:
        /* <DEDUP_REMOVED lines=16> */
.L_x_2054:


//--------------------- .text._ZN10layer_norm13ln_fwd_kernelINS_13Kernel_traitsI6__halfS2_S2_fjLj12288ELj2ELj1ELj4ELj16ENS_18Kernel_traits_baseILj12288ES2_S2_S2_fjLj128EEEEEEEvNS_9FwdParamsE --------------------------
	.section	.text._ZN10layer_norm13ln_fwd_kernelINS_13Kernel_traitsI6__halfS2_S2_fjLj12288ELj2ELj1ELj4ELj16ENS_18Kernel_traits_baseILj12288ES2_S2_S2_fjLj128EEEEEEEvNS_9FwdParamsE,"ax",@progbits
	.align	128
        .global         _ZN10layer_norm13ln_fwd_kernelINS_13Kernel_traitsI6__halfS2_S2_fjLj12288ELj2ELj1ELj4ELj16ENS_18Kernel_traits_baseILj12288ES2_S2_S2_fjLj128EEEEEEEvNS_9FwdParamsE
        .type           _ZN10layer_norm13ln_fwd_kernelINS_13Kernel_traitsI6__halfS2_S2_fjLj12288ELj2ELj1ELj4ELj16ENS_18Kernel_traits_baseILj12288ES2_S2_S2_fjLj128EEEEEEEvNS_9FwdParamsE,@function
        .size           _ZN10layer_norm13ln_fwd_kernelINS_13Kernel_traitsI6__halfS2_S2_fjLj12288ELj2ELj1ELj4ELj16ENS_18Kernel_traits_baseILj12288ES2_S2_S2_fjLj128EEEEEEEvNS_9FwdParamsE,(.L_x_2055 - _ZN10layer_norm13ln_fwd_kernelINS_13Kernel_traitsI6__halfS2_S2_fjLj12288ELj2ELj1ELj4ELj16ENS_18Kernel_traits_baseILj12288ES2_S2_S2_fjLj128EEEEEEEvNS_9FwdParamsE)
        .other          _ZN10layer_norm13ln_fwd_kernelINS_13Kernel_traitsI6__halfS2_S2_fjLj12288ELj2ELj1ELj4ELj16ENS_18Kernel_traits_baseILj12288ES2_S2_S2_fjLj128EEEEEEEvNS_9FwdParamsE,@"STO_CUDA_ENTRY STV_DEFAULT"
_ZN10layer_norm13ln_fwd_kernelINS_13Kernel_traitsI6__halfS2_S2_fjLj12288ELj2ELj1ELj4ELj16ENS_18Kernel_traits_baseILj12288ES2_S2_S2_fjLj128EEEEEEEvNS_9FwdParamsE:
.text._ZN10layer_norm13ln_fwd_kernelINS_13Kernel_traitsI6__halfS2_S2_fjLj12288ELj2ELj1ELj4ELj16ENS_18Kernel_traits_baseILj12288ES2_S2_S2_fjLj128EEEEEEEvNS_9FwdParamsE:
        /* <DEDUP_REMOVED lines=32> */
.L_x_1091:
        /* <DEDUP_REMOVED lines=241> */
.L_x_1102:
        /* <DEDUP_REMOVED lines=81> */
.L_x_1090:
[----:B------:R-:W2:Y:S04]  /*1620*/  LDG.E.STRONG.GPU R76, desc[UR6][R74.64] ;  /* 0x000000064a4c7981 */ /* 0x000ea8000c1ef900 */
[----:B--2---:R-:W-:Y:S01]  /*1630*/  CCTL.IVALL ;  /* 0x00000000ff00798f */ /* 0x004fe20002000000 */
[----:B------:R-:W-:Y:S05]  /*1640*/  YIELD ;  /* 0x0000000000007946 */ /* 0x000fea0003800000 */
[----:B------:R-:W-:-:S13]  /*1650*/  ISETP.NE.AND P1, PT, R76, R108, PT ;  /* 0x0000006c4c00720c */ /* 0x000fda0003f25270 */
[----:B------:R-:W-:Y:S05]  /*1660*/  @P1 BRA `(.L_x_1090) ;  /* 0xfffffffc00ec1947 */ /* 0x000fea000383ffff */
.L_x_1089:
        /* <DEDUP_REMOVED lines=42> */
[----:B------:R-:W-:Y:S01]  /*1910*/  FADD.FTZ R95, R95, -R88 ;  /* 0x800000585f5f7221 */ /* 0x000fe20000010000 */
[----:B---3--:R-:W-:-:S04]  /*1920*/  @!P1 IMAD.WIDE R74, R9, 0x4, R74 ;  /* 0x00000004094a9825 */ /* 0x008fc800078e024a */
        /* <DEDUP_REMOVED lines=64> */
[----:B-----5:R-:W-:Y:S01]  /*1d30*/  HFMA2.MMA R80, R16, R3, R40 ;  /* 0x0000000310507235 */ /* 0x020fe20000000028 */
[C---:B------:R-:W-:Y:S01]  /*1d40*/  FMUL.FTZ R67, R104.reuse, R67 ;  /* 0x0000004368437220 */ /* 0x040fe20000410000 */
[C---:B-1----:R-:W-:Y:S01]  /*1d50*/  FMUL.FTZ R74, R104.reuse, R103 ;  /* 0x00000067684a7220 */ /* 0x042fe20000410000 */
[C---:B------:R-:W-:Y:S01]  /*1d60*/  FMUL.FTZ R103, R104.reuse, R94 ;  /* 0x0000005e68677220 */ /* 0x040fe20000410000 */
[----:B------:R-:W-:Y:S01]  /*1d70*/  FMUL.FTZ R94, R104, R83 ;  /* 0x00000053685e7220 */ /* 0x000fe20000410000 */
[----:B------:R-:W-:Y:S01]  /*1d80*/  F2FP.F16.F32.PACK_AB R83, R110, R97 ;  /* 0x000000616e53723e */ /* 0x000fe200000000ff */
[C---:B------:R-:W-:Y:S01]  /*1d90*/  FMUL.FTZ R75, R104.reuse, R68 ;  /* 0x00000044684b7220 */ /* 0x040fe20000410000 */
[----:B------:R-:W-:Y:S01]  /*1da0*/  HFMA2.MMA R82, R18, R65, R42 ;  /* 0x0000004112527235 */ /* 0x000fe2000000002a */
        /* <DEDUP_REMOVED lines=29> */
[----:B------:R0:W-:Y:S01]  /*1f80*/  STG.E.128 desc[UR6][R78.64], R80 ;  /* 0x000000504e007986 */ /* 0x0001e2000c101d06 */
[----:B------:R-:W-:Y:S01]  /*1f90*/  F2FP.F16.F32.PACK_AB R69, R114, R69 ;  /* 0x000000457245723e */ /* 0x000fe200000000ff */
[----:B------:R-:W-:Y:S01]  /*1fa0*/  FMUL.FTZ R96, R104, R84 ;  /* 0x0000005468607220 */ /* 0x000fe20000410000 */
[----:B------:R-:W-:Y:S01]  /*1fb0*/  F2FP.F16.F32.PACK_AB R71, R118, R71 ;  /* 0x000000477647723e */ /* 0x000fe200000000ff */
[----:B------:R-:W-:Y:S01]  /*1fc0*/  FMUL.FTZ R111, R104, R100 ;  /* 0x00000064686f7220 */ /* 0x000fe20000410000 */
[----:B------:R-:W-:Y:S01]  /*1fd0*/  F2FP.F16.F32.PACK_AB R73, R122, R73 ;  /* 0x000000497a49723e */ /* 0x000fe200000000ff */
[C---:B------:R-:W-:Y:S01]  /*1fe0*/  FMUL.FTZ R102, R104.reuse, R102 ;  /* 0x0000006668667220 */ /* 0x040fe20000410000 */
[----:B------:R-:W-:Y:S01]  /*1ff0*/  FMUL.FTZ R87, R104, R87 ;  /* 0x0000005768577220 */ /* 0x000fe20000410000 */
[----:B------:R-:W-:Y:S01]  /*2000*/  F2FP.F16.F32.PACK_AB R123, R64, R123 ;  /* 0x0000007b407b723e */ /* 0x000fe200000000ff */
[----:B------:R-:W-:Y:S01]  /*2010*/  HFMA2.MMA R64, R20, R67, R44 ;  /* 0x0000004314407235 */ /* 0x000fe2000000002c */
[----:B------:R-:W-:Y:S01]  /*2020*/  F2FP.F16.F32.PACK_AB R74, R91, R66 ;  /* 0x000000425b4a723e */ /* 0x000fe200000000ff */
[----:B------:R-:W-:Y:S01]  /*2030*/  HFMA2.MMA R66, R22, R69, R46 ;  /* 0x0000004516427235 */ /* 0x000fe2000000002e */
[----:B------:R-:W-:Y:S01]  /*2040*/  F2FP.F16.F32.PACK_AB R65, R112, R101 ;  /* 0x000000657041723e */ /* 0x000fe200000000ff */
[----:B------:R-:W-:Y:S01]  /*2050*/  IMAD.WIDE.U32 R6, R6, 0x10, R76 ;  /* 0x0000001006067825 */ /* 0x000fe200078e004c */
[----:B------:R-:W-:-:S02]  /*2060*/  F2FP.F16.F32.PACK_AB R107, R116, R107 ;  /* 0x0000006b746b723e */ /* 0x000fc400000000ff */
[----:B------:R-:W-:Y:S01]  /*2070*/  F2FP.F16.F32.PACK_AB R113, R120, R113 ;  /* 0x000000717871723e */ /* 0x000fe200000000ff */
[----:B------:R-:W-:Y:S01]  /*2080*/  HFMA2 R65, R21, R65, R45 ;  /* 0x0000004115417231 */ /* 0x000fe2000000002d */
[----:B0-----:R-:W-:Y:S01]  /*2090*/  F2FP.F16.F32.PACK_AB R83, R105, R92 ;  /* 0x0000005c6953723e */ /* 0x001fe200000000ff */
        /* <DEDUP_REMOVED lines=20> */
[----:B------:R-:W-:-:S04]  /*21e0*/  IMAD.WIDE.U32 R4, R4, 0x10, R76 ;  /* 0x0000001004047825 */ /* 0x000fc800078e004c */
[----:B------:R-:W-:Y:S01]  /*21f0*/  HFMA2 R73, R29, R14, R53 ;  /* 0x0000000e1d497231 */ /* 0x000fe20000000035 */
[----:B------:R-:W-:Y:S01]  /*2200*/  HFMA2.MMA R92, R36, R92, R60 ;  /* 0x0000005c245c7235 */ /* 0x000fe2000000003c */
        /* <DEDUP_REMOVED lines=18> */
.L_x_1088:
[----:B------:R-:W-:Y:S01]  /*2330*/  HFMA2.MMA R76, -RZ, RZ, 0, 5.9604644775390625e-08 ;  /* 0x00000001ff4c7435 */ /* 0x000fe200000001ff */
[----:B------:R-:W-:Y:S02]  /*2340*/  MOV R118, R106 ;  /* 0x0000006a00767202 */ /* 0x000fe40000000f00 */
[----:B------:R-:W-:Y:S02]  /*2350*/  MOV R75, 0x1f ;  /* 0x0000001f004b7802 */ /* 0x000fe40000000f00 */
[----:B------:R-:W-:-:S07]  /*2360*/  MOV R104, 0xffffffff ;  /* 0xffffffff00687802 */ /* 0x000fce0000000f00 */
[----:B-----5:R-:W-:Y:S05]  /*2370*/  WARPSYNC.COLLECTIVE R104, `(.L_x_1092) ;  /* 0x0000000068087348 */ /* 0x020fea0003c00000 */
[----:B------:R0:W1:Y:S02]  /*2380*/  SHFL.BFLY P2, R116, R118, R76, R75 ;  /* 0x0c00004c76747389 */ /* 0x000064000004004b */
[----:B01---5:R-:W-:Y:S01]  /*2390*/  ENDCOLLECTIVE ;  /* 0x000000000000791b */ /* 0x023fe20003800000 */
.L_x_1092:
[----:B------:R-:W-:Y:S01]  /*23a0*/  HFMA2.MMA R76, -RZ, RZ, 0, 1.1920928955078125e-07 ;  /* 0x00000002ff4c7435 */ /* 0x000fe200000001ff */
[----:B------:R-:W-:-:S05]  /*23b0*/  MOV R74, R116 ;  /* 0x00000074004a7202 */ /* 0x000fca0000000f00 */
[----:B------:R-:W-:-:S05]  /*23c0*/  FADD.FTZ R108, R106, R74 ;  /* 0x0000004a6a6c7221 */ /* 0x000fca0000010000 */
[----:B------:R-:W-:-:S07]  /*23d0*/  MOV R118, R108 ;  /* 0x0000006c00767202 */ /* 0x000fce0000000f00 */
[----:B------:R-:W-:Y:S05]  /*23e0*/  WARPSYNC.COLLECTIVE R104, `(.L_x_1093) ;  /* 0x0000000068087348 */ /* 0x000fea0003c00000 */
[----:B------:R0:W1:Y:S02]  /*23f0*/  SHFL.BFLY P2, R116, R118, R76, R75 ;  /* 0x0c00004c76747389 */ /* 0x000064000004004b */
[----:B01----:R-:W-:Y:S01]  /*2400*/  ENDCOLLECTIVE ;  /* 0x000000000000791b */ /* 0x003fe20003800000 */
.L_x_1093:
[----:B------:R-:W-:Y:S01]  /*2410*/  HFMA2.MMA R76, -RZ, RZ, 0, 2.384185791015625e-07 ;  /* 0x00000004ff4c7435 */ /* 0x000fe200000001ff */
[----:B------:R-:W-:-:S05]  /*2420*/  MOV R74, R116 ;  /* 0x00000074004a7202 */ /* 0x000fca0000000f00 */
[----:B------:R-:W-:-:S05]  /*2430*/  FADD.FTZ R110, R108, R74 ;  /* 0x0000004a6c6e7221 */ /* 0x000fca0000010000 */
[----:B------:R-:W-:-:S07]  /*2440*/  MOV R118, R110 ;  /* 0x0000006e00767202 */ /* 0x000fce0000000f00 */
[----:B------:R-:W-:Y:S05]  /*2450*/  WARPSYNC.COLLECTIVE R104, `(.L_x_1094) ;  /* 0x0000000068087348 */ /* 0x000fea0003c00000 */
[----:B------:R0:W1:Y:S02]  /*2460*/  SHFL.BFLY P2, R116, R118, R76, R75 ;  /* 0x0c00004c76747389 */ /* 0x000064000004004b */
[----:B01----:R-:W-:Y:S01]  /*2470*/  ENDCOLLECTIVE ;  /* 0x000000000000791b */ /* 0x003fe20003800000 */
.L_x_1094:
[----:B------:R-:W-:Y:S01]  /*2480*/  HFMA2.MMA R76, -RZ, RZ, 0, 4.76837158203125e-07 ;  /* 0x00000008ff4c7435 */ /* 0x000fe200000001ff */
[----:B------:R-:W-:-:S05]  /*2490*/  MOV R74, R116 ;  /* 0x00000074004a7202 */ /* 0x000fca0000000f00 */
[----:B------:R-:W-:-:S05]  /*24a0*/  FADD.FTZ R112, R110, R74 ;  /* 0x0000004a6e707221 */ /* 0x000fca0000010000 */
[----:B------:R-:W-:-:S07]  /*24b0*/  MOV R118, R112 ;  /* 0x0000007000767202 */ /* 0x000fce0000000f00 */
[----:B------:R-:W-:Y:S05]  /*24c0*/  WARPSYNC.COLLECTIVE R104, `(.L_x_1095) ;  /* 0x0000000068087348 */ /* 0x000fea0003c00000 */
[----:B------:R0:W1:Y:S02]  /*24d0*/  SHFL.BFLY P2, R116, R118, R76, R75 ;  /* 0x0c00004c76747389 */ /* 0x000064000004004b */
[----:B01----:R-:W-:Y:S01]  /*24e0*/  ENDCOLLECTIVE ;  /* 0x000000000000791b */ /* 0x003fe20003800000 */
.L_x_1095:
[----:B------:R-:W-:Y:S01]  /*24f0*/  HFMA2.MMA R76, -RZ, RZ, 0, 9.5367431640625e-07 ;  /* 0x00000010ff4c7435 */ /* 0x000fe200000001ff */
[----:B------:R-:W-:-:S05]  /*2500*/  MOV R74, R116 ;  /* 0x00000074004a7202 */ /* 0x000fca0000000f00 */
[----:B------:R-:W-:-:S05]  /*2510*/  FADD.FTZ R114, R112, R74 ;  /* 0x0000004a70727221 */ /* 0x000fca0000010000 */
[----:B------:R-:W-:-:S07]  /*2520*/  MOV R118, R114 ;  /* 0x0000007200767202 */ /* 0x000fce0000000f00 */
[----:B------:R-:W-:Y:S05]  /*2530*/  WARPSYNC.COLLECTIVE R104, `(.L_x_1096) ;  /* 0x0000000068087348 */ /* 0x000fea0003c00000 */
[----:B------:R0:W1:Y:S02]  /*2540*/  SHFL.BFLY P2, R116, R118, R76, R75 ;  /* 0x0c00004c76747389 */ /* 0x000064000004004b */
[----:B01----:R-:W-:Y:S01]  /*2550*/  ENDCOLLECTIVE ;  /* 0x000000000000791b */ /* 0x003fe20003800000 */
.L_x_1096:
[----:B------:R-:W-:Y:S01]  /*2560*/  HFMA2.MMA R76, -RZ, RZ, 0, 5.9604644775390625e-08 ;  /* 0x00000001ff4c7435 */ /* 0x000fe200000001ff */
[----:B------:R-:W-:-:S05]  /*2570*/  MOV R74, R116 ;  /* 0x00000074004a7202 */ /* 0x000fca0000000f00 */
[----:B------:R-:W-:-:S04]  /*2580*/  FADD.FTZ R74, R114, R74 ;  /* 0x0000004a724a7221 */ /* 0x000fc80000010000 */
[----:B------:R-:W-:-:S04]  /*2590*/  FMUL.FTZ R74, R74, 0.00065104168606922030449 ;  /* 0x3a2aaaab4a4a7820 */ /* 0x000fc80000410000 */
[--C-:B------:R-:W-:Y:S01]  /*25a0*/  FADD.FTZ R75, R3, -R74.reuse ;  /* 0x8000004a034b7221 */ /* 0x100fe20000010000 */
[----:B------:R-:W-:-:S03]  /*25b0*/  FADD.FTZ R108, R91, -R74 ;  /* 0x8000004a5b6c7221 */ /* 0x000fc60000010000 */
[----:B------:R-:W-:Y:S01]  /*25c0*/  FFMA.FTZ R106, R75, R75, RZ ;  /* 0x0000004b4b6a7223 */ /* 0x000fe200000100ff */
[----:B------:R-:W-:-:S03]  /*25d0*/  FADD.FTZ R75, R65, -R74 ;  /* 0x8000004a414b7221 */ /* 0x000fc60000010000 */
        /* <DEDUP_REMOVED lines=97> */
.L_x_1097:
[----:B------:R-:W-:Y:S01]  /*2bf0*/  HFMA2.MMA R76, -RZ, RZ, 0, 1.1920928955078125e-07 ;  /* 0x00000002ff4c7435 */ /* 0x000fe200000001ff */
[----:B------:R-:W-:-:S05]  /*2c00*/  MOV R108, R116 ;  /* 0x00000074006c7202 */ /* 0x000fca0000000f00 */
[----:B------:R-:W-:-:S05]  /*2c10*/  FADD.FTZ R108, R106, R108 ;  /* 0x0000006c6a6c7221 */ /* 0x000fca0000010000 */
[----:B------:R-:W-:-:S07]  /*2c20*/  MOV R118, R108 ;  /* 0x0000006c00767202 */ /* 0x000fce0000000f00 */
[----:B------:R-:W-:Y:S05]  /*2c30*/  WARPSYNC.COLLECTIVE R104, `(.L_x_1098) ;  /* 0x0000000068087348 */ /* 0x000fea0003c00000 */
[----:B------:R0:W1:Y:S02]  /*2c40*/  SHFL.BFLY P2, R116, R118, R76, R75 ;  /* 0x0c00004c76747389 */ /* 0x000064000004004b */
[----:B01----:R-:W-:Y:S01]  /*2c50*/  ENDCOLLECTIVE ;  /* 0x000000000000791b */ /* 0x003fe20003800000 */
.L_x_1098:
[----:B------:R-:W-:Y:S01]  /*2c60*/  HFMA2.MMA R76, -RZ, RZ, 0, 2.384185791015625e-07 ;  /* 0x00000004ff4c7435 */ /* 0x000fe200000001ff */
[----:B------:R-:W-:-:S05]  /*2c70*/  MOV R110, R116 ;  /* 0x00000074006e7202 */ /* 0x000fca0000000f00 */
[----:B------:R-:W-:-:S05]  /*2c80*/  FADD.FTZ R110, R108, R110 ;  /* 0x0000006e6c6e7221 */ /* 0x000fca0000010000 */
[----:B------:R-:W-:-:S07]  /*2c90*/  MOV R118, R110 ;  /* 0x0000006e00767202 */ /* 0x000fce0000000f00 */
[----:B------:R-:W-:Y:S05]  /*2ca0*/  WARPSYNC.COLLECTIVE R104, `(.L_x_1099) ;  /* 0x0000000068087348 */ /* 0x000fea0003c00000 */
[----:B------:R0:W1:Y:S02]  /*2cb0*/  SHFL.BFLY P2, R116, R118, R76, R75 ;  /* 0x0c00004c76747389 */ /* 0x000064000004004b */
[----:B01----:R-:W-:Y:S01]  /*2cc0*/  ENDCOLLECTIVE ;  /* 0x000000000000791b */ /* 0x003fe20003800000 */
.L_x_1099:
[----:B------:R-:W-:Y:S01]  /*2cd0*/  HFMA2.MMA R76, -RZ, RZ, 0, 4.76837158203125e-07 ;  /* 0x00000008ff4c7435 */ /* 0x000fe200000001ff */
[----:B------:R-:W-:-:S05]  /*2ce0*/  MOV R112, R116 ;  /* 0x0000007400707202 */ /* 0x000fca0000000f00 */
[----:B------:R-:W-:-:S05]  /*2cf0*/  FADD.FTZ R112, R110, R112 ;  /* 0x000000706e707221 */ /* 0x000fca0000010000 */
[----:B------:R-:W-:-:S07]  /*2d00*/  MOV R118, R112 ;  /* 0x0000007000767202 */ /* 0x000fce0000000f00 */
[----:B------:R-:W-:Y:S05]  /*2d10*/  WARPSYNC.COLLECTIVE R104, `(.L_x_1100) ;  /* 0x0000000068087348 */ /* 0x000fea0003c00000 */
[----:B------:R0:W1:Y:S02]  /*2d20*/  SHFL.BFLY P2, R116, R118, R76, R75 ;  /* 0x0c00004c76747389 */ /* 0x000064000004004b */
[----:B01----:R-:W-:Y:S01]  /*2d30*/  ENDCOLLECTIVE ;  /* 0x000000000000791b */ /* 0x003fe20003800000 */
.L_x_1100:
[----:B------:R-:W-:Y:S01]  /*2d40*/  HFMA2.MMA R76, -RZ, RZ, 0, 9.5367431640625e-07 ;  /* 0x00000010ff4c7435 */ /* 0x000fe200000001ff */
[----:B------:R-:W-:-:S05]  /*2d50*/  MOV R114, R116 ;  /* 0x0000007400727202 */ /* 0x000fca0000000f00 */
[----:B------:R-:W-:-:S05]  /*2d60*/  FADD.FTZ R114, R112, R114 ;  /* 0x0000007270727221 */ /* 0x000fca0000010000 */
[----:B------:R-:W-:-:S07]  /*2d70*/  MOV R118, R114 ;  /* 0x0000007200767202 */ /* 0x000fce0000000f00 */
[----:B------:R-:W-:Y:S05]  /*2d80*/  WARPSYNC.COLLECTIVE R104, `(.L_x_1101) ;  /* 0x0000000068087348 */ /* 0x000fea0003c00000 */
[----:B------:R0:W1:Y:S02]  /*2d90*/  SHFL.BFLY P2, R116, R118, R76, R75 ;  /* 0x0c00004c76747389 */ /* 0x000064000004004b */
[----:B01----:R-:W-:Y:S01]  /*2da0*/  ENDCOLLECTIVE ;  /* 0x000000000000791b */ /* 0x003fe20003800000 */
.L_x_1101:
[----:B------:R-:W-:Y:S05]  /*2db0*/  BRA `(.L_x_1102) ;  /* 0xffffffe000d47947 */ /* 0x000fea000383ffff */
.L_x_1103:
        /* <DEDUP_REMOVED lines=12> */
.L_x_2055:


//--------------------- .text._ZN10layer_norm13ln_fwd_kernelINS_13Kernel_traitsIffffjLj12288ELj2ELj1ELj4ELj16ENS_18Kernel_traits_baseILj12288EffffjLj128EEEEEEEvNS_9FwdParamsE --------------------------
	.section	.text._ZN10layer_norm13ln_fwd_kernelINS_13Kernel_traitsIffffjLj12288ELj2ELj1ELj4ELj16ENS_18Kernel_traits_baseILj12288EffffjLj128EEEEEEEvNS_9FwdParamsE,"ax",@progbits
	.align	128
        .global         _ZN10layer_norm13ln_fwd_kernelINS_13Kernel_traitsIffffjLj12288ELj2ELj1ELj4ELj16ENS_18Kernel_traits_baseILj12288EffffjLj128EEEEEEEvNS_9FwdParamsE
        .type           _ZN10layer_norm13ln_fwd_kernelINS_13Kernel_traitsIffffjLj12288ELj2ELj1ELj4ELj16ENS_18Kernel_traits_baseILj12288EffffjLj128EEEEEEEvNS_9FwdParamsE,@function
        .size           _ZN10layer_norm13ln_fwd_kernelINS_13Kernel_traitsIffffjLj12288ELj2ELj1ELj4ELj16ENS_18Kernel_traits_baseILj12288EffffjLj128EEEEEEEvNS_9FwdParamsE,(.L_x_2056 - _ZN10layer_norm13ln_fwd_kernelINS_13Kernel_traitsIffffjLj12288ELj2ELj1ELj4ELj16ENS_18Kernel_traits_baseILj12288EffffjLj128EEEEEEEvNS_9FwdParamsE)
        .other          _ZN10layer_norm13ln_fwd_kernelINS_13Kernel_traitsIffffjLj12288ELj2ELj1ELj4ELj16ENS_18Kernel_traits_baseILj12288EffffjLj128EEEEEEEvNS_9FwdParamsE,@"STO_CUDA_ENTRY STV_DEFAULT"
_ZN10layer_norm13ln_fwd_kernelINS_13Kernel_traitsIffffjLj12288ELj2ELj1ELj4ELj16ENS_18Kernel_traits_baseILj12288EffffjLj128EEEEEEEvNS_9FwdParamsE:
.text._ZN10layer_norm13ln_fwd_kernelINS_13Kernel_traitsIffffjLj12288ELj2ELj1ELj4ELj16ENS_18Kernel_traits_baseILj12288EffffjLj128EEEEEEEvNS_9FwdParamsE:
        /* <DEDUP_REMOVED lines=44> */
.L_x_1107:
        /* <DEDUP_REMOVED lines=212> */
.L_x_1118:
        /* <DEDUP_REMOVED lines=81> */
.L_x_1106:
[----:B------:R-:W2:Y:S04]  /*1510*/  LDG.E.STRONG.GPU R0, desc[UR6][R166.64] ;  /* 0x00000006a6007981 */ /* 0x000ea8000c1ef900 */
[----:B--2---:R-:W-:Y:S01]  /*1520*/  CCTL.IVALL ;  /* 0x00000000ff00798f */ /* 0x004fe20002000000 */
[----:B------:R-:W-:Y:S05]  /*1530*/  YIELD ;  /* 0x0000000000007946 */ /* 0x000fea0003800000 */
[----:B------:R-:W-:-:S13]  /*1540*/  ISETP.NE.AND P1, PT, R0, R171, PT ;  /* 0x000000ab0000720c */ /* 0x000fda0003f25270 */
[----:B------:R-:W-:Y:S05]  /*1550*/  @P1 BRA `(.L_x_1106) ;  /* 0xfffffffc00ec1947 */ /* 0x000fea000383ffff */
.L_x_1105:
        /* <DEDUP_REMOVED lines=26> */
[----:B------:R-:W-:-:S04]  /*1700*/  FMUL.FTZ R171, R166, R171 ;  /* 0x000000aba6ab7220 */ /* 0x000fc80000410000 */
[----:B------:R-:W-:Y:S01]  /*1710*/  FMUL.FTZ R171, R170, R171 ;  /* 0x000000abaaab7220 */ /* 0x000fe20000410000 */
[----:B------:R-:W0:Y:S01]  /*1720*/  SHFL.IDX PT, R183, R175, RZ, 0x1f ;  /* 0x00001fffafb77589 */ /* 0x000e2200000e0000 */
[----:B-1----:R-:W-:Y:S01]  /*1730*/  FADD.FTZ R167, R0, R169 ;  /* 0x000000a900a77221 */ /* 0x002fe20000010000 */
[----:B------:R-:W-:-:S03]  /*1740*/  LOP3.LUT R0, R151, 0x1, R2, 0xf8, !PT ;  /* 0x0000000197007812 */ /* 0x000fc600078ef802 */
[----:B------:R-:W-:Y:S01]  /*1750*/  FFMA.FTZ R167, R172, R171, R167 ;  /* 0x000000abaca77223 */ /* 0x000fe200000100a7 */
[----:B------:R-:W-:Y:S02]  /*1760*/  LOP3.LUT P1, RZ, R0, 0x3, R165, 0xf8, !PT ;  /* 0x0000000300ff7812 */ /* 0x000fe4000782f8a5 */
[----:B------:R-:W1:Y:S01]  /*1770*/  LDC R0, c[0x0][0x260] ;  /* 0x00009800ff007b82 */ /* 0x000e620000000800 */
[--C-:B0-----:R-:W-:Y:S01]  /*1780*/  FADD.FTZ R170, R120, -R183.reuse ;  /* 0x800000b778aa7221 */ /* 0x101fe20000010000 */
[----:B------:R-:W1:Y:S01]  /*1790*/  SHFL.IDX PT, R175, R167, RZ, 0x1f ;  /* 0x00001fffa7af7589 */ /* 0x000e6200000e0000 */
[--C-:B------:R-:W-:Y:S01]  /*17a0*/  FADD.FTZ R171, R121, -R183.reuse ;  /* 0x800000b779ab7221 */ /* 0x100fe20000010000 */
[--C-:B------:R-:W-:Y:S01]  /*17b0*/  FADD.FTZ R165, R116, -R183.reuse ;  /* 0x800000b774a57221 */ /* 0x100fe20000010000 */
[--C-:B------:R-:W-:Y:S01]  /*17c0*/  FADD.FTZ R166, R117, -R183.reuse ;  /* 0x800000b775a67221 */ /* 0x100fe20000010000 */
        /* <DEDUP_REMOVED lines=20> */
[----:B-1----:R-:W-:Y:S01]  /*1910*/  FFMA.FTZ R0, R175, 8.1380210758652538061e-05, R0 ;  /* 0x38aaaaabaf007823 */ /* 0x002fe20000010000 */
[--C-:B------:R-:W-:Y:S01]  /*1920*/  FADD.FTZ R139, R139, -R183.reuse ;  /* 0x800000b78b8b7221 */ /* 0x100fe20000010000 */
[--C-:B------:R-:W-:Y:S01]  /*1930*/  FADD.FTZ R132, R132, -R183.reuse ;  /* 0x800000b784847221 */ /* 0x100fe20000010000 */
[--C-:B------:R-:W-:Y:S01]  /*1940*/  FADD.FTZ R142, R142, -R183.reuse ;  /* 0x800000b78e8e7221 */ /* 0x100fe20000010000 */
[----:B------:R-:W1:Y:S01]  /*1950*/  MUFU.RSQ R185, R0 ;  /* 0x0000000000b97308 */ /* 0x000e620000001400 */
[----:B------:R-:W-:Y:S01]  /*1960*/  FADD.FTZ R133, R133, -R183 ;  /* 0x800000b785857221 */ /* 0x000fe20000010000 */
[----:B0-----:R-:W-:-:S04]  /*1970*/  IMAD.WIDE.U32 R110, R163, 0x10, R120 ;  /* 0x00000010a36e7825 */ /* 0x001fc800078e0078 */
        /* <DEDUP_REMOVED lines=28> */
[C---:B------:R-:W-:Y:S01]  /*1b40*/  FMUL.FTZ R101, R185.reuse, R168 ;  /* 0x000000a8b9657220 */ /* 0x040fe20000410000 */
[C---:B------:R-:W-:Y:S01]  /*1b50*/  FMUL.FTZ R129, R185.reuse, R132 ;  /* 0x00000084b9817220 */ /* 0x040fe20000410000 */
[----:B------:R-:W-:Y:S01]  /*1b60*/  FMUL.FTZ R139, R185, R142 ;  /* 0x0000008eb98b7220 */ /* 0x000fe20000410000 */
        /* <DEDUP_REMOVED lines=131> */
.L_x_1104:
[----:B------:R-:W-:Y:S01]  /*23a0*/  HFMA2.MMA R175, -RZ, RZ, 0, 5.9604644775390625e-08 ;  /* 0x00000001ffaf7435 */ /* 0x000fe200000001ff */
[----:B------:R-:W-:Y:S02]  /*23b0*/  MOV R176, R0 ;  /* 0x0000000000b07202 */ /* 0x000fe40000000f00 */
[----:B------:R-:W-:Y:S02]  /*23c0*/  MOV R178, 0x1f ;  /* 0x0000001f00b27802 */ /* 0x000fe40000000f00 */
[----:B------:R-:W-:-:S07]  /*23d0*/  MOV R173, 0xffffffff ;  /* 0xffffffff00ad7802 */ /* 0x000fce0000000f00 */
[----:B-----5:R-:W-:Y:S05]  /*23e0*/  WARPSYNC.COLLECTIVE R173, `(.L_x_1108) ;  /* 0x00000000ad087348 */ /* 0x020fea0003c00000 */
[----:B------:R0:W1:Y:S02]  /*23f0*/  SHFL.BFLY P2, R174, R176, R175, R178 ;  /* 0x0c0000afb0ae7389 */ /* 0x00006400000400b2 */
[----:B01---5:R-:W-:Y:S01]  /*2400*/  ENDCOLLECTIVE ;  /* 0x000000000000791b */ /* 0x023fe20003800000 */
.L_x_1108:
[----:B------:R-:W-:Y:S01]  /*2410*/  HFMA2.MMA R175, -RZ, RZ, 0, 1.1920928955078125e-07 ;  /* 0x00000002ffaf7435 */ /* 0x000fe200000001ff */
[----:B------:R-:W-:-:S05]  /*2420*/  MOV R167, R174 ;  /* 0x000000ae00a77202 */ /* 0x000fca0000000f00 */
[----:B------:R-:W-:-:S05]  /*2430*/  FADD.FTZ R167, R0, R167 ;  /* 0x000000a700a77221 */ /* 0x000fca0000010000 */
[----:B------:R-:W-:-:S07]  /*2440*/  MOV R176, R167 ;  /* 0x000000a700b07202 */ /* 0x000fce0000000f00 */
[----:B------:R-:W-:Y:S05]  /*2450*/  WARPSYNC.COLLECTIVE R173, `(.L_x_1109) ;  /* 0x00000000ad087348 */ /* 0x000fea0003c00000 */
[----:B------:R0:W1:Y:S02]  /*2460*/  SHFL.BFLY P2, R174, R176, R175, R178 ;  /* 0x0c0000afb0ae7389 */ /* 0x00006400000400b2 */
[----:B01----:R-:W-:Y:S01]  /*2470*/  ENDCOLLECTIVE ;  /* 0x000000000000791b */ /* 0x003fe20003800000 */
.L_x_1109:
[----:B------:R-:W-:Y:S01]  /*2480*/  HFMA2.MMA R175, -RZ, RZ, 0, 2.384185791015625e-07 ;  /* 0x00000004ffaf7435 */ /* 0x000fe200000001ff */
[----:B------:R-:W-:-:S05]  /*2490*/  MOV R166, R174 ;  /* 0x000000ae00a67202 */ /* 0x000fca0000000f00 */
[----:B------:R-:W-:-:S05]  /*24a0*/  FADD.FTZ R169, R167, R166 ;  /* 0x000000a6a7a97221 */ /* 0x000fca0000010000 */
[----:B------:R-:W-:-:S07]  /*24b0*/  MOV R176, R169 ;  /* 0x000000a900b07202 */ /* 0x000fce0000000f00 */
[----:B------:R-:W-:Y:S05]  /*24c0*/  WARPSYNC.COLLECTIVE R173, `(.L_x_1110) ;  /* 0x00000000ad087348 */ /* 0x000fea0003c00000 */
[----:B------:R0:W1:Y:S02]  /*24d0*/  SHFL.BFLY P2, R174, R176, R175, R178 ;  /* 0x0c0000afb0ae7389 */ /* 0x00006400000400b2 */
[----:B01----:R-:W-:Y:S01]  /*24e0*/  ENDCOLLECTIVE ;  /* 0x000000000000791b */ /* 0x003fe20003800000 */
.L_x_1110:
[----:B------:R-:W-:Y:S01]  /*24f0*/  HFMA2.MMA R175, -RZ, RZ, 0, 4.76837158203125e-07 ;  /* 0x00000008ffaf7435 */ /* 0x000fe200000001ff */
[----:B------:R-:W-:-:S05]  /*2500*/  MOV R166, R174 ;  /* 0x000000ae00a67202 */ /* 0x000fca0000000f00 */
[----:B------:R-:W-:-:S05]  /*2510*/  FADD.FTZ R170, R169, R166 ;  /* 0x000000a6a9aa7221 */ /* 0x000fca0000010000 */
[----:B------:R-:W-:-:S07]  /*2520*/  MOV R176, R170 ;  /* 0x000000aa00b07202 */ /* 0x000fce0000000f00 */
[----:B------:R-:W-:Y:S05]  /*2530*/  WARPSYNC.COLLECTIVE R173, `(.L_x_1111) ;  /* 0x00000000ad087348 */ /* 0x000fea0003c00000 */
[----:B------:R0:W1:Y:S02]  /*2540*/  SHFL.BFLY P2, R174, R176, R175, R178 ;  /* 0x0c0000afb0ae7389 */ /* 0x00006400000400b2 */
[----:B01----:R-:W-:Y:S01]  /*2550*/  ENDCOLLECTIVE ;  /* 0x000000000000791b */ /* 0x003fe20003800000 */
.L_x_1111:
[----:B------:R-:W-:Y:S01]  /*2560*/  HFMA2.MMA R175, -RZ, RZ, 0, 9.5367431640625e-07 ;  /* 0x00000010ffaf7435 */ /* 0x000fe200000001ff */
[----:B------:R-:W-:-:S05]  /*2570*/  MOV R171, R174 ;  /* 0x000000ae00ab7202 */ /* 0x000fca0000000f00 */
[----:B------:R-:W-:-:S05]  /*2580*/  FADD.FTZ R171, R170, R171 ;  /* 0x000000abaaab7221 */ /* 0x000fca0000010000 */
[----:B------:R-:W-:-:S07]  /*2590*/  MOV R176, R171 ;  /* 0x000000ab00b07202 */ /* 0x000fce0000000f00 */
[----:B------:R-:W-:Y:S05]  /*25a0*/  WARPSYNC.COLLECTIVE R173, `(.L_x_1112) ;  /* 0x00000000ad087348 */ /* 0x000fea0003c00000 */
[----:B------:R0:W1:Y:S02]  /*25b0*/  SHFL.BFLY P2, R174, R176, R175, R178 ;  /* 0x0c0000afb0ae7389 */ /* 0x00006400000400b2 */
[----:B01----:R-:W-:Y:S01]  /*25c0*/  ENDCOLLECTIVE ;  /* 0x000000000000791b */ /* 0x003fe20003800000 */
.L_x_1112:
        /* <DEDUP_REMOVED lines=104> */
.L_x_1113:
[----:B------:R-:W-:Y:S01]  /*2c50*/  HFMA2.MMA R175, -RZ, RZ, 0, 1.1920928955078125e-07 ;  /* 0x00000002ffaf7435 */ /* 0x000fe200000001ff */
[----:B------:R-:W-:-:S05]  /*2c60*/  MOV R167, R174 ;  /* 0x000000ae00a77202 */ /* 0x000fca0000000f00 */
[----:B------:R-:W-:-:S05]  /*2c70*/  FADD.FTZ R167, R0, R167 ;  /* 0x000000a700a77221 */ /* 0x000fca0000010000 */
[----:B------:R-:W-:-:S07]  /*2c80*/  MOV R176, R167 ;  /* 0x000000a700b07202 */ /* 0x000fce0000000f00 */
[----:B------:R-:W-:Y:S05]  /*2c90*/  WARPSYNC.COLLECTIVE R173, `(.L_x_1114) ;  /* 0x00000000ad087348 */ /* 0x000fea0003c00000 */
[----:B------:R0:W1:Y:S02]  /*2ca0*/  SHFL.BFLY P2, R174, R176, R175, R178 ;  /* 0x0c0000afb0ae7389 */ /* 0x00006400000400b2 */
[----:B01----:R-:W-:Y:S01]  /*2cb0*/  ENDCOLLECTIVE ;  /* 0x000000000000791b */ /* 0x003fe20003800000 */
.L_x_1114:
[----:B------:R-:W-:Y:S01]  /*2cc0*/  HFMA2.MMA R175, -RZ, RZ, 0, 2.384185791015625e-07 ;  /* 0x00000004ffaf7435 */ /* 0x000fe200000001ff */
[----:B------:R-:W-:-:S05]  /*2cd0*/  MOV R170, R174 ;  /* 0x000000ae00aa7202 */ /* 0x000fca0000000f00 */
[----:B------:R-:W-:-:S05]  /*2ce0*/  FADD.FTZ R170, R167, R170 ;  /* 0x000000aaa7aa7221 */ /* 0x000fca0000010000 */
[----:B------:R-:W-:-:S07]  /*2cf0*/  MOV R176, R170 ;  /* 0x000000aa00b07202 */ /* 0x000fce0000000f00 */
[----:B------:R-:W-:Y:S05]  /*2d00*/  WARPSYNC.COLLECTIVE R173, `(.L_x_1115) ;  /* 0x00000000ad087348 */ /* 0x000fea0003c00000 */
[----:B------:R0:W1:Y:S02]  /*2d10*/  SHFL.BFLY P2, R174, R176, R175, R178 ;  /* 0x0c0000afb0ae7389 */ /* 0x00006400000400b2 */
[----:B01----:R-:W-:Y:S01]  /*2d20*/  ENDCOLLECTIVE ;  /* 0x000000000000791b */ /* 0x003fe20003800000 */
.L_x_1115:
[----:B------:R-:W-:Y:S01]  /*2d30*/  HFMA2.MMA R175, -RZ, RZ, 0, 4.76837158203125e-07 ;  /* 0x00000008ffaf7435 */ /* 0x000fe200000001ff */
[----:B------:R-:W-:-:S05]  /*2d40*/  MOV R169, R174 ;  /* 0x000000ae00a97202 */ /* 0x000fca0000000f00 */
[----:B------:R-:W-:-:S05]  /*2d50*/  FADD.FTZ R169, R170, R169 ;  /* 0x000000a9aaa97221 */ /* 0x000fca0000010000 */
[----:B------:R-:W-:-:S07]  /*2d60*/  MOV R176, R169 ;  /* 0x000000a900b07202 */ /* 0x000fce0000000f00 */
[----:B------:R-:W-:Y:S05]  /*2d70*/  WARPSYNC.COLLECTIVE R173, `(.L_x_1116) ;  /* 0x00000000ad087348 */ /* 0x000fea0003c00000 */
[----:B------:R0:W1:Y:S02]  /*2d80*/  SHFL.BFLY P2, R174, R176, R175, R178 ;  /* 0x0c0000afb0ae7389 */ /* 0x00006400000400b2 */
[----:B01----:R-:W-:Y:S01]  /*2d90*/  ENDCOLLECTIVE ;  /* 0x000000000000791b */ /* 0x003fe20003800000 */
.L_x_1116:
[----:B------:R-:W-:Y:S01]  /*2da0*/  HFMA2.MMA R175, -RZ, RZ, 0, 9.5367431640625e-07 ;  /* 0x00000010ffaf7435 */ /* 0x000fe200000001ff */
[----:B------:R-:W-:-:S05]  /*2db0*/  MOV R172, R174 ;  /* 0x000000ae00ac7202 */ /* 0x000fca0000000f00 */
[----:B------:R-:W-:-:S05]  /*2dc0*/  FADD.FTZ R172, R169, R172 ;  /* 0x000000aca9ac7221 */ /* 0x000fca0000010000 */
[----:B------:R-:W-:-:S07]  /*2dd0*/  MOV R176, R172 ;  /* 0x000000ac00b07202 */ /* 0x000fce0000000f00 */
[----:B------:R-:W-:Y:S05]  /*2de0*/  WARPSYNC.COLLECTIVE R173, `(.L_x_1117) ;  /* 0x00000000ad087348 */ /* 0x000fea0003c00000 */
[----:B------:R0:W1:Y:S02]  /*2df0*/  SHFL.BFLY P2, R174, R176, R175, R178 ;  /* 0x0c0000afb0ae7389 */ /* 0x00006400000400b2 */
[----:B01----:R-:W-:Y:S01]  /*2e00*/  ENDCOLLECTIVE ;  /* 0x000000000000791b */ /* 0x003fe20003800000 */
.L_x_1117:
[----:B------:R-:W-:Y:S01]  /*2e10*/  MOV R171, R174 ;  /* 0x000000ae00ab7202 */ /* 0x000fe20000000f00 */
[----:B------:R-:W-:Y:S06]  /*2e20*/  BRA `(.L_x_1118) ;  /* 0xffffffe000747947 */ /* 0x000fec000383ffff */
.L_x_1119:
        /* <DEDUP_REMOVED lines=13> */
.L_x_2056:


//--------------------- .text._ZN10layer_norm13ln_fwd_kernelINS_13Kernel_traitsI13__nv_bfloat16fS2_fjLj10240ELj1ELj1ELj4ELj16ENS_18Kernel_traits_baseILj10240ES2_fS2_fjLj128EEEEEEEvNS_9FwdParamsE --------------------------
	.section	.text._ZN10layer_norm13ln_fwd_kernelINS_13Kernel_traitsI13__nv_bfloat16fS2_fjLj10240ELj1ELj1ELj4ELj16ENS_18Kernel_traits_baseILj10240ES2_fS2_fjLj128EEEEEEEvNS_9FwdParamsE,"ax",@progbits
	.align	128
        .global         _ZN10layer_norm13ln_fwd_kernelINS_13Kernel_traitsI13__nv_bfloat16fS2_fjLj10240ELj1ELj1ELj4ELj16ENS_18Kernel_traits_baseILj10240ES2_fS2_fjLj128EEEEEEEvNS_9FwdParamsE
        .type           _ZN10layer_norm13ln_fwd_kernelINS_13Kernel_traitsI13__nv_bfloat16fS2_fjLj10240ELj1ELj1ELj4ELj16ENS_18Kernel_traits_baseILj10240ES2_fS2_fjLj128EEEEEEEvNS_9FwdParamsE,@function
        .size           _ZN10layer_norm13ln_fwd_kernelINS_13Kernel_traitsI13__nv_bfloat16fS2_fjLj10240ELj1ELj1ELj4ELj16ENS_18Kernel_traits_baseILj10240ES2_fS2_fjLj128EEEEEEEvNS_9FwdParamsE,(.L_x_2057 - _ZN10layer_norm13ln_fwd_kernelINS_13Kernel_traitsI13__nv_bfloat16fS2_fjLj10240ELj1ELj1ELj4ELj16ENS_18Kernel_traits_baseILj10240ES2_fS2_fjLj128EEEEEEEvNS_9FwdParamsE)
        .other          _ZN10layer_norm13ln_fwd_kernelINS_13Kernel_traitsI13__nv_bfloat16fS2_fjLj10240ELj1ELj1ELj4ELj16ENS_18Kernel_traits_baseILj10240ES2_fS2_fjLj128EEEEEEEvNS_9FwdParamsE,@"STO_CUDA_ENTRY STV_DEFAULT"
_ZN10layer_norm13ln_fwd_kernelINS_13Kernel_traitsI13__nv_bfloat16fS2_fjLj10240ELj1ELj1ELj4ELj16ENS_18Kernel_traits_baseILj10240ES2_fS2_fjLj128EEEEEEEvNS_9FwdParamsE:
.text._ZN10layer_norm13ln_fwd_kernelINS_13Kernel_traitsI13__nv_bfloat16fS2_fjLj10240ELj1ELj1ELj4ELj16ENS_18Kernel_traits_baseILj10240ES2_fS2_fjLj128EEEEEEEvNS_9FwdParamsE:
[----:B------:R-:W-:Y:S01]  /*0000*/  LDC R1, c[0x0][0x28] ;  /* 0x00000a00ff017b82 */ /* 0x000fe20000000800 */
[----:B------:R-:W0:Y:S07]  /*0010*/  S2R R0, SR_TID.X ;  /* 0x0000000000007919 */ /* 0x000e2e0000002100 */
[----:B------:R-:W0:Y:S02]  /*0020*/  S2UR UR4, SR_CTAID.X ;  /* 0x00000000000479c3 */ /* 0x000e240000002500 */
[----:B0-----:R-:W-:Y:S01]  /*0030*/  LEA.HI R162, R0, UR4, RZ, 0x19 ;  /* 0x0000000400a27c11 */ /* 0x001fe2000f8fc8ff */
[----:B------:R-:W-:-:S03]  /*0040*/  ULDC UR4, c[0x0][0x214] ;  /* 0x0000850000047ab9 */ /* 0x000fc60000000800 */
[----:B------:R-:W-:-:S13]  /*0050*/  ISETP.GE.AND P0, PT, R162, UR4, PT ;  /* 0x00000004a2007c0c */ /* 0x000fda000bf06270 */
[----:B------:R-:W-:Y:S05]  /*0060*/  @P0 EXIT ;  /* 0x000000000000094d */ /* 0x000fea0003800000 */
[----:B------:R-:W-:Y:S01]  /*0070*/  SHF.L.U32 R0, R0, 0x3, RZ ;  /* 0x0000000300007819 */ /* 0x000fe200000006ff */
[----:B------:R-:W-:Y:S01]  /*0080*/  ULDC.64 UR4, c[0x0][0x240] ;  /* 0x0000900000047ab9 */ /* 0x000fe20000000a00 */
[----:B------:R-:W-:Y:S02]  /*0090*/  ULDC.64 UR6, c[0x0][0x248] ;  /* 0x0000920000067ab9 */ /* 0x000fe40000000a00 */
[----:B------:R-:W-:-:S04]  /*00a0*/  LOP3.LUT R0, R0, 0x3f8, RZ, 0xc0, !PT ;  /* 0x000003f800007812 */ /* 0x000fc800078ec0ff */
[C---:B------:R-:W-:Y:S02]  /*00b0*/  IADD3 R4, P0, R0.reuse, UR4, RZ ;  /* 0x0000000400047c10 */ /* 0x040fe4000ff1e0ff */
[----:B------:R-:W-:Y:S02]  /*00c0*/  IADD3 R6, P1, R0, UR6, RZ ;  /* 0x0000000600067c10 */ /* 0x000fe4000ff3e0ff */
[----:B------:R-:W-:Y:S01]  /*00d0*/  IADD3.X R5, RZ, UR5, RZ, P0, !PT ;  /* 0x00000005ff057c10 */ /* 0x000fe200087fe4ff */
[----:B------:R-:W-:Y:S01]  /*00e0*/  ULDC.64 UR4, c[0x0][0x208] ;  /* 0x0000820000047ab9 */ /* 0x000fe20000000a00 */
[----:B------:R-:W-:Y:S01]  /*00f0*/  IADD3.X R7, RZ, UR7, RZ, P1, !PT ;  /* 0x00000007ff077c10 */ /* 0x000fe20008ffe4ff */
[----:B------:R-:W-:Y:S01]  /*0100*/  HFMA2.MMA R0, -RZ, RZ, 0, 5.9604644775390625e-08 ;  /* 0x00000001ff007435 */ /* 0x000fe200000001ff */
[----:B------:R-:W-:Y:S01]  /*0110*/  ULDC.64 UR6, c[0x0][0x210] ;  /* 0x0000840000067ab9 */ /* 0x000fe20000000a00 */
        /* <DEDUP_REMOVED lines=39> */
[----:B------:R0:W5:Y:S02]  /*0390*/  LDG.E.64 R160, desc[UR4][R6.64+0x4c00] ;  /* 0x004c000406a07981 */ /* 0x000164000c1e1b00 */
.L_x_1121:
[----:B--2---:R-:W0:Y:S01]  /*03a0*/  S2R R183, SR_TID.X ;  /* 0x0000000000b77919 */ /* 0x004e220000002100 */
[----:B------:R-:W1:Y:S01]  /*03b0*/  LDC.64 R80, c[0x0][0x220] ;  /* 0x00008800ff507b82 */ /* 0x000e620000000a00 */
[----:B0-----:R-:W-:-:S05]  /*03c0*/  LOP3.LUT R5, R183, 0x7f, RZ, 0xc0, !PT ;  /* 0x0000007fb7057812 */ /* 0x001fca00078ec0ff */
        /* <DEDUP_REMOVED lines=143> */
[----:B------:R-:W-:Y:S02]  /*0cc0*/  LOP3.LUT P1, RZ, R183, 0x1f, RZ, 0xc0, !PT ;  /* 0x0000001fb7ff7812 */ /* 0x000fe4000782c0ff */
        /* <DEDUP_REMOVED lines=183> */
.L_x_1132:
[----:B------:R-:W2:Y:S01]  /*1840*/  @!P1 S2R R193, SR_CgaCtaId ;  /* 0x0000000000c19919 */ /* 0x000ea20000008800 */
[----:B------:R-:W-:Y:S01]  /*1850*/  LOP3.LUT R189, R183, 0x1f, RZ, 0xc0, !PT ;  /* 0x0000001fb7bd7812 */ /* 0x000fe200078ec0ff */
[----:B------:R-:W-:Y:S05]  /*1860*/  WARPSYNC.ALL ;  /* 0x0000000000007948 */ /* 0x000fea0003800000 */
[----:B------:R-:W-:Y:S02]  /*1870*/  ISETP.GT.U32.AND P2, PT, R189, 0x3, PT ;  /* 0x00000003bd00780c */ /* 0x000fe40003f44070 */
[----:B------:R-:W-:Y:S02]  /*1880*/  @!P1 MOV R0, 0x400 ;  /* 0x0000040000009802 */ /* 0x000fe40000000f00 */
[----:B------:R-:W-:-:S09]  /*1890*/  LOP3.LUT R187, R185, 0x3, RZ, 0xc0, !PT ;  /* 0x00000003b9bb7812 */ /* 0x000fd200078ec0ff */
[----:B------:R-:W3:Y:S01]  /*18a0*/  @!P2 S2R R195, SR_CgaCtaId ;  /* 0x0000000000c3a919 */ /* 0x000ee20000008800 */
[----:B------:R-:W-:Y:S02]  /*18b0*/  @!P2 MOV R188, 0x400 ;  /* 0x0000040000bca802 */ /* 0x000fe40000000f00 */
[----:B--2---:R-:W-:Y:S02]  /*18c0*/  @!P1 LEA R185, R193, R0, 0x18 ;  /* 0x00000000c1b99211 */ /* 0x004fe400078ec0ff */
[C---:B------:R-:W-:Y:S02]  /*18d0*/  @!P1 IADD3 R0, R186.reuse, R187, RZ ;  /* 0x000000bbba009210 */ /* 0x040fe40007ffe0ff */
[----:B------:R-:W-:Y:S02]  /*18e0*/  @!P2 IADD3 R186, R186, R189, RZ ;  /* 0x000000bdbabaa210 */ /* 0x000fe40007ffe0ff */
[----:B------:R-:W-:Y:S01]  /*18f0*/  @!P1 LEA R0, R0, R185, 0x3 ;  /* 0x000000b900009211 */ /* 0x000fe200078e18ff */
[----:B-1----:R-:W-:Y:S01]  /*1900*/  FADD.FTZ R185, R190, R191 ;  /* 0x000000bfbeb97221 */ /* 0x002fe20000010000 */
[----:B------:R-:W-:-:S02]  /*1910*/  MOV R191, RZ ;  /* 0x000000ff00bf7202 */ /* 0x000fc40000000f00 */
[----:B------:R-:W-:Y:S02]  /*1920*/  @!P2 MOV R191, 0x45200000 ;  /* 0x4520000000bfa802 */ /* 0x000fe40000000f00 */
[----:B------:R-:W-:Y:S01]  /*1930*/  @!P1 STS.64 [R0], R184 ;  /* 0x000000b800009388 */ /* 0x000fe20000000a00 */
[----:B------:R-:W-:Y:S01]  /*1940*/  BAR.SYNC.DEFER_BLOCKING 0x0 ;  /* 0x0000000000007b1d */ /* 0x000fe20000010000 */
[----:B------:R-:W-:Y:S02]  /*1950*/  LOP3.LUT P1, RZ, R187, 0x1f, R183, 0xf8, !PT ;  /* 0x0000001fbbff7812 */ /* 0x000fe4000782f8b7 */
[----:B---3--:R-:W-:Y:S02]  /*1960*/  @!P2 LEA R195, R195, R188, 0x18 ;  /* 0x000000bcc3c3a211 */ /* 0x008fe400078ec0ff */
[----:B------:R-:W-:Y:S02]  /*1970*/  CS2R R188, SRZ ;  /* 0x0000000000bc7805 */ /* 0x000fe4000001ff00 */
[----:B------:R-:W-:Y:S01]  /*1980*/  @!P2 LEA R186, R186, R195, 0x3 ;  /* 0x000000c3babaa211 */ /* 0x000fe200078e18ff */
[----:B0-----:R-:W0:Y:S04]  /*1990*/  SHFL.DOWN PT, R190, R191, 0x2, 0x1f ;  /* 0x08401f00bfbe7f89 */ /* 0x001e2800000e0000 */
[----:B------:R-:W-:Y:S01]  /*19a0*/  @!P2 LDS.64 R188, [R186] ;  /* 0x00000000babca984 */ /* 0x000fe20000000a00 */
[----:B0-----:R-:W-:-:S04]  /*19b0*/  FADD.FTZ R184, R190, R191 ;  /* 0x000000bfbeb87221 */ /* 0x001fc80000010000 */
[----:B------:R-:W0:Y:S01]  /*19c0*/  MUFU.RCP R185, R184 ;  /* 0x000000b800b97308 */ /* 0x000e220000001000 */
[----:B------:R-:W1:Y:S02]  /*19d0*/  SHFL.DOWN PT, R197, R184, 0x1, 0x1f ;  /* 0x08201f00b8c57f89 */ /* 0x000e6400000e0000 */
[----:B-1----:R-:W-:Y:S02]  /*19e0*/  FADD.FTZ R194, R184, R197 ;  /* 0x000000c5b8c27221 */ /* 0x002fe40000010000 */
[----:B------:R-:W1:Y:S04]  /*19f0*/  SHFL.DOWN PT, R193, R188, 0x2, 0x1f ;  /* 0x08401f00bcc17f89 */ /* 0x000e6800000e0000 */
[----:B------:R-:W2:Y:S01]  /*1a00*/  MUFU.RCP R194, R194 ;  /* 0x000000c200c27308 */ /* 0x000ea20000001000 */
[----:B-1----:R-:W-:Y:S01]  /*1a10*/  FMUL.FTZ R0, R190, R193 ;  /* 0x000000c1be007220 */ /* 0x002fe20000410000 */
[----:B------:R-:W-:-:S03]  /*1a20*/  FADD.FTZ R193, -R193, R188 ;  /* 0x000000bcc1c17221 */ /* 0x000fc60000010100 */
[----:B------:R-:W-:Y:S01]  /*1a30*/  FFMA.FTZ R0, R191, R188, R0 ;  /* 0x000000bcbf007223 */ /* 0x000fe20000010000 */
[----:B------:R-:W-:-:S03]  /*1a40*/  FMUL.FTZ R186, R193, R193 ;  /* 0x000000c1c1ba7220 */ /* 0x000fc60000410000 */
[----:B0-----:R-:W-:Y:S01]  /*1a50*/  FMUL.FTZ R195, R185, R0 ;  /* 0x00000000b9c37220 */ /* 0x001fe20000410000 */
[----:B------:R-:W-:Y:S01]  /*1a60*/  FMUL.FTZ R191, R186, R191 ;  /* 0x000000bfbabf7220 */ /* 0x000fe20000410000 */
[----:B------:R-:W0:Y:S03]  /*1a70*/  SHFL.DOWN PT, R0, R189, 0x2, 0x1f ;  /* 0x08401f00bd007f89 */ /* 0x000e2600000e0000 */
[----:B------:R-:W-:Y:S01]  /*1a80*/  FMUL.FTZ R191, R190, R191 ;  /* 0x000000bfbebf7220 */ /* 0x000fe20000410000 */
[----:B------:R-:W1:Y:S01]  /*1a90*/  SHFL.DOWN PT, R192, R195, 0x1, 0x1f ;  /* 0x08201f00c3c07f89 */ /* 0x000e6200000e0000 */
[----:B0-----:R-:W-:Y:S01]  /*1aa0*/  FADD.FTZ R0, R0, R189 ;  /* 0x000000bd00007221 */ /* 0x001fe20000010000 */
[----:B-----5:R-:W-:Y:S01]  /*1ab0*/  SHF.R.U64 R189, R122, 0x10, R123 ;  /* 0x000000107abd7819 */ /* 0x020fe2000000127b */
[----:B-1----:R-:W-:Y:S02]  /*1ac0*/  FMUL.FTZ R193, R197, R192 ;  /* 0x000000c0c5c17220 */ /* 0x002fe40000410000 */
[----:B------:R-:W-:Y:S01]  /*1ad0*/  FFMA.FTZ R191, R185, R191, R0 ;  /* 0x000000bfb9bf7223 */ /* 0x000fe20000010000 */
[----:B------:R-:W-:Y:S01]  /*1ae0*/  FADD.FTZ R192, R195, -R192 ;  /* 0x800000c0c3c07221 */ /* 0x000fe20000010000 */
[----:B------:R-:W-:-:S03]  /*1af0*/  FFMA.FTZ R193, R184, R195, R193 ;  /* 0x000000c3b8c17223 */ /* 0x000fc600000100c1 */
[----:B------:R-:W0:Y:S01]  /*1b00*/  SHFL.DOWN PT, R186, R191, 0x1, 0x1f ;  /* 0x08201f00bfba7f89 */ /* 0x000e2200000e0000 */
[----:B------:R-:W-:Y:S01]  /*1b10*/  FMUL.FTZ R185, R192, R192 ;  /* 0x000000c0c0b97220 */ /* 0x000fe20000410000 */
[----:B--2---:R-:W-:-:S03]  /*1b20*/  FMUL.FTZ R0, R194, R193 ;  /* 0x000000c1c2007220 */ /* 0x004fc60000410000 */
[----:B------:R-:W-:-:S03]  /*1b30*/  FMUL.FTZ R184, R184, R185 ;  /* 0x000000b9b8b87220 */ /* 0x000fc60000410000 */
[----:B------:R-:W1:Y:S01]  /*1b40*/  SHFL.IDX PT, R0, R0, RZ, 0x1f ;  /* 0x00001fff00007589 */ /* 0x000e6200000e0000 */
[----:B------:R-:W-:Y:S01]  /*1b50*/  FMUL.FTZ R184, R197, R184 ;  /* 0x000000b8c5b87220 */ /* 0x000fe20000410000 */
[----:B0-----:R-:W-:-:S04]  /*1b60*/  FADD.FTZ R185, R191, R186 ;  /* 0x000000babfb97221 */ /* 0x001fc80000010000 */
[----:B------:R-:W-:Y:S01]  /*1b70*/  FFMA.FTZ R185, R194, R184, R185 ;  /* 0x000000b8c2b97223 */ /* 0x000fe200000100b9 */
[----:B-1----:R-:W-:-:S04]  /*1b80*/  FADD.FTZ R184, R7, -R0 ;  /* 0x8000000007b87221 */ /* 0x002fc80000010000 */
[----:B------:R-:W0:Y:S01]  /*1b90*/  SHFL.IDX PT, R242, R185, RZ, 0x1f ;  /* 0x00001fffb9f27589 */ /* 0x000e2200000e0000 */
[----:B------:R-:W0:Y:S01]  /*1ba0*/  LDC R7, c[0x0][0x260] ;  /* 0x00009800ff077b82 */ /* 0x000e220000000800 */
        /* <DEDUP_REMOVED lines=23> */
[----:B0-----:R-:W-:Y:S01]  /*1d20*/  FFMA.FTZ R7, R242, 9.7656251455191522837e-05, R7 ;  /* 0x38cccccdf2077823 */ /* 0x001fe20000010007 */
        /* <DEDUP_REMOVED lines=44> */
[----:B------:R-:W-:Y:S01]  /*1ff0*/  SHF.R.U32.HI R11, RZ, 0x10, R123 ;  /* 0x00000010ff0b7819 */ /* 0x000fe2000001167b */
[C---:B------:R-:W-:Y:S01]  /*2000*/  FMUL.FTZ R190, R7.reuse, R73 ;  /* 0x0000004907be7220 */ /* 0x040fe20000410000 */
[----:B------:R-:W-:Y:S01]  /*2010*/  SHF.R.U32.HI R62, RZ, 0x10, R3 ;  /* 0x00000010ff3e7819 */ /* 0x000fe20000011603 */
[C---:B------:R-:W-:Y:S01]  /*2020*/  FMUL.FTZ R78, R7.reuse, R82 ;  /* 0x00000052074e7220 */ /* 0x040fe20000410000 */
[----:B------:R-:W-:Y:S01]  /*2030*/  F2FP.BF16.F32.PACK_AB R21, RZ, R21 ;  /* 0x00000015ff15723e */ /* 0x000fe200000010ff */
[C---:B------:R-:W-:Y:S01]  /*2040*/  FMUL.FTZ R33, R7.reuse, R196 ;  /* 0x000000c407217220 */ /* 0x040fe20000410000 */
[----:B------:R-:W-:Y:S01]  /*2050*/  F2FP.BF16.F32.PACK_AB R19, RZ, R19 ;  /* 0x00000013ff13723e */ /* 0x000fe200000010ff */
[C---:B------:R-:W-:Y:S01]  /*2060*/  FMUL.FTZ R183, R7.reuse, R58 ;  /* 0x0000003a07b77220 */ /* 0x040fe20000410000 */
[----:B------:R-:W-:Y:S01]  /*2070*/  SHF.R.U32.HI R74, RZ, 0x10, R125 ;  /* 0x00000010ff4a7819 */ /* 0x000fe2000001167d */
[C---:B------:R-:W-:Y:S01]  /*2080*/  FMUL.FTZ R73, R7.reuse, R13 ;  /* 0x0000000d07497220 */ /* 0x040fe20000410000 */
[----:B------:R-:W-:Y:S01]  /*2090*/  SHF.R.U32.HI R70, RZ, 0x10, R85 ;  /* 0x00000010ff467819 */ /* 0x000fe20000011655 */
[C---:B------:R-:W-:Y:S01]  /*20a0*/  FMUL.FTZ R29, R7.reuse, R200 ;  /* 0x000000c8071d7220 */ /* 0x040fe20000410000 */
[----:B------:R-:W-:Y:S01]  /*20b0*/  SHF.R.U64 R83, R126, 0x10, R127 ;  /* 0x000000107e537819 */ /* 0x000fe2000000127f */
[----:B------:R-:W-:Y:S01]  /*20c0*/  HFMA2.BF16_V2 R11, R62.H0_H0, R15.H0_H0, R11.H0_H0 ;  /* 0x2000000f3e0b7231 */ /* 0x000fe2000024080b */
[----:B------:R-:W-:Y:S01]  /*20d0*/  SHF.R.U64 R76, R86, 0x10, R87 ;  /* 0x00000010564c7819 */ /* 0x000fe20000001257 */
[C---:B------:R-:W-:Y:S01]  /*20e0*/  FMUL.FTZ R31, R7.reuse, R18 ;  /* 0x00000012071f7220 */ /* 0x040fe20000410000 */
[----:B------:R-:W-:Y:S01]  /*20f0*/  F2FP.BF16.F32.PACK_AB R82, RZ, R80 ;  /* 0x00000050ff52723e */ /* 0x000fe200000010ff */
[----:B------:R-:W-:Y:S01]  /*2100*/  HFMA2.BF16_V2 R15, R70.H0_H0, R21.H0_H0, R74.H0_H0 ;  /* 0x20000015460f7231 */ /* 0x000fe2000024084a */
[----:B------:R-:W-:Y:S01]  /*2110*/  F2FP.BF16.F32.PACK_AB R17, RZ, R17 ;  /* 0x00000011ff11723e */ /* 0x000fe200000010ff */
[----:B------:R-:W-:Y:S01]  /*2120*/  HFMA2.BF16_V2 R83, R76.H0_H0, R19.H0_H0, R83.H0_H0 ;  /* 0x200000134c537231 */ /* 0x000fe20000240853 */
[----:B------:R-:W-:Y:S01]  /*2130*/  F2FP.BF16.F32.PACK_AB R23, RZ, R23 ;  /* 0x00000017ff17723e */ /* 0x000fe200000010ff */
[C---:B------:R-:W-:Y:S01]  /*2140*/  FMUL.FTZ R42, R7.reuse, R8 ;  /* 0x00000008072a7220 */ /* 0x040fe20000410000 */
[----:B------:R-:W-:Y:S01]  /*2150*/  SHF.R.U64 R58, R2, 0x10, R3 ;  /* 0x00000010023a7819 */ /* 0x000fe20000001203 */
[C---:B------:R-:W-:Y:S01]  /*2160*/  FMUL.FTZ R8, R7.reuse, R194 ;  /* 0x000000c207087220 */ /* 0x040fe20000410000 */
[----:B------:R-:W-:Y:S01]  /*2170*/  SHF.R.U64 R13, R124, 0x10, R125 ;  /* 0x000000107c0d7819 */ /* 0x000fe2000000127d */
[C---:B------:R-:W-:Y:S01]  /*2180*/  FMUL.FTZ R35, R7.reuse, R198 ;  /* 0x000000c607237220 */ /* 0x040fe20000410000 */
[----:B------:R-:W-:Y:S01]  /*2190*/  SHF.R.U64 R80, R84, 0x10, R85 ;  /* 0x0000001054507819 */ /* 0x000fe20000001255 */
[----:B------:R-:W-:Y:S01]  /*21a0*/  HFMA2.BF16_V2 R189, R58.H0_H0, R17.H0_H0, R189.H0_H0 ;  /* 0x200000113abd7231 */ /* 0x000fe200002408bd */
[----:B------:R-:W-:Y:S01]  /*21b0*/  F2FP.BF16.F32.PACK_AB R33, RZ, R33 ;  /* 0x00000021ff21723e */ /* 0x000fe200000010ff */
[C---:B------:R-:W-:Y:S01]  /*21c0*/  FMUL.FTZ R194, R7.reuse, R81 ;  /* 0x0000005107c27220 */ /* 0x040fe20000410000 */
[----:B------:R-:W-:Y:S01]  /*21d0*/  SHF.R.U64 R19, R130, 0x10, R131 ;  /* 0x0000001082137819 */ /* 0x000fe20000001283 */
[----:B------:R-:W-:Y:S01]  /*21e0*/  HFMA2.BF16_V2 R80, R80.H0_H0, R23.H0_H0, R13.H0_H0 ;  /* 0x2000001750507231 */ /* 0x000fe2000024080d */
[----:B------:R-:W-:Y:S01]  /*21f0*/  SHF.R.U64 R74, R90, 0x10, R91 ;  /* 0x000000105a4a7819 */ /* 0x000fe2000000125b */
[----:B------:R-:W-:Y:S01]  /*2200*/  FMUL.FTZ R37, R7, R204 ;  /* 0x000000cc07257220 */ /* 0x000fe20000410000 */
[----:B------:R-:W-:Y:S01]  /*2210*/  F2FP.BF16.F32.PACK_AB R29, RZ, R29 ;  /* 0x0000001dff1d723e */ /* 0x000fe200000010ff */
[--C-:B------:R-:W-:Y:S01]  /*2220*/  FADD.FTZ R16, R16, -R0.reuse ;  /* 0x8000000010107221 */ /* 0x100fe20000010000 */
[----:B------:R-:W-:Y:S01]  /*2230*/  SHF.R.U32.HI R21, RZ, 0x10, R131 ;  /* 0x00000010ff157819 */ /* 0x000fe20000011683 */
[--C-:B------:R-:W-:Y:S01]  /*2240*/  FADD.FTZ R32, R32, -R0.reuse ;  /* 0x8000000020207221 */ /* 0x100fe20000010000 */
[----:B------:R-:W-:Y:S01]  /*2250*/  SHF.R.U32.HI R76, RZ, 0x10, R91 ;  /* 0x00000010ff4c7819 */ /* 0x000fe2000001165b */
        /* <DEDUP_REMOVED lines=8> */
[--C-:B------:R-:W-:Y:S01]  /*22e0*/  FADD.FTZ R34, R34, -R0.reuse ;  /* 0x8000000022227221 */ /* 0x100fe20000010000 */
[----:B------:R-:W-:Y:S01]  /*22f0*/  SHF.R.U64 R81, R128, 0x10, R129 ;  /* 0x0000001080517819 */ /* 0x000fe20000001281 */
[----:B------:R-:W-:Y:S01]  /*2300*/  FMUL.FTZ R65, R7, R210 ;  /* 0x000000d207417220 */ /* 0x000fe20000410000 */
[----:B------:R-:W-:Y:S01]  /*2310*/  SHF.R.U64 R62, R88, 0x10, R89 ;  /* 0x00000010583e7819 */ /* 0x000fe20000001259 */
[----:B------:R-:W-:Y:S01]  /*2320*/  HFMA2.BF16_V2 R74, R74.H0_H0, R33.H0_H0, R19.H0_H0 ;  /* 0x200000214a4a7231 */ /* 0x000fe20000240813 */
[----:B------:R-:W-:Y:S01]  /*2330*/  F2FP.BF16.F32.PACK_AB R31, RZ, R31 ;  /* 0x0000001fff1f723e */ /* 0x000fe200000010ff */
[----:B------:R-:W-:Y:S01]  /*2340*/  HFMA2.BF16_V2 R19, R76.H0_H0, R29.H0_H0, R21.H0_H0 ;  /* 0x2000001d4c137231 */ /* 0x000fe20000240815 */
[----:B------:R-:W-:Y:S01]  /*2350*/  SHF.R.U32.HI R17, RZ, 0x10, R129 ;  /* 0x00000010ff117819 */ /* 0x000fe20000011681 */
[--C-:B------:R-:W-:Y:S01]  /*2360*/  FADD.FTZ R40, R40, -R0.reuse ;  /* 0x8000000028287221 */ /* 0x100fe20000010000 */
[----:B------:R-:W-:Y:S01]  /*2370*/  SHF.R.U32.HI R70, RZ, 0x10, R89 ;  /* 0x00000010ff467819 */ /* 0x000fe20000011659 */
[--C-:B------:R-:W-:Y:S01]  /*2380*/  FADD.FTZ R216, R41, -R0.reuse ;  /* 0x8000000029d87221 */ /* 0x100fe20000010000 */
[--C-:B------:R-:W-:Y:S01]  /*2390*/  FADD.FTZ R220, R44, -R0.reuse ;  /* 0x800000002cdc7221 */ /* 0x100fe20000010000 */
[----:B------:R-:W-:Y:S01]  /*23a0*/  F2FP.BF16.F32.PACK_AB R35, RZ, R35 ;  /* 0x00000023ff23723e */ /* 0x000fe200000010ff */
[----:B------:R-:W-:Y:S01]  /*23b0*/  HFMA2.BF16_V2 R13, R58.H0_H0, R27.H0_H0, R13.H0_H0 ;  /* 0x2000001b3a0d7231 */ /* 0x000fe2000024080d */
[----:B------:R-:W-:Y:S01]  /*23c0*/  SHF.R.U64 R21, R132, 0x10, R133 ;  /* 0x0000001084157819 */ /* 0x000fe20000001285 */
[--C-:B------:R-:W-:Y:S01]  /*23d0*/  FADD.FTZ R4, R4, -R0.reuse ;  /* 0x8000000004047221 */ /* 0x100fe20000010000 */
[----:B------:R-:W-:Y:S01]  /*23e0*/  SHF.R.U64 R76, R92, 0x10, R93 ;  /* 0x000000105c4c7819 */ /* 0x000fe2000000125d */
[--C-:B------:R-:W-:Y:S01]  /*23f0*/  FADD.FTZ R222, R43, -R0.reuse ;  /* 0x800000002bde7221 */ /* 0x100fe20000010000 */
[C---:B------:R-:W-:Y:S01]  /*2400*/  FMUL.FTZ R44, R7.reuse, R16 ;  /* 0x00000010072c7220 */ /* 0x040fe20000410000 */
[----:B------:R-:W-:Y:S01]  /*2410*/  F2FP.BF16.F32.PACK_AB R37, RZ, R37 ;  /* 0x00000025ff25723e */ /* 0x000fe200000010ff */
[C---:B------:R-:W-:Y:S01]  /*2420*/  FMUL.FTZ R68, R7.reuse, R32 ;  /* 0x0000002007447220 */ /* 0x040fe20000410000 */
[C---:B------:R-:W-:Y:S01]  /*2430*/  FMUL.FTZ R191, R7.reuse, R75 ;  /* 0x0000004b07bf7220 */ /* 0x040fe20000410000 */
[----:B------:R-:W-:Y:S01]  /*2440*/  HFMA2.BF16_V2 R81, R62.H0_H0, R25.H0_H0, R81.H0_H0 ;  /* 0x200000193e517231 */ /* 0x000fe20000240851 */
[----:B------:R-:W-:Y:S01]  /*2450*/  SHF.R.U32.HI R23, RZ, 0x10, R133 ;  /* 0x00000010ff177819 */ /* 0x000fe20000011685 */
[--C-:B------:R-:W-:Y:S01]  /*2460*/  FADD.FTZ R6, R6, -R0.reuse ;  /* 0x8000000006067221 */ /* 0x100fe20000010000 */
[----:B------:R-:W-:Y:S01]  /*2470*/  SHF.R.U32.HI R58, RZ, 0x10, R93 ;  /* 0x00000010ff3a7819 */ /* 0x000fe2000001165d */
[----:B------:R-:W-:Y:S01]  /*2480*/  FMUL.FTZ R16, R7, R34 ;  /* 0x0000002207107220 */ /* 0x000fe20000410000 */
        /* <DEDUP_REMOVED lines=9> */
[----:B------:R-:W-:Y:S01]  /*2520*/  FADD.FTZ R38, R38, -R0 ;  /* 0x8000000026267221 */ /* 0x000fe20000010000 */
[----:B------:R-:W-:Y:S01]  /*2530*/  SHF.R.U32.HI R62, RZ, 0x10, R95 ;  /* 0x00000010ff3e7819 */ /* 0x000fe2000001165f */
[C---:B------:R-:W-:Y:S01]  /*2540*/  FMUL.FTZ R214, R7.reuse, R214 ;  /* 0x000000d607d67220 */ /* 0x040fe20000410000 */
[----:B------:R-:W-:Y:S01]  /*2550*/  F2FP.BF16.F32.PACK_AB R65, RZ, R65 ;  /* 0x00000041ff41723e */ /* 0x000fe200000010ff */
[C---:B------:R-:W-:Y:S01]  /*2560*/  FMUL.FTZ R36, R7.reuse, R36 ;  /* 0x0000002407247220 */ /* 0x040fe20000410000 */
[----:B------:R-:W-:Y:S01]  /*2570*/  SHF.R.U64 R29, R136, 0x10, R137 ;  /* 0x00000010881d7819 */ /* 0x000fe20000001289 */
[C---:B------:R-:W-:Y:S01]  /*2580*/  FMUL.FTZ R18, R7.reuse, R40 ;  /* 0x0000002807127220 */ /* 0x040fe20000410000 */
[----:B------:R-:W-:Y:S01]  /*2590*/  SHF.R.U64 R70, R96, 0x10, R97 ;  /* 0x0000001060467819 */ /* 0x000fe20000001261 */
[C---:B------:R-:W-:Y:S01]  /*25a0*/  FMUL.FTZ R67, R7.reuse, R216 ;  /* 0x000000d807437220 */ /* 0x040fe20000410000 */
[C---:B------:R-:W-:Y:S01]  /*25b0*/  FMUL.FTZ R61, R7.reuse, R4 ;  /* 0x00000004073d7220 */ /* 0x040fe20000410000 */
[----:B------:R-:W-:Y:S01]  /*25c0*/  FMUL.FTZ R40, R7, R222 ;  /* 0x000000de07287220 */ /* 0x000fe20000410000 */
[----:B------:R-:W-:-:S02]  /*25d0*/  HFMA2.BF16_V2 R76, R76.H0_H0, R35.H0_H0, R21.H0_H0 ;  /* 0x200000234c4c7231 */ /* 0x000fc40000240815 */
[--C-:B------:R-:W-:Y:S01]  /*25e0*/  FADD.FTZ R224, R45, -R0.reuse ;  /* 0x800000002de07221 */ /* 0x100fe20000010000 */
[--C-:B------:R-:W-:Y:S01]  /*25f0*/  FADD.FTZ R226, R46, -R0.reuse ;  /* 0x800000002ee27221 */ /* 0x100fe20000010000 */
[----:B------:R-:W-:Y:S01]  /*2600*/  FMUL.FTZ R4, R7, R6 ;  /* 0x0000000607047220 */ /* 0x000fe20000410000 */
[----:B------:R-:W-:Y:S02]  /*2610*/  HFMA2.BF16_V2 R21, R58.H0_H0, R37.H0_H0, R23.H0_H0 ;  /* 0x200000253a157231 */ /* 0x000fe40000240817 */
[--C-:B------:R-:W-:Y:S01]  /*2620*/  FADD.FTZ R228, R47, -R0.reuse ;  /* 0x800000002fe47221 */ /* 0x100fe20000010000 */
[--C-:B------:R-:W-:Y:S01]  /*2630*/  FADD.FTZ R46, R49, -R0.reuse ;  /* 0x80000000312e7221 */ /* 0x100fe20000010000 */
[--C-:B------:R-:W-:Y:S01]  /*2640*/  FADD.FTZ R50, R50, -R0.reuse ;  /* 0x8000000032327221 */ /* 0x100fe20000010000 */
[----:B------:R-:W-:Y:S01]  /*2650*/  FADD.FTZ R232, R53, -R0 ;  /* 0x8000000035e87221 */ /* 0x000fe20000010000 */
[----:B------:R-:W-:Y:S01]  /*2660*/  FMUL.FTZ R6, R7, R14 ;  /* 0x0000000e07067220 */ /* 0x000fe20000410000 */
[----:B------:R-:W-:-:S02]  /*2670*/  HFMA2.BF16_V2 R75, R75.H0_H0, R32.H0_H0, R25.H0_H0 ;  /* 0x200000204b4b7231 */ /* 0x000fc40000240819 */
[--C-:B------:R-:W-:Y:S01]  /*2680*/  FADD.FTZ R230, R51, -R0.reuse ;  /* 0x8000000033e67221 */ /* 0x100fe20000010000 */
[----:B------:R-:W-:Y:S02]  /*2690*/  HFMA2.BF16_V2 R23, R62.H0_H0, R39.H0_H0, R27.H0_H0 ;  /* 0x200000273e177231 */ /* 0x000fe4000024081b */
[C---:B------:R-:W-:Y:S01]  /*26a0*/  FMUL.FTZ R14, R7.reuse, R38 ;  /* 0x00000026070e7220 */ /* 0x040fe20000410000 */
[----:B------:R-:W-:Y:S01]  /*26b0*/  F2FP.BF16.F32.PACK_AB R34, RZ, R34 ;  /* 0x00000022ff22723e */ /* 0x000fe200000010ff */
[----:B------:R-:W-:Y:S01]  /*26c0*/  HFMA2.BF16_V2 R65, R70.H0_H0, R65.H0_H0, R29.H0_H0 ;  /* 0x2000004146417231 */ /* 0x000fe2000024081d */
[----:B------:R-:W-:Y:S01]  /*26d0*/  SHF.R.U32.HI R27, RZ, 0x10, R137 ;  /* 0x00000010ff1b7819 */ /* 0x000fe20000011689 */
[--C-:B------:R-:W-:Y:S01]  /*26e0*/  FADD.FTZ R22, R22, -R0.reuse ;  /* 0x8000000016167221 */ /* 0x100fe20000010000 */
[----:B------:R-:W-:Y:S01]  /*26f0*/  SHF.R.U32.HI R25, RZ, 0x10, R97 ;  /* 0x00000010ff197819 */ /* 0x000fe20000011661 */
[C---:B------:R-:W-:Y:S01]  /*2700*/  FMUL.FTZ R41, R7.reuse, R224 ;  /* 0x000000e007297220 */ /* 0x040fe20000410000 */
[----:B------:R-:W-:Y:S01]  /*2710*/  F2FP.BF16.F32.PACK_AB R38, RZ, R214 ;  /* 0x000000d6ff26723e */ /* 0x000fe200000010ff */
[--C-:B------:R-:W-:Y:S01]  /*2720*/  FADD.FTZ R48, R48, -R0.reuse ;  /* 0x8000000030307221 */ /* 0x100fe20000010000 */
[----:B------:R-:W-:Y:S01]  /*2730*/  F2FP.BF16.F32.PACK_AB R36, RZ, R36 ;  /* 0x00000024ff24723e */ /* 0x000fe200000010ff */
[C---:B------:R-:W-:Y:S01]  /*2740*/  FMUL.FTZ R228, R7.reuse, R228 ;  /* 0x000000e407e47220 */ /* 0x040fe20000410000 */
[----:B------:R-:W-:Y:S01]  /*2750*/  F2FP.BF16.F32.PACK_AB R67, RZ, R67 ;  /* 0x00000043ff43723e */ /* 0x000fe200000010ff */
[C---:B------:R-:W-:Y:S01]  /*2760*/  FMUL.FTZ R46, R7.reuse, R46 ;  /* 0x0000002e072e7220 */ /* 0x040fe20000410000 */
[----:B------:R-:W-:Y:S01]  /*2770*/  SHF.R.U64 R70, R138, 0x10, R139 ;  /* 0x000000108a467819 */ /* 0x000fe2000000128b */
[C---:B------:R-:W-:Y:S01]  /*2780*/  FMUL.FTZ R26, R7.reuse, R50 ;  /* 0x00000032071a7220 */ /* 0x040fe20000410000 */
[----:B------:R-:W-:Y:S01]  /*2790*/  SHF.R.U64 R29, R98, 0x10, R99 ;  /* 0x00000010621d7819 */ /* 0x000fe20000001263 */
[C---:B------:R-:W-:Y:S01]  /*27a0*/  FMUL.FTZ R59, R7.reuse, R232 ;  /* 0x000000e8073b7220 */ /* 0x040fe20000410000 */
[----:B------:R-:W-:Y:S01]  /*27b0*/  SHF.R.U32.HI R32, RZ, 0x10, R139 ;  /* 0x00000010ff207819 */ /* 0x000fe2000001168b */
[----:B------:R-:W-:Y:S01]  /*27c0*/  FMUL.FTZ R50, R7, R230 ;  /* 0x000000e607327220 */ /* 0x000fe20000410000 */
[----:B------:R-:W-:Y:S01]  /*27d0*/  SHF.R.U32.HI R31, RZ, 0x10, R99 ;  /* 0x00000010ff1f7819 */ /* 0x000fe20000011663 */
[--C-:B------:R-:W-:Y:S01]  /*27e0*/  FADD.FTZ R52, R52, -R0.reuse ;  /* 0x8000000034347221 */ /* 0x100fe20000010000 */
[----:B------:R-:W-:Y:S01]  /*27f0*/  SHF.R.U64 R33, R140, 0x10, R141 ;  /* 0x000000108c217819 */ /* 0x000fe2000000128d */
[----:B------:R-:W-:Y:S01]  /*2800*/  HFMA2.BF16_V2 R25, R25.H0_H0, R34.H0_H0, R27.H0_H0 ;  /* 0x2000002219197231 */ /* 0x000fe2000024081b */
[----:B------:R-:W-:Y:S01]  /*2810*/  SHF.R.U64 R58, R100, 0x10, R101 ;  /* 0x00000010643a7819 */ /* 0x000fe20000001265 */
[----:B------:R-:W-:Y:S01]  /*2820*/  FADD.FTZ R244, R63, -R0 ;  /* 0x800000003ff47221 */ /* 0x000fe20000010000 */
[----:B------:R-:W-:Y:S01]  /*2830*/  F2FP.BF16.F32.PACK_AB R40, RZ, R40 ;  /* 0x00000028ff28723e */ /* 0x000fe200000010ff */
[----:B------:R-:W-:Y:S01]  /*2840*/  FMUL.FTZ R9, R7, R22 ;  /* 0x0000001607097220 */ /* 0x000fe20000410000 */
[----:B------:R-:W-:Y:S01]  /*2850*/  SHF.R.U32.HI R37, RZ, 0x10, R141 ;  /* 0x00000010ff257819 */ /* 0x000fe2000001168d */
[----:B------:R-:W-:Y:S01]  /*2860*/  HFMA2.BF16_V2 R70, R29.H0_H0, R38.H0_H0, R70.H0_H0 ;  /* 0x200000261d467231 */ /* 0x000fe20000240846 */
[----:B------:R-:W-:Y:S01]  /*2870*/  SHF.R.U32.HI R35, RZ, 0x10, R101 ;  /* 0x00000010ff237819 */ /* 0x000fe20000011665 */
[----:B------:R-:W-:-:S02]  /*2880*/  HFMA2.BF16_V2 R27, R31.H0_H0, R36.H0_H0, R32.H0_H0 ;  /* 0x200000241f1b7231 */ /* 0x000fc40000240820 */
[C---:B------:R-:W-:Y:S01]  /*2890*/  FMUL.FTZ R22, R7.reuse, R48 ;  /* 0x0000003007167220 */ /* 0x040fe20000410000 */
[----:B------:R-:W-:Y:S01]  /*28a0*/  HFMA2.BF16_V2 R67, R58.H0_H0, R67.H0_H0, R33.H0_H0 ;  /* 0x200000433a437231 */ /* 0x000fe20000240821 */
[----:B------:R-:W-:Y:S01]  /*28b0*/  F2FP.BF16.F32.PACK_AB R41, RZ, R41 ;  /* 0x00000029ff29723e */ /* 0x000fe200000010ff */
[----:B------:R-:W-:Y:S01]  /*28c0*/  HFMA2.BF16_V2 R29, R35.H0_H0, R40.H0_H0, R37.H0_H0 ;  /* 0x20000028231d7231 */ /* 0x000fe20000240825 */
[----:B------:R-:W-:Y:S01]  /*28d0*/  SHF.R.U64 R31, R142, 0x10, R143 ;  /* 0x000000108e1f7819 */ /* 0x000fe2000000128f */
[C---:B------:R-:W-:Y:S01]  /*28e0*/  FMUL.FTZ R53, R7.reuse, R52 ;  /* 0x0000003407357220 */ /* 0x040fe20000410000 */
[----:B------:R-:W-:Y:S01]  /*28f0*/  SHF.R.U64 R58, R102, 0x10, R103 ;  /* 0x00000010663a7819 */ /* 0x000fe20000001267 */
[C---:B------:R-:W-:Y:S01]  /*2900*/  FMUL.FTZ R51, R7.reuse, R234 ;  /* 0x000000ea07337220 */ /* 0x040fe20000410000 */
[----:B------:R-:W-:Y:S01]  /*2910*/  F2FP.BF16.F32.PACK_AB R48, RZ, R228 ;  /* 0x000000e4ff30723e */ /* 0x000fe200000010ff */
[C---:B------:R-:W-:Y:S01]  /*2920*/  FMUL.FTZ R52, R7.reuse, R238 ;  /* 0x000000ee07347220 */ /* 0x040fe20000410000 */
[----:B------:R-:W-:Y:S01]  /*2930*/  F2FP.BF16.F32.PACK_AB R46, RZ, R46 ;  /* 0x0000002eff2e723e */ /* 0x000fe200000010ff */
[----:B------:R-:W-:Y:S01]  /*2940*/  FMUL.FTZ R184, R7, R244 ;  /* 0x000000f407b87220 */ /* 0x000fe20000410000 */
[----:B------:R-:W-:Y:S01]  /*2950*/  F2FP.BF16.F32.PACK_AB R59, RZ, R59 ;  /* 0x0000003bff3b723e */ /* 0x000fe200000010ff */
[--C-:B------:R-:W-:Y:S01]  /*2960*/  FADD.FTZ R252, R71, -R0.reuse ;  /* 0x8000000047fc7221 */ /* 0x100fe20000010000 */
        /* <DEDUP_REMOVED lines=12> */
[----:B------:R-:W-:Y:S01]  /*2a30*/  F2FP.BF16.F32.PACK_AB R50, RZ, R50 ;  /* 0x00000032ff32723e */ /* 0x000fe200000010ff */
[--C-:B------:R-:W-:Y:S01]  /*2a40*/  FADD.FTZ R10, R10, -R0.reuse ;  /* 0x800000000a0a7221 */ /* 0x100fe20000010000 */
[----:B------:R-:W-:Y:S01]  /*2a50*/  SHF.R.U32.HI R34, RZ, 0x10, R145 ;  /* 0x00000010ff227819 */ /* 0x000fe20000011691 */
[----:B------:R-:W-:Y:S01]  /*2a60*/  HFMA2.BF16_V2 R59, R36.H0_H0, R59.H0_H0, R38.H0_H0 ;  /* 0x2000003b243b7231 */ /* 0x000fe20000240826 */
[----:B------:R-:W-:Y:S01]  /*2a70*/  SHF.R.U32.HI R37, RZ, 0x10, R105 ;  /* 0x00000010ff257819 */ /* 0x000fe20000011669 */
[--C-:B------:R-:W-:Y:S01]  /*2a80*/  FADD.FTZ R20, R20, -R0.reuse ;  /* 0x8000000014147221 */ /* 0x100fe20000010000 */
        /* <DEDUP_REMOVED lines=17> */
[--C-:B------:R-:W-:Y:S01]  /*2ba0*/  FADD.FTZ R30, R30, -R0.reuse ;  /* 0x800000001e1e7221 */ /* 0x100fe20000010000 */
[----:B------:R-:W-:Y:S01]  /*2bb0*/  SHF.R.U64 R34, R148, 0x10, R149 ;  /* 0x0000001094227819 */ /* 0x000fe20000001295 */
[C---:B------:R-:W-:Y:S01]  /*2bc0*/  FMUL.FTZ R10, R7.reuse, R202 ;  /* 0x000000ca070a7220 */ /* 0x040fe20000410000 */
[----:B------:R-:W-:Y:S01]  /*2bd0*/  SHF.R.U64 R37, R108, 0x10, R109 ;  /* 0x000000106c257819 */ /* 0x000fe2000000126d */
[--C-:B------:R-:W-:Y:S01]  /*2be0*/  FADD.FTZ R246, R66, -R0.reuse ;  /* 0x8000000042f67221 */ /* 0x100fe20000010000 */
[----:B------:R-:W-:Y:S01]  /*2bf0*/  SHF.R.U64 R39, R150, 0x10, R151 ;  /* 0x0000001096277819 */ /* 0x000fe20000001297 */
[C---:B------:R-:W-:Y:S01]  /*2c00*/  FMUL.FTZ R43, R7.reuse, R12 ;  /* 0x0000000c072b7220 */ /* 0x040fe20000410000 */
[----:B------:R-:W-:Y:S01]  /*2c10*/  SHF.R.U64 R40, R110, 0x10, R111 ;  /* 0x000000106e287819 */ /* 0x000fe2000000126f */
[----:B------:R-:W-:Y:S01]  /*2c20*/  HFMA2.BF16_V2 R32, R37.H0_H0, R52.H0_H0, R34.H0_H0 ;  /* 0x2000003425207231 */ /* 0x000fe20000240822 */
[----:B------:R-:W-:Y:S01]  /*2c30*/  SHF.R.U32.HI R46, RZ, 0x10, R151 ;  /* 0x00000010ff2e7819 */ /* 0x000fe20000011697 */
[C---:B------:R-:W-:Y:S01]  /*2c40*/  FMUL.FTZ R66, R7.reuse, R24 ;  /* 0x0000001807427220 */ /* 0x040fe20000410000 */
[----:B------:R-:W-:Y:S01]  /*2c50*/  SHF.R.U32.HI R41, RZ, 0x10, R111 ;  /* 0x00000010ff297819 */ /* 0x000fe2000001166f */
[----:B------:R-:W-:Y:S01]  /*2c60*/  HFMA2.BF16_V2 R55, R40.H0_H0, R183.H0_H0, R39.H0_H0 ;  /* 0x200000b728377231 */ /* 0x000fe20000240827 */
[----:B------:R-:W-:Y:S01]  /*2c70*/  F2FP.BF16.F32.PACK_AB R187, RZ, R187 ;  /* 0x000000bbffbb723e */ /* 0x000fe200000010ff */
[--C-:B------:R-:W-:Y:S01]  /*2c80*/  FADD.FTZ R28, R28, -R0.reuse ;  /* 0x800000001c1c7221 */ /* 0x100fe20000010000 */
[----:B------:R-:W-:Y:S01]  /*2c90*/  F2FP.BF16.F32.PACK_AB R188, RZ, R188 ;  /* 0x000000bcffbc723e */ /* 0x000fe200000010ff */
[----:B------:R-:W-:Y:S01]  /*2ca0*/  HFMA2.BF16_V2 R41, R41.H0_H0, R184.H0_H0, R46.H0_H0 ;  /* 0x200000b829297231 */ /* 0x000fe2000024082e */
[----:B------:R-:W-:Y:S01]  /*2cb0*/  SHF.R.U64 R40, R154, 0x10, R155 ;  /* 0x000000109a287819 */ /* 0x000fe2000000129b */
[C---:B------:R-:W-:Y:S01]  /*2cc0*/  FMUL.FTZ R12, R7.reuse, R30 ;  /* 0x0000001e070c7220 */ /* 0x040fe20000410000 */
        /* <DEDUP_REMOVED lines=8> */
[----:B------:R-:W-:Y:S01]  /*2d50*/  F2FP.BF16.F32.PACK_AB R190, RZ, R190 ;  /* 0x000000beffbe723e */ /* 0x000fe200000010ff */
[----:B------:R-:W-:Y:S01]  /*2d60*/  HFMA2.BF16_V2 R46, R51.H0_H0, R188.H0_H0, R46.H0_H0 ;  /* 0x200000bc332e7231 */ /* 0x000fe2000024082e */
        /* <DEDUP_REMOVED lines=8> */
[----:B------:R-:W-:Y:S01]  /*2df0*/  F2FP.BF16.F32.PACK_AB R4, RZ, R4 ;  /* 0x00000004ff04723e */ /* 0x000fe200000010ff */
[C---:B------:R-:W-:Y:S01]  /*2e00*/  FMUL.FTZ R30, R7.reuse, R54 ;  /* 0x00000036071e7220 */ /* 0x040fe20000410000 */
[----:B------:R-:W-:Y:S01]  /*2e10*/  F2FP.BF16.F32.PACK_AB R192, RZ, R192 ;  /* 0x000000c0ffc0723e */ /* 0x000fe200000010ff */
[----:B------:R-:W-:Y:S01]  /*2e20*/  HFMA2.BF16_V2 R51, R48.H0_H0, R190.H0_H0, R183.H0_H0 ;  /* 0x200000be30337231 */ /* 0x000fe200002408b7 */
[----:B------:R-:W-:Y:S01]  /*2e30*/  SHF.R.U64 R187, R158, 0x10, R159 ;  /* 0x000000109ebb7819 */ /* 0x000fe2000000129f */
[----:B------:R-:W-:Y:S01]  /*2e40*/  HFMA2.BF16_V2 R4, R3.H0_H0, R4.H0_H0, R123.H0_H0 ;  /* 0x2000000403047231 */ /* 0x000fe2000024087b */
[----:B------:R-:W-:Y:S01]  /*2e50*/  SHF.R.U64 R50, R118, 0x10, R119 ;  /* 0x0000001076327819 */ /* 0x000fe20000001277 */
[C---:B------:R-:W-:Y:S01]  /*2e60*/  FMUL.FTZ R28, R7.reuse, R240 ;  /* 0x000000f0071c7220 */ /* 0x040fe20000410000 */
[----:B------:R-:W-:Y:S01]  /*2e70*/  F2FP.BF16.F32.PACK_AB R61, RZ, R61 ;  /* 0x0000003dff3d723e */ /* 0x000fe200000010ff */
[----:B------:R-:W-:Y:S01]  /*2e80*/  FADD.FTZ R64, R64, -R0 ;  /* 0x8000000040407221 */ /* 0x000fe20000010000 */
[----:B------:R-:W-:Y:S01]  /*2e90*/  F2FP.BF16.F32.PACK_AB R194, RZ, R194 ;  /* 0x000000c2ffc2723e */ /* 0x000fe200000010ff */
[----:B------:R-:W-:Y:S01]  /*2ea0*/  HFMA2.BF16_V2 R50, R50.H0_H0, R192.H0_H0, R187.H0_H0 ;  /* 0x200000c032327231 */ /* 0x000fe200002408bb */
        /* <DEDUP_REMOVED lines=26> */
[----:B------:R-:W-:-:S02]  /*3050*/  F2FP.BF16.F32.PACK_AB R43, RZ, R43 ;  /* 0x0000002bff2b723e */ /* 0x000fc400000010ff */
        /* <DEDUP_REMOVED lines=8> */
[----:B------:R-:W-:Y:S02]  /*30e0*/  SHF.R.U32.HI R39, RZ, 0x10, R119 ;  /* 0x00000010ff277819 */ /* 0x000fe40000011677 */
[----:B------:R-:W-:-:S02]  /*30f0*/  PRMT R5, R4, 0x7610, R5 ;  /* 0x0000761004057816 */ /* 0x000fc40000000005 */
[----:B------:R-:W-:Y:S01]  /*3100*/  F2FP.BF16.F32.PACK_AB R42, RZ, R42 ;  /* 0x0000002aff2a723e */ /* 0x000fe200000010ff */
[----:B------:R-:W-:Y:S01]  /*3110*/  HFMA2.BF16_V2 R39, R39.H0_H0, R193.H0_H0, R184.H0_H0 ;  /* 0x200000c127277231 */ /* 0x000fe200002408b8 */
[----:B------:R-:W-:Y:S02]  /*3120*/  F2FP.BF16.F32.PACK_AB R6, RZ, R6 ;  /* 0x00000006ff06723e */ /* 0x000fe400000010ff */
[----:B------:R-:W-:Y:S01]  /*3130*/  PRMT R4, R192, 0x7610, R4 ;  /* 0x00007610c0047816 */ /* 0x000fe20000000004 */
[----:B------:R-:W-:Y:S01]  /*3140*/  HFMA2.BF16_V2 R193, R84.H0_H0, R42.H0_H0, R124.H0_H0 ;  /* 0x2000002a54c17231 */ /* 0x000fe2000024087c */
[----:B------:R-:W-:Y:S01]  /*3150*/  SHF.L.U32 R45, R189, 0x10, RZ ;  /* 0x00000010bd2d7819 */ /* 0x000fe200000006ff */
[----:B------:R-:W-:Y:S01]  /*3160*/  HFMA2.BF16_V2 R196, R87.H0_H0, R6.H0_H0, R127.H0_H0 ;  /* 0x2000000657c47231 */ /* 0x000fe2000024087f */
[----:B------:R-:W-:Y:S02]  /*3170*/  PRMT R10, R194, 0x7610, R10 ;  /* 0x00007610c20a7816 */ /* 0x000fe4000000000a */
[----:B------:R-:W-:-:S02]  /*3180*/  LOP3.LUT R80, R80, 0xffff, RZ, 0xc0, !PT ;  /* 0x0000ffff50507812 */ /* 0x000fc400078ec0ff */
[----:B------:R-:W-:Y:S02]  /*3190*/  F2FP.BF16.F32.PACK_AB R47, RZ, R47 ;  /* 0x0000002fff2f723e */ /* 0x000fe400000010ff */
[----:B------:R-:W-:Y:S02]  /*31a0*/  F2FP.BF16.F32.PACK_AB R68, RZ, R68 ;  /* 0x00000044ff44723e */ /* 0x000fe400000010ff */
[----:B------:R-:W-:Y:S01]  /*31b0*/  F2FP.BF16.F32.PACK_AB R49, RZ, R49 ;  /* 0x00000031ff31723e */ /* 0x000fe200000010ff */
[----:B------:R-:W-:Y:S01]  /*31c0*/  HFMA2.BF16_V2 R188, R94.H0_H0, R47.H0_H0, R134.H0_H0 ;  /* 0x2000002f5ebc7231 */ /* 0x000fe20000240886 */
[----:B------:R-:W-:Y:S01]  /*31d0*/  LOP3.LUT R4, R45, 0xffff, R4, 0xf8, !PT ;  /* 0x0000ffff2d047812 */ /* 0x000fe200078ef804 */
[----:B------:R-:W-:Y:S01]  /*31e0*/  HFMA2.BF16_V2 R185, R96.H0_H0, R68.H0_H0, R136.H0_H0 ;  /* 0x2000004460b97231 */ /* 0x000fe20000240888 */
[----:B------:R-:W-:Y:S01]  /*31f0*/  F2FP.BF16.F32.PACK_AB R44, RZ, R44 ;  /* 0x0000002cff2c723e */ /* 0x000fe200000010ff */
[----:B------:R-:W-:Y:S01]  /*3200*/  HFMA2.BF16_V2 R68, R98.H0_H0, R49.H0_H0, R138.H0_H0 ;  /* 0x2000003162447231 */ /* 0x000fe2000024088a */
[----:B------:R-:W-:-:S02]  /*3210*/  F2FP.BF16.F32.PACK_AB R191, RZ, R191 ;  /* 0x000000bfffbf723e */ /* 0x000fc400000010ff */
[----:B------:R-:W-:Y:S01]  /*3220*/  SHF.R.U32.HI R40, RZ, 0x10, R157 ;  /* 0x00000010ff287819 */ /* 0x000fe2000001169d */
[----:B------:R-:W-:Y:S01]  /*3230*/  HFMA2.BF16_V2 R197, R88.H0_H0, R44.H0_H0, R128.H0_H0 ;  /* 0x2000002c58c57231 */ /* 0x000fe20000240880 */
[----:B------:R-:W-:Y:S02]  /*3240*/  SHF.R.U32.HI R186, RZ, 0x10, R117 ;  /* 0x00000010ffba7819 */ /* 0x000fe40000011675 */
[----:B------:R-:W-:Y:S02]  /*3250*/  LOP3.LUT R5, R5, 0xffff, RZ, 0xc0, !PT ;  /* 0x0000ffff05057812 */ /* 0x000fe400078ec0ff */
[----:B------:R-:W-:Y:S01]  /*3260*/  SHF.L.U64.HI R8, R189, 0x10, RZ ;  /* 0x00000010bd087819 */ /* 0x000fe200000102ff */
[----:B------:R-:W-:Y:S01]  /*3270*/  HFMA2.BF16_V2 R40, R186.H0_H0, R191.H0_H0, R40.H0_H0 ;  /* 0x200000bfba287231 */ /* 0x000fe20000240828 */
[----:B------:R-:W-:Y:S02]  /*3280*/  LOP3.LUT R45, R10, 0xffff, RZ, 0xc0, !PT ;  /* 0x0000ffff0a2d7812 */ /* 0x000fe400078ec0ff */
[----:B------:R-:W-:-:S02]  /*3290*/  LOP3.LUT R83, R83, 0xffff, RZ, 0xc0, !PT ;  /* 0x0000ffff53537812 */ /* 0x000fc400078ec0ff */
[----:B------:R-:W-:Y:S02]  /*32a0*/  SHF.L.U64.HI R12, R80, 0x10, RZ ;  /* 0x00000010500c7819 */ /* 0x000fe400000102ff */
[----:B------:R-:W-:Y:S02]  /*32b0*/  F2FP.BF16.F32.PACK_AB R16, RZ, R16 ;  /* 0x00000010ff10723e */ /* 0x000fe400000010ff */
[----:B------:R-:W-:Y:S02]  /*32c0*/  F2FP.BF16.F32.PACK_AB R14, RZ, R14 ;  /* 0x0000000eff0e723e */ /* 0x000fe400000010ff */
[----:B------:R-:W-:Y:S01]  /*32d0*/  LOP3.LUT R5, R5, 0xffff0000, R8, 0xf8, !PT ;  /* 0xffff000005057812 */ /* 0x000fe200078ef808 */
[----:B------:R-:W-:Y:S01]  /*32e0*/  HFMA2.BF16_V2 R186, R97.H0_H0, R16.H0_H0, R137.H0_H0 ;  /* 0x2000001061ba7231 */ /* 0x000fe20000240889 */
[----:B------:R-:W-:Y:S01]  /*32f0*/  PRMT R10, R195, 0x7610, R10 ;  /* 0x00007610c30a7816 */ /* 0x000fe2000000000a */
[----:B------:R-:W-:Y:S01]  /*3300*/  HFMA2.BF16_V2 R183, R99.H0_H0, R14.H0_H0, R139.H0_H0 ;  /* 0x2000000e63b77231 */ /* 0x000fe2000024088b */
[----:B------:R-:W-:-:S02]  /*3310*/  SHF.L.U32 R47, R83, 0x10, RZ ;  /* 0x00000010532f7819 */ /* 0x000fc400000006ff */
[----:B------:R-:W-:Y:S02]  /*3320*/  LOP3.LUT R45, R45, 0xffff0000, R12, 0xf8, !PT ;  /* 0xffff00002d2d7812 */ /* 0x000fe400078ef80c */
[----:B------:R-:W-:Y:S02]  /*3330*/  PRMT R8, R193, 0x7610, R8 ;  /* 0x00007610c1087816 */ /* 0x000fe40000000008 */
[----:B------:R-:W-:Y:S02]  /*3340*/  SHF.L.U32 R49, R80, 0x10, RZ ;  /* 0x0000001050317819 */ /* 0x000fe400000006ff */
[----:B------:R-:W-:Y:S02]  /*3350*/  PRMT R12, R196, 0x7610, R12 ;  /* 0x00007610c40c7816 */ /* 0x000fe4000000000c */
[----:B------:R-:W-:Y:S02]  /*3360*/  LOP3.LUT R81, R81, 0xffff, RZ, 0xc0, !PT ;  /* 0x0000ffff51517812 */ /* 0x000fe400078ec0ff */
[----:B------:R-:W-:-:S02]  /*3370*/  PRMT R16, R198, 0x7610, R16 ;  /* 0x00007610c6107816 */ /* 0x000fc40000000010 */
[----:B------:R-:W-:Y:S02]  /*3380*/  LOP3.LUT R10, R47, 0xffff, R10, 0xf8, !PT ;  /* 0x0000ffff2f0a7812 */ /* 0x000fe400078ef80a */
[----:B------:R-:W-:Y:S02]  /*3390*/  LOP3.LUT R8, R49, 0xffff, R8, 0xf8, !PT ;  /* 0x0000ffff31087812 */ /* 0x000fe400078ef808 */
[----:B------:R-:W-:Y:S02]  /*33a0*/  LOP3.LUT R12, R12, 0xffff, RZ, 0xc0, !PT ;  /* 0x0000ffff0c0c7812 */ /* 0x000fe400078ec0ff */
[----:B------:R-:W-:Y:S02]  /*33b0*/  SHF.L.U64.HI R47, R83, 0x10, RZ ;  /* 0x00000010532f7819 */ /* 0x000fe400000102ff */
[----:B------:R-:W-:Y:S02]  /*33c0*/  PRMT R14, R197, 0x7610, R14 ;  /* 0x00007610c50e7816 */ /* 0x000fe4000000000e */
[----:B------:R-:W-:-:S02]  /*33d0*/  SHF.L.U32 R49, R81, 0x10, RZ ;  /* 0x0000001051317819 */ /* 0x000fc400000006ff */
[----:B------:R-:W-:Y:S02]  /*33e0*/  LOP3.LUT R16, R16, 0xffff, RZ, 0xc0, !PT ;  /* 0x0000ffff10107812 */ /* 0x000fe400078ec0ff */
[----:B------:R-:W-:Y:S02]  /*33f0*/  SHF.L.U64.HI R81, R81, 0x10, RZ ;  /* 0x0000001051517819 */ /* 0x000fe400000102ff */
[----:B------:R-:W-:Y:S02]  /*3400*/  LOP3.LUT R76, R76, 0xffff, RZ, 0xc0, !PT ;  /* 0x0000ffff4c4c7812 */ /* 0x000fe400078ec0ff */
[----:B------:R-:W-:Y:S02]  /*3410*/  LOP3.LUT R47, R12, 0xffff0000, R47, 0xf8, !PT ;  /* 0xffff00000c2f7812 */ /* 0x000fe400078ef82f */
[----:B------:R-:W-:Y:S02]  /*3420*/  LOP3.LUT R12, R49, 0xffff, R14, 0xf8, !PT ;  /* 0x0000ffff310c7812 */ /* 0x000fe400078ef80e */
[----:B------:R-:W-:-:S02]  /*3430*/  LOP3.LUT R49, R16, 0xffff0000, R81, 0xf8, !PT ;  /* 0xffff000010317812 */ /* 0x000fc400078ef851 */
[----:B------:R-:W-:Y:S02]  /*3440*/  PRMT R16, R61, 0x7610, R16 ;  /* 0x000076103d107816 */ /* 0x000fe40000000010 */
[----:B------:R-:W-:Y:S02]  /*3450*/  SHF.L.U32 R81, R76, 0x10, RZ ;  /* 0x000000104c517819 */ /* 0x000fe400000006ff */
[----:B------:R-:W-:Y:S02]  /*3460*/  F2FP.BF16.F32.PACK_AB R22, RZ, R22 ;  /* 0x00000016ff16723e */ /* 0x000fe400000010ff */
[----:B------:R-:W-:Y:S02]  /*3470*/  LOP3.LUT R16, R81, 0xffff, R16, 0xf8, !PT ;  /* 0x0000ffff51107812 */ /* 0x000fe400078ef810 */
[----:B------:R-:W-:Y:S01]  /*3480*/  F2FP.BF16.F32.PACK_AB R20, RZ, R20 ;  /* 0x00000014ff14723e */ /* 0x000fe200000010ff */
[----:B------:R-:W-:Y:S01]  /*3490*/  HFMA2.BF16_V2 R43, R104.H0_H0, R22.H0_H0, R144.H0_H0 ;  /* 0x20000016682b7231 */ /* 0x000fe20000240890 */
[----:B------:R-:W-:-:S02]  /*34a0*/  LOP3.LUT R81, R75, 0xffff, RZ, 0xc0, !PT ;  /* 0x0000ffff4b517812 */ /* 0x000fc400078ec0ff */
[----:B------:R-:W-:Y:S01]  /*34b0*/  LOP3.LUT R22, R66, 0xffff, RZ, 0xc0, !PT ;  /* 0x0000ffff42167812 */ /* 0x000fe200078ec0ff */
[----:B------:R-:W-:Y:S01]  /*34c0*/  HFMA2.BF16_V2 R44, R101.H0_H0, R20.H0_H0, R141.H0_H0 ;  /* 0x20000014652c7231 */ /* 0x000fe2000024088d */
[C---:B------:R-:W-:Y:S02]  /*34d0*/  SHF.L.U32 R75, R81.reuse, 0x10, RZ ;  /* 0x00000010514b7819 */ /* 0x040fe400000006ff */
[----:B------:R-:W-:Y:S02]  /*34e0*/  SHF.L.U64.HI R81, R81, 0x10, RZ ;  /* 0x0000001051517819 */ /* 0x000fe400000102ff */
[----:B------:R-:W-:Y:S02]  /*34f0*/  PRMT R20, R65, 0x7610, R20 ;  /* 0x0000761041147816 */ /* 0x000fe40000000014 */
[----:B------:R-:W-:Y:S02]  /*3500*/  LOP3.LUT R65, R22, 0xffff0000, R81, 0xf8, !PT ;  /* 0xffff000016417812 */ /* 0x000fe400078ef851 */
[----:B------:R-:W-:-:S02]  /*3510*/  LOP3.LUT R81, R20, 0xffff, RZ, 0xc0, !PT ;  /* 0x0000ffff14517812 */ /* 0x000fc400078ec0ff */
[----:B------:R-:W-:Y:S02]  /*3520*/  F2FP.BF16.F32.PACK_AB R26, RZ, R26 ;  /* 0x0000001aff1a723e */ /* 0x000fe400000010ff */
[C---:B------:R-:W-:Y:S02]  /*3530*/  SHF.L.U32 R20, R81.reuse, 0x10, RZ ;  /* 0x0000001051147819 */ /* 0x040fe400000006ff */
[----:B------:R-:W-:Y:S01]  /*3540*/  LOP3.LUT R186, R186, 0xffff, RZ, 0xc0, !PT ;  /* 0x0000ffffbaba7812 */ /* 0x000fe200078ec0ff */
[----:B------:R-:W-:Y:S01]  /*3550*/  HFMA2.BF16_V2 R6, R105.H0_H0, R26.H0_H0, R145.H0_H0 ;  /* 0x2000001a69067231 */ /* 0x000fe20000240891 */
[----:B------:R-:W-:Y:S02]  /*3560*/  SHF.L.U64.HI R81, R81, 0x10, RZ ;  /* 0x0000001051517819 */ /* 0x000fe400000102ff */
[----:B------:R-:W-:Y:S02]  /*3570*/  LOP3.LUT R67, R67, 0xffff, RZ, 0xc0, !PT ;  /* 0x0000ffff43437812 */ /* 0x000fe400078ec0ff */
[----:B------:R-:W-:-:S02]  /*3580*/  PRMT R22, R68, 0x7610, R22 ;  /* 0x0000761044167816 */ /* 0x000fc40000000016 */
[----:B------:R-:W-:Y:S02]  /*3590*/  LOP3.LUT R68, R186, 0xffff0000, R81, 0xf8, !PT ;  /* 0xffff0000ba447812 */ /* 0x000fe400078ef851 */
[----:B------:R-:W-:Y:S02]  /*35a0*/  F2FP.BF16.F32.PACK_AB R24, RZ, R24 ;  /* 0x00000018ff18723e */ /* 0x000fe400000010ff */
[----:B------:R-:W-:Y:S02]  /*35b0*/  LOP3.LUT R44, R44, 0xffff, RZ, 0xc0, !PT ;  /* 0x0000ffff2c2c7812 */ /* 0x000fe400078ec0ff */
[----:B------:R-:W-:Y:S01]  /*35c0*/  SHF.L.U64.HI R81, R67, 0x10, RZ ;  /* 0x0000001043517819 */ /* 0x000fe200000102ff */
[----:B------:R-:W-:Y:S01]  /*35d0*/  HFMA2.BF16_V2 R42, R103.H0_H0, R24.H0_H0, R143.H0_H0 ;  /* 0x20000018672a7231 */ /* 0x000fe2000024088f */
[----:B------:R-:W-:Y:S02]  /*35e0*/  PRMT R26, R58, 0x7610, R26 ;  /* 0x000076103a1a7816 */ /* 0x000fe4000000001a */
[----:B------:R-:W-:-:S02]  /*35f0*/  F2FP.BF16.F32.PACK_AB R71, RZ, R71 ;  /* 0x00000047ff47723e */ /* 0x000fc400000010ff */
[----:B------:R-:W-:Y:S02]  /*3600*/  LOP3.LUT R58, R44, 0xffff0000, R81, 0xf8, !PT ;  /* 0xffff00002c3a7812 */ /* 0x000fe400078ef851 */
[----:B------:R-:W-:Y:S01]  /*3610*/  F2FP.BF16.F32.PACK_AB R30, RZ, R30 ;  /* 0x0000001eff1e723e */ /* 0x000fe200000010ff */
[----:B------:R-:W-:Y:S01]  /*3620*/  HFMA2.BF16_V2 R71, R102.H0_H0, R71.H0_H0, R142.H0_H0 ;  /* 0x2000004766477231 */ /* 0x000fe2000024088e */
[----:B------:R-:W-:Y:S02]  /*3630*/  LOP3.LUT R81, R26, 0xffff, RZ, 0xc0, !PT ;  /* 0x0000ffff1a517812 */ /* 0x000fe400078ec0ff */
[----:B------:R-:W-:Y:S01]  /*3640*/  F2FP.BF16.F32.PACK_AB R9, RZ, R9 ;  /* 0x00000009ff09723e */ /* 0x000fe200000010ff */
[----:B------:R-:W-:Y:S01]  /*3650*/  HFMA2.BF16_V2 R30, R107.H0_H0, R30.H0_H0, R147.H0_H0 ;  /* 0x2000001e6b1e7231 */ /* 0x000fe20000240893 */
[----:B------:R-:W-:Y:S02]  /*3660*/  F2FP.BF16.F32.PACK_AB R28, RZ, R28 ;  /* 0x0000001cff1c723e */ /* 0x000fe400000010ff */
[----:B------:R-:W-:Y:S01]  /*3670*/  F2FP.BF16.F32.PACK_AB R53, RZ, R53 ;  /* 0x00000035ff35723e */ /* 0x000fe200000010ff */
[----:B------:R-:W-:Y:S01]  /*3680*/  HFMA2.BF16_V2 R191, R91.H0_H0, R9.H0_H0, R131.H0_H0 ;  /* 0x200000095bbf7231 */ /* 0x000fe20000240883 */
[C---:B------:R-:W-:Y:S01]  /*3690*/  SHF.L.U32 R26, R81.reuse, 0x10, RZ ;  /* 0x00000010511a7819 */ /* 0x040fe200000006ff */
[----:B------:R-:W-:Y:S01]  /*36a0*/  HFMA2.BF16_V2 R9, R109.H0_H0, R28.H0_H0, R149.H0_H0 ;  /* 0x2000001c6d097231 */ /* 0x000fe20000240895 */
[----:B------:R-:W-:Y:S01]  /*36b0*/  LOP3.LUT R42, R42, 0xffff, RZ, 0xc0, !PT ;  /* 0x0000ffff2a2a7812 */ /* 0x000fe200078ec0ff */
[----:B------:R-:W-:Y:S01]  /*36c0*/  HFMA2.BF16_V2 R53, R106.H0_H0, R53.H0_H0, R146.H0_H0 ;  /* 0x200000356a357231 */ /* 0x000fe20000240892 */
[----:B------:R-:W-:-:S02]  /*36d0*/  SHF.L.U64.HI R81, R81, 0x10, RZ ;  /* 0x0000001051517819 */ /* 0x000fc400000102ff */
[----:B------:R-:W-:Y:S02]  /*36e0*/  LOP3.LUT R59, R59, 0xffff, RZ, 0xc0, !PT ;  /* 0x0000ffff3b3b7812 */ /* 0x000fe400078ec0ff */
[----:B------:R-:W-:Y:S02]  /*36f0*/  LOP3.LUT R62, R62, 0xffff, RZ, 0xc0, !PT ;  /* 0x0000ffff3e3e7812 */ /* 0x000fe400078ec0ff */
[----:B------:R-:W-:Y:S02]  /*3700*/  F2FP.BF16.F32.PACK_AB R57, RZ, R57 ;  /* 0x00000039ff39723e */ /* 0x000fe400000010ff */
[----:B------:R-:W-:Y:S02]  /*3710*/  PRMT R28, R43, 0x7610, R28 ;  /* 0x000076102b1c7816 */ /* 0x000fe4000000001c */
[----:B------:R-:W-:Y:S01]  /*3720*/  LOP3.LUT R26, R26, 0xffff, R71, 0xf8, !PT ;  /* 0x0000ffff1a1a7812 */ /* 0x000fe200078ef847 */
[----:B------:R-:W-:Y:S01]  /*3730*/  HFMA2.BF16_V2 R57, R110.H0_H0, R57.H0_H0, R150.H0_H0 ;  /* 0x200000396e397231 */ /* 0x000fe20000240896 */
[----:B------:R-:W-:-:S02]  /*3740*/  LOP3.LUT R43, R42, 0xffff0000, R81, 0xf8, !PT ;  /* 0xffff00002a2b7812 */ /* 0x000fc400078ef851 */
[C---:B------:R-:W-:Y:S02]  /*3750*/  SHF.L.U32 R44, R59.reuse, 0x10, RZ ;  /* 0x000000103b2c7819 */ /* 0x040fe400000006ff */
[----:B------:R-:W-:Y:S02]  /*3760*/  LOP3.LUT R6, R6, 0xffff, RZ, 0xc0, !PT ;  /* 0x0000ffff06067812 */ /* 0x000fe400078ec0ff */
[----:B------:R-:W-:Y:S02]  /*3770*/  SHF.L.U64.HI R71, R62, 0x10, RZ ;  /* 0x000000103e477819 */ /* 0x000fe400000102ff */
[----:B------:R-:W-:Y:S02]  /*3780*/  LOP3.LUT R42, R30, 0xffff, RZ, 0xc0, !PT ;  /* 0x0000ffff1e2a7812 */ /* 0x000fe400078ec0ff */
[----:B------:R-:W-:Y:S02]  /*3790*/  SHF.L.U64.HI R59, R59, 0x10, RZ ;  /* 0x000000103b3b7819 */ /* 0x000fe400000102ff */
[----:B------:R-:W-:-:S02]  /*37a0*/  LOP3.LUT R32, R32, 0xffff, RZ, 0xc0, !PT ;  /* 0x0000ffff20207812 */ /* 0x000fc400078ec0ff */
[----:B------:R-:W-:Y:S02]  /*37b0*/  F2FP.BF16.F32.PACK_AB R18, RZ, R18 ;  /* 0x00000012ff12723e */ /* 0x000fe400000010ff */
[----:B------:R-:W-:Y:S02]  /*37c0*/  LOP3.LUT R30, R44, 0xffff, R53, 0xf8, !PT ;  /* 0x0000ffff2c1e7812 */ /* 0x000fe400078ef835 */
[----:B------:R-:W-:Y:S01]  /*37d0*/  LOP3.LUT R6, R6, 0xffff0000, R71, 0xf8, !PT ;  /* 0xffff000006067812 */ /* 0x000fe200078ef847 */
[----:B------:R-:W-:Y:S01]  /*37e0*/  HFMA2.BF16_V2 R184, R100.H0_H0, R18.H0_H0, R140.H0_H0 ;  /* 0x2000001264b87231 */ /* 0x000fe2000024088c */
[----:B------:R-:W-:Y:S02]  /*37f0*/  LOP3.LUT R53, R42, 0xffff0000, R59, 0xf8, !PT ;  /* 0xffff00002a357812 */ /* 0x000fe400078ef83b */
[----:B------:R-:W-:Y:S02]  /*3800*/  LOP3.LUT R74, R74, 0xffff, RZ, 0xc0, !PT ;  /* 0x0000ffff4a4a7812 */ /* 0x000fe400078ec0ff */
[----:B------:R-:W-:-:S02]  /*3810*/  LOP3.LUT R42, R9, 0xffff, RZ, 0xc0, !PT ;  /* 0x0000ffff092a7812 */ /* 0x000fc400078ec0ff */
[----:B------:R-:W-:Y:S02]  /*3820*/  SHF.L.U64.HI R71, R32, 0x10, RZ ;  /* 0x0000001020477819 */ /* 0x000fe400000102ff */
[----:B------:R-:W-:Y:S02]  /*3830*/  PRMT R9, R57, 0x7610, R9 ;  /* 0x0000761039097816 */ /* 0x000fe40000000009 */
[----:B------:R-:W-:Y:S02]  /*3840*/  LOP3.LUT R191, R191, 0xffff, RZ, 0xc0, !PT ;  /* 0x0000ffffbfbf7812 */ /* 0x000fe400078ec0ff */
[----:B------:R-:W-:Y:S02]  /*3850*/  SHF.L.U64.HI R18, R74, 0x10, RZ ;  /* 0x000000104a127819 */ /* 0x000fe400000102ff */
[----:B------:R-:W-:Y:S02]  /*3860*/  LOP3.LUT R55, R55, 0xffff, RZ, 0xc0, !PT ;  /* 0x0000ffff37377812 */ /* 0x000fe400078ec0ff */
[----:B------:R-:W-:-:S02]  /*3870*/  LOP3.LUT R57, R42, 0xffff0000, R71, 0xf8, !PT ;  /* 0xffff00002a397812 */ /* 0x000fc400078ef847 */
[----:B------:R-:W-:Y:S02]  /*3880*/  PRMT R42, R34, 0x7610, R42 ;  /* 0x00007610222a7816 */ /* 0x000fe4000000002a */
[----:B------:R-:W-:Y:S02]  /*3890*/  F2FP.BF16.F32.PACK_AB R54, RZ, R54 ;  /* 0x00000036ff36723e */ /* 0x000fe400000010ff */
[----:B------:R-:W-:Y:S02]  /*38a0*/  F2FP.BF16.F32.PACK_AB R64, RZ, R64 ;  /* 0x00000040ff40723e */ /* 0x000fe400000010ff */
[----:B------:R-:W-:Y:S01]  /*38b0*/  F2FP.BF16.F32.PACK_AB R63, RZ, R63 ;  /* 0x0000003fff3f723e */ /* 0x000fe200000010ff */
[----:B------:R-:W-:Y:S01]  /*38c0*/  HFMA2.BF16_V2 R54, R108.H0_H0, R54.H0_H0, R148.H0_H0 ;  /* 0x200000366c367231 */ /* 0x000fe20000240894 */
[----:B------:R-:W-:Y:S01]  /*38d0*/  LOP3.LUT R61, R191, 0xffff0000, R18, 0xf8, !PT ;  /* 0xffff0000bf3d7812 */ /* 0x000fe200078ef812 */
[----:B------:R-:W-:Y:S01]  /*38e0*/  HFMA2.BF16_V2 R64, R112.H0_H0, R64.H0_H0, R152.H0_H0 ;  /* 0x2000004070407231 */ /* 0x000fe20000240898 */
[----:B------:R-:W-:Y:S01]  /*38f0*/  SHF.L.U32 R44, R55, 0x10, RZ ;  /* 0x00000010372c7819 */ /* 0x000fe200000006ff */
[----:B------:R-:W-:Y:S01]  /*3900*/  HFMA2.BF16_V2 R63, R113.H0_H0, R63.H0_H0, R153.H0_H0 ;  /* 0x2000003f713f7231 */ /* 0x000fe20000240899 */
[----:B------:R-:W-:-:S02]  /*3910*/  LOP3.LUT R187, R187, 0xffff, RZ, 0xc0, !PT ;  /* 0x0000ffffbbbb7812 */ /* 0x000fc400078ec0ff */
[----:B------:R-:W-:Y:S02]  /*3920*/  SHF.L.U64.HI R18, R76, 0x10, RZ ;  /* 0x000000104c127819 */ /* 0x000fe400000102ff */
[----:B------:R-:W-:Y:S02]  /*3930*/  LOP3.LUT R42, R42, 0xffff, RZ, 0xc0, !PT ;  /* 0x0000ffff2a2a7812 */ /* 0x000fe400078ec0ff */
[----:B------:R-:W-:Y:S02]  /*3940*/  LOP3.LUT R70, R70, 0xffff, RZ, 0xc0, !PT ;  /* 0x0000ffff46467812 */ /* 0x000fe400078ec0ff */
[----:B------:R-:W-:Y:S02]  /*3950*/  F2FP.BF16.F32.PACK_AB R60, RZ, R60 ;  /* 0x0000003cff3c723e */ /* 0x000fe400000010ff */
[----:B------:R-:W-:Y:S02]  /*3960*/  SHF.L.U32 R59, R32, 0x10, RZ ;  /* 0x00000010203b7819 */ /* 0x000fe400000006ff */
[----:B------:R-:W-:Y:S01]  /*3970*/  LOP3.LUT R34, R44, 0xffff, R9, 0xf8, !PT ;  /* 0x0000ffff2c227812 */ /* 0x000fe200078ef809 */
[----:B------:R-:W-:Y:S01]  /*3980*/  HFMA2.BF16_V2 R60, R114.H0_H0, R60.H0_H0, R154.H0_H0 ;  /* 0x2000003c723c7231 */ /* 0x000fe2000024089a */
[----:B------:R-:W-:-:S02]  /*3990*/  LOP3.LUT R66, R187, 0xffff0000, R18, 0xf8, !PT ;  /* 0xffff0000bb427812 */ /* 0x000fc400078ef812 */
[----:B------:R-:W-:Y:S02]  /*39a0*/  SHF.L.U32 R9, R42, 0x10, RZ ;  /* 0x000000102a097819 */ /* 0x000fe400000006ff */
[----:B------:R-:W-:Y:S02]  /*39b0*/  LOP3.LUT R18, R75, 0xffff, R188, 0xf8, !PT ;  /* 0x0000ffff4b127812 */ /* 0x000fe400078ef8bc */
[----:B------:R-:W-:Y:S02]  /*39c0*/  LOP3.LUT R52, R52, 0xffff, RZ, 0xc0, !PT ;  /* 0x0000ffff34347812 */ /* 0x000fe400078ec0ff */
[----:B------:R-:W-:Y:S02]  /*39d0*/  SHF.L.U32 R75, R70, 0x10, RZ ;  /* 0x00000010464b7819 */ /* 0x000fe400000006ff */
[----:B------:R-:W-:Y:S02]  /*39e0*/  LOP3.LUT R32, R59, 0xffff, R54, 0xf8, !PT ;  /* 0x0000ffff3b207812 */ /* 0x000fe400078ef836 */
[----:B------:R-:W-:-:S02]  /*39f0*/  SHF.L.U64.HI R44, R42, 0x10, RZ ;  /* 0x000000102a2c7819 */ /* 0x000fc400000102ff */
[----:B------:R-:W-:Y:S02]  /*3a00*/  LOP3.LUT R59, R63, 0xffff, RZ, 0xc0, !PT ;  /* 0x0000ffff3f3b7812 */ /* 0x000fe400078ec0ff */
[----:B------:R-:W-:Y:S02]  /*3a10*/  LOP3.LUT R42, R9, 0xffff, R64, 0xf8, !PT ;  /* 0x0000ffff092a7812 */ /* 0x000fe400078ef840 */
[----:B------:R-:W-:Y:S02]  /*3a20*/  SHF.L.U32 R9, R52, 0x10, RZ ;  /* 0x0000001034097819 */ /* 0x000fe400000006ff */
[----:B------:R-:W-:Y:S02]  /*3a30*/  LOP3.LUT R22, R75, 0xffff, R22, 0xf8, !PT ;  /* 0x0000ffff4b167812 */ /* 0x000fe400078ef816 */
[----:B------:R-:W-:Y:S02]  /*3a40*/  LOP3.LUT R183, R183, 0xffff, RZ, 0xc0, !PT ;  /* 0x0000ffffb7b77812 */ /* 0x000fe400078ec0ff */
[----:B------:R-:W-:-:S02]  /*3a50*/  SHF.L.U64.HI R24, R70, 0x10, RZ ;  /* 0x0000001046187819 */ /* 0x000fc400000102ff */
[----:B------:R-:W-:Y:S02]  /*3a60*/  SHF.L.U32 R75, R67, 0x10, RZ ;  /* 0x00000010434b7819 */ /* 0x000fe400000006ff */
[----:B------:R-:W-:Y:S02]  /*3a70*/  F2FP.BF16.F32.PACK_AB R73, RZ, R73 ;  /* 0x00000049ff49723e */ /* 0x000fe400000010ff */
[----:B------:R-:W-:Y:S02]  /*3a80*/  LOP3.LUT R59, R59, 0xffff0000, R44, 0xf8, !PT ;  /* 0xffff00003b3b7812 */ /* 0x000fe400078ef82c */
[----:B------:R-:W-:Y:S01]  /*3a90*/  LOP3.LUT R44, R9, 0xffff, R60, 0xf8, !PT ;  /* 0x0000ffff092c7812 */ /* 0x000fe200078ef83c */
[----:B------:R-:W-:Y:S01]  /*3aa0*/  HFMA2.BF16_V2 R73, R119.H0_H0, R73.H0_H0, R159.H0_H0 ;  /* 0x2000004977497231 */ /* 0x000fe2000024089f */
[----:B------:R-:W-:Y:S02]  /*3ab0*/  LOP3.LUT R67, R183, 0xffff0000, R24, 0xf8, !PT ;  /* 0xffff0000b7437812 */ /* 0x000fe400078ef818 */
[----:B------:R-:W-:-:S02]  /*3ac0*/  PRMT R9, R50, 0x7610, R9 ;  /* 0x0000761032097816 */ /* 0x000fc40000000009 */
[----:B------:R-:W-:Y:S02]  /*3ad0*/  LOP3.LUT R24, R75, 0xffff, R184, 0xf8, !PT ;  /* 0x0000ffff4b187812 */ /* 0x000fe400078ef8b8 */
[----:B------:R-:W-:Y:S02]  /*3ae0*/  F2FP.BF16.F32.PACK_AB R69, RZ, R69 ;  /* 0x00000045ff45723e */ /* 0x000fe400000010ff */
[----:B------:R-:W-:Y:S02]  /*3af0*/  SHF.L.U32 R75, R62, 0x10, RZ ;  /* 0x000000103e4b7819 */ /* 0x000fe400000006ff */
[----:B------:R-:W-:Y:S01]  /*3b00*/  F2FP.BF16.F32.PACK_AB R78, RZ, R78 ;  /* 0x0000004eff4e723e */ /* 0x000fe200000010ff */
[----:B------:R-:W-:Y:S01]  /*3b10*/  HFMA2.BF16_V2 R69, R116.H0_H0, R69.H0_H0, R156.H0_H0 ;  /* 0x2000004574457231 */ /* 0x000fe2000024089c */
[----:B------:R-:W-:Y:S02]  /*3b20*/  LOP3.LUT R51, R51, 0xffff, RZ, 0xc0, !PT ;  /* 0x0000ffff33337812 */ /* 0x000fe400078ec0ff */
[----:B------:R-:W-:Y:S01]  /*3b30*/  LOP3.LUT R9, R9, 0xffff, RZ, 0xc0, !PT ;  /* 0x0000ffff09097812 */ /* 0x000fe200078ec0ff */
[----:B------:R-:W-:Y:S01]  /*3b40*/  HFMA2.BF16_V2 R78, R121.H0_H0, R78.H0_H0, R161.H0_H0 ;  /* 0x2000004e794e7231 */ /* 0x000fe200002408a1 */
[----:B------:R-:W-:-:S02]  /*3b50*/  LOP3.LUT R28, R75, 0xffff, R28, 0xf8, !PT ;  /* 0x0000ffff4b1c7812 */ /* 0x000fc400078ef81c */
[----:B------:R-:W-:Y:S02]  /*3b60*/  SHF.L.U64.HI R75, R52, 0x10, RZ ;  /* 0x00000010344b7819 */ /* 0x000fe400000102ff */
[----:B------:R-:W-:Y:S02]  /*3b70*/  SHF.L.U32 R52, R51, 0x10, RZ ;  /* 0x0000001033347819 */ /* 0x000fe400000006ff */
[----:B------:R-:W-:Y:S02]  /*3b80*/  LOP3.LUT R71, R73, 0xffff, RZ, 0xc0, !PT ;  /* 0x0000ffff49477812 */ /* 0x000fe400078ec0ff */
[----:B------:R-:W-:Y:S02]  /*3b90*/  SHF.L.U64.HI R54, R9, 0x10, RZ ;  /* 0x0000001009367819 */ /* 0x000fe400000102ff */
[----:B------:R-:W-:Y:S02]  /*3ba0*/  LOP3.LUT R48, R48, 0xffff, RZ, 0xc0, !PT ;  /* 0x0000ffff30307812 */ /* 0x000fe400078ec0ff */
[----:B------:R-:W-:-:S02]  /*3bb0*/  LOP3.LUT R50, R52, 0xffff, R69, 0xf8, !PT ;  /* 0x0000ffff34327812 */ /* 0x000fc400078ef845 */
[----:B------:R-:W-:Y:S02]  /*3bc0*/  LOP3.LUT R71, R71, 0xffff0000, R54, 0xf8, !PT ;  /* 0xffff000047477812 */ /* 0x000fe400078ef836 */
[----:B------:R-:W-:Y:S02]  /*3bd0*/  LOP3.LUT R69, R78, 0xffff, RZ, 0xc0, !PT ;  /* 0x0000ffff4e457812 */ /* 0x000fe400078ec0ff */
[C---:B------:R-:W-:Y:S02]  /*3be0*/  SHF.L.U64.HI R54, R48.reuse, 0x10, RZ ;  /* 0x0000001030367819 */ /* 0x040fe400000102ff */
[----:B------:R-:W-:Y:S02]  /*3bf0*/  SHF.L.U32 R52, R9, 0x10, RZ ;  /* 0x0000001009347819 */ /* 0x000fe400000006ff */
[----:B------:R-:W-:Y:S02]  /*3c00*/  SHF.L.U32 R9, R48, 0x10, RZ ;  /* 0x0000001030097819 */ /* 0x000fe400000006ff */
[----:B------:R-:W-:-:S02]  /*3c10*/  LOP3.LUT R60, R15, 0xffff, RZ, 0xc0, !PT ;  /* 0x0000ffff0f3c7812 */ /* 0x000fc400078ec0ff */
[----:B------:R-:W-:Y:S02]  /*3c20*/  LOP3.LUT R69, R69, 0xffff0000, R54, 0xf8, !PT ;  /* 0xffff000045457812 */ /* 0x000fe400078ef836 */
[----:B------:R-:W-:Y:S02]  /*3c30*/  LOP3.LUT R54, R19, 0xffff, RZ, 0xc0, !PT ;  /* 0x0000ffff13367812 */ /* 0x000fe400078ec0ff */
[----:B------:R-:W-:Y:S02]  /*3c40*/  F2FP.BF16.F32.PACK_AB R56, RZ, R56 ;  /* 0x00000038ff38723e */ /* 0x000fe400000010ff */
[----:B------:R-:W-:Y:S02]  /*3c50*/  LOP3.LUT R62, R11, 0xffff, RZ, 0xc0, !PT ;  /* 0x0000ffff0b3e7812 */ /* 0x000fe400078ec0ff */
[----:B------:R-:W-:Y:S01]  /*3c60*/  LOP3.LUT R48, R9, 0xffff, R82, 0xf8, !PT ;  /* 0x0000ffff09307812 */ /* 0x000fe200078ef852 */
[----:B------:R-:W-:Y:S01]  /*3c70*/  HFMA2.BF16_V2 R56, R111.H0_H0, R56.H0_H0, R151.H0_H0 ;  /* 0x200000386f387231 */ /* 0x000fe20000240897 */
[----:B------:R-:W-:-:S02]  /*3c80*/  PRMT R9, R45, 0x5410, R60 ;  /* 0x000054102d097816 */ /* 0x000fc4000000003c */
[----:B------:R-:W-:Y:S02]  /*3c90*/  LOP3.LUT R60, R17, 0xffff, RZ, 0xc0, !PT ;  /* 0x0000ffff113c7812 */ /* 0x000fe400078ec0ff */
[----:B------:R-:W-:Y:S02]  /*3ca0*/  PRMT R15, R61, 0x5410, R54 ;  /* 0x000054103d0f7816 */ /* 0x000fe40000000036 */
[----:B------:R-:W-:Y:S02]  /*3cb0*/  PRMT R5, R5, 0x5410, R62 ;  /* 0x0000541005057816 */ /* 0x000fe4000000003e */
[----:B------:R-:W-:Y:S02]  /*3cc0*/  LOP3.LUT R54, R27, 0xffff, RZ, 0xc0, !PT ;  /* 0x0000ffff1b367812 */ /* 0x000fe400078ec0ff */
[----:B------:R-:W-:Y:S02]  /*3cd0*/  LOP3.LUT R62, R13, 0xffff, RZ, 0xc0, !PT ;  /* 0x0000ffff0d3e7812 */ /* 0x000fe400078ec0ff */
[----:B------:R-:W-:-:S02]  /*3ce0*/  LOP3.LUT R21, R21, 0xffff, RZ, 0xc0, !PT ;  /* 0x0000ffff15157812 */ /* 0x000fc400078ec0ff */
[----:B------:R-:W-:Y:S02]  /*3cf0*/  PRMT R13, R49, 0x5410, R60 ;  /* 0x00005410310d7816 */ /* 0x000fe4000000003c */
[----:B------:R-:W-:Y:S02]  /*3d00*/  LOP3.LUT R60, R23, 0xffff, RZ, 0xc0, !PT ;  /* 0x0000ffff173c7812 */ /* 0x000fe400078ec0ff */
        /* <DEDUP_REMOVED lines=8> */
[----:B------:R-:W-:Y:S02]  /*3d90*/  PRMT R19, R65, 0x5410, R60 ;  /* 0x0000541041137816 */ /* 0x000fe4000000003c */
[----:B------:R-:W-:Y:S01]  /*3da0*/  PRMT R25, R58, 0x5410, R29 ;  /* 0x000054103a197816 */ /* 0x000fe2000000001d */
[----:B------:R-:W0:Y:S01]  /*3db0*/  @!P1 LDC.64 R60, c[0x0][0x230] ;  /* 0x00008c00ff3c9b82 */ /* 0x000e220000000a00 */
[----:B------:R-:W-:-:S02]  /*3dc0*/  PRMT R11, R47, 0x5410, R62 ;  /* 0x000054102f0b7816 */ /* 0x000fc4000000003e */
[----:B------:R-:W-:Y:S02]  /*3dd0*/  LOP3.LUT R58, R31, 0xffff, RZ, 0xc0, !PT ;  /* 0x0000ffff1f3a7812 */ /* 0x000fe400078ec0ff */
[----:B------:R-:W-:Y:S02]  /*3de0*/  LOP3.LUT R56, R56, 0xffff0000, R55, 0xf8, !PT ;  /* 0xffff000038387812 */ /* 0x000fe400078ef837 */
[----:B------:R-:W-:Y:S01]  /*3df0*/  PRMT R31, R53, 0x5410, R54 ;  /* 0x00005410351f7816 */ /* 0x000fe20000000036 */
[----:B------:R-:W1:Y:S01]  /*3e00*/  @!P1 LDC.64 R62, c[0x0][0x238] ;  /* 0x00008e00ff3e9b82 */ /* 0x000e620000000a00 */
[----:B------:R-:W-:Y:S02]  /*3e10*/  LOP3.LUT R33, R33, 0xffff, RZ, 0xc0, !PT ;  /* 0x0000ffff21217812 */ /* 0x000fe400078ec0ff */
[----:B------:R-:W-:Y:S02]  /*3e20*/  LOP3.LUT R41, R41, 0xffff, RZ, 0xc0, !PT ;  /* 0x0000ffff29297812 */ /* 0x000fe400078ec0ff */
[----:B------:R-:W-:-:S02]  /*3e30*/  LOP3.LUT R64, R77, 0xffff, RZ, 0xc0, !PT ;  /* 0x0000ffff4d407812 */ /* 0x000fc400078ec0ff */
[----:B------:R-:W-:Y:S01]  /*3e40*/  SHF.L.U64.HI R51, R51, 0x10, RZ ;  /* 0x0000001033337819 */ /* 0x000fe200000102ff */
[----:B------:R-:W2:Y:S01]  /*3e50*/  LDC.64 R54, c[0x0][0x228] ;  /* 0x00008a00ff367b82 */ /* 0x000ea20000000a00 */
[----:B------:R-:W-:Y:S02]  /*3e60*/  PRMT R29, R6, 0x5410, R33 ;  /* 0x00005410061d7816 */ /* 0x000fe40000000021 */
[----:B------:R-:W-:Y:S02]  /*3e70*/  LOP3.LUT R72, R72, 0xffff, RZ, 0xc0, !PT ;  /* 0x0000ffff48487812 */ /* 0x000fe400078ec0ff */
[----:B------:R-:W-:Y:S02]  /*3e80*/  LOP3.LUT R36, R36, 0xffff, RZ, 0xc0, !PT ;  /* 0x0000ffff24247812 */ /* 0x000fe400078ec0ff */
[----:B------:R-:W-:Y:S02]  /*3e90*/  LOP3.LUT R6, R37, 0xffff, RZ, 0xc0, !PT ;  /* 0x0000ffff25067812 */ /* 0x000fe400078ec0ff */
[----:B------:R-:W-:-:S02]  /*3ea0*/  PRMT R35, R56, 0x5410, R41 ;  /* 0x0000541038237816 */ /* 0x000fc40000000029 */
[----:B------:R-:W-:Y:S02]  /*3eb0*/  LOP3.LUT R41, R40, 0xffff, RZ, 0xc0, !PT ;  /* 0x0000ffff28297812 */ /* 0x000fe400078ec0ff */
[----:B------:R-:W-:Y:S02]  /*3ec0*/  LOP3.LUT R64, R64, 0xffff0000, R51, 0xf8, !PT ;  /* 0xffff000040407812 */ /* 0x000fe400078ef833 */
[----:B------:R-:W-:Y:S02]  /*3ed0*/  PRMT R27, R43, 0x5410, R58 ;  /* 0x000054102b1b7816 */ /* 0x000fe4000000003a */
[----:B------:R-:W-:Y:S02]  /*3ee0*/  LOP3.LUT R40, R39, 0xffff, RZ, 0xc0, !PT ;  /* 0x0000ffff27287812 */ /* 0x000fe400078ec0ff */
[----:B------:R-:W-:Y:S02]  /*3ef0*/  LOP3.LUT R75, R72, 0xffff0000, R75, 0xf8, !PT ;  /* 0xffff0000484b7812 */ /* 0x000fe400078ef84b */
[----:B------:R-:W-:-:S02]  /*3f00*/  LOP3.LUT R46, R46, 0xffff, RZ, 0xc0, !PT ;  /* 0x0000ffff2e2e7812 */ /* 0x000fc400078ec0ff */
[----:B------:R-:W-:Y:S01]  /*3f10*/  PRMT R33, R57, 0x5410, R36 ;  /* 0x0000541039217816 */ /* 0x000fe20000000024 */
[----:B0-----:R-:W-:Y:S01]  /*3f20*/  @!P1 IMAD.WIDE R36, R162, 0x4, R60 ;  /* 0x00000004a2249825 */ /* 0x001fe200078e023c */
[----:B------:R-:W-:Y:S02]  /*3f30*/  PRMT R43, R59, 0x5410, R6 ;  /* 0x000054103b2b7816 */ /* 0x000fe40000000006 */
[----:B------:R-:W-:Y:S01]  /*3f40*/  LOP3.LUT R6, R38, 0xffff, RZ, 0xc0, !PT ;  /* 0x0000ffff26067812 */ /* 0x000fe200078ec0ff */
[----:B-1----:R-:W-:Y:S01]  /*3f50*/  @!P1 IMAD.WIDE R38, R162, 0x4, R62 ;  /* 0x00000004a2269825 */ /* 0x002fe200078e023e */
[----:B------:R-:W-:Y:S01]  /*3f60*/  SHF.L.U32 R83, R74, 0x10, RZ ;  /* 0x000000104a537819 */ /* 0x000fe200000006ff */
[----:B------:R0:W-:Y:S01]  /*3f70*/  @!P1 STG.E desc[UR4][R36.64], R0 ;  /* 0x0000000024009986 */ /* 0x0001e2000c101904 */
[----:B------:R-:W-:Y:S01]  /*3f80*/  PRMT R51, R64, 0x5410, R41 ;  /* 0x0000541040337816 */ /* 0x000fe20000000029 */
[----:B--2---:R-:W-:Y:S01]  /*3f90*/  IMAD.WIDE.U32 R182, R182, 0x8, R54 ;  /* 0x00000008b6b67825 */ /* 0x004fe200078e0036 */
[----:B------:R-:W-:Y:S01]  /*3fa0*/  PRMT R53, R71, 0x5410, R40 ;  /* 0x0000541047357816 */ /* 0x000fe20000000028 */
[----:B------:R1:W-:Y:S01]  /*3fb0*/  @!P1 STG.E desc[UR4][R38.64], R7 ;  /* 0x0000000726009986 */ /* 0x0003e2000c101904 */
[----:B------:R-:W-:Y:S01]  /*3fc0*/  PRMT R45, R75, 0x5410, R46 ;  /* 0x000054104b2d7816 */ /* 0x000fe2000000002e */
[----:B------:R-:W-:Y:S01]  /*3fd0*/  IMAD.WIDE.U32 R40, R163, 0x8, R54 ;  /* 0x00000008a3287825 */ /* 0x000fe200078e0036 */
[----:B------:R-:W-:Y:S01]  /*3fe0*/  LOP3.LUT R14, R83, 0xffff, R190, 0xf8, !PT ;  /* 0x0000ffff530e7812 */ /* 0x000fe200078ef8be */
[----:B------:R2:W-:Y:S01]  /*3ff0*/  STG.E.64 desc[UR4][R182.64], R4 ;  /* 0x00000004b6007986 */ /* 0x0005e2000c101b04 */
[----:B------:R-:W-:Y:S01]  /*4000*/  LOP3.LUT R20, R20, 0xffff, R185, 0xf8, !PT ;  /* 0x0000ffff14147812 */ /* 0x000fe200078ef8b9 */
[----:B------:R-:W-:Y:S01]  /*4010*/  IMAD.WIDE.U32 R46, R180, 0x8, R54 ;  /* 0x00000008b42e7825 */ /* 0x000fe200078e0036 */
[----:B------:R-:W-:Y:S01]  /*4020*/  F2FP.BF16.F32.PACK_AB R79, RZ, R79 ;  /* 0x0000004fff4f723e */ /* 0x000fe200000010ff */
[----:B------:R2:W-:Y:S01]  /*4030*/  STG.E.64 desc[UR4][R40.64], R8 ;  /* 0x0000000828007986 */ /* 0x0005e2000c101b04 */
[----:B------:R-:W-:Y:S01]  /*4040*/  PRMT R49, R69, 0x5410, R6 ;  /* 0x0000541045317816 */ /* 0x000fe20000000006 */
[----:B------:R-:W-:Y:S01]  /*4050*/  IMAD.WIDE.U32 R56, R179, 0x8, R54 ;  /* 0x00000008b3387825 */ /* 0x000fe200078e0036 */
[----:B------:R-:W-:Y:S01]  /*4060*/  IADD3 R162, R162, UR6, RZ ;  /* 0x00000006a2a27c10 */ /* 0x000fe2000fffe0ff */
[----:B------:R2:W-:Y:S02]  /*4070*/  STG.E.64 desc[UR4][R46.64], R10 ;  /* 0x0000000a2e007986 */ /* 0x0005e4000c101b04 */
[----:B------:R-:W-:-:S02]  /*4080*/  HFMA2.BF16_V2 R79, R118.H0_H0, R79.H0_H0, R158.H0_H0 ;  /* 0x2000004f764f7231 */ /* 0x000fc4000024089e */
[--C-:B------:R-:W-:Y:S01]  /*4090*/  IMAD.WIDE.U32 R178, R178, 0x8, R54.reuse ;  /* 0x00000008b2b27825 */ /* 0x100fe200078e0036 */
[----:B------:R-:W-:Y:S01]  /*40a0*/  ISETP.GE.AND P1, PT, R162, UR7, PT ;  /* 0x00000007a2007c0c */ /* 0x000fe2000bf26270 */
[----:B------:R2:W-:Y:S01]  /*40b0*/  STG.E.64 desc[UR4][R56.64], R12 ;  /* 0x0000000c38007986 */ /* 0x0005e2000c101b04 */
[----:B0-----:R-:W-:Y:S01]  /*40c0*/  SEL R0, RZ, 0x1, P0 ;  /* 0x00000001ff007807 */ /* 0x001fe20000000000 */
[----:B------:R-:W-:Y:S01]  /*40d0*/  IMAD.WIDE.U32 R58, R177, 0x8, R54 ;  /* 0x00000008b13a7825 */ /* 0x000fe200078e0036 */
[----:B------:R-:W-:Y:S01]  /*40e0*/  LOP3.LUT R52, R52, 0xffff, R79, 0xf8, !PT ;  /* 0x0000ffff34347812 */ /* 0x000fe200078ef84f */
        /* <DEDUP_REMOVED lines=32> */
.L_x_1120:
[----:B------:R-:W-:Y:S01]  /*42f0*/  HFMA2.MMA R194, -RZ, RZ, 0, 5.9604644775390625e-08 ;  /* 0x00000001ffc27435 */ /* 0x000fe200000001ff */
[----:B------:R-:W-:Y:S02]  /*4300*/  MOV R193, R0 ;  /* 0x0000000000c17202 */ /* 0x000fe40000000f00 */
[----:B------:R-:W-:Y:S02]  /*4310*/  MOV R195, 0x1f ;  /* 0x0000001f00c37802 */ /* 0x000fe40000000f00 */
[----:B------:R-:W-:-:S07]  /*4320*/  MOV R192, 0xffffffff ;  /* 0xffffffff00c07802 */ /* 0x000fce0000000f00 */
[----:B-----5:R-:W-:Y:S05]  /*4330*/  WARPSYNC.COLLECTIVE R192, `(.L_x_1122) ;  /* 0x00000000c0087348 */ /* 0x020fea0003c00000 */
[----:B------:R0:W1:Y:S02]  /*4340*/  SHFL.BFLY P2, R191, R193, R194, R195 ;  /* 0x0c0000c2c1bf7389 */ /* 0x00006400000400c3 */
[----:B01---5:R-:W-:Y:S01]  /*4350*/  ENDCOLLECTIVE ;  /* 0x000000000000791b */ /* 0x023fe20003800000 */
.L_x_1122:
[----:B------:R-:W-:Y:S01]  /*4360*/  HFMA2.MMA R194, -RZ, RZ, 0, 1.1920928955078125e-07 ;  /* 0x00000002ffc27435 */ /* 0x000fe200000001ff */
[----:B------:R-:W-:-:S05]  /*4370*/  MOV R187, R191 ;  /* 0x000000bf00bb7202 */ /* 0x000fca0000000f00 */
[----:B------:R-:W-:-:S05]  /*4380*/  FADD.FTZ R187, R0, R187 ;  /* 0x000000bb00bb7221 */ /* 0x000fca0000010000 */
[----:B------:R-:W-:-:S07]  /*4390*/  MOV R193, R187 ;  /* 0x000000bb00c17202 */ /* 0x000fce0000000f00 */
[----:B------:R-:W-:Y:S05]  /*43a0*/  WARPSYNC.COLLECTIVE R192, `(.L_x_1123) ;  /* 0x00000000c0087348 */ /* 0x000fea0003c00000 */
[----:B------:R0:W1:Y:S02]  /*43b0*/  SHFL.BFLY P2, R191, R193, R194, R195 ;  /* 0x0c0000c2c1bf7389 */ /* 0x00006400000400c3 */
[----:B01----:R-:W-:Y:S01]  /*43c0*/  ENDCOLLECTIVE ;  /* 0x000000000000791b */ /* 0x003fe20003800000 */
.L_x_1123:
[----:B------:R-:W-:Y:S01]  /*43d0*/  HFMA2.MMA R194, -RZ, RZ, 0, 2.384185791015625e-07 ;  /* 0x00000004ffc27435 */ /* 0x000fe200000001ff */
[----:B------:R-:W-:-:S05]  /*43e0*/  MOV R184, R191 ;  /* 0x000000bf00b87202 */ /* 0x000fca0000000f00 */
[----:B------:R-:W-:-:S05]  /*43f0*/  FADD.FTZ R188, R187, R184 ;  /* 0x000000b8bbbc7221 */ /* 0x000fca0000010000 */
[----:B------:R-:W-:-:S07]  /*4400*/  MOV R193, R188 ;  /* 0x000000bc00c17202 */ /* 0x000fce0000000f00 */
[----:B------:R-:W-:Y:S05]  /*4410*/  WARPSYNC.COLLECTIVE R192, `(.L_x_1124) ;  /* 0x00000000c0087348 */ /* 0x000fea0003c00000 */
[----:B------:R0:W1:Y:S02]  /*4420*/  SHFL.BFLY P2, R191, R193, R194, R195 ;  /* 0x0c0000c2c1bf7389 */ /* 0x00006400000400c3 */
[----:B01----:R-:W-:Y:S01]  /*4430*/  ENDCOLLECTIVE ;  /* 0x000000000000791b */ /* 0x003fe20003800000 */
.L_x_1124:
[----:B------:R-:W-:Y:S01]  /*4440*/  HFMA2.MMA R194, -RZ, RZ, 0, 4.76837158203125e-07 ;  /* 0x00000008ffc27435 */ /* 0x000fe200000001ff */
[----:B------:R-:W-:-:S05]  /*4450*/  MOV R189, R191 ;  /* 0x000000bf00bd7202 */ /* 0x000fca0000000f00 */
[----:B------:R-:W-:-:S05]  /*4460*/  FADD.FTZ R189, R188, R189 ;  /* 0x000000bdbcbd7221 */ /* 0x000fca0000010000 */
[----:B------:R-:W-:-:S07]  /*4470*/  MOV R193, R189 ;  /* 0x000000bd00c17202 */ /* 0x000fce0000000f00 */
[----:B------:R-:W-:Y:S05]  /*4480*/  WARPSYNC.COLLECTIVE R192, `(.L_x_1125) ;  /* 0x00000000c0087348 */ /* 0x000fea0003c00000 */
[----:B------:R0:W1:Y:S02]  /*4490*/  SHFL.BFLY P2, R191, R193, R194, R195 ;  /* 0x0c0000c2c1bf7389 */ /* 0x00006400000400c3 */
[----:B01----:R-:W-:Y:S01]  /*44a0*/  ENDCOLLECTIVE ;  /* 0x000000000000791b */ /* 0x003fe20003800000 */
.L_x_1125:
[----:B------:R-:W-:Y:S01]  /*44b0*/  HFMA2.MMA R194, -RZ, RZ, 0, 9.5367431640625e-07 ;  /* 0x00000010ffc27435 */ /* 0x000fe200000001ff */
[----:B------:R-:W-:-:S05]  /*44c0*/  MOV R184, R191 ;  /* 0x000000bf00b87202 */ /* 0x000fca0000000f00 */
[----:B------:R-:W-:-:S05]  /*44d0*/  FADD.FTZ R190, R189, R184 ;  /* 0x000000b8bdbe7221 */ /* 0x000fca0000010000 */
[----:B------:R-:W-:-:S07]  /*44e0*/  MOV R193, R190 ;  /* 0x000000be00c17202 */ /* 0x000fce0000000f00 */
[----:B------:R-:W-:Y:S05]  /*44f0*/  WARPSYNC.COLLECTIVE R192, `(.L_x_1126) ;  /* 0x00000000c0087348 */ /* 0x000fea0003c00000 */
[----:B------:R0:W1:Y:S02]  /*4500*/  SHFL.BFLY P2, R191, R193, R194, R195 ;  /* 0x0c0000c2c1bf7389 */ /* 0x00006400000400c3 */
[----:B01----:R-:W-:Y:S01]  /*4510*/  ENDCOLLECTIVE ;  /* 0x000000000000791b */ /* 0x003fe20003800000 */
.L_x_1126:
[----:B------:R-:W-:Y:S01]  /*4520*/  HFMA2.MMA R194, -RZ, RZ, 0, 5.9604644775390625e-08 ;  /* 0x00000001ffc27435 */ /* 0x000fe200000001ff */
        /* <DEDUP_REMOVED lines=166> */
.L_x_1127:
[----:B------:R-:W-:Y:S01]  /*4f90*/  HFMA2.MMA R194, -RZ, RZ, 0, 1.1920928955078125e-07 ;  /* 0x00000002ffc27435 */ /* 0x000fe200000001ff */
[----:B------:R-:W-:-:S05]  /*4fa0*/  MOV R187, R191 ;  /* 0x000000bf00bb7202 */ /* 0x000fca0000000f00 */
[----:B------:R-:W-:-:S05]  /*4fb0*/  FADD.FTZ R187, R0, R187 ;  /* 0x000000bb00bb7221 */ /* 0x000fca0000010000 */
[----:B------:R-:W-:-:S07]  /*4fc0*/  MOV R193, R187 ;  /* 0x000000bb00c17202 */ /* 0x000fce0000000f00 */
[----:B------:R-:W-:Y:S05]  /*4fd0*/  WARPSYNC.COLLECTIVE R192, `(.L_x_1128) ;  /* 0x00000000c0087348 */ /* 0x000fea0003c00000 */
[----:B------:R0:W1:Y:S02]  /*4fe0*/  SHFL.BFLY P2, R191, R193, R194, R195 ;  /* 0x0c0000c2c1bf7389 */ /* 0x00006400000400c3 */
[----:B01----:R-:W-:Y:S01]  /*4ff0*/  ENDCOLLECTIVE ;  /* 0x000000000000791b */ /* 0x003fe20003800000 */
.L_x_1128:
[----:B------:R-:W-:Y:S01]  /*5000*/  HFMA2.MMA R194, -RZ, RZ, 0, 2.384185791015625e-07 ;  /* 0x00000004ffc27435 */ /* 0x000fe200000001ff */
[----:B------:R-:W-:-:S05]  /*5010*/  MOV R188, R191 ;  /* 0x000000bf00bc7202 */ /* 0x000fca0000000f00 */
[----:B------:R-:W-:-:S05]  /*5020*/  FADD.FTZ R188, R187, R188 ;  /* 0x000000bcbbbc7221 */ /* 0x000fca0000010000 */
[----:B------:R-:W-:-:S07]  /*5030*/  MOV R193, R188 ;  /* 0x000000bc00c17202 */ /* 0x000fce0000000f00 */
[----:B------:R-:W-:Y:S05]  /*5040*/  WARPSYNC.COLLECTIVE R192, `(.L_x_1129) ;  /* 0x00000000c0087348 */ /* 0x000fea0003c00000 */
[----:B------:R0:W1:Y:S02]  /*5050*/  SHFL.BFLY P2, R191, R193, R194, R195 ;  /* 0x0c0000c2c1bf7389 */ /* 0x00006400000400c3 */
[----:B01----:R-:W-:Y:S01]  /*5060*/  ENDCOLLECTIVE ;  /* 0x000000000000791b */ /* 0x003fe20003800000 */
.L_x_1129:
[----:B------:R-:W-:Y:S01]  /*5070*/  HFMA2.MMA R194, -RZ, RZ, 0, 4.76837158203125e-07 ;  /* 0x00000008ffc27435 */ /* 0x000fe200000001ff */
[----:B------:R-:W-:-:S05]  /*5080*/  MOV R189, R191 ;  /* 0x000000bf00bd7202 */ /* 0x000fca0000000f00 */
[----:B------:R-:W-:-:S05]  /*5090*/  FADD.FTZ R189, R188, R189 ;  /* 0x000000bdbcbd7221 */ /* 0x000fca0000010000 */
[----:B------:R-:W-:-:S07]  /*50a0*/  MOV R193, R189 ;  /* 0x000000bd00c17202 */ /* 0x000fce0000000f00 */
[----:B------:R-:W-:Y:S05]  /*50b0*/  WARPSYNC.COLLECTIVE R192, `(.L_x_1130) ;  /* 0x00000000c0087348 */ /* 0x000fea0003c00000 */
[----:B------:R0:W1:Y:S02]  /*50c0*/  SHFL.BFLY P2, R191, R193, R194, R195 ;  /* 0x0c0000c2c1bf7389 */ /* 0x00006400000400c3 */
[----:B01----:R-:W-:Y:S01]  /*50d0*/  ENDCOLLECTIVE ;  /* 0x000000000000791b */ /* 0x003fe20003800000 */
.L_x_1130:
[----:B------:R-:W-:Y:S01]  /*50e0*/  HFMA2.MMA R194, -RZ, RZ, 0, 9.5367431640625e-07 ;  /* 0x00000010ffc27435 */ /* 0x000fe200000001ff */
[----:B------:R-:W-:-:S05]  /*50f0*/  MOV R190, R191 ;  /* 0x000000bf00be7202 */ /* 0x000fca0000000f00 */
[----:B------:R-:W-:-:S05]  /*5100*/  FADD.FTZ R190, R189, R190 ;  /* 0x000000bebdbe7221 */ /* 0x000fca0000010000 */
[----:B------:R-:W-:-:S07]  /*5110*/  MOV R193, R190 ;  /* 0x000000be00c17202 */ /* 0x000fce0000000f00 */
[----:B------:R-:W-:Y:S05]  /*5120*/  WARPSYNC.COLLECTIVE R192, `(.L_x_1131) ;  /* 0x00000000c0087348 */ /* 0x000fea0003c00000 */
[----:B------:R0:W1:Y:S02]  /*5130*/  SHFL.BFLY P2, R191, R193, R194, R195 ;  /* 0x0c0000c2c1bf7389 */ /* 0x00006400000400c3 */
[----:B01----:R-:W-:Y:S01]  /*5140*/  ENDCOLLECTIVE ;  /* 0x000000000000791b */ /* 0x003fe20003800000 */
.L_x_1131:
[----:B------:R-:W-:Y:S05]  /*5150*/  BRA `(.L_x_1132) ;  /* 0xffffffc400b87947 */ /* 0x000fea000383ffff */
.L_x_1133:
        /* <DEDUP_REMOVED lines=10> */
.L_x_2057:


//--------------------- .text._ZN10layer_norm13ln_fwd_kernelINS_13Kernel_traitsI13__nv_bfloat16S2_S2_fjLj10240ELj1ELj1ELj4ELj16ENS_18Kernel_traits_baseILj10240ES2_S2_S2_fjLj128EEEEEEEvNS_9FwdParamsE --------------------------
	.section	.text._ZN10layer_norm13ln_fwd_kernelINS_13Kernel_traitsI13__nv_bfloat16S2_S2_fjLj10240ELj1ELj1ELj4ELj16ENS_18Kernel_traits_baseILj10240ES2_S2_S2_fjLj128EEEEEEEvNS_9FwdParamsE,"ax",@progbits
	.align	128
        .global         _ZN10layer_norm13ln_fwd_kernelINS_13Kernel_traitsI13__nv_bfloat16S2_S2_fjLj10240ELj1ELj1ELj4ELj16ENS_18Kernel_traits_baseILj10240ES2_S2_S2_fjLj128EEEEEEEvNS_9FwdParamsE
        .type           _ZN10layer_norm13ln_fwd_kernelINS_13Kernel_traitsI13__nv_bfloat16S2_S2_fjLj10240ELj1ELj1ELj4ELj16ENS_18Kernel_traits_baseILj10240ES2_S2_S2_fjLj128EEEEEEEvNS_9FwdParamsE,@function
        .size           _ZN10layer_norm13ln_fwd_kernelINS_13Kernel_traitsI13__nv_bfloat16S2_S2_fjLj10240ELj1ELj1ELj4ELj16ENS_18Kernel_traits_baseILj10240ES2_S2_S2_fjLj128EEEEEEEvNS_9FwdParamsE,(.L_x_2058 - _ZN10layer_norm13ln_fwd_kernelINS_13Kernel_traitsI13__nv_bfloat16S2_S2_fjLj10240ELj1ELj1ELj4ELj16ENS_18Kernel_traits_baseILj10240ES2_S2_S2_fjLj128EEEEEEEvNS_9FwdParamsE)
        .other          _ZN10layer_norm13ln_fwd_kernelINS_13Kernel_traitsI13__nv_bfloat16S2_S2_fjLj10240ELj1ELj1ELj4ELj16ENS_18Kernel_traits_baseILj10240ES2_S2_S2_fjLj128EEEEEEEvNS_9FwdParamsE,@"STO_CUDA_ENTRY STV_DEFAULT"
_ZN10layer_norm13ln_fwd_kernelINS_13Kernel_traitsI13__nv_bfloat16S2_S2_fjLj10240ELj1ELj1ELj4ELj16ENS_18Kernel_traits_baseILj10240ES2_S2_S2_fjLj128EEEEEEEvNS_9FwdParamsE:
.text._ZN10layer_norm13ln_fwd_kernelINS_13Kernel_traitsI13__nv_bfloat16S2_S2_fjLj10240ELj1ELj1ELj4ELj16ENS_18Kernel_traits_baseILj10240ES2_S2_S2_fjLj128EEEEEEEvNS_9FwdParamsE:
        /* <DEDUP_REMOVED lines=37> */
[----:B------:R0:W5:Y:S02]  /*0250*/  LDG.E.128 R80, desc[UR4][R84.64+0x4800] ;  /* 0x0048000454507981 */ /* 0x000164000c1e1d00 */
.L_x_1135:
[----:B-1----:R-:W1:Y:S01]  /*0260*/  S2R R88, SR_TID.X ;  /* 0x0000000000587919 */ /* 0x002e620000002100 */
[----:B0-----:R-:W0:Y:S01]  /*0270*/  LDC.64 R84, c[0x0][0x220] ;  /* 0x00008800ff547b82 */ /* 0x001e220000000a00 */
[----:B-1----:R-:W-:-:S05]  /*0280*/  LOP3.LUT R2, R88, 0x7f, RZ, 0xc0, !PT ;  /* 0x0000007f58027812 */ /* 0x002fca00078ec0ff */
[----:B------:R-:W-:-:S04]  /*0290*/  IMAD R107, R89, 0x500, R2 ;  /* 0x00000500596b7824 */ /* 0x000fc800078e0202 */
[----:B0-----:R-:W-:-:S06]  /*02a0*/  IMAD.WIDE.U32 R140, R107, 0x10, R84 ;  /* 0x000000106b8c7825 */ /* 0x001fcc00078e0054 */
        /* <DEDUP_REMOVED lines=30> */
[----:B------:R-:W-:Y:S02]  /*0490*/  LOP3.LUT P1, RZ, R88, 0x1f, RZ, 0xc0, !PT ;  /* 0x0000001f58ff7812 */ /* 0x000fe4000782c0ff */
        /* <DEDUP_REMOVED lines=384> */
.L_x_1146:
[----:B------:R-:W2:Y:S01]  /*1ca0*/  @!P1 S2R R86, SR_CgaCtaId ;  /* 0x0000000000569919 */ /* 0x000ea20000008800 */
[----:B------:R-:W-:Y:S01]  /*1cb0*/  LOP3.LUT R85, R88, 0x1f, RZ, 0xc0, !PT ;  /* 0x0000001f58557812 */ /* 0x000fe200078ec0ff */
[----:B------:R-:W-:Y:S05]  /*1cc0*/  WARPSYNC.ALL ;  /* 0x0000000000007948 */ /* 0x000fea0003800000 */
[----:B------:R-:W-:Y:S02]  /*1cd0*/  ISETP.GT.U32.AND P2, PT, R85, 0x3, PT ;  /* 0x000000035500780c */ /* 0x000fe40003f44070 */
[----:B------:R-:W-:Y:S02]  /*1ce0*/  @!P1 MOV R0, 0x400 ;  /* 0x0000040000009802 */ /* 0x000fe40000000f00 */
[----:B------:R-:W-:-:S09]  /*1cf0*/  LOP3.LUT R129, R3, 0x3, RZ, 0xc0, !PT ;  /* 0x0000000303817812 */ /* 0x000fd200078ec0ff */
[----:B------:R-:W3:Y:S01]  /*1d00*/  @!P2 S2R R92, SR_CgaCtaId ;  /* 0x00000000005ca919 */ /* 0x000ee20000008800 */
[----:B--2---:R-:W-:Y:S02]  /*1d10*/  @!P1 LEA R3, R86, R0, 0x18 ;  /* 0x0000000056039211 */ /* 0x004fe400078ec0ff */
[----:B------:R-:W-:Y:S02]  /*1d20*/  @!P1 IADD3 R0, R84, R129, RZ ;  /* 0x0000008154009210 */ /* 0x000fe40007ffe0ff */
[----:B------:R-:W-:Y:S02]  /*1d30*/  @!P2 MOV R86, 0x400 ;  /* 0x000004000056a802 */ /* 0x000fe40000000f00 */
[----:B------:R-:W-:Y:S01]  /*1d40*/  @!P1 LEA R0, R0, R3, 0x3 ;  /* 0x0000000300009211 */ /* 0x000fe200078e18ff */
[----:B-1----:R-:W-:Y:S01]  /*1d50*/  FADD.FTZ R3, R90, R135 ;  /* 0x000000875a037221 */ /* 0x002fe20000010000 */
[----:B------:R-:W-:-:S04]  /*1d60*/  @!P2 IADD3 R84, R84, R85, RZ ;  /* 0x000000555454a210 */ /* 0x000fc80007ffe0ff */
[----:B------:R-:W-:Y:S01]  /*1d70*/  @!P1 STS.64 [R0], R2 ;  /* 0x0000000200009388 */ /* 0x000fe20000000a00 */
[----:B------:R-:W-:Y:S01]  /*1d80*/  BAR.SYNC.DEFER_BLOCKING 0x0 ;  /* 0x0000000000007b1d */ /* 0x000fe20000010000 */
[----:B------:R-:W-:Y:S02]  /*1d90*/  LOP3.LUT P1, RZ, R129, 0x1f, R88, 0xf8, !PT ;  /* 0x0000001f81ff7812 */ /* 0x000fe4000782f858 */
[----:B---3--:R-:W-:-:S04]  /*1da0*/  @!P2 LEA R135, R92, R86, 0x18 ;  /* 0x000000565c87a211 */ /* 0x008fc800078ec0ff */
[----:B------:R-:W-:Y:S02]  /*1db0*/  @!P2 LEA R86, R84, R135, 0x3 ;  /* 0x000000875456a211 */ /* 0x000fe400078e18ff */
[----:B------:R-:W-:Y:S02]  /*1dc0*/  CS2R R84, SRZ ;  /* 0x0000000000547805 */ /* 0x000fe4000001ff00 */
[----:B------:R-:W-:Y:S02]  /*1dd0*/  MOV R135, RZ ;  /* 0x000000ff00877202 */ /* 0x000fe40000000f00 */
[----:B------:R-:W-:-:S05]  /*1de0*/  @!P2 MOV R135, 0x45200000 ;  /* 0x452000000087a802 */ /* 0x000fca0000000f00 */
[----:B0-----:R-:W0:Y:S04]  /*1df0*/  SHFL.DOWN PT, R90, R135, 0x2, 0x1f ;  /* 0x08401f00875a7f89 */ /* 0x001e2800000e0000 */
[----:B------:R-:W1:Y:S01]  /*1e00*/  @!P2 LDS.64 R84, [R86] ;  /* 0x000000005654a984 */ /* 0x000e620000000a00 */
        /* <DEDUP_REMOVED lines=13> */
[----:B------:R-:W-:Y:S01]  /*1ee0*/  FMUL.FTZ R135, R90, R135 ;  /* 0x000000875a877220 */ /* 0x000fe20000410000 */
[----:B------:R-:W0:Y:S01]  /*1ef0*/  SHFL.DOWN PT, R84, R94, 0x1, 0x1f ;  /* 0x08201f005e547f89 */ /* 0x000e2200000e0000 */
[----:B------:R-:W1:Y:S02]  /*1f00*/  MUFU.RCP R85, R85 ;  /* 0x0000005500557308 */ /* 0x000e640000001000 */
        /* <DEDUP_REMOVED lines=8> */
[----:B------:R-:W-:Y:S01]  /*1f90*/  FFMA.FTZ R2, R2, R94, R3 ;  /* 0x0000005e02027223 */ /* 0x000fe20000010003 */
[----:B------:R-:W0:Y:S01]  /*1fa0*/  LDC R86, c[0x0][0x260] ;  /* 0x00009800ff567b82 */ /* 0x000e220000000800 */
[C---:B-1----:R-:W-:Y:S02]  /*1fb0*/  FFMA.FTZ R135, R85.reuse, R135, R88 ;  /* 0x0000008755877223 */ /* 0x042fe40000010058 */
[----:B------:R-:W-:-:S04]  /*1fc0*/  FMUL.FTZ R134, R85, R2 ;  /* 0x0000000255867220 */ /* 0x000fc80000410000 */
[----:B------:R-:W0:Y:S01]  /*1fd0*/  SHFL.IDX PT, R135, R135, RZ, 0x1f ;  /* 0x00001fff87877589 */ /* 0x000e2200000e0000 */
[----:B------:R-:W1:Y:S03]  /*1fe0*/  @!P1 LDC.64 R84, c[0x0][0x230] ;  /* 0x00008c00ff549b82 */ /* 0x000e660000000a00 */
[----:B------:R-:W2:Y:S05]  /*1ff0*/  SHFL.IDX PT, R134, R134, RZ, 0x1f ;  /* 0x00001fff86867589 */ /* 0x000eaa00000e0000 */
[----:B------:R-:W3:Y:S01]  /*2000*/  @!P1 LDC.64 R2, c[0x0][0x238] ;  /* 0x00008e00ff029b82 */ /* 0x000ee20000000a00 */
[----:B0-----:R-:W-:Y:S01]  /*2010*/  FFMA.FTZ R86, R135, 9.7656251455191522837e-05, R86 ;  /* 0x38cccccd87567823 */ /* 0x001fe20000010056 */
[----:B-1----:R-:W-:-:S04]  /*2020*/  @!P1 IMAD.WIDE R84, R89, 0x4, R84 ;  /* 0x0000000459549825 */ /* 0x002fc800078e0254 */
[--C-:B--2---:R-:W-:Y:S01]  /*2030*/  FADD.FTZ R94, R173, -R134.reuse ;  /* 0x80000086ad5e7221 */ /* 0x104fe20000010000 */
        /* <DEDUP_REMOVED lines=40> */
[----:B---3--:R-:W-:-:S04]  /*22c0*/  @!P1 IMAD.WIDE R2, R89, 0x4, R2 ;  /* 0x0000000459029825 */ /* 0x008fc800078e0202 */
        /* <DEDUP_REMOVED lines=55> */
[----:B------:R1:W-:Y:S01]  /*2640*/  @!P1 STG.E desc[UR4][R2.64], R177 ;  /* 0x000000b102009986 */ /* 0x0003e2000c101904 */
[----:B------:R-:W-:Y:S01]  /*2650*/  IADD3 R113, R107, 0x80, RZ ;  /* 0x000000806b717810 */ /* 0x000fe20007ffe0ff */
[----:B------:R-:W-:Y:S01]  /*2660*/  FMUL.FTZ R136, R177, R136 ;  /* 0x00000088b1887220 */ /* 0x000fe20000410000 */
[----:B------:R-:W-:Y:S01]  /*2670*/  F2FP.BF16.F32.PACK_AB R121, R121, R92 ;  /* 0x0000005c7979723e */ /* 0x000fe200000010ff */
[C---:B------:R-:W-:Y:S01]  /*2680*/  FMUL.FTZ R185, R177.reuse, R138 ;  /* 0x0000008ab1b97220 */ /* 0x040fe20000410000 */
[C---:B------:R-:W-:Y:S01]  /*2690*/  FMUL.FTZ R144, R177.reuse, R144 ;  /* 0x00000090b1907220 */ /* 0x040fe20000410000 */
[----:B------:R-:W-:Y:S01]  /*26a0*/  FMUL.FTZ R189, R177, R146 ;  /* 0x00000092b1bd7220 */ /* 0x000fe20000410000 */
[----:B------:R-:W-:Y:S01]  /*26b0*/  F2FP.BF16.F32.PACK_AB R110, R125, R110 ;  /* 0x0000006e7d6e723e */ /* 0x000fe200000010ff */
[--C-:B------:R-:W-:Y:S01]  /*26c0*/  FADD.FTZ R176, R247, -R134.reuse ;  /* 0x80000086f7b07221 */ /* 0x100fe20000010000 */
[--C-:B------:R-:W-:Y:S01]  /*26d0*/  FADD.FTZ R174, R249, -R134.reuse ;  /* 0x80000086f9ae7221 */ /* 0x100fe20000010000 */
[C---:B------:R-:W-:Y:S01]  /*26e0*/  FMUL.FTZ R152, R177.reuse, R152 ;  /* 0x00000098b1987220 */ /* 0x040fe20000410000 */
[----:B------:R-:W-:Y:S01]  /*26f0*/  FMUL.FTZ R193, R177, R154 ;  /* 0x0000009ab1c17220 */ /* 0x000fe20000410000 */
[----:B-1----:R-:W-:Y:S01]  /*2700*/  F2FP.BF16.F32.PACK_AB R2, R109, R0 ;  /* 0x000000006d02723e */ /* 0x002fe200000010ff */
[----:B------:R-:W-:Y:S01]  /*2710*/  FMUL.FTZ R160, R177, R160 ;  /* 0x000000a0b1a07220 */ /* 0x000fe20000410000 */
[----:B------:R-:W-:Y:S01]  /*2720*/  F2FP.BF16.F32.PACK_AB R3, R115, R94 ;  /* 0x0000005e7303723e */ /* 0x000fe200000010ff */
[----:B------:R-:W-:Y:S01]  /*2730*/  FMUL.FTZ R197, R177, R162 ;  /* 0x000000a2b1c57220 */ /* 0x000fe20000410000 */
[----:B------:R-:W-:Y:S01]  /*2740*/  F2FP.BF16.F32.PACK_AB R109, R108, R123 ;  /* 0x0000007b6c6d723e */ /* 0x000fe200000010ff */
[--C-:B------:R-:W-:Y:S01]  /*2750*/  FADD.FTZ R163, R163, -R134.reuse ;  /* 0x80000086a3a37221 */ /* 0x100fe20000010000 */
        /* <DEDUP_REMOVED lines=9> */
[----:B------:R-:W-:Y:S01]  /*27f0*/  FADD.FTZ R133, R133, -R134 ;  /* 0x8000008685857221 */ /* 0x000fe20000010000 */
[----:B------:R-:W-:Y:S01]  /*2800*/  F2FP.BF16.F32.PACK_AB R123, R130, R129 ;  /* 0x00000081827b723e */ /* 0x000fe200000010ff */
[----:B0-----:R-:W-:Y:S01]  /*2810*/  IMAD.WIDE.U32 R84, R107, 0x10, R86 ;  /* 0x000000106b547825 */ /* 0x001fe200078e0056 */
[----:B------:R-:W-:-:S03]  /*2820*/  F2FP.BF16.F32.PACK_AB R124, R183, R120 ;  /* 0x00000078b77c723e */ /* 0x000fc600000010ff */
        /* <DEDUP_REMOVED lines=9> */
[----:B------:R-:W-:Y:S01]  /*28c0*/  FADD.FTZ R188, R117, -R134 ;  /* 0x8000008675bc7221 */ /* 0x000fe20000010000 */
[----:B------:R-:W-:-:S04]  /*28d0*/  IMAD.WIDE.U32 R106, R113, 0x10, R86 ;  /* 0x00000010716a7825 */ /* 0x000fc800078e0056 */
[--C-:B------:R-:W-:Y:S01]  /*28e0*/  FADD.FTZ R161, R161, -R134.reuse ;  /* 0x80000086a1a17221 */ /* 0x100fe20000010000 */
[----:B------:R-:W-:Y:S01]  /*28f0*/  FADD.FTZ R159, R159, -R134 ;  /* 0x800000869f9f7221 */ /* 0x000fe20000010000 */
[C---:B------:R-:W-:Y:S01]  /*2900*/  FMUL.FTZ R176, R177.reuse, R176 ;  /* 0x000000b0b1b07220 */ /* 0x040fe20000410000 */
[C---:B------:R-:W-:Y:S01]  /*2910*/  FMUL.FTZ R135, R177.reuse, R174 ;  /* 0x000000aeb1877220 */ /* 0x040fe20000410000 */
[C---:B------:R-:W-:Y:S01]  /*2920*/  FMUL.FTZ R164, R177.reuse, R164 ;  /* 0x000000a4b1a47220 */ /* 0x040fe20000410000 */
[----:B------:R-:W-:Y:S01]  /*2930*/  FMUL.FTZ R165, R177, R165 ;  /* 0x000000a5b1a57220 */ /* 0x000fe20000410000 */
[--C-:B------:R-:W-:Y:S01]  /*2940*/  IMAD.WIDE.U32 R104, R105, 0x10, R86.reuse ;  /* 0x0000001069687825 */ /* 0x100fe200078e0056 */
[----:B------:R-:W-:Y:S01]  /*2950*/  F2FP.BF16.F32.PACK_AB R125, R185, R136 ;  /* 0x00000088b97d723e */ /* 0x000fe200000010ff */
[----:B-----5:R-:W-:Y:S01]  /*2960*/  HFMA2.MMA.BF16_V2 R92, R4, R2, R44 ;  /* 0x00000002045c7235 */ /* 0x020fe2000020002c */
[----:B------:R-:W-:Y:S01]  /*2970*/  F2FP.BF16.F32.PACK_AB R127, R189, R144 ;  /* 0x00000090bd7f723e */ /* 0x000fe200000010ff */
[----:B------:R-:W-:Y:S01]  /*2980*/  IMAD.WIDE.U32 R102, R103, 0x10, R86 ;  /* 0x0000001067667825 */ /* 0x000fe200078e0056 */
[----:B------:R-:W-:-:S03]  /*2990*/  HFMA2.MMA.BF16_V2 R94, R6, R3, R46 ;  /* 0x00000003065e7235 */ /* 0x000fc6000020002e */
[----:B------:R-:W-:Y:S01]  /*29a0*/  FADD.FTZ R155, R155, -R134 ;  /* 0x800000869b9b7221 */ /* 0x000fe20000010000 */
[----:B------:R-:W-:Y:S01]  /*29b0*/  HFMA2.MMA.BF16_V2 R108, R8, R121, R48 ;  /* 0x00000079086c7235 */ /* 0x000fe20000200030 */
[----:B------:R-:W-:-:S04]  /*29c0*/  IMAD.WIDE.U32 R100, R101, 0x10, R86 ;  /* 0x0000001065647825 */ /* 0x000fc800078e0056 */
[----:B------:R-:W-:Y:S01]  /*29d0*/  FADD.FTZ R147, R147, -R134 ;  /* 0x8000008693937221 */ /* 0x000fe20000010000 */
[C---:B------:R-:W-:Y:S01]  /*29e0*/  FMUL.FTZ R172, R177.reuse, R172 ;  /* 0x000000acb1ac7220 */ /* 0x040fe20000410000 */
[----:B------:R-:W-:Y:S01]  /*29f0*/  FMUL.FTZ R167, R177, R167 ;  /* 0x000000a7b1a77220 */ /* 0x000fe20000410000 */
[----:B------:R-:W-:-:S04]  /*2a00*/  IMAD.WIDE.U32 R98, R99, 0x10, R86 ;  /* 0x0000001063627825 */ /* 0x000fc800078e0056 */
[C---:B------:R-:W-:Y:S01]  /*2a10*/  FMUL.FTZ R170, R177.reuse, R170 ;  /* 0x000000aab1aa7220 */ /* 0x040fe20000410000 */
[----:B------:R-:W-:Y:S01]  /*2a20*/  FMUL.FTZ R163, R177, R163 ;  /* 0x000000a3b1a37220 */ /* 0x000fe20000410000 */
[----:B------:R-:W-:Y:S01]  /*2a30*/  F2FP.BF16.F32.PACK_AB R129, R193, R152 ;  /* 0x00000098c181723e */ /* 0x000fe200000010ff */
[--C-:B------:R-:W-:Y:S01]  /*2a40*/  IMAD.WIDE.U32 R96, R97, 0x10, R86.reuse ;  /* 0x0000001061607825 */ /* 0x100fe200078e0056 */
[----:B------:R-:W-:Y:S01]  /*2a50*/  F2FP.BF16.F32.PACK_AB R131, R197, R160 ;  /* 0x000000a0c583723e */ /* 0x000fe200000010ff */
[----:B------:R-:W-:Y:S02]  /*2a60*/  HFMA2.MMA.BF16_V2 R110, R10, R110, R50 ;  /* 0x0000006e0a6e7235 */ /* 0x000fe40000200032 */
[----:B------:R-:W-:Y:S02]  /*2a70*/  HFMA2.BF16_V2 R121, R13, R122, R53 ;  /* 0x0000007a0d797231 */ /* 0x000fe40000200035 */
[----:B------:R-:W-:-:S04]  /*2a80*/  IMAD.WIDE.U32 R112, R95, 0x10, R86 ;  /* 0x000000105f707825 */ /* 0x000fc800078e0056 */
[----:B------:R-:W-:Y:S01]  /*2a90*/  FADD.FTZ R139, R139, -R134 ;  /* 0x800000868b8b7221 */ /* 0x000fe20000010000 */
[C---:B------:R-:W-:Y:S01]  /*2aa0*/  FMUL.FTZ R157, R177.reuse, R157 ;  /* 0x0000009db19d7220 */ /* 0x040fe20000410000 */
[----:B------:R-:W-:Y:S01]  /*2ab0*/  FMUL.FTZ R138, R177, R153 ;  /* 0x00000099b18a7220 */ /* 0x000fe20000410000 */
[----:B------:R-:W-:-:S04]  /*2ac0*/  IMAD.WIDE.U32 R116, R91, 0x10, R86 ;  /* 0x000000105b747825 */ /* 0x000fc800078e0056 */
[C---:B------:R-:W-:Y:S01]  /*2ad0*/  FMUL.FTZ R151, R177.reuse, R151 ;  /* 0x00000097b1977220 */ /* 0x040fe20000410000 */
[C---:B------:R-:W-:Y:S01]  /*2ae0*/  FMUL.FTZ R146, R177.reuse, R145 ;  /* 0x00000091b1927220 */ /* 0x040fe20000410000 */
[----:B------:R-:W-:Y:S01]  /*2af0*/  FMUL.FTZ R158, R177, R133 ;  /* 0x00000085b19e7220 */ /* 0x000fe20000410000 */
[----:B------:R-:W-:-:S04]  /*2b00*/  IMAD.WIDE.U32 R86, R93, 0x10, R86 ;  /* 0x000000105d567825 */ /* 0x000fc800078e0056 */
[----:B------:R-:W-:Y:S01]  /*2b10*/  HFMA2.BF16_V2 R93, R5, R90, R45 ;  /* 0x0000005a055d7231 */ /* 0x000fe2000020002d */
[----:B------:R-:W-:Y:S01]  /*2b20*/  HFMA2.MMA.BF16_V2 R120, R12, R118, R52 ;  /* 0x000000760c787235 */ /* 0x000fe20000200034 */
[----:B------:R-:W-:Y:S01]  /*2b30*/  HFMA2.BF16_V2 R95, R7, R88, R47 ;  /* 0x00000058075f7231 */ /* 0x000fe2000020002f */
        /* <DEDUP_REMOVED lines=25> */
[C---:B------:R-:W-:Y:S01]  /*2cd0*/  FMUL.FTZ R155, R177.reuse, R155 ;  /* 0x0000009bb19b7220 */ /* 0x040fe20000410000 */
[----:B------:R-:W-:Y:S01]  /*2ce0*/  HFMA2.MMA.BF16_V2 R130, R22, R130, R62 ;  /* 0x0000008216827235 */ /* 0x000fe2000020003e */
[----:B------:R-:W-:Y:S01]  /*2cf0*/  FMUL.FTZ R147, R177, R147 ;  /* 0x00000093b1937220 */ /* 0x000fe20000410000 */
[----:B------:R-:W-:Y:S01]  /*2d00*/  HFMA2.BF16_V2 R125, R17, R125, R57 ;  /* 0x0000007d117d7231 */ /* 0x000fe20000200039 */
[----:B------:R-:W-:Y:S01]  /*2d10*/  F2FP.BF16.F32.PACK_AB R135, R135, R176 ;  /* 0x000000b08787723e */ /* 0x000fe200000010ff */
[----:B------:R-:W-:Y:S01]  /*2d20*/  HFMA2.BF16_V2 R127, R19, R127, R59 ;  /* 0x0000007f137f7231 */ /* 0x000fe2000020003b */
[----:B------:R-:W-:Y:S01]  /*2d30*/  F2FP.BF16.F32.PACK_AB R164, R165, R164 ;  /* 0x000000a4a5a4723e */ /* 0x000fe200000010ff */
[C---:B------:R-:W-:Y:S01]  /*2d40*/  FMUL.FTZ R139, R177.reuse, R139 ;  /* 0x0000008bb18b7220 */ /* 0x040fe20000410000 */
[C---:B------:R-:W-:Y:S01]  /*2d50*/  FMUL.FTZ R182, R177.reuse, R182 ;  /* 0x000000b6b1b67220 */ /* 0x040fe20000410000 */
[----:B------:R-:W-:Y:S01]  /*2d60*/  FMUL.FTZ R137, R177, R184 ;  /* 0x000000b8b1897220 */ /* 0x000fe20000410000 */
        /* <DEDUP_REMOVED lines=8> */
[----:B------:R0:W-:Y:S01]  /*2df0*/  STG.E.128 desc[UR4][R84.64], R92 ;  /* 0x0000005c54007986 */ /* 0x0001e2000c101d04 */
[----:B------:R-:W-:-:S02]  /*2e00*/  F2FP.BF16.F32.PACK_AB R138, R138, R157 ;  /* 0x0000009d8a8a723e */ /* 0x000fc400000010ff */
[----:B------:R-:W-:Y:S01]  /*2e10*/  F2FP.BF16.F32.PACK_AB R146, R146, R151 ;  /* 0x000000979292723e */ /* 0x000fe200000010ff */
[----:B------:R-:W-:Y:S01]  /*2e20*/  STG.E.128 desc[UR4][R106.64], R108 ;  /* 0x0000006c6a007986 */ /* 0x000fe2000c101d04 */
[----:B------:R-:W-:Y:S02]  /*2e30*/  F2FP.BF16.F32.PACK_AB R132, R132, R175 ;  /* 0x000000af8484723e */ /* 0x000fe400000010ff */
        /* <DEDUP_REMOVED lines=9> */
[----:B------:R3:W-:Y:S01]  /*2ed0*/  STG.E.128 desc[UR4][R100.64], R128 ;  /* 0x0000008064007986 */ /* 0x0007e2000c101d04 */
[----:B------:R-:W-:Y:S01]  /*2ee0*/  F2FP.BF16.F32.PACK_AB R141, R141, R186 ;  /* 0x000000ba8d8d723e */ /* 0x000fe200000010ff */
[----:B0-----:R-:W-:Y:S01]  /*2ef0*/  HFMA2.MMA.BF16_V2 R92, R24, R135, R64 ;  /* 0x00000087185c7235 */ /* 0x001fe20000200040 */
[----:B------:R-:W-:Y:S01]  /*2f00*/  F2FP.BF16.F32.PACK_AB R149, R149, R194 ;  /* 0x000000c29595723e */ /* 0x000fe200000010ff */
[----:B------:R-:W-:Y:S01]  /*2f10*/  HFMA2.MMA.BF16_V2 R94, R26, R164, R66 ;  /* 0x000000a41a5e7235 */ /* 0x000fe20000200042 */
[----:B------:R-:W-:Y:S01]  /*2f20*/  F2FP.BF16.F32.PACK_AB R142, R142, R155 ;  /* 0x0000009b8e8e723e */ /* 0x000fe200000010ff */
[----:B------:R-:W-:Y:S01]  /*2f30*/  HFMA2.BF16_V2 R93, R25, R132, R65 ;  /* 0x00000084195d7231 */ /* 0x000fe20000200041 */
[----:B------:R-:W-:Y:S01]  /*2f40*/  F2FP.BF16.F32.PACK_AB R147, R150, R147 ;  /* 0x000000939693723e */ /* 0x000fe200000010ff */
[----:B------:R-:W-:Y:S01]  /*2f50*/  HFMA2.BF16_V2 R95, R27, R166, R67 ;  /* 0x000000a61b5f7231 */ /* 0x000fe20000200043 */
[----:B------:R-:W-:Y:S01]  /*2f60*/  F2FP.BF16.F32.PACK_AB R139, R158, R139 ;  /* 0x0000008b9e8b723e */ /* 0x000fe200000010ff */
[----:B-1----:R-:W-:Y:S01]  /*2f70*/  HFMA2.MMA.BF16_V2 R104, R36, R143, R76 ;  /* 0x0000008f24687235 */ /* 0x002fe2000020004c */
[----:B------:R-:W-:Y:S01]  /*2f80*/  F2FP.BF16.F32.PACK_AB R137, R137, R182 ;  /* 0x000000b68989723e */ /* 0x000fe200000010ff */
[----:B------:R-:W-:Y:S01]  /*2f90*/  HFMA2.MMA.BF16_V2 R106, R38, R133, R78 ;  /* 0x00000085266a7235 */ /* 0x000fe2000020004e */
[----:B------:R-:W-:Y:S01]  /*2fa0*/  F2FP.BF16.F32.PACK_AB R190, R145, R190 ;  /* 0x000000be91be723e */ /* 0x000fe200000010ff */
[----:B--2---:R-:W-:Y:S01]  /*2fb0*/  HFMA2.MMA.BF16_V2 R102, R30, R163, R70 ;  /* 0x000000a31e667235 */ /* 0x004fe20000200046 */
[----:B------:R-:W-:Y:S01]  /*2fc0*/  F2FP.BF16.F32.PACK_AB R153, R153, R198 ;  /* 0x000000c69999723e */ /* 0x000fe200000010ff */
[----:B------:R-:W-:Y:S01]  /*2fd0*/  HFMA2.BF16_V2 R103, R31, R134, R71 ;  /* 0x000000861f677231 */ /* 0x000fe20000200047 */
[----:B------:R-:W-:Y:S01]  /*2fe0*/  HFMA2.MMA.BF16_V2 R108, R40, R141, R80 ;  /* 0x0000008d286c7235 */ /* 0x000fe20000200050 */
[----:B---3--:R-:W-:Y:S01]  /*2ff0*/  HFMA2.BF16_V2 R101, R29, R168, R69 ;  /* 0x000000a81d657231 */ /* 0x008fe20000200045 */
        /* <DEDUP_REMOVED lines=15> */
[----:B------:R1:W-:Y:S03]  /*30f0*/  STG.E.128 desc[UR4][R86.64], R108 ;  /* 0x0000006c56007986 */ /* 0x0003e6000c101d04 */
[----:B------:R-:W-:Y:S05]  /*3100*/  @!P1 BRA `(.L_x_1135) ;  /* 0xffffffd000549947 */ /* 0x000fea000383ffff */
[----:B------:R-:W-:Y:S05]  /*3110*/  EXIT ;  /* 0x000000000000794d */ /* 0x000fea0003800000 */
.L_x_1134:
[----:B------:R-:W-:Y:S01]  /*3120*/  HFMA2.MMA R96, -RZ, RZ, 0, 5.9604644775390625e-08 ;  /* 0x00000001ff607435 */ /* 0x000fe200000001ff */
[----:B------:R-:W-:Y:S02]  /*3130*/  MOV R94, R0 ;  /* 0x00000000005e7202 */ /* 0x000fe40000000f00 */
[----:B------:R-:W-:Y:S02]  /*3140*/  MOV R98, 0x1f ;  /* 0x0000001f00627802 */ /* 0x000fe40000000f00 */
[----:B------:R-:W-:-:S07]  /*3150*/  MOV R92, 0xffffffff ;  /* 0xffffffff005c7802 */ /* 0x000fce0000000f00 */
[----:B-----5:R-:W-:Y:S05]  /*3160*/  WARPSYNC.COLLECTIVE R92, `(.L_x_1136) ;  /* 0x000000005c087348 */ /* 0x020fea0003c00000 */
[----:B------:R0:W1:Y:S02]  /*3170*/  SHFL.BFLY P2, R135, R94, R96, R98 ;  /* 0x0c0000605e877389 */ /* 0x0000640000040062 */
[----:B01---5:R-:W-:Y:S01]  /*3180*/  ENDCOLLECTIVE ;  /* 0x000000000000791b */ /* 0x023fe20003800000 */
.L_x_1136:
[----:B------:R-:W-:Y:S01]  /*3190*/  HFMA2.MMA R96, -RZ, RZ, 0, 1.1920928955078125e-07 ;  /* 0x00000002ff607435 */ /* 0x000fe200000001ff */
[----:B------:R-:W-:-:S05]  /*31a0*/  MOV R85, R135 ;  /* 0x0000008700557202 */ /* 0x000fca0000000f00 */
[----:B------:R-:W-:-:S05]  /*31b0*/  FADD.FTZ R85, R0, R85 ;  /* 0x0000005500557221 */ /* 0x000fca0000010000 */
[----:B------:R-:W-:-:S07]  /*31c0*/  MOV R94, R85 ;  /* 0x00000055005e7202 */ /* 0x000fce0000000f00 */
[----:B------:R-:W-:Y:S05]  /*31d0*/  WARPSYNC.COLLECTIVE R92, `(.L_x_1137) ;  /* 0x000000005c087348 */ /* 0x000fea0003c00000 */
[----:B------:R0:W1:Y:S02]  /*31e0*/  SHFL.BFLY P2, R135, R94, R96, R98 ;  /* 0x0c0000605e877389 */ /* 0x0000640000040062 */
[----:B01----:R-:W-:Y:S01]  /*31f0*/  ENDCOLLECTIVE ;  /* 0x000000000000791b */ /* 0x003fe20003800000 */
.L_x_1137:
[----:B------:R-:W-:Y:S01]  /*3200*/  HFMA2.MMA R96, -RZ, RZ, 0, 2.384185791015625e-07 ;  /* 0x00000004ff607435 */ /* 0x000fe200000001ff */
[----:B------:R-:W-:-:S05]  /*3210*/  MOV R2, R135 ;  /* 0x0000008700027202 */ /* 0x000fca0000000f00 */
[----:B------:R-:W-:-:S05]  /*3220*/  FADD.FTZ R86, R85, R2 ;  /* 0x0000000255567221 */ /* 0x000fca0000010000 */
[----:B------:R-:W-:-:S07]  /*3230*/  MOV R94, R86 ;  /* 0x00000056005e7202 */ /* 0x000fce0000000f00 */
[----:B------:R-:W-:Y:S05]  /*3240*/  WARPSYNC.COLLECTIVE R92, `(.L_x_1138) ;  /* 0x000000005c087348 */ /* 0x000fea0003c00000 */
[----:B------:R0:W1:Y:S02]  /*3250*/  SHFL.BFLY P2, R135, R94, R96, R98 ;  /* 0x0c0000605e877389 */ /* 0x0000640000040062 */
[----:B01----:R-:W-:Y:S01]  /*3260*/  ENDCOLLECTIVE ;  /* 0x000000000000791b */ /* 0x003fe20003800000 */
.L_x_1138:
[----:B------:R-:W-:Y:S01]  /*3270*/  HFMA2.MMA R96, -RZ, RZ, 0, 4.76837158203125e-07 ;  /* 0x00000008ff607435 */ /* 0x000fe200000001ff */
[----:B------:R-:W-:-:S05]  /*3280*/  MOV R129, R135 ;  /* 0x0000008700817202 */ /* 0x000fca0000000f00 */
[----:B------:R-:W-:-:S05]  /*3290*/  FADD.FTZ R129, R86, R129 ;  /* 0x0000008156817221 */ /* 0x000fca0000010000 */
[----:B------:R-:W-:-:S07]  /*32a0*/  MOV R94, R129 ;  /* 0x00000081005e7202 */ /* 0x000fce0000000f00 */
[----:B------:R-:W-:Y:S05]  /*32b0*/  WARPSYNC.COLLECTIVE R92, `(.L_x_1139) ;  /* 0x000000005c087348 */ /* 0x000fea0003c00000 */
[----:B------:R0:W1:Y:S02]  /*32c0*/  SHFL.BFLY P2, R135, R94, R96, R98 ;  /* 0x0c0000605e877389 */ /* 0x0000640000040062 */
[----:B01----:R-:W-:Y:S01]  /*32d0*/  ENDCOLLECTIVE ;  /* 0x000000000000791b */ /* 0x003fe20003800000 */
.L_x_1139:
[----:B------:R-:W-:Y:S01]  /*32e0*/  HFMA2.MMA R96, -RZ, RZ, 0, 9.5367431640625e-07 ;  /* 0x00000010ff607435 */ /* 0x000fe200000001ff */
[----:B------:R-:W-:-:S05]  /*32f0*/  MOV R2, R135 ;  /* 0x0000008700027202 */ /* 0x000fca0000000f00 */
[----:B------:R-:W-:-:S05]  /*3300*/  FADD.FTZ R90, R129, R2 ;  /* 0x00000002815a7221 */ /* 0x000fca0000010000 */
[----:B------:R-:W-:-:S07]  /*3310*/  MOV R94, R90 ;  /* 0x0000005a005e7202 */ /* 0x000fce0000000f00 */
[----:B------:R-:W-:Y:S05]  /*3320*/  WARPSYNC.COLLECTIVE R92, `(.L_x_1140) ;  /* 0x000000005c087348 */ /* 0x000fea0003c00000 */
[----:B------:R0:W1:Y:S02]  /*3330*/  SHFL.BFLY P2, R135, R94, R96, R98 ;  /* 0x0c0000605e877389 */ /* 0x0000640000040062 */
[----:B01----:R-:W-:Y:S01]  /*3340*/  ENDCOLLECTIVE ;  /* 0x000000000000791b */ /* 0x003fe20003800000 */
.L_x_1140:
        /* <DEDUP_REMOVED lines=167> */
.L_x_1141:
[----:B------:R-:W-:Y:S01]  /*3dc0*/  HFMA2.MMA R96, -RZ, RZ, 0, 1.1920928955078125e-07 ;  /* 0x00000002ff607435 */ /* 0x000fe200000001ff */
[----:B------:R-:W-:-:S05]  /*3dd0*/  MOV R85, R135 ;  /* 0x0000008700557202 */ /* 0x000fca0000000f00 */
[----:B------:R-:W-:-:S05]  /*3de0*/  FADD.FTZ R85, R0, R85 ;  /* 0x0000005500557221 */ /* 0x000fca0000010000 */
[----:B------:R-:W-:-:S07]  /*3df0*/  MOV R94, R85 ;  /* 0x00000055005e7202 */ /* 0x000fce0000000f00 */
[----:B------:R-:W-:Y:S05]  /*3e00*/  WARPSYNC.COLLECTIVE R92, `(.L_x_1142) ;  /* 0x000000005c087348 */ /* 0x000fea0003c00000 */
[----:B------:R0:W1:Y:S02]  /*3e10*/  SHFL.BFLY P2, R135, R94, R96, R98 ;  /* 0x0c0000605e877389 */ /* 0x0000640000040062 */
[----:B01----:R-:W-:Y:S01]  /*3e20*/  ENDCOLLECTIVE ;  /* 0x000000000000791b */ /* 0x003fe20003800000 */
.L_x_1142:
[----:B------:R-:W-:Y:S01]  /*3e30*/  HFMA2.MMA R96, -RZ, RZ, 0, 2.384185791015625e-07 ;  /* 0x00000004ff607435 */ /* 0x000fe200000001ff */
[----:B------:R-:W-:-:S05]  /*3e40*/  MOV R86, R135 ;  /* 0x0000008700567202 */ /* 0x000fca0000000f00 */
[----:B------:R-:W-:-:S05]  /*3e50*/  FADD.FTZ R86, R85, R86 ;  /* 0x0000005655567221 */ /* 0x000fca0000010000 */
[----:B------:R-:W-:-:S07]  /*3e60*/  MOV R94, R86 ;  /* 0x00000056005e7202 */ /* 0x000fce0000000f00 */
[----:B------:R-:W-:Y:S05]  /*3e70*/  WARPSYNC.COLLECTIVE R92, `(.L_x_1143) ;  /* 0x000000005c087348 */ /* 0x000fea0003c00000 */
[----:B------:R0:W1:Y:S02]  /*3e80*/  SHFL.BFLY P2, R135, R94, R96, R98 ;  /* 0x0c0000605e877389 */ /* 0x0000640000040062 */
[----:B01----:R-:W-:Y:S01]  /*3e90*/  ENDCOLLECTIVE ;  /* 0x000000000000791b */ /* 0x003fe20003800000 */
.L_x_1143:
[----:B------:R-:W-:Y:S01]  /*3ea0*/  HFMA2.MMA R96, -RZ, RZ, 0, 4.76837158203125e-07 ;  /* 0x00000008ff607435 */ /* 0x000fe200000001ff */
[----:B------:R-:W-:-:S05]  /*3eb0*/  MOV R129, R135 ;  /* 0x0000008700817202 */ /* 0x000fca0000000f00 */
[----:B------:R-:W-:-:S05]  /*3ec0*/  FADD.FTZ R129, R86, R129 ;  /* 0x0000008156817221 */ /* 0x000fca0000010000 */
[----:B------:R-:W-:-:S07]  /*3ed0*/  MOV R94, R129 ;  /* 0x00000081005e7202 */ /* 0x000fce0000000f00 */
[----:B------:R-:W-:Y:S05]  /*3ee0*/  WARPSYNC.COLLECTIVE R92, `(.L_x_1144) ;  /* 0x000000005c087348 */ /* 0x000fea0003c00000 */
[----:B------:R0:W1:Y:S02]  /*3ef0*/  SHFL.BFLY P2, R135, R94, R96, R98 ;  /* 0x0c0000605e877389 */ /* 0x0000640000040062 */
[----:B01----:R-:W-:Y:S01]  /*3f00*/  ENDCOLLECTIVE ;  /* 0x000000000000791b */ /* 0x003fe20003800000 */
.L_x_1144:
[----:B------:R-:W-:Y:S01]  /*3f10*/  HFMA2.MMA R96, -RZ, RZ, 0, 9.5367431640625e-07 ;  /* 0x00000010ff607435 */ /* 0x000fe200000001ff */
[----:B------:R-:W-:-:S05]  /*3f20*/  MOV R90, R135 ;  /* 0x00000087005a7202 */ /* 0x000fca0000000f00 */
[----:B------:R-:W-:-:S05]  /*3f30*/  FADD.FTZ R90, R129, R90 ;  /* 0x0000005a815a7221 */ /* 0x000fca0000010000 */
[----:B------:R-:W-:-:S07]  /*3f40*/  MOV R94, R90 ;  /* 0x0000005a005e7202 */ /* 0x000fce0000000f00 */
[----:B------:R-:W-:Y:S05]  /*3f50*/  WARPSYNC.COLLECTIVE R92, `(.L_x_1145) ;  /* 0x000000005c087348 */ /* 0x000fea0003c00000 */
[----:B------:R0:W1:Y:S02]  /*3f60*/  SHFL.BFLY P2, R135, R94, R96, R98 ;  /* 0x0c0000605e877389 */ /* 0x0000640000040062 */
[----:B01----:R-:W-:Y:S01]  /*3f70*/  ENDCOLLECTIVE ;  /* 0x000000000000791b */ /* 0x003fe20003800000 */
.L_x_1145:
[----:B------:R-:W-:Y:S05]  /*3f80*/  BRA `(.L_x_1146) ;  /* 0xffffffdc00447947 */ /* 0x000fea000383ffff */
.L_x_1147:
        /* <DEDUP_REMOVED lines=15> */
.L_x_2058:


//--------------------- .text._ZN10layer_norm13ln_fwd_kernelINS_13Kernel_traitsI6__halffS2_fjLj10240ELj1ELj1ELj4ELj16ENS_18Kernel_traits_baseILj10240ES2_fS2_fjLj128EEEEEEEvNS_9FwdParamsE --------------------------
	.section	.text._ZN10layer_norm13ln_fwd_kernelINS_13Kernel_traitsI6__halffS2_fjLj10240ELj1ELj1ELj4ELj16ENS_18Kernel_traits_baseILj10240ES2_fS2_fjLj128EEEEEEEvNS_9FwdParamsE,"ax",@progbits
	.align	128
        .global         _ZN10layer_norm13ln_fwd_kernelINS_13Kernel_traitsI6__halffS2_fjLj10240ELj1ELj1ELj4ELj16ENS_18Kernel_traits_baseILj10240ES2_fS2_fjLj128EEEEEEEvNS_9FwdParamsE
        .type           _ZN10layer_norm13ln_fwd_kernelINS_13Kernel_traitsI6__halffS2_fjLj10240ELj1ELj1ELj4ELj16ENS_18Kernel_traits_baseILj10240ES2_fS2_fjLj128EEEEEEEvNS_9FwdParamsE,@function
        .size           _ZN10layer_norm13ln_fwd_kernelINS_13Kernel_traitsI6__halffS2_fjLj10240ELj1ELj1ELj4ELj16ENS_18Kernel_traits_baseILj10240ES2_fS2_fjLj128EEEEEEEvNS_9FwdParamsE,(.L_x_2059 - _ZN10layer_norm13ln_fwd_kernelINS_13Kernel_traitsI6__halffS2_fjLj10240ELj1ELj1ELj4ELj16ENS_18Kernel_traits_baseILj10240ES2_fS2_fjLj128EEEEEEEvNS_9FwdParamsE)
        .other          _ZN10layer_norm13ln_fwd_kernelINS_13Kernel_traitsI6__halffS2_fjLj10240ELj1ELj1ELj4ELj16ENS_18Kernel_traits_baseILj10240ES2_fS2_fjLj128EEEEEEEvNS_9FwdParamsE,@"STO_CUDA_ENTRY STV_DEFAULT"
_ZN10layer_norm13ln_fwd_kernelINS_13Kernel_traitsI6__halffS2_fjLj10240ELj1ELj1ELj4ELj16ENS_18Kernel_traits_baseILj10240ES2_fS2_fjLj128EEEEEEEvNS_9FwdParamsE:
.text._ZN10layer_norm13ln_fwd_kernelINS_13Kernel_traitsI6__halffS2_fjLj10240ELj1ELj1ELj4ELj16ENS_18Kernel_traits_baseILj10240ES2_fS2_fjLj128EEEEEEEvNS_9FwdParamsE:
        /* <DEDUP_REMOVED lines=58> */
.L_x_1149:
        /* <DEDUP_REMOVED lines=330> */
.L_x_1160:
        /* <DEDUP_REMOVED lines=123> */
[----:B------:R-:W-:Y:S01]  /*1ff0*/  SHF.R.U32.HI R11, RZ, 0x10, R123 ;  /* 0x00000010ff0b7819 */ /* 0x000fe2000001167b */
[C---:B------:R-:W-:Y:S01]  /*2000*/  FMUL.FTZ R190, R7.reuse, R73 ;  /* 0x0000004907be7220 */ /* 0x040fe20000410000 */
[----:B------:R-:W-:Y:S01]  /*2010*/  SHF.R.U32.HI R62, RZ, 0x10, R3 ;  /* 0x00000010ff3e7819 */ /* 0x000fe20000011603 */
[C---:B------:R-:W-:Y:S01]  /*2020*/  FMUL.FTZ R78, R7.reuse, R82 ;  /* 0x00000052074e7220 */ /* 0x040fe20000410000 */
[----:B------:R-:W-:Y:S01]  /*2030*/  F2FP.F16.F32.PACK_AB R21, RZ, R21 ;  /* 0x00000015ff15723e */ /* 0x000fe200000000ff */
[C---:B------:R-:W-:Y:S01]  /*2040*/  FMUL.FTZ R33, R7.reuse, R196 ;  /* 0x000000c407217220 */ /* 0x040fe20000410000 */
[----:B------:R-:W-:Y:S01]  /*2050*/  F2FP.F16.F32.PACK_AB R19, RZ, R19 ;  /* 0x00000013ff13723e */ /* 0x000fe200000000ff */
[C---:B------:R-:W-:Y:S01]  /*2060*/  FMUL.FTZ R183, R7.reuse, R58 ;  /* 0x0000003a07b77220 */ /* 0x040fe20000410000 */
[----:B------:R-:W-:Y:S01]  /*2070*/  SHF.R.U32.HI R74, RZ, 0x10, R125 ;  /* 0x00000010ff4a7819 */ /* 0x000fe2000001167d */
[C---:B------:R-:W-:Y:S01]  /*2080*/  FMUL.FTZ R73, R7.reuse, R13 ;  /* 0x0000000d07497220 */ /* 0x040fe20000410000 */
[----:B------:R-:W-:Y:S01]  /*2090*/  SHF.R.U32.HI R70, RZ, 0x10, R85 ;  /* 0x00000010ff467819 */ /* 0x000fe20000011655 */
[C---:B------:R-:W-:Y:S01]  /*20a0*/  FMUL.FTZ R29, R7.reuse, R200 ;  /* 0x000000c8071d7220 */ /* 0x040fe20000410000 */
[----:B------:R-:W-:Y:S01]  /*20b0*/  SHF.R.U64 R83, R126, 0x10, R127 ;  /* 0x000000107e537819 */ /* 0x000fe2000000127f */
[----:B------:R-:W-:Y:S01]  /*20c0*/  HFMA2 R11, R62.H0_H0, R15.H0_H0, R11.H0_H0 ;  /* 0x2000000f3e0b7231 */ /* 0x000fe2000004080b */
[----:B------:R-:W-:Y:S01]  /*20d0*/  SHF.R.U64 R76, R86, 0x10, R87 ;  /* 0x00000010564c7819 */ /* 0x000fe20000001257 */
[C---:B------:R-:W-:Y:S01]  /*20e0*/  FMUL.FTZ R31, R7.reuse, R18 ;  /* 0x00000012071f7220 */ /* 0x040fe20000410000 */
[----:B------:R-:W-:Y:S01]  /*20f0*/  F2FP.F16.F32.PACK_AB R82, RZ, R80 ;  /* 0x00000050ff52723e */ /* 0x000fe200000000ff */
[----:B------:R-:W-:Y:S01]  /*2100*/  HFMA2 R15, R70.H0_H0, R21.H0_H0, R74.H0_H0 ;  /* 0x20000015460f7231 */ /* 0x000fe2000004084a */
[----:B------:R-:W-:Y:S01]  /*2110*/  F2FP.F16.F32.PACK_AB R17, RZ, R17 ;  /* 0x00000011ff11723e */ /* 0x000fe200000000ff */
[----:B------:R-:W-:Y:S01]  /*2120*/  HFMA2 R83, R76.H0_H0, R19.H0_H0, R83.H0_H0 ;  /* 0x200000134c537231 */ /* 0x000fe20000040853 */
[----:B------:R-:W-:Y:S01]  /*2130*/  F2FP.F16.F32.PACK_AB R23, RZ, R23 ;  /* 0x00000017ff17723e */ /* 0x000fe200000000ff */
[C---:B------:R-:W-:Y:S01]  /*2140*/  FMUL.FTZ R42, R7.reuse, R8 ;  /* 0x00000008072a7220 */ /* 0x040fe20000410000 */
[----:B------:R-:W-:Y:S01]  /*2150*/  SHF.R.U64 R58, R2, 0x10, R3 ;  /* 0x00000010023a7819 */ /* 0x000fe20000001203 */
[C---:B------:R-:W-:Y:S01]  /*2160*/  FMUL.FTZ R8, R7.reuse, R194 ;  /* 0x000000c207087220 */ /* 0x040fe20000410000 */
[----:B------:R-:W-:Y:S01]  /*2170*/  SHF.R.U64 R13, R124, 0x10, R125 ;  /* 0x000000107c0d7819 */ /* 0x000fe2000000127d */
[C---:B------:R-:W-:Y:S01]  /*2180*/  FMUL.FTZ R35, R7.reuse, R198 ;  /* 0x000000c607237220 */ /* 0x040fe20000410000 */
[----:B------:R-:W-:Y:S01]  /*2190*/  SHF.R.U64 R80, R84, 0x10, R85 ;  /* 0x0000001054507819 */ /* 0x000fe20000001255 */
[----:B------:R-:W-:Y:S01]  /*21a0*/  HFMA2 R189, R58.H0_H0, R17.H0_H0, R189.H0_H0 ;  /* 0x200000113abd7231 */ /* 0x000fe200000408bd */
[----:B------:R-:W-:Y:S01]  /*21b0*/  F2FP.F16.F32.PACK_AB R33, RZ, R33 ;  /* 0x00000021ff21723e */ /* 0x000fe200000000ff */
[C---:B------:R-:W-:Y:S01]  /*21c0*/  FMUL.FTZ R194, R7.reuse, R81 ;  /* 0x0000005107c27220 */ /* 0x040fe20000410000 */
[----:B------:R-:W-:Y:S01]  /*21d0*/  SHF.R.U64 R19, R130, 0x10, R131 ;  /* 0x0000001082137819 */ /* 0x000fe20000001283 */
[----:B------:R-:W-:Y:S01]  /*21e0*/  HFMA2 R80, R80.H0_H0, R23.H0_H0, R13.H0_H0 ;  /* 0x2000001750507231 */ /* 0x000fe2000004080d */
[----:B------:R-:W-:Y:S01]  /*21f0*/  SHF.R.U64 R74, R90, 0x10, R91 ;  /* 0x000000105a4a7819 */ /* 0x000fe2000000125b */
[----:B------:R-:W-:Y:S01]  /*2200*/  FMUL.FTZ R37, R7, R204 ;  /* 0x000000cc07257220 */ /* 0x000fe20000410000 */
[----:B------:R-:W-:Y:S01]  /*2210*/  F2FP.F16.F32.PACK_AB R29, RZ, R29 ;  /* 0x0000001dff1d723e */ /* 0x000fe200000000ff */
[--C-:B------:R-:W-:Y:S01]  /*2220*/  FADD.FTZ R16, R16, -R0.reuse ;  /* 0x8000000010107221 */ /* 0x100fe20000010000 */
[----:B------:R-:W-:Y:S01]  /*2230*/  SHF.R.U32.HI R21, RZ, 0x10, R131 ;  /* 0x00000010ff157819 */ /* 0x000fe20000011683 */
[--C-:B------:R-:W-:Y:S01]  /*2240*/  FADD.FTZ R32, R32, -R0.reuse ;  /* 0x8000000020207221 */ /* 0x100fe20000010000 */
[----:B------:R-:W-:Y:S01]  /*2250*/  SHF.R.U32.HI R76, RZ, 0x10, R91 ;  /* 0x00000010ff4c7819 */ /* 0x000fe2000001165b */
        /* <DEDUP_REMOVED lines=8> */
[--C-:B------:R-:W-:Y:S01]  /*22e0*/  FADD.FTZ R34, R34, -R0.reuse ;  /* 0x8000000022227221 */ /* 0x100fe20000010000 */
[----:B------:R-:W-:Y:S01]  /*22f0*/  SHF.R.U64 R81, R128, 0x10, R129 ;  /* 0x0000001080517819 */ /* 0x000fe20000001281 */
[----:B------:R-:W-:Y:S01]  /*2300*/  FMUL.FTZ R65, R7, R210 ;  /* 0x000000d207417220 */ /* 0x000fe20000410000 */
[----:B------:R-:W-:Y:S01]  /*2310*/  SHF.R.U64 R62, R88, 0x10, R89 ;  /* 0x00000010583e7819 */ /* 0x000fe20000001259 */
[----:B------:R-:W-:Y:S01]  /*2320*/  HFMA2 R74, R74.H0_H0, R33.H0_H0, R19.H0_H0 ;  /* 0x200000214a4a7231 */ /* 0x000fe20000040813 */
[----:B------:R-:W-:Y:S01]  /*2330*/  F2FP.F16.F32.PACK_AB R31, RZ, R31 ;  /* 0x0000001fff1f723e */ /* 0x000fe200000000ff */
[----:B------:R-:W-:Y:S01]  /*2340*/  HFMA2 R19, R76.H0_H0, R29.H0_H0, R21.H0_H0 ;  /* 0x2000001d4c137231 */ /* 0x000fe20000040815 */
[----:B------:R-:W-:Y:S01]  /*2350*/  SHF.R.U32.HI R17, RZ, 0x10, R129 ;  /* 0x00000010ff117819 */ /* 0x000fe20000011681 */
[--C-:B------:R-:W-:Y:S01]  /*2360*/  FADD.FTZ R40, R40, -R0.reuse ;  /* 0x8000000028287221 */ /* 0x100fe20000010000 */
[----:B------:R-:W-:Y:S01]  /*2370*/  SHF.R.U32.HI R70, RZ, 0x10, R89 ;  /* 0x00000010ff467819 */ /* 0x000fe20000011659 */
[--C-:B------:R-:W-:Y:S01]  /*2380*/  FADD.FTZ R216, R41, -R0.reuse ;  /* 0x8000000029d87221 */ /* 0x100fe20000010000 */
[--C-:B------:R-:W-:Y:S01]  /*2390*/  FADD.FTZ R220, R44, -R0.reuse ;  /* 0x800000002cdc7221 */ /* 0x100fe20000010000 */
[----:B------:R-:W-:Y:S01]  /*23a0*/  F2FP.F16.F32.PACK_AB R35, RZ, R35 ;  /* 0x00000023ff23723e */ /* 0x000fe200000000ff */
[----:B------:R-:W-:Y:S01]  /*23b0*/  HFMA2 R13, R58.H0_H0, R27.H0_H0, R13.H0_H0 ;  /* 0x2000001b3a0d7231 */ /* 0x000fe2000004080d */
[----:B------:R-:W-:Y:S01]  /*23c0*/  SHF.R.U64 R21, R132, 0x10, R133 ;  /* 0x0000001084157819 */ /* 0x000fe20000001285 */
[--C-:B------:R-:W-:Y:S01]  /*23d0*/  FADD.FTZ R4, R4, -R0.reuse ;  /* 0x8000000004047221 */ /* 0x100fe20000010000 */
[----:B------:R-:W-:Y:S01]  /*23e0*/  SHF.R.U64 R76, R92, 0x10, R93 ;  /* 0x000000105c4c7819 */ /* 0x000fe2000000125d */
[--C-:B------:R-:W-:Y:S01]  /*23f0*/  FADD.FTZ R222, R43, -R0.reuse ;  /* 0x800000002bde7221 */ /* 0x100fe20000010000 */
[C---:B------:R-:W-:Y:S01]  /*2400*/  FMUL.FTZ R44, R7.reuse, R16 ;  /* 0x00000010072c7220 */ /* 0x040fe20000410000 */
[----:B------:R-:W-:Y:S01]  /*2410*/  F2FP.F16.F32.PACK_AB R37, RZ, R37 ;  /* 0x00000025ff25723e */ /* 0x000fe200000000ff */
[C---:B------:R-:W-:Y:S01]  /*2420*/  FMUL.FTZ R68, R7.reuse, R32 ;  /* 0x0000002007447220 */ /* 0x040fe20000410000 */
[C---:B------:R-:W-:Y:S01]  /*2430*/  FMUL.FTZ R191, R7.reuse, R75 ;  /* 0x0000004b07bf7220 */ /* 0x040fe20000410000 */
[----:B------:R-:W-:Y:S01]  /*2440*/  HFMA2 R81, R62.H0_H0, R25.H0_H0, R81.H0_H0 ;  /* 0x200000193e517231 */ /* 0x000fe20000040851 */
[----:B------:R-:W-:Y:S01]  /*2450*/  SHF.R.U32.HI R23, RZ, 0x10, R133 ;  /* 0x00000010ff177819 */ /* 0x000fe20000011685 */
[--C-:B------:R-:W-:Y:S01]  /*2460*/  FADD.FTZ R6, R6, -R0.reuse ;  /* 0x8000000006067221 */ /* 0x100fe20000010000 */
[----:B------:R-:W-:Y:S01]  /*2470*/  SHF.R.U32.HI R58, RZ, 0x10, R93 ;  /* 0x00000010ff3a7819 */ /* 0x000fe2000001165d */
[----:B------:R-:W-:Y:S01]  /*2480*/  FMUL.FTZ R16, R7, R34 ;  /* 0x0000002207107220 */ /* 0x000fe20000410000 */
        /* <DEDUP_REMOVED lines=12> */
[----:B------:R-:W-:Y:S01]  /*2550*/  F2FP.F16.F32.PACK_AB R65, RZ, R65 ;  /* 0x00000041ff41723e */ /* 0x000fe200000000ff */
[C---:B------:R-:W-:Y:S01]  /*2560*/  FMUL.FTZ R36, R7.reuse, R36 ;  /* 0x0000002407247220 */ /* 0x040fe20000410000 */
[----:B------:R-:W-:Y:S01]  /*2570*/  SHF.R.U64 R29, R136, 0x10, R137 ;  /* 0x00000010881d7819 */ /* 0x000fe20000001289 */
[C---:B------:R-:W-:Y:S01]  /*2580*/  FMUL.FTZ R18, R7.reuse, R40 ;  /* 0x0000002807127220 */ /* 0x040fe20000410000 */
[----:B------:R-:W-:Y:S01]  /*2590*/  SHF.R.U64 R70, R96, 0x10, R97 ;  /* 0x0000001060467819 */ /* 0x000fe20000001261 */
[C---:B------:R-:W-:Y:S01]  /*25a0*/  FMUL.FTZ R67, R7.reuse, R216 ;  /* 0x000000d807437220 */ /* 0x040fe20000410000 */
[C---:B------:R-:W-:Y:S01]  /*25b0*/  FMUL.FTZ R61, R7.reuse, R4 ;  /* 0x00000004073d7220 */ /* 0x040fe20000410000 */
[----:B------:R-:W-:Y:S01]  /*25c0*/  FMUL.FTZ R40, R7, R222 ;  /* 0x000000de07287220 */ /* 0x000fe20000410000 */
[----:B------:R-:W-:-:S02]  /*25d0*/  HFMA2 R76, R76.H0_H0, R35.H0_H0, R21.H0_H0 ;  /* 0x200000234c4c7231 */ /* 0x000fc40000040815 */
[--C-:B------:R-:W-:Y:S01]  /*25e0*/  FADD.FTZ R224, R45, -R0.reuse ;  /* 0x800000002de07221 */ /* 0x100fe20000010000 */
[--C-:B------:R-:W-:Y:S01]  /*25f0*/  FADD.FTZ R226, R46, -R0.reuse ;  /* 0x800000002ee27221 */ /* 0x100fe20000010000 */
[----:B------:R-:W-:Y:S01]  /*2600*/  FMUL.FTZ R4, R7, R6 ;  /* 0x0000000607047220 */ /* 0x000fe20000410000 */
[----:B------:R-:W-:Y:S02]  /*2610*/  HFMA2 R21, R58.H0_H0, R37.H0_H0, R23.H0_H0 ;  /* 0x200000253a157231 */ /* 0x000fe40000040817 */
[--C-:B------:R-:W-:Y:S01]  /*2620*/  FADD.FTZ R228, R47, -R0.reuse ;  /* 0x800000002fe47221 */ /* 0x100fe20000010000 */
[--C-:B------:R-:W-:Y:S01]  /*2630*/  FADD.FTZ R46, R49, -R0.reuse ;  /* 0x80000000312e7221 */ /* 0x100fe20000010000 */
[--C-:B------:R-:W-:Y:S01]  /*2640*/  FADD.FTZ R50, R50, -R0.reuse ;  /* 0x8000000032327221 */ /* 0x100fe20000010000 */
[----:B------:R-:W-:Y:S01]  /*2650*/  FADD.FTZ R232, R53, -R0 ;  /* 0x8000000035e87221 */ /* 0x000fe20000010000 */
[----:B------:R-:W-:Y:S01]  /*2660*/  FMUL.FTZ R6, R7, R14 ;  /* 0x0000000e07067220 */ /* 0x000fe20000410000 */
[----:B------:R-:W-:-:S02]  /*2670*/  HFMA2 R75, R75.H0_H0, R32.H0_H0, R25.H0_H0 ;  /* 0x200000204b4b7231 */ /* 0x000fc40000040819 */
[--C-:B------:R-:W-:Y:S01]  /*2680*/  FADD.FTZ R230, R51, -R0.reuse ;  /* 0x8000000033e67221 */ /* 0x100fe20000010000 */
[----:B------:R-:W-:Y:S02]  /*2690*/  HFMA2 R23, R62.H0_H0, R39.H0_H0, R27.H0_H0 ;  /* 0x200000273e177231 */ /* 0x000fe4000004081b */
[C---:B------:R-:W-:Y:S01]  /*26a0*/  FMUL.FTZ R14, R7.reuse, R38 ;  /* 0x00000026070e7220 */ /* 0x040fe20000410000 */
[----:B------:R-:W-:Y:S01]  /*26b0*/  F2FP.F16.F32.PACK_AB R34, RZ, R34 ;  /* 0x00000022ff22723e */ /* 0x000fe200000000ff */
[----:B------:R-:W-:Y:S01]  /*26c0*/  HFMA2 R65, R70.H0_H0, R65.H0_H0, R29.H0_H0 ;  /* 0x2000004146417231 */ /* 0x000fe2000004081d */
[----:B------:R-:W-:Y:S01]  /*26d0*/  SHF.R.U32.HI R27, RZ, 0x10, R137 ;  /* 0x00000010ff1b7819 */ /* 0x000fe20000011689 */
[--C-:B------:R-:W-:Y:S01]  /*26e0*/  FADD.FTZ R22, R22, -R0.reuse ;  /* 0x8000000016167221 */ /* 0x100fe20000010000 */
[----:B------:R-:W-:Y:S01]  /*26f0*/  SHF.R.U32.HI R25, RZ, 0x10, R97 ;  /* 0x00000010ff197819 */ /* 0x000fe20000011661 */
[C---:B------:R-:W-:Y:S01]  /*2700*/  FMUL.FTZ R41, R7.reuse, R224 ;  /* 0x000000e007297220 */ /* 0x040fe20000410000 */
[----:B------:R-:W-:Y:S01]  /*2710*/  F2FP.F16.F32.PACK_AB R38, RZ, R214 ;  /* 0x000000d6ff26723e */ /* 0x000fe200000000ff */
[--C-:B------:R-:W-:Y:S01]  /*2720*/  FADD.FTZ R48, R48, -R0.reuse ;  /* 0x8000000030307221 */ /* 0x100fe20000010000 */
[----:B------:R-:W-:Y:S01]  /*2730*/  F2FP.F16.F32.PACK_AB R36, RZ, R36 ;  /* 0x00000024ff24723e */ /* 0x000fe200000000ff */
[C---:B------:R-:W-:Y:S01]  /*2740*/  FMUL.FTZ R228, R7.reuse, R228 ;  /* 0x000000e407e47220 */ /* 0x040fe20000410000 */
[----:B------:R-:W-:Y:S01]  /*2750*/  F2FP.F16.F32.PACK_AB R67, RZ, R67 ;  /* 0x00000043ff43723e */ /* 0x000fe200000000ff */
        /* <DEDUP_REMOVED lines=10> */
[----:B------:R-:W-:Y:S01]  /*2800*/  HFMA2 R25, R25.H0_H0, R34.H0_H0, R27.H0_H0 ;  /* 0x2000002219197231 */ /* 0x000fe2000004081b */
[----:B------:R-:W-:Y:S01]  /*2810*/  SHF.R.U64 R58, R100, 0x10, R101 ;  /* 0x00000010643a7819 */ /* 0x000fe20000001265 */
[----:B------:R-:W-:Y:S01]  /*2820*/  FADD.FTZ R244, R63, -R0 ;  /* 0x800000003ff47221 */ /* 0x000fe20000010000 */
[----:B------:R-:W-:Y:S01]  /*2830*/  F2FP.F16.F32.PACK_AB R40, RZ, R40 ;  /* 0x00000028ff28723e */ /* 0x000fe200000000ff */
[----:B------:R-:W-:Y:S01]  /*2840*/  FMUL.FTZ R9, R7, R22 ;  /* 0x0000001607097220 */ /* 0x000fe20000410000 */
[----:B------:R-:W-:Y:S01]  /*2850*/  SHF.R.U32.HI R37, RZ, 0x10, R141 ;  /* 0x00000010ff257819 */ /* 0x000fe2000001168d */
[----:B------:R-:W-:Y:S01]  /*2860*/  HFMA2 R70, R29.H0_H0, R38.H0_H0, R70.H0_H0 ;  /* 0x200000261d467231 */ /* 0x000fe20000040846 */
[----:B------:R-:W-:Y:S01]  /*2870*/  SHF.R.U32.HI R35, RZ, 0x10, R101 ;  /* 0x00000010ff237819 */ /* 0x000fe20000011665 */
[----:B------:R-:W-:-:S02]  /*2880*/  HFMA2 R27, R31.H0_H0, R36.H0_H0, R32.H0_H0 ;  /* 0x200000241f1b7231 */ /* 0x000fc40000040820 */
[C---:B------:R-:W-:Y:S01]  /*2890*/  FMUL.FTZ R22, R7.reuse, R48 ;  /* 0x0000003007167220 */ /* 0x040fe20000410000 */
[----:B------:R-:W-:Y:S01]  /*28a0*/  HFMA2 R67, R58.H0_H0, R67.H0_H0, R33.H0_H0 ;  /* 0x200000433a437231 */ /* 0x000fe20000040821 */
[----:B------:R-:W-:Y:S01]  /*28b0*/  F2FP.F16.F32.PACK_AB R41, RZ, R41 ;  /* 0x00000029ff29723e */ /* 0x000fe200000000ff */
[----:B------:R-:W-:Y:S01]  /*28c0*/  HFMA2 R29, R35.H0_H0, R40.H0_H0, R37.H0_H0 ;  /* 0x20000028231d7231 */ /* 0x000fe20000040825 */
[----:B------:R-:W-:Y:S01]  /*28d0*/  SHF.R.U64 R31, R142, 0x10, R143 ;  /* 0x000000108e1f7819 */ /* 0x000fe2000000128f */
[C---:B------:R-:W-:Y:S01]  /*28e0*/  FMUL.FTZ R53, R7.reuse, R52 ;  /* 0x0000003407357220 */ /* 0x040fe20000410000 */
[----:B------:R-:W-:Y:S01]  /*28f0*/  SHF.R.U64 R58, R102, 0x10, R103 ;  /* 0x00000010663a7819 */ /* 0x000fe20000001267 */
[C---:B------:R-:W-:Y:S01]  /*2900*/  FMUL.FTZ R51, R7.reuse, R234 ;  /* 0x000000ea07337220 */ /* 0x040fe20000410000 */
[----:B------:R-:W-:Y:S01]  /*2910*/  F2FP.F16.F32.PACK_AB R48, RZ, R228 ;  /* 0x000000e4ff30723e */ /* 0x000fe200000000ff */
[C---:B------:R-:W-:Y:S01]  /*2920*/  FMUL.FTZ R52, R7.reuse, R238 ;  /* 0x000000ee07347220 */ /* 0x040fe20000410000 */
[----:B------:R-:W-:Y:S01]  /*2930*/  F2FP.F16.F32.PACK_AB R46, RZ, R46 ;  /* 0x0000002eff2e723e */ /* 0x000fe200000000ff */
[----:B------:R-:W-:Y:S01]  /*2940*/  FMUL.FTZ R184, R7, R244 ;  /* 0x000000f407b87220 */ /* 0x000fe20000410000 */
[----:B------:R-:W-:Y:S01]  /*2950*/  F2FP.F16.F32.PACK_AB R59, RZ, R59 ;  /* 0x0000003bff3b723e */ /* 0x000fe200000000ff */
[--C-:B------:R-:W-:Y:S01]  /*2960*/  FADD.FTZ R252, R71, -R0.reuse ;  /* 0x8000000047fc7221 */ /* 0x100fe20000010000 */
        /* <DEDUP_REMOVED lines=43> */
[----:B------:R-:W-:Y:S01]  /*2c20*/  HFMA2 R32, R37.H0_H0, R52.H0_H0, R34.H0_H0 ;  /* 0x2000003425207231 */ /* 0x000fe20000040822 */
[----:B------:R-:W-:Y:S01]  /*2c30*/  SHF.R.U32.HI R46, RZ, 0x10, R151 ;  /* 0x00000010ff2e7819 */ /* 0x000fe20000011697 */
[C---:B------:R-:W-:Y:S01]  /*2c40*/  FMUL.FTZ R66, R7.reuse, R24 ;  /* 0x0000001807427220 */ /* 0x040fe20000410000 */
[----:B------:R-:W-:Y:S01]  /*2c50*/  SHF.R.U32.HI R41, RZ, 0x10, R111 ;  /* 0x00000010ff297819 */ /* 0x000fe2000001166f */
[----:B------:R-:W-:Y:S01]  /*2c60*/  HFMA2 R55, R40.H0_H0, R183.H0_H0, R39.H0_H0 ;  /* 0x200000b728377231 */ /* 0x000fe20000040827 */
[----:B------:R-:W-:Y:S01]  /*2c70*/  F2FP.F16.F32.PACK_AB R187, RZ, R187 ;  /* 0x000000bbffbb723e */ /* 0x000fe200000000ff */
[--C-:B------:R-:W-:Y:S01]  /*2c80*/  FADD.FTZ R28, R28, -R0.reuse ;  /* 0x800000001c1c7221 */ /* 0x100fe20000010000 */
[----:B------:R-:W-:Y:S01]  /*2c90*/  F2FP.F16.F32.PACK_AB R188, RZ, R188 ;  /* 0x000000bcffbc723e */ /* 0x000fe200000000ff */
[----:B------:R-:W-:Y:S01]  /*2ca0*/  HFMA2 R41, R41.H0_H0, R184.H0_H0, R46.H0_H0 ;  /* 0x200000b829297231 */ /* 0x000fe2000004082e */
[----:B------:R-:W-:Y:S01]  /*2cb0*/  SHF.R.U64 R40, R154, 0x10, R155 ;  /* 0x000000109a287819 */ /* 0x000fe2000000129b */
[C---:B------:R-:W-:Y:S01]  /*2cc0*/  FMUL.FTZ R12, R7.reuse, R30 ;  /* 0x0000001e070c7220 */ /* 0x040fe20000410000 */
        /* <DEDUP_REMOVED lines=8> */
[----:B------:R-:W-:Y:S01]  /*2d50*/  F2FP.F16.F32.PACK_AB R190, RZ, R190 ;  /* 0x000000beffbe723e */ /* 0x000fe200000000ff */
[----:B------:R-:W-:Y:S01]  /*2d60*/  HFMA2 R46, R51.H0_H0, R188.H0_H0, R46.H0_H0 ;  /* 0x200000bc332e7231 */ /* 0x000fe2000004082e */
        /* <DEDUP_REMOVED lines=8> */
[----:B------:R-:W-:Y:S01]  /*2df0*/  F2FP.F16.F32.PACK_AB R4, RZ, R4 ;  /* 0x00000004ff04723e */ /* 0x000fe200000000ff */
[C---:B------:R-:W-:Y:S01]  /*2e00*/  FMUL.FTZ R30, R7.reuse, R54 ;  /* 0x00000036071e7220 */ /* 0x040fe20000410000 */
[----:B------:R-:W-:Y:S01]  /*2e10*/  F2FP.F16.F32.PACK_AB R192, RZ, R192 ;  /* 0x000000c0ffc0723e */ /* 0x000fe200000000ff */
[----:B------:R-:W-:Y:S01]  /*2e20*/  HFMA2 R51, R48.H0_H0, R190.H0_H0, R183.H0_H0 ;  /* 0x200000be30337231 */ /* 0x000fe200000408b7 */
[----:B------:R-:W-:Y:S01]  /*2e30*/  SHF.R.U64 R187, R158, 0x10, R159 ;  /* 0x000000109ebb7819 */ /* 0x000fe2000000129f */
[----:B------:R-:W-:Y:S01]  /*2e40*/  HFMA2 R4, R3.H0_H0, R4.H0_H0, R123.H0_H0 ;  /* 0x2000000403047231 */ /* 0x000fe2000004087b */
[----:B------:R-:W-:Y:S01]  /*2e50*/  SHF.R.U64 R50, R118, 0x10, R119 ;  /* 0x0000001076327819 */ /* 0x000fe20000001277 */
[C---:B------:R-:W-:Y:S01]  /*2e60*/  FMUL.FTZ R28, R7.reuse, R240 ;  /* 0x000000f0071c7220 */ /* 0x040fe20000410000 */
[----:B------:R-:W-:Y:S01]  /*2e70*/  F2FP.F16.F32.PACK_AB R61, RZ, R61 ;  /* 0x0000003dff3d723e */ /* 0x000fe200000000ff */
[----:B------:R-:W-:Y:S01]  /*2e80*/  FADD.FTZ R64, R64, -R0 ;  /* 0x8000000040407221 */ /* 0x000fe20000010000 */
        /* <DEDUP_REMOVED lines=28> */
[----:B------:R-:W-:-:S02]  /*3050*/  F2FP.F16.F32.PACK_AB R43, RZ, R43 ;  /* 0x0000002bff2b723e */ /* 0x000fc400000000ff */
        /* <DEDUP_REMOVED lines=8> */
[----:B------:R-:W-:Y:S02]  /*30e0*/  SHF.R.U32.HI R39, RZ, 0x10, R119 ;  /* 0x00000010ff277819 */ /* 0x000fe40000011677 */
[----:B------:R-:W-:-:S02]  /*30f0*/  PRMT R5, R4, 0x7610, R5 ;  /* 0x0000761004057816 */ /* 0x000fc40000000005 */
[----:B------:R-:W-:Y:S01]  /*3100*/  F2FP.F16.F32.PACK_AB R42, RZ, R42 ;  /* 0x0000002aff2a723e */ /* 0x000fe200000000ff */
[----:B------:R-:W-:Y:S01]  /*3110*/  HFMA2 R39, R39.H0_H0, R193.H0_H0, R184.H0_H0 ;  /* 0x200000c127277231 */ /* 0x000fe200000408b8 */
[----:B------:R-:W-:Y:S02]  /*3120*/  F2FP.F16.F32.PACK_AB R6, RZ, R6 ;  /* 0x00000006ff06723e */ /* 0x000fe400000000ff */
[----:B------:R-:W-:Y:S01]  /*3130*/  PRMT R4, R192, 0x7610, R4 ;  /* 0x00007610c0047816 */ /* 0x000fe20000000004 */
[----:B------:R-:W-:Y:S01]  /*3140*/  HFMA2 R193, R84.H0_H0, R42.H0_H0, R124.H0_H0 ;  /* 0x2000002a54c17231 */ /* 0x000fe2000004087c */
[----:B------:R-:W-:Y:S01]  /*3150*/  SHF.L.U32 R45, R189, 0x10, RZ ;  /* 0x00000010bd2d7819 */ /* 0x000fe200000006ff */
[----:B------:R-:W-:Y:S01]  /*3160*/  HFMA2 R196, R87.H0_H0, R6.H0_H0, R127.H0_H0 ;  /* 0x2000000657c47231 */ /* 0x000fe2000004087f */
[----:B------:R-:W-:Y:S02]  /*3170*/  PRMT R10, R194, 0x7610, R10 ;  /* 0x00007610c20a7816 */ /* 0x000fe4000000000a */
[----:B------:R-:W-:-:S02]  /*3180*/  LOP3.LUT R80, R80, 0xffff, RZ, 0xc0, !PT ;  /* 0x0000ffff50507812 */ /* 0x000fc400078ec0ff */
[----:B------:R-:W-:Y:S02]  /*3190*/  F2FP.F16.F32.PACK_AB R47, RZ, R47 ;  /* 0x0000002fff2f723e */ /* 0x000fe400000000ff */
[----:B------:R-:W-:Y:S02]  /*31a0*/  F2FP.F16.F32.PACK_AB R68, RZ, R68 ;  /* 0x00000044ff44723e */ /* 0x000fe400000000ff */
[----:B------:R-:W-:Y:S01]  /*31b0*/  F2FP.F16.F32.PACK_AB R49, RZ, R49 ;  /* 0x00000031ff31723e */ /* 0x000fe200000000ff */
[----:B------:R-:W-:Y:S01]  /*31c0*/  HFMA2 R188, R94.H0_H0, R47.H0_H0, R134.H0_H0 ;  /* 0x2000002f5ebc7231 */ /* 0x000fe20000040886 */
[----:B------:R-:W-:Y:S01]  /*31d0*/  LOP3.LUT R4, R45, 0xffff, R4, 0xf8, !PT ;  /* 0x0000ffff2d047812 */ /* 0x000fe200078ef804 */
[----:B------:R-:W-:Y:S01]  /*31e0*/  HFMA2 R185, R96.H0_H0, R68.H0_H0, R136.H0_H0 ;  /* 0x2000004460b97231 */ /* 0x000fe20000040888 */
[----:B------:R-:W-:Y:S01]  /*31f0*/  F2FP.F16.F32.PACK_AB R44, RZ, R44 ;  /* 0x0000002cff2c723e */ /* 0x000fe200000000ff */
[----:B------:R-:W-:Y:S01]  /*3200*/  HFMA2 R68, R98.H0_H0, R49.H0_H0, R138.H0_H0 ;  /* 0x2000003162447231 */ /* 0x000fe2000004088a */
[----:B------:R-:W-:-:S02]  /*3210*/  F2FP.F16.F32.PACK_AB R191, RZ, R191 ;  /* 0x000000bfffbf723e */ /* 0x000fc400000000ff */
[----:B------:R-:W-:Y:S01]  /*3220*/  SHF.R.U32.HI R40, RZ, 0x10, R157 ;  /* 0x00000010ff287819 */ /* 0x000fe2000001169d */
[----:B------:R-:W-:Y:S01]  /*3230*/  HFMA2 R197, R88.H0_H0, R44.H0_H0, R128.H0_H0 ;  /* 0x2000002c58c57231 */ /* 0x000fe20000040880 */
[----:B------:R-:W-:Y:S02]  /*3240*/  SHF.R.U32.HI R186, RZ, 0x10, R117 ;  /* 0x00000010ffba7819 */ /* 0x000fe40000011675 */
[----:B------:R-:W-:Y:S02]  /*3250*/  LOP3.LUT R5, R5, 0xffff, RZ, 0xc0, !PT ;  /* 0x0000ffff05057812 */ /* 0x000fe400078ec0ff */
[----:B------:R-:W-:Y:S01]  /*3260*/  SHF.L.U64.HI R8, R189, 0x10, RZ ;  /* 0x00000010bd087819 */ /* 0x000fe200000102ff */
[----:B------:R-:W-:Y:S01]  /*3270*/  HFMA2 R40, R186.H0_H0, R191.H0_H0, R40.H0_H0 ;  /* 0x200000bfba287231 */ /* 0x000fe20000040828 */
[----:B------:R-:W-:Y:S02]  /*3280*/  LOP3.LUT R45, R10, 0xffff, RZ, 0xc0, !PT ;  /* 0x0000ffff0a2d7812 */ /* 0x000fe400078ec0ff */
[----:B------:R-:W-:-:S02]  /*3290*/  LOP3.LUT R83, R83, 0xffff, RZ, 0xc0, !PT ;  /* 0x0000ffff53537812 */ /* 0x000fc400078ec0ff */
[----:B------:R-:W-:Y:S02]  /*32a0*/  SHF.L.U64.HI R12, R80, 0x10, RZ ;  /* 0x00000010500c7819 */ /* 0x000fe400000102ff */
[----:B------:R-:W-:Y:S02]  /*32b0*/  F2FP.F16.F32.PACK_AB R16, RZ, R16 ;  /* 0x00000010ff10723e */ /* 0x000fe400000000ff */
[----:B------:R-:W-:Y:S02]  /*32c0*/  F2FP.F16.F32.PACK_AB R14, RZ, R14 ;  /* 0x0000000eff0e723e */ /* 0x000fe400000000ff */
[----:B------:R-:W-:Y:S01]  /*32d0*/  LOP3.LUT R5, R5, 0xffff0000, R8, 0xf8, !PT ;  /* 0xffff000005057812 */ /* 0x000fe200078ef808 */
[----:B------:R-:W-:Y:S01]  /*32e0*/  HFMA2 R186, R97.H0_H0, R16.H0_H0, R137.H0_H0 ;  /* 0x2000001061ba7231 */ /* 0x000fe20000040889 */
[----:B------:R-:W-:Y:S01]  /*32f0*/  PRMT R10, R195, 0x7610, R10 ;  /* 0x00007610c30a7816 */ /* 0x000fe2000000000a */
[----:B------:R-:W-:Y:S01]  /*3300*/  HFMA2 R183, R99.H0_H0, R14.H0_H0, R139.H0_H0 ;  /* 0x2000000e63b77231 */ /* 0x000fe2000004088b */
        /* <DEDUP_REMOVED lines=21> */
[----:B------:R-:W-:Y:S02]  /*3460*/  F2FP.F16.F32.PACK_AB R22, RZ, R22 ;  /* 0x00000016ff16723e */ /* 0x000fe400000000ff */
[----:B------:R-:W-:Y:S02]  /*3470*/  LOP3.LUT R16, R81, 0xffff, R16, 0xf8, !PT ;  /* 0x0000ffff51107812 */ /* 0x000fe400078ef810 */
[----:B------:R-:W-:Y:S01]  /*3480*/  F2FP.F16.F32.PACK_AB R20, RZ, R20 ;  /* 0x00000014ff14723e */ /* 0x000fe200000000ff */
[----:B------:R-:W-:Y:S01]  /*3490*/  HFMA2 R43, R104.H0_H0, R22.H0_H0, R144.H0_H0 ;  /* 0x20000016682b7231 */ /* 0x000fe20000040890 */
[----:B------:R-:W-:-:S02]  /*34a0*/  LOP3.LUT R81, R75, 0xffff, RZ, 0xc0, !PT ;  /* 0x0000ffff4b517812 */ /* 0x000fc400078ec0ff */
[----:B------:R-:W-:Y:S01]  /*34b0*/  LOP3.LUT R22, R66, 0xffff, RZ, 0xc0, !PT ;  /* 0x0000ffff42167812 */ /* 0x000fe200078ec0ff */
[----:B------:R-:W-:Y:S01]  /*34c0*/  HFMA2 R44, R101.H0_H0, R20.H0_H0, R141.H0_H0 ;  /* 0x20000014652c7231 */ /* 0x000fe2000004088d */
[C---:B------:R-:W-:Y:S02]  /*34d0*/  SHF.L.U32 R75, R81.reuse, 0x10, RZ ;  /* 0x00000010514b7819 */ /* 0x040fe400000006ff */
[----:B------:R-:W-:Y:S02]  /*34e0*/  SHF.L.U64.HI R81, R81, 0x10, RZ ;  /* 0x0000001051517819 */ /* 0x000fe400000102ff */
[----:B------:R-:W-:Y:S02]  /*34f0*/  PRMT R20, R65, 0x7610, R20 ;  /* 0x0000761041147816 */ /* 0x000fe40000000014 */
[----:B------:R-:W-:Y:S02]  /*3500*/  LOP3.LUT R65, R22, 0xffff0000, R81, 0xf8, !PT ;  /* 0xffff000016417812 */ /* 0x000fe400078ef851 */
[----:B------:R-:W-:-:S02]  /*3510*/  LOP3.LUT R81, R20, 0xffff, RZ, 0xc0, !PT ;  /* 0x0000ffff14517812 */ /* 0x000fc400078ec0ff */
[----:B------:R-:W-:Y:S02]  /*3520*/  F2FP.F16.F32.PACK_AB R26, RZ, R26 ;  /* 0x0000001aff1a723e */ /* 0x000fe400000000ff */
[C---:B------:R-:W-:Y:S02]  /*3530*/  SHF.L.U32 R20, R81.reuse, 0x10, RZ ;  /* 0x0000001051147819 */ /* 0x040fe400000006ff */
[----:B------:R-:W-:Y:S01]  /*3540*/  LOP3.LUT R186, R186, 0xffff, RZ, 0xc0, !PT ;  /* 0x0000ffffbaba7812 */ /* 0x000fe200078ec0ff */
[----:B------:R-:W-:Y:S01]  /*3550*/  HFMA2 R6, R105.H0_H0, R26.H0_H0, R145.H0_H0 ;  /* 0x2000001a69067231 */ /* 0x000fe20000040891 */
[----:B------:R-:W-:Y:S02]  /*3560*/  SHF.L.U64.HI R81, R81, 0x10, RZ ;  /* 0x0000001051517819 */ /* 0x000fe400000102ff */
[----:B------:R-:W-:Y:S02]  /*3570*/  LOP3.LUT R67, R67, 0xffff, RZ, 0xc0, !PT ;  /* 0x0000ffff43437812 */ /* 0x000fe400078ec0ff */
[----:B------:R-:W-:-:S02]  /*3580*/  PRMT R22, R68, 0x7610, R22 ;  /* 0x0000761044167816 */ /* 0x000fc40000000016 */
[----:B------:R-:W-:Y:S02]  /*3590*/  LOP3.LUT R68, R186, 0xffff0000, R81, 0xf8, !PT ;  /* 0xffff0000ba447812 */ /* 0x000fe400078ef851 */
[----:B------:R-:W-:Y:S02]  /*35a0*/  F2FP.F16.F32.PACK_AB R24, RZ, R24 ;  /* 0x00000018ff18723e */ /* 0x000fe400000000ff */
[----:B------:R-:W-:Y:S02]  /*35b0*/  LOP3.LUT R44, R44, 0xffff, RZ, 0xc0, !PT ;  /* 0x0000ffff2c2c7812 */ /* 0x000fe400078ec0ff */
[----:B------:R-:W-:Y:S01]  /*35c0*/  SHF.L.U64.HI R81, R67, 0x10, RZ ;  /* 0x0000001043517819 */ /* 0x000fe200000102ff */
[----:B------:R-:W-:Y:S01]  /*35d0*/  HFMA2 R42, R103.H0_H0, R24.H0_H0, R143.H0_H0 ;  /* 0x20000018672a7231 */ /* 0x000fe2000004088f */
[----:B------:R-:W-:Y:S02]  /*35e0*/  PRMT R26, R58, 0x7610, R26 ;  /* 0x000076103a1a7816 */ /* 0x000fe4000000001a */
[----:B------:R-:W-:-:S02]  /*35f0*/  F2FP.F16.F32.PACK_AB R71, RZ, R71 ;  /* 0x00000047ff47723e */ /* 0x000fc400000000ff */
[----:B------:R-:W-:Y:S02]  /*3600*/  LOP3.LUT R58, R44, 0xffff0000, R81, 0xf8, !PT ;  /* 0xffff00002c3a7812 */ /* 0x000fe400078ef851 */
[----:B------:R-:W-:Y:S01]  /*3610*/  F2FP.F16.F32.PACK_AB R30, RZ, R30 ;  /* 0x0000001eff1e723e */ /* 0x000fe200000000ff */
[----:B------:R-:W-:Y:S01]  /*3620*/  HFMA2 R71, R102.H0_H0, R71.H0_H0, R142.H0_H0 ;  /* 0x2000004766477231 */ /* 0x000fe2000004088e */
[----:B------:R-:W-:Y:S02]  /*3630*/  LOP3.LUT R81, R26, 0xffff, RZ, 0xc0, !PT ;  /* 0x0000ffff1a517812 */ /* 0x000fe400078ec0ff */
[----:B------:R-:W-:Y:S01]  /*3640*/  F2FP.F16.F32.PACK_AB R9, RZ, R9 ;  /* 0x00000009ff09723e */ /* 0x000fe200000000ff */
[----:B------:R-:W-:Y:S01]  /*3650*/  HFMA2 R30, R107.H0_H0, R30.H0_H0, R147.H0_H0 ;  /* 0x2000001e6b1e7231 */ /* 0x000fe20000040893 */
[----:B------:R-:W-:Y:S02]  /*3660*/  F2FP.F16.F32.PACK_AB R28, RZ, R28 ;  /* 0x0000001cff1c723e */ /* 0x000fe400000000ff */
[----:B------:R-:W-:Y:S01]  /*3670*/  F2FP.F16.F32.PACK_AB R53, RZ, R53 ;  /* 0x00000035ff35723e */ /* 0x000fe200000000ff */
[----:B------:R-:W-:Y:S01]  /*3680*/  HFMA2 R191, R91.H0_H0, R9.H0_H0, R131.H0_H0 ;  /* 0x200000095bbf7231 */ /* 0x000fe20000040883 */
[C---:B------:R-:W-:Y:S01]  /*3690*/  SHF.L.U32 R26, R81.reuse, 0x10, RZ ;  /* 0x00000010511a7819 */ /* 0x040fe200000006ff */
[----:B------:R-:W-:Y:S01]  /*36a0*/  HFMA2 R9, R109.H0_H0, R28.H0_H0, R149.H0_H0 ;  /* 0x2000001c6d097231 */ /* 0x000fe20000040895 */
[----:B------:R-:W-:Y:S01]  /*36b0*/  LOP3.LUT R42, R42, 0xffff, RZ, 0xc0, !PT ;  /* 0x0000ffff2a2a7812 */ /* 0x000fe200078ec0ff */
[----:B------:R-:W-:Y:S01]  /*36c0*/  HFMA2 R53, R106.H0_H0, R53.H0_H0, R146.H0_H0 ;  /* 0x200000356a357231 */ /* 0x000fe20000040892 */
[----:B------:R-:W-:-:S02]  /*36d0*/  SHF.L.U64.HI R81, R81, 0x10, RZ ;  /* 0x0000001051517819 */ /* 0x000fc400000102ff */
[----:B------:R-:W-:Y:S02]  /*36e0*/  LOP3.LUT R59, R59, 0xffff, RZ, 0xc0, !PT ;  /* 0x0000ffff3b3b7812 */ /* 0x000fe400078ec0ff */
[----:B------:R-:W-:Y:S02]  /*36f0*/  LOP3.LUT R62, R62, 0xffff, RZ, 0xc0, !PT ;  /* 0x0000ffff3e3e7812 */ /* 0x000fe400078ec0ff */
[----:B------:R-:W-:Y:S02]  /*3700*/  F2FP.F16.F32.PACK_AB R57, RZ, R57 ;  /* 0x00000039ff39723e */ /* 0x000fe400000000ff */
[----:B------:R-:W-:Y:S02]  /*3710*/  PRMT R28, R43, 0x7610, R28 ;  /* 0x000076102b1c7816 */ /* 0x000fe4000000001c */
[----:B------:R-:W-:Y:S01]  /*3720*/  LOP3.LUT R26, R26, 0xffff, R71, 0xf8, !PT ;  /* 0x0000ffff1a1a7812 */ /* 0x000fe200078ef847 */
[----:B------:R-:W-:Y:S01]  /*3730*/  HFMA2 R57, R110.H0_H0, R57.H0_H0, R150.H0_H0 ;  /* 0x200000396e397231 */ /* 0x000fe20000040896 */
[----:B------:R-:W-:-:S02]  /*3740*/  LOP3.LUT R43, R42, 0xffff0000, R81, 0xf8, !PT ;  /* 0xffff00002a2b7812 */ /* 0x000fc400078ef851 */
[C---:B------:R-:W-:Y:S02]  /*3750*/  SHF.L.U32 R44, R59.reuse, 0x10, RZ ;  /* 0x000000103b2c7819 */ /* 0x040fe400000006ff */
[----:B------:R-:W-:Y:S02]  /*3760*/  LOP3.LUT R6, R6, 0xffff, RZ, 0xc0, !PT ;  /* 0x0000ffff06067812 */ /* 0x000fe400078ec0ff */
[----:B------:R-:W-:Y:S02]  /*3770*/  SHF.L.U64.HI R71, R62, 0x10, RZ ;  /* 0x000000103e477819 */ /* 0x000fe400000102ff */
[----:B------:R-:W-:Y:S02]  /*3780*/  LOP3.LUT R42, R30, 0xffff, RZ, 0xc0, !PT ;  /* 0x0000ffff1e2a7812 */ /* 0x000fe400078ec0ff */
[----:B------:R-:W-:Y:S02]  /*3790*/  SHF.L.U64.HI R59, R59, 0x10, RZ ;  /* 0x000000103b3b7819 */ /* 0x000fe400000102ff */
[----:B------:R-:W-:-:S02]  /*37a0*/  LOP3.LUT R32, R32, 0xffff, RZ, 0xc0, !PT ;  /* 0x0000ffff20207812 */ /* 0x000fc400078ec0ff */
[----:B------:R-:W-:Y:S02]  /*37b0*/  F2FP.F16.F32.PACK_AB R18, RZ, R18 ;  /* 0x00000012ff12723e */ /* 0x000fe400000000ff */
[----:B------:R-:W-:Y:S02]  /*37c0*/  LOP3.LUT R30, R44, 0xffff, R53, 0xf8, !PT ;  /* 0x0000ffff2c1e7812 */ /* 0x000fe400078ef835 */
[----:B------:R-:W-:Y:S01]  /*37d0*/  LOP3.LUT R6, R6, 0xffff0000, R71, 0xf8, !PT ;  /* 0xffff000006067812 */ /* 0x000fe200078ef847 */
[----:B------:R-:W-:Y:S01]  /*37e0*/  HFMA2 R184, R100.H0_H0, R18.H0_H0, R140.H0_H0 ;  /* 0x2000001264b87231 */ /* 0x000fe2000004088c */
        /* <DEDUP_REMOVED lines=10> */
[----:B------:R-:W-:Y:S02]  /*3890*/  F2FP.F16.F32.PACK_AB R54, RZ, R54 ;  /* 0x00000036ff36723e */ /* 0x000fe400000000ff */
[----:B------:R-:W-:Y:S02]  /*38a0*/  F2FP.F16.F32.PACK_AB R64, RZ, R64 ;  /* 0x00000040ff40723e */ /* 0x000fe400000000ff */
[----:B------:R-:W-:Y:S01]  /*38b0*/  F2FP.F16.F32.PACK_AB R63, RZ, R63 ;  /* 0x0000003fff3f723e */ /* 0x000fe200000000ff */
[----:B------:R-:W-:Y:S01]  /*38c0*/  HFMA2 R54, R108.H0_H0, R54.H0_H0, R148.H0_H0 ;  /* 0x200000366c367231 */ /* 0x000fe20000040894 */
[----:B------:R-:W-:Y:S01]  /*38d0*/  LOP3.LUT R61, R191, 0xffff0000, R18, 0xf8, !PT ;  /* 0xffff0000bf3d7812 */ /* 0x000fe200078ef812 */
[----:B------:R-:W-:Y:S01]  /*38e0*/  HFMA2 R64, R112.H0_H0, R64.H0_H0, R152.H0_H0 ;  /* 0x2000004070407231 */ /* 0x000fe20000040898 */
[----:B------:R-:W-:Y:S01]  /*38f0*/  SHF.L.U32 R44, R55, 0x10, RZ ;  /* 0x00000010372c7819 */ /* 0x000fe200000006ff */
[----:B------:R-:W-:Y:S01]  /*3900*/  HFMA2 R63, R113.H0_H0, R63.H0_H0, R153.H0_H0 ;  /* 0x2000003f713f7231 */ /* 0x000fe20000040899 */
[----:B------:R-:W-:-:S02]  /*3910*/  LOP3.LUT R187, R187, 0xffff, RZ, 0xc0, !PT ;  /* 0x0000ffffbbbb7812 */ /* 0x000fc400078ec0ff */
[----:B------:R-:W-:Y:S02]  /*3920*/  SHF.L.U64.HI R18, R76, 0x10, RZ ;  /* 0x000000104c127819 */ /* 0x000fe400000102ff */
[----:B------:R-:W-:Y:S02]  /*3930*/  LOP3.LUT R42, R42, 0xffff, RZ, 0xc0, !PT ;  /* 0x0000ffff2a2a7812 */ /* 0x000fe400078ec0ff */
[----:B------:R-:W-:Y:S02]  /*3940*/  LOP3.LUT R70, R70, 0xffff, RZ, 0xc0, !PT ;  /* 0x0000ffff46467812 */ /* 0x000fe400078ec0ff */
[----:B------:R-:W-:Y:S02]  /*3950*/  F2FP.F16.F32.PACK_AB R60, RZ, R60 ;  /* 0x0000003cff3c723e */ /* 0x000fe400000000ff */
[----:B------:R-:W-:Y:S02]  /*3960*/  SHF.L.U32 R59, R32, 0x10, RZ ;  /* 0x00000010203b7819 */ /* 0x000fe400000006ff */
[----:B------:R-:W-:Y:S01]  /*3970*/  LOP3.LUT R34, R44, 0xffff, R9, 0xf8, !PT ;  /* 0x0000ffff2c227812 */ /* 0x000fe200078ef809 */
[----:B------:R-:W-:Y:S01]  /*3980*/  HFMA2 R60, R114.H0_H0, R60.H0_H0, R154.H0_H0 ;  /* 0x2000003c723c7231 */ /* 0x000fe2000004089a */
        /* <DEDUP_REMOVED lines=14> */
[----:B------:R-:W-:Y:S02]  /*3a70*/  F2FP.F16.F32.PACK_AB R73, RZ, R73 ;  /* 0x00000049ff49723e */ /* 0x000fe400000000ff */
[----:B------:R-:W-:Y:S02]  /*3a80*/  LOP3.LUT R59, R59, 0xffff0000, R44, 0xf8, !PT ;  /* 0xffff00003b3b7812 */ /* 0x000fe400078ef82c */
[----:B------:R-:W-:Y:S01]  /*3a90*/  LOP3.LUT R44, R9, 0xffff, R60, 0xf8, !PT ;  /* 0x0000ffff092c7812 */ /* 0x000fe200078ef83c */
[----:B------:R-:W-:Y:S01]  /*3aa0*/  HFMA2 R73, R119.H0_H0, R73.H0_H0, R159.H0_H0 ;  /* 0x2000004977497231 */ /* 0x000fe2000004089f */
[----:B------:R-:W-:Y:S02]  /*3ab0*/  LOP3.LUT R67, R183, 0xffff0000, R24, 0xf8, !PT ;  /* 0xffff0000b7437812 */ /* 0x000fe400078ef818 */
[----:B------:R-:W-:-:S02]  /*3ac0*/  PRMT R9, R50, 0x7610, R9 ;  /* 0x0000761032097816 */ /* 0x000fc40000000009 */
[----:B------:R-:W-:Y:S02]  /*3ad0*/  LOP3.LUT R24, R75, 0xffff, R184, 0xf8, !PT ;  /* 0x0000ffff4b187812 */ /* 0x000fe400078ef8b8 */
[----:B------:R-:W-:Y:S02]  /*3ae0*/  F2FP.F16.F32.PACK_AB R69, RZ, R69 ;  /* 0x00000045ff45723e */ /* 0x000fe400000000ff */
[----:B------:R-:W-:Y:S02]  /*3af0*/  SHF.L.U32 R75, R62, 0x10, RZ ;  /* 0x000000103e4b7819 */ /* 0x000fe400000006ff */
[----:B------:R-:W-:Y:S01]  /*3b00*/  F2FP.F16.F32.PACK_AB R78, RZ, R78 ;  /* 0x0000004eff4e723e */ /* 0x000fe200000000ff */
[----:B------:R-:W-:Y:S01]  /*3b10*/  HFMA2 R69, R116.H0_H0, R69.H0_H0, R156.H0_H0 ;  /* 0x2000004574457231 */ /* 0x000fe2000004089c */
[----:B------:R-:W-:Y:S02]  /*3b20*/  LOP3.LUT R51, R51, 0xffff, RZ, 0xc0, !PT ;  /* 0x0000ffff33337812 */ /* 0x000fe400078ec0ff */
[----:B------:R-:W-:Y:S01]  /*3b30*/  LOP3.LUT R9, R9, 0xffff, RZ, 0xc0, !PT ;  /* 0x0000ffff09097812 */ /* 0x000fe200078ec0ff */
[----:B------:R-:W-:Y:S01]  /*3b40*/  HFMA2 R78, R121.H0_H0, R78.H0_H0, R161.H0_H0 ;  /* 0x2000004e794e7231 */ /* 0x000fe200000408a1 */
        /* <DEDUP_REMOVED lines=15> */
[----:B------:R-:W-:Y:S02]  /*3c40*/  F2FP.F16.F32.PACK_AB R56, RZ, R56 ;  /* 0x00000038ff38723e */ /* 0x000fe400000000ff */
[----:B------:R-:W-:Y:S02]  /*3c50*/  LOP3.LUT R62, R11, 0xffff, RZ, 0xc0, !PT ;  /* 0x0000ffff0b3e7812 */ /* 0x000fe400078ec0ff */
[----:B------:R-:W-:Y:S01]  /*3c60*/  LOP3.LUT R48, R9, 0xffff, R82, 0xf8, !PT ;  /* 0x0000ffff09307812 */ /* 0x000fe200078ef852 */
[----:B------:R-:W-:Y:S01]  /*3c70*/  HFMA2 R56, R111.H0_H0, R56.H0_H0, R151.H0_H0 ;  /* 0x200000386f387231 */ /* 0x000fe20000040897 */
        /* <DEDUP_REMOVED lines=58> */
[----:B------:R-:W-:Y:S01]  /*4020*/  F2FP.F16.F32.PACK_AB R79, RZ, R79 ;  /* 0x0000004fff4f723e */ /* 0x000fe200000000ff */
[----:B------:R2:W-:Y:S01]  /*4030*/  STG.E.64 desc[UR4][R40.64], R8 ;  /* 0x0000000828007986 */ /* 0x0005e2000c101b04 */
[----:B------:R-:W-:Y:S01]  /*4040*/  PRMT R49, R69, 0x5410, R6 ;  /* 0x0000541045317816 */ /* 0x000fe20000000006 */
[----:B------:R-:W-:Y:S01]  /*4050*/  IMAD.WIDE.U32 R56, R179, 0x8, R54 ;  /* 0x00000008b3387825 */ /* 0x000fe200078e0036 */
[----:B------:R-:W-:Y:S01]  /*4060*/  IADD3 R162, R162, UR6, RZ ;  /* 0x00000006a2a27c10 */ /* 0x000fe2000fffe0ff */
[----:B------:R2:W-:Y:S02]  /*4070*/  STG.E.64 desc[UR4][R46.64], R10 ;  /* 0x0000000a2e007986 */ /* 0x0005e4000c101b04 */
[----:B------:R-:W-:-:S02]  /*4080*/  HFMA2 R79, R118.H0_H0, R79.H0_H0, R158.H0_H0 ;  /* 0x2000004f764f7231 */ /* 0x000fc4000004089e */
        /* <DEDUP_REMOVED lines=38> */
.L_x_1148:
[----:B------:R-:W-:Y:S01]  /*42f0*/  HFMA2.MMA R194, -RZ, RZ, 0, 5.9604644775390625e-08 ;  /* 0x00000001ffc27435 */ /* 0x000fe200000001ff */
[----:B------:R-:W-:Y:S02]  /*4300*/  MOV R193, R0 ;  /* 0x0000000000c17202 */ /* 0x000fe40000000f00 */
[----:B------:R-:W-:Y:S02]  /*4310*/  MOV R195, 0x1f ;  /* 0x0000001f00c37802 */ /* 0x000fe40000000f00 */
[----:B------:R-:W-:-:S07]  /*4320*/  MOV R192, 0xffffffff ;  /* 0xffffffff00c07802 */ /* 0x000fce0000000f00 */
[----:B-----5:R-:W-:Y:S05]  /*4330*/  WARPSYNC.COLLECTIVE R192, `(.L_x_1150) ;  /* 0x00000000c0087348 */ /* 0x020fea0003c00000 */
[----:B------:R0:W1:Y:S02]  /*4340*/  SHFL.BFLY P2, R191, R193, R194, R195 ;  /* 0x0c0000c2c1bf7389 */ /* 0x00006400000400c3 */
[----:B01---5:R-:W-:Y:S01]  /*4350*/  ENDCOLLECTIVE ;  /* 0x000000000000791b */ /* 0x023fe20003800000 */
.L_x_1150:
[----:B------:R-:W-:Y:S01]  /*4360*/  HFMA2.MMA R194, -RZ, RZ, 0, 1.1920928955078125e-07 ;  /* 0x00000002ffc27435 */ /* 0x000fe200000001ff */
[----:B------:R-:W-:-:S05]  /*4370*/  MOV R187, R191 ;  /* 0x000000bf00bb7202 */ /* 0x000fca0000000f00 */
[----:B------:R-:W-:-:S05]  /*4380*/  FADD.FTZ R187, R0, R187 ;  /* 0x000000bb00bb7221 */ /* 0x000fca0000010000 */
[----:B------:R-:W-:-:S07]  /*4390*/  MOV R193, R187 ;  /* 0x000000bb00c17202 */ /* 0x000fce0000000f00 */
[----:B------:R-:W-:Y:S05]  /*43a0*/  WARPSYNC.COLLECTIVE R192, `(.L_x_1151) ;  /* 0x00000000c0087348 */ /* 0x000fea0003c00000 */
[----:B------:R0:W1:Y:S02]  /*43b0*/  SHFL.BFLY P2, R191, R193, R194, R195 ;  /* 0x0c0000c2c1bf7389 */ /* 0x00006400000400c3 */
[----:B01----:R-:W-:Y:S01]  /*43c0*/  ENDCOLLECTIVE ;  /* 0x000000000000791b */ /* 0x003fe20003800000 */
.L_x_1151:
[----:B------:R-:W-:Y:S01]  /*43d0*/  HFMA2.MMA R194, -RZ, RZ, 0, 2.384185791015625e-07 ;  /* 0x00000004ffc27435 */ /* 0x000fe200000001ff */
[----:B------:R-:W-:-:S05]  /*43e0*/  MOV R184, R191 ;  /* 0x000000bf00b87202 */ /* 0x000fca0000000f00 */
[----:B------:R-:W-:-:S05]  /*43f0*/  FADD.FTZ R188, R187, R184 ;  /* 0x000000b8bbbc7221 */ /* 0x000fca0000010000 */
[----:B------:R-:W-:-:S07]  /*4400*/  MOV R193, R188 ;  /* 0x000000bc00c17202 */ /* 0x000fce0000000f00 */
[----:B------:R-:W-:Y:S05]  /*4410*/  WARPSYNC.COLLECTIVE R192, `(.L_x_1152) ;  /* 0x00000000c0087348 */ /* 0x000fea0003c00000 */
[----:B------:R0:W1:Y:S02]  /*4420*/  SHFL.BFLY P2, R191, R193, R194, R195 ;  /* 0x0c0000c2c1bf7389 */ /* 0x00006400000400c3 */
[----:B01----:R-:W-:Y:S01]  /*4430*/  ENDCOLLECTIVE ;  /* 0x000000000000791b */ /* 0x003fe20003800000 */
.L_x_1152:
[----:B------:R-:W-:Y:S01]  /*4440*/  HFMA2.MMA R194, -RZ, RZ, 0, 4.76837158203125e-07 ;  /* 0x00000008ffc27435 */ /* 0x000fe200000001ff */
[----:B------:R-:W-:-:S05]  /*4450*/  MOV R189, R191 ;  /* 0x000000bf00bd7202 */ /* 0x000fca0000000f00 */
[----:B------:R-:W-:-:S05]  /*4460*/  FADD.FTZ R189, R188, R189 ;  /* 0x000000bdbcbd7221 */ /* 0x000fca0000010000 */
[----:B------:R-:W-:-:S07]  /*4470*/  MOV R193, R189 ;  /* 0x000000bd00c17202 */ /* 0x000fce0000000f00 */
[----:B------:R-:W-:Y:S05]  /*4480*/  WARPSYNC.COLLECTIVE R192, `(.L_x_1153) ;  /* 0x00000000c0087348 */ /* 0x000fea0003c00000 */
[----:B------:R0:W1:Y:S02]  /*4490*/  SHFL.BFLY P2, R191, R193, R194, R195 ;  /* 0x0c0000c2c1bf7389 */ /* 0x00006400000400c3 */
[----:B01----:R-:W-:Y:S01]  /*44a0*/  ENDCOLLECTIVE ;  /* 0x000000000000791b */ /* 0x003fe20003800000 */
.L_x_1153:
[----:B------:R-:W-:Y:S01]  /*44b0*/  HFMA2.MMA R194, -RZ, RZ, 0, 9.5367431640625e-07 ;  /* 0x00000010ffc27435 */ /* 0x000fe200000001ff */
[----:B------:R-:W-:-:S05]  /*44c0*/  MOV R184, R191 ;  /* 0x000000bf00b87202 */ /* 0x000fca0000000f00 */
[----:B------:R-:W-:-:S05]  /*44d0*/  FADD.FTZ R190, R189, R184 ;  /* 0x000000b8bdbe7221 */ /* 0x000fca0000010000 */
[----:B------:R-:W-:-:S07]  /*44e0*/  MOV R193, R190 ;  /* 0x000000be00c17202 */ /* 0x000fce0000000f00 */
[----:B------:R-:W-:Y:S05]  /*44f0*/  WARPSYNC.COLLECTIVE R192, `(.L_x_1154) ;  /* 0x00000000c0087348 */ /* 0x000fea0003c00000 */
[----:B------:R0:W1:Y:S02]  /*4500*/  SHFL.BFLY P2, R191, R193, R194, R195 ;  /* 0x0c0000c2c1bf7389 */ /* 0x00006400000400c3 */
[----:B01----:R-:W-:Y:S01]  /*4510*/  ENDCOLLECTIVE ;  /* 0x000000000000791b */ /* 0x003fe20003800000 */
.L_x_1154:
        /* <DEDUP_REMOVED lines=167> */
.L_x_1155:
[----:B------:R-:W-:Y:S01]  /*4f90*/  HFMA2.MMA R194, -RZ, RZ, 0, 1.1920928955078125e-07 ;  /* 0x00000002ffc27435 */ /* 0x000fe200000001ff */
[----:B------:R-:W-:-:S05]  /*4fa0*/  MOV R187, R191 ;  /* 0x000000bf00bb7202 */ /* 0x000fca0000000f00 */
[----:B------:R-:W-:-:S05]  /*4fb0*/  FADD.FTZ R187, R0, R187 ;  /* 0x000000bb00bb7221 */ /* 0x000fca0000010000 */
[----:B------:R-:W-:-:S07]  /*4fc0*/  MOV R193, R187 ;  /* 0x000000bb00c17202 */ /* 0x000fce0000000f00 */
[----:B------:R-:W-:Y:S05]  /*4fd0*/  WARPSYNC.COLLECTIVE R192, `(.L_x_1156) ;  /* 0x00000000c0087348 */ /* 0x000fea0003c00000 */
[----:B------:R0:W1:Y:S02]  /*4fe0*/  SHFL.BFLY P2, R191, R193, R194, R195 ;  /* 0x0c0000c2c1bf7389 */ /* 0x00006400000400c3 */
[----:B01----:R-:W-:Y:S01]  /*4ff0*/  ENDCOLLECTIVE ;  /* 0x000000000000791b */ /* 0x003fe20003800000 */
.L_x_1156:
[----:B------:R-:W-:Y:S01]  /*5000*/  HFMA2.MMA R194, -RZ, RZ, 0, 2.384185791015625e-07 ;  /* 0x00000004ffc27435 */ /* 0x000fe200000001ff */
[----:B------:R-:W-:-:S05]  /*5010*/  MOV R188, R191 ;  /* 0x000000bf00bc7202 */ /* 0x000fca0000000f00 */
[----:B------:R-:W-:-:S05]  /*5020*/  FADD.FTZ R188, R187, R188 ;  /* 0x000000bcbbbc7221 */ /* 0x000fca0000010000 */
[----:B------:R-:W-:-:S07]  /*5030*/  MOV R193, R188 ;  /* 0x000000bc00c17202 */ /* 0x000fce0000000f00 */
[----:B------:R-:W-:Y:S05]  /*5040*/  WARPSYNC.COLLECTIVE R192, `(.L_x_1157) ;  /* 0x00000000c0087348 */ /* 0x000fea0003c00000 */
[----:B------:R0:W1:Y:S02]  /*5050*/  SHFL.BFLY P2, R191, R193, R194, R195 ;  /* 0x0c0000c2c1bf7389 */ /* 0x00006400000400c3 */
[----:B01----:R-:W-:Y:S01]  /*5060*/  ENDCOLLECTIVE ;  /* 0x000000000000791b */ /* 0x003fe20003800000 */
.L_x_1157:
[----:B------:R-:W-:Y:S01]  /*5070*/  HFMA2.MMA R194, -RZ, RZ, 0, 4.76837158203125e-07 ;  /* 0x00000008ffc27435 */ /* 0x000fe200000001ff */
[----:B------:R-:W-:-:S05]  /*5080*/  MOV R189, R191 ;  /* 0x000000bf00bd7202 */ /* 0x000fca0000000f00 */
[----:B------:R-:W-:-:S05]  /*5090*/  FADD.FTZ R189, R188, R189 ;  /* 0x000000bdbcbd7221 */ /* 0x000fca0000010000 */
[----:B------:R-:W-:-:S07]  /*50a0*/  MOV R193, R189 ;  /* 0x000000bd00c17202 */ /* 0x000fce0000000f00 */
[----:B------:R-:W-:Y:S05]  /*50b0*/  WARPSYNC.COLLECTIVE R192, `(.L_x_1158) ;  /* 0x00000000c0087348 */ /* 0x000fea0003c00000 */
[----:B------:R0:W1:Y:S02]  /*50c0*/  SHFL.BFLY P2, R191, R193, R194, R195 ;  /* 0x0c0000c2c1bf7389 */ /* 0x00006400000400c3 */
[----:B01----:R-:W-:Y:S01]  /*50d0*/  ENDCOLLECTIVE ;  /* 0x000000000000791b */ /* 0x003fe20003800000 */
.L_x_1158:
[----:B------:R-:W-:Y:S01]  /*50e0*/  HFMA2.MMA R194, -RZ, RZ, 0, 9.5367431640625e-07 ;  /* 0x00000010ffc27435 */ /* 0x000fe200000001ff */
[----:B------:R-:W-:-:S05]  /*50f0*/  MOV R190, R191 ;  /* 0x000000bf00be7202 */ /* 0x000fca0000000f00 */
[----:B------:R-:W-:-:S05]  /*5100*/  FADD.FTZ R190, R189, R190 ;  /* 0x000000bebdbe7221 */ /* 0x000fca0000010000 */
[----:B------:R-:W-:-:S07]  /*5110*/  MOV R193, R190 ;  /* 0x000000be00c17202 */ /* 0x000fce0000000f00 */
[----:B------:R-:W-:Y:S05]  /*5120*/  WARPSYNC.COLLECTIVE R192, `(.L_x_1159) ;  /* 0x00000000c0087348 */ /* 0x000fea0003c00000 */
[----:B------:R0:W1:Y:S02]  /*5130*/  SHFL.BFLY P2, R191, R193, R194, R195 ;  /* 0x0c0000c2c1bf7389 */ /* 0x00006400000400c3 */
[----:B01----:R-:W-:Y:S01]  /*5140*/  ENDCOLLECTIVE ;  /* 0x000000000000791b */ /* 0x003fe20003800000 */
.L_x_1159:
[----:B------:R-:W-:Y:S05]  /*5150*/  BRA `(.L_x_1160) ;  /* 0xffffffc400b87947 */ /* 0x000fea000383ffff */
.L_x_1161:
        /* <DEDUP_REMOVED lines=10> */
.L_x_2059:


//--------------------- .text._ZN10layer_norm13ln_fwd_kernelINS_13Kernel_traitsI6__halfS2_S2_fjLj10240ELj1ELj1ELj4ELj16ENS_18Kernel_traits_baseILj10240ES2_S2_S2_fjLj128EEEEEEEvNS_9FwdParamsE --------------------------
	.section	.text._ZN10layer_norm13ln_fwd_kernelINS_13Kernel_traitsI6__halfS2_S2_fjLj10240ELj1ELj1ELj4ELj16ENS_18Kernel_traits_baseILj10240ES2_S2_S2_fjLj128EEEEEEEvNS_9FwdParamsE,"ax",@progbits
	.align	128
        .global         _ZN10layer_norm13ln_fwd_kernelINS_13Kernel_traitsI6__halfS2_S2_fjLj10240ELj1ELj1ELj4ELj16ENS_18Kernel_traits_baseILj10240ES2_S2_S2_fjLj128EEEEEEEvNS_9FwdParamsE
        .type           _ZN10layer_norm13ln_fwd_kernelINS_13Kernel_traitsI6__halfS2_S2_fjLj10240ELj1ELj1ELj4ELj16ENS_18Kernel_traits_baseILj10240ES2_S2_S2_fjLj128EEEEEEEvNS_9FwdParamsE,@function
        .size           _ZN10layer_norm13ln_fwd_kernelINS_13Kernel_traitsI6__halfS2_S2_fjLj10240ELj1ELj1ELj4ELj16ENS_18Kernel_traits_baseILj10240ES2_S2_S2_fjLj128EEEEEEEvNS_9FwdParamsE,(.L_x_2060 - _ZN10layer_norm13ln_fwd_kernelINS_13Kernel_traitsI6__halfS2_S2_fjLj10240ELj1ELj1ELj4ELj16ENS_18Kernel_traits_baseILj10240ES2_S2_S2_fjLj128EEEEEEEvNS_9FwdParamsE)
        .other          _ZN10layer_norm13ln_fwd_kernelINS_13Kernel_traitsI6__halfS2_S2_fjLj10240ELj1ELj1ELj4ELj16ENS_18Kernel_traits_baseILj10240ES2_S2_S2_fjLj128EEEEEEEvNS_9FwdParamsE,@"STO_CUDA_ENTRY STV_DEFAULT"
_ZN10layer_norm13ln_fwd_kernelINS_13Kernel_traitsI6__halfS2_S2_fjLj10240ELj1ELj1ELj4ELj16ENS_18Kernel_traits_baseILj10240ES2_S2_S2_fjLj128EEEEEEEvNS_9FwdParamsE:
.text._ZN10layer_norm13ln_fwd_kernelINS_13Kernel_traitsI6__halfS2_S2_fjLj10240ELj1ELj1ELj4ELj16ENS_18Kernel_traits_baseILj10240ES2_S2_S2_fjLj128EEEEEEEvNS_9FwdParamsE:
        /* <DEDUP_REMOVED lines=38> */
.L_x_1163:
        /* <DEDUP_REMOVED lines=35> */
[----:B------:R-:W-:Y:S01]  /*0490*/  LOP3.LUT P1, RZ, R88, 0x1f, RZ, 0xc0, !PT ;  /* 0x0000001f58ff7812 */ /* 0x000fe2000782c0ff */
        /* <DEDUP_REMOVED lines=178> */
[--C-:B------:R-:W-:Y:S01]  /*0fc0*/  FADD.FTZ R86, R171, -R2.reuse ;  /* 0x80000002ab567221 */ /* 0x100fe20000010000 */
[----:B------:R-:W-:Y:S01]  /*0fd0*/  FFMA.FTZ R0, R0, R0, RZ ;  /* 0x0000000000007223 */ /* 0x000fe200000100ff */
        /* <DEDUP_REMOVED lines=164> */
.L_x_1174:
[----:B------:R-:W2:Y:S01]  /*1a20*/  @!P1 S2R R86, SR_CgaCtaId ;  /* 0x0000000000569919 */ /* 0x000ea20000008800 */
[----:B------:R-:W-:Y:S01]  /*1a30*/  LOP3.LUT R85, R88, 0x1f, RZ, 0xc0, !PT ;  /* 0x0000001f58557812 */ /* 0x000fe200078ec0ff */
[----:B------:R-:W-:Y:S05]  /*1a40*/  WARPSYNC.ALL ;  /* 0x0000000000007948 */ /* 0x000fea0003800000 */
[----:B------:R-:W-:Y:S01]  /*1a50*/  ISETP.GT.U32.AND P2, PT, R85, 0x3, PT ;  /* 0x000000035500780c */ /* 0x000fe20003f44070 */
[----:B------:R-:W3:Y:S01]  /*1a60*/  LDC R198, c[0x0][0x260] ;  /* 0x00009800ffc67b82 */ /* 0x000ee20000000800 */
[----:B------:R-:W-:Y:S02]  /*1a70*/  @!P1 MOV R0, 0x400 ;  /* 0x0000040000009802 */ /* 0x000fe40000000f00 */
[----:B------:R-:W-:-:S09]  /*1a80*/  LOP3.LUT R131, R3, 0x3, RZ, 0xc0, !PT ;  /* 0x0000000303837812 */ /* 0x000fd200078ec0ff */
[----:B------:R-:W4:Y:S01]  /*1a90*/  @!P2 S2R R94, SR_CgaCtaId ;  /* 0x00000000005ea919 */ /* 0x000f220000008800 */
        /* <DEDUP_REMOVED lines=9> */
[----:B----4-:R-:W-:-:S04]  /*1b30*/  @!P2 LEA R86, R94, R86, 0x18 ;  /* 0x000000565e56a211 */ /* 0x010fc800078ec0ff */
[----:B0-----:R-:W-:Y:S02]  /*1b40*/  @!P2 LEA R90, R84, R86, 0x3 ;  /* 0x00000056545aa211 */ /* 0x001fe400078e18ff */
[----:B------:R-:W-:Y:S02]  /*1b50*/  CS2R R84, SRZ ;  /* 0x0000000000547805 */ /* 0x000fe4000001ff00 */
[----:B------:R-:W-:Y:S02]  /*1b60*/  MOV R86, RZ ;  /* 0x000000ff00567202 */ /* 0x000fe40000000f00 */
[----:B------:R-:W-:-:S05]  /*1b70*/  @!P2 MOV R86, 0x45200000 ;  /* 0x452000000056a802 */ /* 0x000fca0000000f00 */
[----:B------:R-:W0:Y:S04]  /*1b80*/  SHFL.DOWN PT, R92, R86, 0x2, 0x1f ;  /* 0x08401f00565c7f89 */ /* 0x000e2800000e0000 */
        /* <DEDUP_REMOVED lines=26> */
[C---:B-1----:R-:W-:Y:S02]  /*1d30*/  FFMA.FTZ R86, R85.reuse, R92, R86 ;  /* 0x0000005c55567223 */ /* 0x042fe40000010056 */
[----:B------:R-:W-:-:S03]  /*1d40*/  FMUL.FTZ R134, R85, R2 ;  /* 0x0000000255867220 */ /* 0x000fc60000410000 */
[----:B------:R-:W3:Y:S01]  /*1d50*/  SHFL.IDX PT, R3, R86, RZ, 0x1f ;  /* 0x00001fff56037589 */ /* 0x000ee200000e0000 */
[----:B------:R-:W0:Y:S03]  /*1d60*/  @!P1 LDC.64 R84, c[0x0][0x230] ;  /* 0x00008c00ff549b82 */ /* 0x000e260000000a00 */
[----:B------:R-:W1:Y:S01]  /*1d70*/  SHFL.IDX PT, R134, R134, RZ, 0x1f ;  /* 0x00001fff86867589 */ /* 0x000e6200000e0000 */
[----:B---3--:R-:W-:Y:S01]  /*1d80*/  FFMA.FTZ R198, R3, 9.7656251455191522837e-05, R198 ;  /* 0x38cccccd03c67823 */ /* 0x008fe200000100c6 */
[----:B0-----:R-:W-:-:S03]  /*1d90*/  @!P1 IMAD.WIDE R84, R89, 0x4, R84 ;  /* 0x0000000459549825 */ /* 0x001fc600078e0254 */
[----:B------:R-:W0:Y:S01]  /*1da0*/  @!P1 LDC.64 R2, c[0x0][0x238] ;  /* 0x00008e00ff029b82 */ /* 0x000e220000000a00 */
[--C-:B-1----:R-:W-:Y:S01]  /*1db0*/  FADD.FTZ R98, R177, -R134.reuse ;  /* 0x80000086b1627221 */ /* 0x102fe20000010000 */
        /* <DEDUP_REMOVED lines=103> */
[C---:B------:R-:W-:Y:S01]  /*2430*/  FMUL.FTZ R154, R177.reuse, R154 ;  /* 0x0000009ab19a7220 */ /* 0x040fe20000410000 */
[----:B------:R-:W-:Y:S01]  /*2440*/  FMUL.FTZ R195, R177, R156 ;  /* 0x0000009cb1c37220 */ /* 0x000fe20000410000 */
[----:B0-----:R-:W-:Y:S01]  /*2450*/  F2FP.F16.F32.PACK_AB R2, R109, R0 ;  /* 0x000000006d02723e */ /* 0x001fe200000000ff */
[----:B------:R-:W-:Y:S01]  /*2460*/  FMUL.FTZ R162, R177, R162 ;  /* 0x000000a2b1a27220 */ /* 0x000fe20000410000 */
[----:B------:R-:W-:Y:S01]  /*2470*/  F2FP.F16.F32.PACK_AB R3, R117, R94 ;  /* 0x0000005e7503723e */ /* 0x000fe200000000ff */
        /* <DEDUP_REMOVED lines=17> */
[----:B------:R-:W-:Y:S01]  /*2590*/  IADD3 R113, R107, 0x80, RZ ;  /* 0x000000806b717810 */ /* 0x000fe20007ffe0ff */
[--C-:B------:R-:W-:Y:S01]  /*25a0*/  FADD.FTZ R175, R249, -R134.reuse ;  /* 0x80000086f9af7221 */ /* 0x100fe20000010000 */
[----:B------:R-:W-:Y:S01]  /*25b0*/  F2FP.F16.F32.PACK_AB R119, R116, R127 ;  /* 0x0000007f7477723e */ /* 0x000fe200000000ff */
        /* <DEDUP_REMOVED lines=34> */
[----:B------:R-:W-:Y:S01]  /*27e0*/  FMUL.FTZ R168, R177, R135 ;  /* 0x00000087b1a87220 */ /* 0x000fe20000410000 */
[----:B--2---:R-:W-:-:S04]  /*27f0*/  IMAD.WIDE.U32 R84, R107, 0x10, R86 ;  /* 0x000000106b547825 */ /* 0x004fc800078e0056 */
[----:B------:R-:W-:Y:S01]  /*2800*/  HFMA2 R109, R5, R90, R45 ;  /* 0x0000005a056d7231 */ /* 0x000fe2000000002d */
[----:B------:R-:W-:Y:S01]  /*2810*/  HFMA2.MMA R120, R12, R120, R52 ;  /* 0x000000780c787235 */ /* 0x000fe20000000034 */
[----:B------:R-:W-:Y:S01]  /*2820*/  HFMA2 R111, R7, R88, R47 ;  /* 0x00000058076f7231 */ /* 0x000fe2000000002f */
        /* <DEDUP_REMOVED lines=47> */
[----:B------:R-:W-:Y:S01]  /*2b20*/  STG.E.128 desc[UR4][R84.64], R108 ;  /* 0x0000006c54007986 */ /* 0x000fe2000c101d04 */
[----:B------:R-:W-:Y:S01]  /*2b30*/  F2FP.F16.F32.PACK_AB R148, R148, R153 ;  /* 0x000000999494723e */ /* 0x000fe200000000ff */
[----:B------:R-:W-:Y:S01]  /*2b40*/  HFMA2.MMA R176, R24, R176, R64 ;  /* 0x000000b018b07235 */ /* 0x000fe20000000040 */
[----:B------:R-:W-:Y:S01]  /*2b50*/  F2FP.F16.F32.PACK_AB R145, R156, R145 ;  /* 0x000000919c91723e */ /* 0x000fe200000000ff */
[----:B------:R-:W-:Y:S01]  /*2b60*/  STG.E.128 desc[UR4][R106.64], R116 ;  /* 0x000000746a007986 */ /* 0x000fe2000c101d04 */
[----:B------:R-:W-:Y:S01]  /*2b70*/  F2FP.F16.F32.PACK_AB R170, R170, R175 ;  /* 0x000000afaaaa723e */ /* 0x000fe200000000ff */
[--C-:B------:R-:W-:Y:S01]  /*2b80*/  IMAD.WIDE.U32 R98, R99, 0x10, R86.reuse ;  /* 0x0000001063627825 */ /* 0x100fe200078e0056 */
[----:B------:R-:W-:Y:S01]  /*2b90*/  F2FP.F16.F32.PACK_AB R134, R134, R173 ;  /* 0x000000ad8686723e */ /* 0x000fe200000000ff */
[----:B------:R-:W-:Y:S01]  /*2ba0*/  STG.E.128 desc[UR4][R104.64], R120 ;  /* 0x0000007868007986 */ /* 0x000fe2000c101d04 */
[----:B------:R-:W-:Y:S01]  /*2bb0*/  F2FP.F16.F32.PACK_AB R137, R164, R137 ;  /* 0x00000089a489723e */ /* 0x000fe200000000ff */
[----:B------:R-:W-:Y:S01]  /*2bc0*/  HFMA2 R177, R25, R170, R65 ;  /* 0x000000aa19b17231 */ /* 0x000fe20000000041 */
[----:B------:R-:W-:Y:S01]  /*2bd0*/  F2FP.F16.F32.PACK_AB R135, R135, R178 ;  /* 0x000000b28787723e */ /* 0x000fe200000000ff */
[----:B------:R0:W-:Y:S01]  /*2be0*/  STG.E.128 desc[UR4][R102.64], R124 ;  /* 0x0000007c66007986 */ /* 0x0001e2000c101d04 */
[----:B------:R-:W-:Y:S01]  /*2bf0*/  F2FP.F16.F32.PACK_AB R136, R136, R171 ;  /* 0x000000ab8888723e */ /* 0x000fe200000000ff */
[----:B------:R-:W-:Y:S01]  /*2c00*/  HFMA2.MMA R178, R26, R165, R66 ;  /* 0x000000a51ab27235 */ /* 0x000fe20000000042 */
        /* <DEDUP_REMOVED lines=11> */
[----:B------:R-:W-:Y:S01]  /*2cc0*/  HFMA2.MMA R132, R36, R137, R76 ;  /* 0x0000008924847235 */ /* 0x000fe2000000004c */
[----:B------:R-:W-:Y:S01]  /*2cd0*/  F2FP.F16.F32.PACK_AB R139, R139, R182 ;  /* 0x000000b68b8b723e */ /* 0x000fe200000000ff */
[----:B------:R-:W-:Y:S01]  /*2ce0*/  HFMA2.MMA R134, R38, R135, R78 ;  /* 0x0000008726867235 */ /* 0x000fe2000000004e */
[----:B------:R-:W-:Y:S01]  /*2cf0*/  F2FP.F16.F32.PACK_AB R147, R147, R190 ;  /* 0x000000be9393723e */ /* 0x000fe200000000ff */
[----:B0-----:R-:W-:Y:S01]  /*2d00*/  HFMA2.MMA R102, R30, R140, R70 ;  /* 0x0000008c1e667235 */ /* 0x001fe20000000046 */
[----:B------:R-:W-:Y:S01]  /*2d10*/  F2FP.F16.F32.PACK_AB R155, R155, R198 ;  /* 0x000000c69b9b723e */ /* 0x000fe200000000ff */
[----:B------:R-:W-:-:S02]  /*2d20*/  HFMA2 R103, R31, R144, R71 ;  /* 0x000000901f677231 */ /* 0x000fc40000000047 */
[----:B------:R-:W-:Y:S01]  /*2d30*/  IMAD.WIDE.U32 R114, R95, 0x10, R86 ;  /* 0x000000105f727825 */ /* 0x000fe200078e0056 */
[----:B-1----:R-:W-:-:S03]  /*2d40*/  HFMA2.MMA R100, R28, R167, R68 ;  /* 0x000000a71c647235 */ /* 0x002fc60000000044 */
[----:B------:R-:W-:Y:S01]  /*2d50*/  HFMA2 R101, R29, R136, R69 ;  /* 0x000000881d657231 */ /* 0x000fe20000000045 */
[----:B------:R-:W-:Y:S01]  /*2d60*/  HFMA2.MMA R152, R40, R143, R80 ;  /* 0x0000008f28987235 */ /* 0x000fe20000000050 */
[----:B------:R-:W-:Y:S01]  /*2d70*/  HFMA2 R149, R33, R149, R73 ;  /* 0x0000009521957231 */ /* 0x000fe20000000049 */
[----:B------:R-:W-:Y:S01]  /*2d80*/  HFMA2.MMA R154, R42, R194, R82 ;  /* 0x000000c22a9a7235 */ /* 0x000fe20000000052 */
[----:B------:R-:W-:Y:S02]  /*2d90*/  HFMA2 R151, R35, R141, R75 ;  /* 0x0000008d23977231 */ /* 0x000fe4000000004b */
        /* <DEDUP_REMOVED lines=16> */
.L_x_1162:
[----:B------:R-:W-:Y:S01]  /*2ea0*/  HFMA2.MMA R98, -RZ, RZ, 0, 5.9604644775390625e-08 ;  /* 0x00000001ff627435 */ /* 0x000fe200000001ff */
[----:B------:R-:W-:Y:S02]  /*2eb0*/  MOV R96, R0 ;  /* 0x0000000000607202 */ /* 0x000fe40000000f00 */
[----:B------:R-:W-:Y:S02]  /*2ec0*/  MOV R100, 0x1f ;  /* 0x0000001f00647802 */ /* 0x000fe40000000f00 */
[----:B------:R-:W-:-:S07]  /*2ed0*/  MOV R94, 0xffffffff ;  /* 0xffffffff005e7802 */ /* 0x000fce0000000f00 */
[----:B-----5:R-:W-:Y:S05]  /*2ee0*/  WARPSYNC.COLLECTIVE R94, `(.L_x_1164) ;  /* 0x000000005e087348 */ /* 0x020fea0003c00000 */
[----:B------:R0:W1:Y:S02]  /*2ef0*/  SHFL.BFLY P2, R92, R96, R98, R100 ;  /* 0x0c000062605c7389 */ /* 0x0000640000040064 */
[----:B01---5:R-:W-:Y:S01]  /*2f00*/  ENDCOLLECTIVE ;  /* 0x000000000000791b */ /* 0x023fe20003800000 */
.L_x_1164:
[----:B------:R-:W-:Y:S01]  /*2f10*/  HFMA2.MMA R98, -RZ, RZ, 0, 1.1920928955078125e-07 ;  /* 0x00000002ff627435 */ /* 0x000fe200000001ff */
[----:B------:R-:W-:-:S05]  /*2f20*/  MOV R85, R92 ;  /* 0x0000005c00557202 */ /* 0x000fca0000000f00 */
[----:B------:R-:W-:-:S05]  /*2f30*/  FADD.FTZ R85, R0, R85 ;  /* 0x0000005500557221 */ /* 0x000fca0000010000 */
[----:B------:R-:W-:-:S07]  /*2f40*/  MOV R96, R85 ;  /* 0x0000005500607202 */ /* 0x000fce0000000f00 */
[----:B------:R-:W-:Y:S05]  /*2f50*/  WARPSYNC.COLLECTIVE R94, `(.L_x_1165) ;  /* 0x000000005e087348 */ /* 0x000fea0003c00000 */
[----:B------:R0:W1:Y:S02]  /*2f60*/  SHFL.BFLY P2, R92, R96, R98, R100 ;  /* 0x0c000062605c7389 */ /* 0x0000640000040064 */
[----:B01----:R-:W-:Y:S01]  /*2f70*/  ENDCOLLECTIVE ;  /* 0x000000000000791b */ /* 0x003fe20003800000 */
.L_x_1165:
[----:B------:R-:W-:Y:S01]  /*2f80*/  HFMA2.MMA R98, -RZ, RZ, 0, 2.384185791015625e-07 ;  /* 0x00000004ff627435 */ /* 0x000fe200000001ff */
[----:B------:R-:W-:-:S05]  /*2f90*/  MOV R2, R92 ;  /* 0x0000005c00027202 */ /* 0x000fca0000000f00 */
[----:B------:R-:W-:-:S05]  /*2fa0*/  FADD.FTZ R86, R85, R2 ;  /* 0x0000000255567221 */ /* 0x000fca0000010000 */
[----:B------:R-:W-:-:S07]  /*2fb0*/  MOV R96, R86 ;  /* 0x0000005600607202 */ /* 0x000fce0000000f00 */
[----:B------:R-:W-:Y:S05]  /*2fc0*/  WARPSYNC.COLLECTIVE R94, `(.L_x_1166) ;  /* 0x000000005e087348 */ /* 0x000fea0003c00000 */
[----:B------:R0:W1:Y:S02]  /*2fd0*/  SHFL.BFLY P2, R92, R96, R98, R100 ;  /* 0x0c000062605c7389 */ /* 0x0000640000040064 */
[----:B01----:R-:W-:Y:S01]  /*2fe0*/  ENDCOLLECTIVE ;  /* 0x000000000000791b */ /* 0x003fe20003800000 */
.L_x_1166:
[----:B------:R-:W-:Y:S01]  /*2ff0*/  HFMA2.MMA R98, -RZ, RZ, 0, 4.76837158203125e-07 ;  /* 0x00000008ff627435 */ /* 0x000fe200000001ff */
[----:B------:R-:W-:-:S05]  /*3000*/  MOV R131, R92 ;  /* 0x0000005c00837202 */ /* 0x000fca0000000f00 */
[----:B------:R-:W-:-:S05]  /*3010*/  FADD.FTZ R131, R86, R131 ;  /* 0x0000008356837221 */ /* 0x000fca0000010000 */
[----:B------:R-:W-:-:S07]  /*3020*/  MOV R96, R131 ;  /* 0x0000008300607202 */ /* 0x000fce0000000f00 */
[----:B------:R-:W-:Y:S05]  /*3030*/  WARPSYNC.COLLECTIVE R94, `(.L_x_1167) ;  /* 0x000000005e087348 */ /* 0x000fea0003c00000 */
[----:B------:R0:W1:Y:S02]  /*3040*/  SHFL.BFLY P2, R92, R96, R98, R100 ;  /* 0x0c000062605c7389 */ /* 0x0000640000040064 */
[----:B01----:R-:W-:Y:S01]  /*3050*/  ENDCOLLECTIVE ;  /* 0x000000000000791b */ /* 0x003fe20003800000 */
.L_x_1167:
[----:B------:R-:W-:Y:S01]  /*3060*/  HFMA2.MMA R98, -RZ, RZ, 0, 9.5367431640625e-07 ;  /* 0x00000010ff627435 */ /* 0x000fe200000001ff */
[----:B------:R-:W-:-:S05]  /*3070*/  MOV R2, R92 ;  /* 0x0000005c00027202 */ /* 0x000fca0000000f00 */
[----:B------:R-:W-:-:S05]  /*3080*/  FADD.FTZ R90, R131, R2 ;  /* 0x00000002835a7221 */ /* 0x000fca0000010000 */
[----:B------:R-:W-:-:S07]  /*3090*/  MOV R96, R90 ;  /* 0x0000005a00607202 */ /* 0x000fce0000000f00 */
[----:B------:R-:W-:Y:S05]  /*30a0*/  WARPSYNC.COLLECTIVE R94, `(.L_x_1168) ;  /* 0x000000005e087348 */ /* 0x000fea0003c00000 */
[----:B------:R0:W1:Y:S02]  /*30b0*/  SHFL.BFLY P2, R92, R96, R98, R100 ;  /* 0x0c000062605c7389 */ /* 0x0000640000040064 */
[----:B01----:R-:W-:Y:S01]  /*30c0*/  ENDCOLLECTIVE ;  /* 0x000000000000791b */ /* 0x003fe20003800000 */
.L_x_1168:
        /* <DEDUP_REMOVED lines=168> */
.L_x_1169:
[----:B------:R-:W-:Y:S01]  /*3b50*/  HFMA2.MMA R98, -RZ, RZ, 0, 1.1920928955078125e-07 ;  /* 0x00000002ff627435 */ /* 0x000fe200000001ff */
[----:B------:R-:W-:-:S05]  /*3b60*/  MOV R85, R92 ;  /* 0x0000005c00557202 */ /* 0x000fca0000000f00 */
[----:B------:R-:W-:-:S05]  /*3b70*/  FADD.FTZ R85, R0, R85 ;  /* 0x0000005500557221 */ /* 0x000fca0000010000 */
[----:B------:R-:W-:-:S07]  /*3b80*/  MOV R96, R85 ;  /* 0x0000005500607202 */ /* 0x000fce0000000f00 */
[----:B------:R-:W-:Y:S05]  /*3b90*/  WARPSYNC.COLLECTIVE R94, `(.L_x_1170) ;  /* 0x000000005e087348 */ /* 0x000fea0003c00000 */
[----:B------:R0:W1:Y:S02]  /*3ba0*/  SHFL.BFLY P2, R92, R96, R98, R100 ;  /* 0x0c000062605c7389 */ /* 0x0000640000040064 */
[----:B01----:R-:W-:Y:S01]  /*3bb0*/  ENDCOLLECTIVE ;  /* 0x000000000000791b */ /* 0x003fe20003800000 */
.L_x_1170:
[----:B------:R-:W-:Y:S01]  /*3bc0*/  HFMA2.MMA R98, -RZ, RZ, 0, 2.384185791015625e-07 ;  /* 0x00000004ff627435 */ /* 0x000fe200000001ff */
[----:B------:R-:W-:-:S05]  /*3bd0*/  MOV R86, R92 ;  /* 0x0000005c00567202 */ /* 0x000fca0000000f00 */
[----:B------:R-:W-:-:S05]  /*3be0*/  FADD.FTZ R86, R85, R86 ;  /* 0x0000005655567221 */ /* 0x000fca0000010000 */
[----:B------:R-:W-:-:S07]  /*3bf0*/  MOV R96, R86 ;  /* 0x0000005600607202 */ /* 0x000fce0000000f00 */
[----:B------:R-:W-:Y:S05]  /*3c00*/  WARPSYNC.COLLECTIVE R94, `(.L_x_1171) ;  /* 0x000000005e087348 */ /* 0x000fea0003c00000 */
[----:B------:R0:W1:Y:S02]  /*3c10*/  SHFL.BFLY P2, R92, R96, R98, R100 ;  /* 0x0c000062605c7389 */ /* 0x0000640000040064 */
[----:B01----:R-:W-:Y:S01]  /*3c20*/  ENDCOLLECTIVE ;  /* 0x000000000000791b */ /* 0x003fe20003800000 */
.L_x_1171:
[----:B------:R-:W-:Y:S01]  /*3c30*/  HFMA2.MMA R98, -RZ, RZ, 0, 4.76837158203125e-07 ;  /* 0x00000008ff627435 */ /* 0x000fe200000001ff */
[----:B------:R-:W-:-:S05]  /*3c40*/  MOV R131, R92 ;  /* 0x0000005c00837202 */ /* 0x000fca0000000f00 */
[----:B------:R-:W-:-:S05]  /*3c50*/  FADD.FTZ R131, R86, R131 ;  /* 0x0000008356837221 */ /* 0x000fca0000010000 */
[----:B------:R-:W-:-:S07]  /*3c60*/  MOV R96, R131 ;  /* 0x0000008300607202 */ /* 0x000fce0000000f00 */
[----:B------:R-:W-:Y:S05]  /*3c70*/  WARPSYNC.COLLECTIVE R94, `(.L_x_1172) ;  /* 0x000000005e087348 */ /* 0x000fea0003c00000 */
[----:B------:R0:W1:Y:S02]  /*3c80*/  SHFL.BFLY P2, R92, R96, R98, R100 ;  /* 0x0c000062605c7389 */ /* 0x0000640000040064 */
[----:B01----:R-:W-:Y:S01]  /*3c90*/  ENDCOLLECTIVE ;  /* 0x000000000000791b */ /* 0x003fe20003800000 */
.L_x_1172:
[----:B------:R-:W-:Y:S01]  /*3ca0*/  HFMA2.MMA R98, -RZ, RZ, 0, 9.5367431640625e-07 ;  /* 0x00000010ff627435 */ /* 0x000fe200000001ff */
[----:B------:R-:W-:-:S05]  /*3cb0*/  MOV R90, R92 ;  /* 0x0000005c005a7202 */ /* 0x000fca0000000f00 */
[----:B------:R-:W-:-:S05]  /*3cc0*/  FADD.FTZ R90, R131, R90 ;  /* 0x0000005a835a7221 */ /* 0x000fca0000010000 */
[----:B------:R-:W-:-:S07]  /*3cd0*/  MOV R96, R90 ;  /* 0x0000005a00607202 */ /* 0x000fce0000000f00 */
[----:B------:R-:W-:Y:S05]  /*3ce0*/  WARPSYNC.COLLECTIVE R94, `(.L_x_1173) ;  /* 0x000000005e087348 */ /* 0x000fea0003c00000 */
[----:B------:R0:W1:Y:S02]  /*3cf0*/  SHFL.BFLY P2, R92, R96, R98, R100 ;  /* 0x0c000062605c7389 */ /* 0x0000640000040064 */
[----:B01----:R-:W-:Y:S01]  /*3d00*/  ENDCOLLECTIVE ;  /* 0x000000000000791b */ /* 0x003fe20003800000 */
.L_x_1173:
[----:B------:R-:W-:Y:S05]  /*3d10*/  BRA `(.L_x_1174) ;  /* 0xffffffdc00407947 */ /* 0x000fea000383ffff */
.L_x_1175:
        /* <DEDUP_REMOVED lines=14> */
.L_x_2060:


//--------------------- .text._ZN10layer_norm13ln_fwd_kernelINS_13Kernel_traitsIffffjLj10240ELj2ELj1ELj4ELj16ENS_18Kernel_traits_baseILj10240EffffjLj128EEEEEEEvNS_9FwdParamsE --------------------------
	.section	.text._ZN10layer_norm13ln_fwd_kernelINS_13Kernel_traitsIffffjLj10240ELj2ELj1ELj4ELj16ENS_18Kernel_traits_baseILj10240EffffjLj128EEEEEEEvNS_9FwdParamsE,"ax",@progbits
	.align	128
        .global         _ZN10layer_norm13ln_fwd_kernelINS_13Kernel_traitsIffffjLj10240ELj2ELj1ELj4ELj16ENS_18Kernel_traits_baseILj10240EffffjLj128EEEEEEEvNS_9FwdParamsE
        .type           _ZN10layer_norm13ln_fwd_kernelINS_13Kernel_traitsIffffjLj10240ELj2ELj1ELj4ELj16ENS_18Kernel_traits_baseILj10240EffffjLj128EEEEEEEvNS_9FwdParamsE,@function
        .size           _ZN10layer_norm13ln_fwd_kernelINS_13Kernel_traitsIffffjLj10240ELj2ELj1ELj4ELj16ENS_18Kernel_traits_baseILj10240EffffjLj128EEEEEEEvNS_9FwdParamsE,(.L_x_2061 - _ZN10layer_norm13ln_fwd_kernelINS_13Kernel_traitsIffffjLj10240ELj2ELj1ELj4ELj16ENS_18Kernel_traits_baseILj10240EffffjLj128EEEEEEEvNS_9FwdParamsE)
        .other          _ZN10layer_norm13ln_fwd_kernelINS_13Kernel_traitsIffffjLj10240ELj2ELj1ELj4ELj16ENS_18Kernel_traits_baseILj10240EffffjLj128EEEEEEEvNS_9FwdParamsE,@"STO_CUDA_ENTRY STV_DEFAULT"
_ZN10layer_norm13ln_fwd_kernelINS_13Kernel_traitsIffffjLj10240ELj2ELj1ELj4ELj16ENS_18Kernel_traits_baseILj10240EffffjLj128EEEEEEEvNS_9FwdParamsE:
.text._ZN10layer_norm13ln_fwd_kernelINS_13Kernel_traitsIffffjLj10240ELj2ELj1ELj4ELj16ENS_18Kernel_traits_baseILj10240EffffjLj128EEEEEEEvNS_9FwdParamsE:
[----:B------:R-:W-:Y:S01]  /*0000*/  LDC R1, c[0x0][0x28] ;  /* 0x00000a00ff017b82 */ /* 0x000fe20000000800 */
[----:B------:R-:W0:Y:S01]  /*0010*/  S2R R95, SR_CTAID.X ;  /* 0x00000000005f7919 */ /* 0x000e220000002500 */
[----:B------:R-:W-:Y:S01]  /*0020*/  ULDC UR4, c[0x0][0x214] ;  /* 0x0000850000047ab9 */ /* 0x000fe20000000800 */
[----:B------:R-:W1:Y:S01]  /*0030*/  S2R R0, SR_TID.X ;  /* 0x0000000000007919 */ /* 0x000e620000002100 */
[----:B0-----:R-:W-:Y:S02]  /*0040*/  SHF.R.U32.HI R2, RZ, 0x1, R95 ;  /* 0x00000001ff027819 */ /* 0x001fe4000001165f */
[----:B-1----:R-:W-:-:S04]  /*0050*/  SHF.R.U32.HI R5, RZ, 0x7, R0 ;  /* 0x00000007ff057819 */ /* 0x002fc80000011600 */
[----:B------:R-:W-:-:S04]  /*0060*/  IADD3 R11, R2, R5, RZ ;  /* 0x00000005020b7210 */ /* 0x000fc80007ffe0ff */
        /* <DEDUP_REMOVED lines=12> */
[----:B------:R-:W-:Y:S01]  /*0130*/  SHF.L.U32 R5, R5, 0x2, RZ ;  /* 0x0000000205057819 */ /* 0x000fe200000006ff */
[----:B-1----:R-:W-:Y:S02]  /*0140*/  IMAD.WIDE.U32 R6, R9, 0x10, R6 ;  /* 0x0000001009067825 */ /* 0x002fe400078e0006 */
        /* <DEDUP_REMOVED lines=9> */
[----:B------:R-:W-:Y:S01]  /*01e0*/  SHF.R.U32.HI R9, RZ, 0x5, R0 ;  /* 0x00000005ff097819 */ /* 0x000fe20000011600 */
[----:B------:R-:W-:Y:S01]  /*01f0*/  HFMA2.MMA R142, -RZ, RZ, 0, 5.9604644775390625e-08 ;  /* 0x00000001ff8e7435 */ /* 0x000fe200000001ff */
[----:B------:R-:W-:Y:S01]  /*0200*/  LOP3.LUT R8, R4, 0x1, R95, 0xf8, !PT ;  /* 0x0000000104087812 */ /* 0x000fe200078ef85f */
[----:B------:R-:W5:Y:S01]  /*0210*/  LDG.E.128 R88, desc[UR6][R6.64] ;  /* 0x0000000606587981 */ /* 0x000f62000c1e1d00 */
[----:B------:R-:W-:-:S02]  /*0220*/  LOP3.LUT R9, R9, 0x3, RZ, 0xc0, !PT ;  /* 0x0000000309097812 */ /* 0x000fc400078ec0ff */
[----:B------:R-:W-:Y:S01]  /*0230*/  IADD3 R10, R5, 0x4, RZ ;  /* 0x00000004050a7810 */ /* 0x000fe20007ffe0ff */
        /* <DEDUP_REMOVED lines=9> */
[----:B0-----:R-:W-:-:S02]  /*02d0*/  MOV R6, RZ ;  /* 0x000000ff00067202 */ /* 0x001fc40000000f00 */
[----:B------:R-:W-:-:S07]  /*02e0*/  SHF.L.U32 R7, R11, 0x1, RZ ;  /* 0x000000010b077819 */ /* 0x000fce00000006ff */
.L_x_1179:
[----:B--2---:R-:W0:Y:S01]  /*02f0*/  S2R R92, SR_CTAID.X ;  /* 0x00000000005c7919 */ /* 0x004e220000002500 */
[----:B------:R-:W1:Y:S01]  /*0300*/  LDC.64 R128, c[0x0][0x220] ;  /* 0x00008800ff807b82 */ /* 0x000e620000000a00 */
[----:B------:R-:W2:Y:S01]  /*0310*/  S2R R146, SR_TID.X ;  /* 0x0000000000927919 */ /* 0x000ea20000002100 */
[----:B0-----:R-:W-:-:S04]  /*0320*/  SHF.L.U32 R93, R92, 0x7, RZ ;  /* 0x000000075c5d7819 */ /* 0x001fc800000006ff */
[----:B------:R-:W-:-:S04]  /*0330*/  LOP3.LUT R93, R93, 0x80, R4, 0xe2, !PT ;  /* 0x000000805d5d7812 */ /* 0x000fc800078ee204 */
[----:B--2---:R-:W-:-:S05]  /*0340*/  LOP3.LUT R92, R93, 0x60, R146, 0xf8, !PT ;  /* 0x000000605d5c7812 */ /* 0x004fca00078ef892 */
        /* <DEDUP_REMOVED lines=84> */
[----:B------:R-:W-:-:S04]  /*0890*/  FMUL.FTZ R142, R142, 0.00078125001164153218269 ;  /* 0x3a4ccccd8e8e7820 */ /* 0x000fc80000410000 */
        /* <DEDUP_REMOVED lines=89> */
.L_x_1190:
[----:B------:R-:W-:Y:S01]  /*0e30*/  ISETP.NE.AND P1, PT, R4, RZ, PT ;  /* 0x000000ff0400720c */ /* 0x000fe20003f25270 */
[----:B------:R-:W-:-:S12]  /*0e40*/  WARPSYNC.ALL ;  /* 0x0000000000007948 */ /* 0x000fd80003800000 */
[----:B------:R-:W2:Y:S01]  /*0e50*/  @!P1 S2R R148, SR_CgaCtaId ;  /* 0x0000000000949919 */ /* 0x000ea20000008800 */
[----:B------:R-:W-:Y:S02]  /*0e60*/  @!P1 MOV R143, 0x400 ;  /* 0x00000400008f9802 */ /* 0x000fe40000000f00 */
        /* <DEDUP_REMOVED lines=15> */
[----:B-1----:R-:W-:Y:S02]  /*0f60*/  @!P1 LEA R145, R143, R142, 0x18 ;  /* 0x0000008e8f919211 */ /* 0x002fe400078ec0ff */
[----:B------:R-:W-:Y:S02]  /*0f70*/  CS2R R142, SRZ ;  /* 0x00000000008e7805 */ /* 0x000fe4000001ff00 */
[----:B------:R-:W-:Y:S01]  /*0f80*/  @!P1 LEA R145, R144, R145, 0x3 ;  /* 0x0000009190919211 */ /* 0x000fe200078e18ff */
[----:B0-----:R-:W-:-:S04]  /*0f90*/  FADD.FTZ R144, R148, R147 ;  /* 0x0000009394907221 */ /* 0x001fc80000010000 */
[----:B------:R-:W0:Y:S01]  /*0fa0*/  @!P1 LDS.64 R142, [R145] ;  /* 0x00000000918e9984 */ /* 0x000e220000000a00 */
[----:B------:R-:W1:Y:S01]  /*0fb0*/  MUFU.RCP R151, R144 ;  /* 0x0000009000977308 */ /* 0x000e620000001000 */
[----:B------:R-:W-:Y:S02]  /*0fc0*/  LOP3.LUT P1, RZ, R9, 0x1f, R0, 0xf8, !PT ;  /* 0x0000001f09ff7812 */ /* 0x000fe4000782f800 */
[----:B------:R-:W-:Y:S04]  /*0fd0*/  SHFL.DOWN PT, R145, R144, 0x1, 0x1f ;  /* 0x08201f0090917f89 */ /* 0x000fe800000e0000 */
[----:B0-----:R-:W0:Y:S04]  /*0fe0*/  SHFL.DOWN PT, R149, R142, 0x2, 0x1f ;  /* 0x08401f008e957f89 */ /* 0x001e2800000e0000 */
[----:B------:R-:W2:Y:S01]  /*0ff0*/  SHFL.DOWN PT, R150, R143, 0x2, 0x1f ;  /* 0x08401f008f967f89 */ /* 0x000ea200000e0000 */
[----:B0-----:R-:W-:Y:S01]  /*1000*/  FMUL.FTZ R152, R148, R149 ;  /* 0x0000009594987220 */ /* 0x001fe20000410000 */
[----:B------:R-:W-:-:S03]  /*1010*/  FADD.FTZ R149, -R149, R142 ;  /* 0x0000008e95957221 */ /* 0x000fc60000010100 */
[----:B------:R-:W-:Y:S01]  /*1020*/  FFMA.FTZ R154, R147, R142, R152 ;  /* 0x0000008e939a7223 */ /* 0x000fe20000010098 */
[----:B------:R-:W-:Y:S01]  /*1030*/  FMUL.FTZ R152, R149, R149 ;  /* 0x0000009595987220 */ /* 0x000fe20000410000 */
[----:B--2---:R-:W-:-:S03]  /*1040*/  FADD.FTZ R150, R150, R143 ;  /* 0x0000008f96967221 */ /* 0x004fc60000010000 */
[----:B------:R-:W-:Y:S01]  /*1050*/  FMUL.FTZ R149, R152, R147 ;  /* 0x0000009398957220 */ /* 0x000fe20000410000 */
[----:B-1----:R-:W-:-:S03]  /*1060*/  FMUL.FTZ R147, R151, R154 ;  /* 0x0000009a97937220 */ /* 0x002fc60000410000 */
[----:B------:R-:W-:Y:S02]  /*1070*/  FMUL.FTZ R149, R148, R149 ;  /* 0x0000009594957220 */ /* 0x000fe40000410000 */
[----:B------:R-:W0:Y:S02]  /*1080*/  SHFL.DOWN PT, R142, R147, 0x1, 0x1f ;  /* 0x08201f00938e7f89 */ /* 0x000e2400000e0000 */
[----:B------:R-:W-:Y:S01]  /*1090*/  FFMA.FTZ R149, R151, R149, R150 ;  /* 0x0000009597957223 */ /* 0x000fe20000010096 */
[----:B------:R-:W-:-:S04]  /*10a0*/  FADD.FTZ R150, R144, R145 ;  /* 0x0000009190967221 */ /* 0x000fc80000010000 */
[----:B------:R-:W1:Y:S02]  /*10b0*/  SHFL.DOWN PT, R148, R149, 0x1, 0x1f ;  /* 0x08201f0095947f89 */ /* 0x000e6400000e0000 */
[----:B------:R-:W2:Y:S01]  /*10c0*/  MUFU.RCP R150, R150 ;  /* 0x0000009600967308 */ /* 0x000ea20000001000 */
[----:B0-----:R-:W-:Y:S01]  /*10d0*/  FADD.FTZ R143, R147, -R142 ;  /* 0x8000008e938f7221 */ /* 0x001fe20000010000 */
[----:B------:R-:W-:-:S03]  /*10e0*/  FMUL.FTZ R151, R145, R142 ;  /* 0x0000008e91977220 */ /* 0x000fc60000410000 */
[----:B------:R-:W-:Y:S01]  /*10f0*/  FMUL.FTZ R143, R143, R143 ;  /* 0x0000008f8f8f7220 */ /* 0x000fe20000410000 */
[C---:B------:R-:W-:Y:S01]  /*1100*/  FFMA.FTZ R151, R144.reuse, R147, R151 ;  /* 0x0000009390977223 */ /* 0x040fe20000010097 */
[----:B-1----:R-:W-:Y:S02]  /*1110*/  FADD.FTZ R147, R149, R148 ;  /* 0x0000009495937221 */ /* 0x002fe40000010000 */
[----:B------:R-:W-:Y:S01]  /*1120*/  FMUL.FTZ R144, R144, R143 ;  /* 0x0000008f90907220 */ /* 0x000fe20000410000 */
[----:B------:R-:W-:Y:S01]  /*1130*/  LOP3.LUT R148, R6, 0x1, RZ, 0xc0, !PT ;  /* 0x0000000106947812 */ /* 0x000fe200078ec0ff */
[----:B------:R-:W0:Y:S01]  /*1140*/  @!P1 LDC.64 R142, c[0x0][0x250] ;  /* 0x00009400ff8e9b82 */ /* 0x000e220000000a00 */
[----:B--2---:R-:W-:Y:S01]  /*1150*/  FMUL.FTZ R151, R150, R151 ;  /* 0x0000009796977220 */ /* 0x004fe20000410000 */
[----:B------:R-:W-:Y:S01]  /*1160*/  FMUL.FTZ R144, R145, R144 ;  /* 0x0000009091907220 */ /* 0x000fe20000410000 */
[----:B------:R-:W-:-:S03]  /*1170*/  IADD3 R149, -R148, RZ, RZ ;  /* 0x000000ff94957210 */ /* 0x000fc60007ffe1ff */
[----:B------:R-:W-:Y:S01]  /*1180*/  FFMA.FTZ R145, R150, R144, R147 ;  /* 0x0000009096917223 */ /* 0x000fe20000010093 */
[----:B------:R-:W-:Y:S01]  /*1190*/  LOP3.LUT R148, R149, UR4, RZ, 0xc0, !PT ;  /* 0x0000000495947c12 */ /* 0x000fe2000f8ec0ff */
[----:B------:R-:W-:Y:S03]  /*11a0*/  SHFL.IDX PT, R144, R151, RZ, 0x1f ;  /* 0x00001fff97907589 */ /* 0x000fe600000e0000 */
[----:B------:R-:W-:Y:S01]  /*11b0*/  IADD3 R150, P3, R7, R148, RZ ;  /* 0x0000009407967210 */ /* 0x000fe20007f7e0ff */
        /* <DEDUP_REMOVED lines=23> */
.L_x_1178:
[----:B------:R-:W2:Y:S04]  /*1330*/  LDG.E.STRONG.GPU R144, desc[UR6][R142.64] ;  /* 0x000000068e907981 */ /* 0x000ea8000c1ef900 */
[----:B--2---:R-:W-:Y:S01]  /*1340*/  CCTL.IVALL ;  /* 0x00000000ff00798f */ /* 0x004fe20002000000 */
[----:B------:R-:W-:Y:S05]  /*1350*/  YIELD ;  /* 0x0000000000007946 */ /* 0x000fea0003800000 */
[----:B------:R-:W-:-:S13]  /*1360*/  ISETP.NE.AND P1, PT, R144, R147, PT ;  /* 0x000000939000720c */ /* 0x000fda0003f25270 */
[----:B------:R-:W-:Y:S05]  /*1370*/  @P1 BRA `(.L_x_1178) ;  /* 0xfffffffc00ec1947 */ /* 0x000fea000383ffff */
.L_x_1177:
        /* <DEDUP_REMOVED lines=14> */
[----:B------:R-:W-:Y:S02]  /*1460*/  LOP3.LUT P1, RZ, R8, R9, RZ, 0xfc, !PT ;  /* 0x0000000908ff7212 */ /* 0x000fe4000782fcff */
[----:B------:R-:W-:Y:S01]  /*1470*/  IADD3 R6, R6, 0x1, RZ ;  /* 0x0000000106067810 */ /* 0x000fe20007ffe0ff */
[----:B------:R-:W0:Y:S03]  /*1480*/  SHFL.DOWN PT, R146, R147, 0x1, 0x1f ;  /* 0x08201f0093927f89 */ /* 0x000e2600000e0000 */
        /* <DEDUP_REMOVED lines=9> */
[----:B------:R-:W2:Y:S01]  /*1520*/  LDC R144, c[0x0][0x260] ;  /* 0x00009800ff907b82 */ /* 0x000ea20000000800 */
[----:B0-----:R-:W-:Y:S01]  /*1530*/  FMUL.FTZ R151, R150, R151 ;  /* 0x0000009796977220 */ /* 0x001fe20000410000 */
[----:B------:R-:W-:-:S04]  /*1540*/  FMUL.FTZ R147, R152, R147 ;  /* 0x0000009398937220 */ /* 0x000fc80000410000 */
[----:B------:R-:W-:Y:S01]  /*1550*/  FMUL.FTZ R147, R146, R147 ;  /* 0x0000009392937220 */ /* 0x000fe20000410000 */
[----:B------:R-:W0:Y:S01]  /*1560*/  SHFL.IDX PT, R142, R151, RZ, 0x1f ;  /* 0x00001fff978e7589 */ /* 0x000e2200000e0000 */
[----:B-1----:R-:W-:Y:S02]  /*1570*/  FADD.FTZ R143, R148, R145 ;  /* 0x00000091948f7221 */ /* 0x002fe40000010000 */
[----:B------:R-:W1:Y:S02]  /*1580*/  @!P1 LDC.64 R148, c[0x0][0x230] ;  /* 0x00008c00ff949b82 */ /* 0x000e640000000a00 */
[----:B------:R-:W-:Y:S01]  /*1590*/  FFMA.FTZ R143, R150, R147, R143 ;  /* 0x00000093968f7223 */ /* 0x000fe2000001008f */
[--C-:B0-----:R-:W-:Y:S01]  /*15a0*/  FADD.FTZ R92, R92, -R142.reuse ;  /* 0x8000008e5c5c7221 */ /* 0x101fe20000010000 */
[----:B------:R-:W-:-:S04]  /*15b0*/  FADD.FTZ R93, R93, -R142 ;  /* 0x8000008e5d5d7221 */ /* 0x000fc80000010000 */
[----:B------:R-:W2:Y:S01]  /*15c0*/  SHFL.IDX PT, R143, R143, RZ, 0x1f ;  /* 0x00001fff8f8f7589 */ /* 0x000ea200000e0000 */
[----:B------:R-:W0:Y:S01]  /*15d0*/  @!P1 LDC.64 R146, c[0x0][0x238] ;  /* 0x00008e00ff929b82 */ /* 0x000e220000000a00 */
        /* <DEDUP_REMOVED lines=16> */
[--C-:B------:R-:W-:Y:S01]  /*16e0*/  FADD.FTZ R109, R109, -R142.reuse ;  /* 0x8000008e6d6d7221 */ /* 0x100fe20000010000 */
[--C-:B------:R-:W-:Y:S01]  /*16f0*/  FADD.FTZ R110, R110, -R142.reuse ;  /* 0x8000008e6e6e7221 */ /* 0x100fe20000010000 */
[--C-:B------:R-:W-:Y:S01]  /*1700*/  FADD.FTZ R111, R111, -R142.reuse ;  /* 0x8000008e6f6f7221 */ /* 0x100fe20000010000 */
[----:B------:R1:W-:Y:S01]  /*1710*/  @!P1 STG.E desc[UR6][R148.64], R142 ;  /* 0x0000008e94009986 */ /* 0x0003e2000c101906 */
[--C-:B------:R-:W-:Y:S01]  /*1720*/  FADD.FTZ R112, R112, -R142.reuse ;  /* 0x8000008e70707221 */ /* 0x100fe20000010000 */
[----:B------:R-:W-:Y:S01]  /*1730*/  FADD.FTZ R113, R113, -R142 ;  /* 0x8000008e71717221 */ /* 0x000fe20000010000 */
[----:B--2---:R-:W-:Y:S01]  /*1740*/  FFMA.FTZ R143, R143, 9.7656251455191522837e-05, R144 ;  /* 0x38cccccd8f8f7823 */ /* 0x004fe20000010090 */
[----:B0-----:R-:W-:Y:S01]  /*1750*/  @!P1 IMAD.WIDE R146, R11, 0x4, R146 ;  /* 0x000000040b929825 */ /* 0x001fe200078e0292 */
[----:B------:R-:W0:Y:S03]  /*1760*/  LDC.64 R144, c[0x0][0x228] ;  /* 0x00008a00ff907b82 */ /* 0x000e260000000a00 */
[--C-:B------:R-:W-:Y:S01]  /*1770*/  FADD.FTZ R114, R114, -R142.reuse ;  /* 0x8000008e72727221 */ /* 0x100fe20000010000 */
[--C-:B------:R-:W-:Y:S01]  /*1780*/  FADD.FTZ R115, R115, -R142.reuse ;  /* 0x8000008e73737221 */ /* 0x100fe20000010000 */
[--C-:B------:R-:W-:Y:S01]  /*1790*/  FADD.FTZ R116, R116, -R142.reuse ;  /* 0x8000008e74747221 */ /* 0x100fe20000010000 */
        /* <DEDUP_REMOVED lines=16> */
[----:B-1----:R-:W-:Y:S01]  /*18a0*/  LEA R142, P2, R140, UR8, 0x4 ;  /* 0x000000088c8e7c11 */ /* 0x002fe2000f8420ff */
[C---:B--2---:R-:W-:Y:S01]  /*18b0*/  FMUL.FTZ R92, R143.reuse, R92 ;  /* 0x0000005c8f5c7220 */ /* 0x044fe20000410000 */
[C---:B------:R-:W-:Y:S01]  /*18c0*/  FMUL.FTZ R93, R143.reuse, R93 ;  /* 0x0000005d8f5d7220 */ /* 0x040fe20000410000 */
[C---:B------:R-:W-:Y:S01]  /*18d0*/  FMUL.FTZ R94, R143.reuse, R94 ;  /* 0x0000005e8f5e7220 */ /* 0x040fe20000410000 */
[----:B------:R-:W-:Y:S01]  /*18e0*/  FMUL.FTZ R95, R143, R95 ;  /* 0x0000005f8f5f7220 */ /* 0x000fe20000410000 */
[----:B------:R0:W-:Y:S01]  /*18f0*/  @!P1 STG.E desc[UR6][R146.64], R143 ;  /* 0x0000008f92009986 */ /* 0x0001e2000c101906 */
[----:B-----5:R-:W-:Y:S01]  /*1900*/  FFMA.FTZ R93, R89, R93, R49 ;  /* 0x0000005d595d7223 */ /* 0x020fe20000010031 */
        /* <DEDUP_REMOVED lines=11> */
[C---:B------:R-:W-:Y:S01]  /*19c0*/  FMUL.FTZ R103, R143.reuse, R103 ;  /* 0x000000678f677220 */ /* 0x040fe20000410000 */
        /* <DEDUP_REMOVED lines=34> */
[----:B------:R0:W-:Y:S01]  /*1bf0*/  STG.E.128 desc[UR6][R146.64], R92 ;  /* 0x0000005c92007986 */ /* 0x0001e2000c101d06 */
[----:B------:R-:W-:Y:S01]  /*1c00*/  LEA.HI.X R145, R134, UR9, RZ, 0x4, P1 ;  /* 0x0000000986917c11 */ /* 0x000fe200088f24ff */
        /* <DEDUP_REMOVED lines=16> */
[----:B0-----:R-:W-:Y:S01]  /*1d10*/  FFMA.FTZ R93, R81, R101, R41 ;  /* 0x00000065515d7223 */ /* 0x001fe20000010029 */
[----:B------:R-:W-:Y:S01]  /*1d20*/  FFMA.FTZ R92, R80, R100, R40 ;  /* 0x00000064505c7223 */ /* 0x000fe20000010028 */
[----:B------:R-:W-:Y:S01]  /*1d30*/  FFMA.FTZ R94, R82, R102, R42 ;  /* 0x00000066525e7223 */ /* 0x000fe2000001002a */
[----:B------:R-:W-:Y:S01]  /*1d40*/  FFMA.FTZ R95, R83, R103, R43 ;  /* 0x00000067535f7223 */ /* 0x000fe2000001002b */
[----:B------:R-:W-:Y:S01]  /*1d50*/  LEA R102, P3, R135, UR8, 0x4 ;  /* 0x0000000887667c11 */ /* 0x000fe2000f8620ff */
[----:B------:R-:W-:Y:S01]  /*1d60*/  FFMA.FTZ R118, R66, R118, R26 ;  /* 0x0000007642767223 */ /* 0x000fe2000001001a */
[----:B------:R-:W-:Y:S01]  /*1d70*/  FFMA.FTZ R117, R65, R117, R25 ;  /* 0x0000007541757223 */ /* 0x000fe20000010019 */
[----:B------:R-:W-:Y:S01]  /*1d80*/  FFMA.FTZ R116, R64, R116, R24 ;  /* 0x0000007440747223 */ /* 0x000fe20000010018 */
[----:B------:R0:W-:Y:S01]  /*1d90*/  STG.E.128 desc[UR6][R144.64], R92 ;  /* 0x0000005c90007986 */ /* 0x0001e2000c101d06 */
[----:B------:R-:W-:Y:S01]  /*1da0*/  FFMA.FTZ R123, R63, R123, R23 ;  /* 0x0000007b3f7b7223 */ /* 0x000fe20000010017 */
        /* <DEDUP_REMOVED lines=13> */
[----:B------:R-:W-:-:S02]  /*1e80*/  IADD3 R11, R11, UR5, RZ ;  /* 0x000000050b0b7c10 */ /* 0x000fc4000fffe0ff */
[----:B-1----:R-:W-:Y:S02]  /*1e90*/  SEL R142, RZ, 0x1, P0 ;  /* 0x00000001ff8e7807 */ /* 0x002fe40000000000 */
[C---:B0-----:R-:W-:Y:S02]  /*1ea0*/  LEA R92, P2, R137.reuse, UR8, 0x4 ;  /* 0x00000008895c7c11 */ /* 0x041fe4000f8420ff */
[----:B------:R-:W-:Y:S02]  /*1eb0*/  LEA R94, P1, R138, UR8, 0x4 ;  /* 0x000000088a5e7c11 */ /* 0x000fe4000f8220ff */
[----:B------:R-:W-:Y:S02]  /*1ec0*/  LEA.HI.X R93, R137, UR9, RZ, 0x4, P2 ;  /* 0x00000009895d7c11 */ /* 0x000fe400090f24ff */
[----:B------:R-:W-:Y:S02]  /*1ed0*/  LEA R98, P2, R132, UR8, 0x4 ;  /* 0x0000000884627c11 */ /* 0x000fe4000f8420ff */
[----:B------:R-:W-:-:S02]  /*1ee0*/  LEA.HI.X R95, R138, UR9, RZ, 0x4, P1 ;  /* 0x000000098a5f7c11 */ /* 0x000fc400088f24ff */
[C---:B------:R-:W-:Y:S02]  /*1ef0*/  LEA R96, P1, R133.reuse, UR8, 0x4 ;  /* 0x0000000885607c11 */ /* 0x040fe4000f8220ff */
[----:B------:R-:W-:Y:S01]  /*1f00*/  LEA.HI.X R99, R132, UR9, RZ, 0x4, P2 ;  /* 0x0000000984637c11 */ /* 0x000fe200090f24ff */
[----:B------:R2:W-:Y:S01]  /*1f10*/  STG.E.128 desc[UR6][R94.64], R108 ;  /* 0x0000006c5e007986 */ /* 0x0005e2000c101d06 */
[C---:B------:R-:W-:Y:S02]  /*1f20*/  LEA R100, P2, R136.reuse, UR8, 0x4 ;  /* 0x0000000888647c11 */ /* 0x040fe4000f8420ff */
[----:B------:R-:W-:Y:S01]  /*1f30*/  LEA.HI.X R97, R133, UR9, RZ, 0x4, P1 ;  /* 0x0000000985617c11 */ /* 0x000fe200088f24ff */
[----:B------:R2:W-:Y:S01]  /*1f40*/  STG.E.128 desc[UR6][R92.64], R112 ;  /* 0x000000705c007986 */ /* 0x0005e2000c101d06 */
[----:B------:R-:W-:Y:S02]  /*1f50*/  LEA.HI.X R101, R136, UR9, RZ, 0x4, P2 ;  /* 0x0000000988657c11 */ /* 0x000fe400090f24ff */
[----:B------:R-:W-:Y:S01]  /*1f60*/  ISETP.GE.AND P1, PT, R11, UR4, PT ;  /* 0x000000040b007c0c */ /* 0x000fe2000bf26270 */
[----:B------:R2:W-:Y:S04]  /*1f70*/  STG.E.128 desc[UR6][R98.64], R116 ;  /* 0x0000007462007986 */ /* 0x0005e8000c101d06 */
[----:B------:R2:W-:Y:S04]  /*1f80*/  STG.E.128 desc[UR6][R96.64], R120 ;  /* 0x0000007860007986 */ /* 0x0005e8000c101d06 */
[----:B------:R2:W-:Y:S04]  /*1f90*/  STG.E.128 desc[UR6][R100.64], R124 ;  /* 0x0000007c64007986 */ /* 0x0005e8000c101d06 */
[----:B------:R2:W-:Y:S01]  /*1fa0*/  STG.E.128 desc[UR6][R102.64], R128 ;  /* 0x0000008066007986 */ /* 0x0005e2000c101d06 */
[----:B------:R-:W-:Y:S05]  /*1fb0*/  @!P1 BRA `(.L_x_1179) ;  /* 0xffffffe000cc9947 */ /* 0x000fea000383ffff */
[----:B------:R-:W-:Y:S05]  /*1fc0*/  EXIT ;  /* 0x000000000000794d */ /* 0x000fea0003800000 */
.L_x_1176:
[----:B------:R-:W-:Y:S01]  /*1fd0*/  HFMA2.MMA R153, -RZ, RZ, 0, 5.9604644775390625e-08 ;  /* 0x00000001ff997435 */ /* 0x000fe200000001ff */
[----:B------:R-:W-:Y:S02]  /*1fe0*/  MOV R154, R143 ;  /* 0x0000008f009a7202 */ /* 0x000fe40000000f00 */
[----:B------:R-:W-:Y:S02]  /*1ff0*/  MOV R156, 0x1f ;  /* 0x0000001f009c7802 */ /* 0x000fe40000000f00 */
[----:B------:R-:W-:-:S07]  /*2000*/  MOV R151, 0xffffffff ;  /* 0xffffffff00977802 */ /* 0x000fce0000000f00 */
[----:B-----5:R-:W-:Y:S05]  /*2010*/  WARPSYNC.COLLECTIVE R151, `(.L_x_1180) ;  /* 0x0000000097087348 */ /* 0x020fea0003c00000 */
[----:B------:R0:W1:Y:S02]  /*2020*/  SHFL.BFLY P1, R152, R154, R153, R156 ;  /* 0x0c0000999a987389 */ /* 0x000064000002009c */
[----:B01---5:R-:W-:Y:S01]  /*2030*/  ENDCOLLECTIVE ;  /* 0x000000000000791b */ /* 0x023fe20003800000 */
.L_x_1180:
[----:B------:R-:W-:Y:S01]  /*2040*/  HFMA2.MMA R153, -RZ, RZ, 0, 1.1920928955078125e-07 ;  /* 0x00000002ff997435 */ /* 0x000fe200000001ff */
[----:B------:R-:W-:-:S05]  /*2050*/  MOV R142, R152 ;  /* 0x00000098008e7202 */ /* 0x000fca0000000f00 */
[----:B------:R-:W-:-:S05]  /*2060*/  FADD.FTZ R145, R143, R142 ;  /* 0x0000008e8f917221 */ /* 0x000fca0000010000 */
[----:B------:R-:W-:-:S07]  /*2070*/  MOV R154, R145 ;  /* 0x00000091009a7202 */ /* 0x000fce0000000f00 */
[----:B------:R-:W-:Y:S05]  /*2080*/  WARPSYNC.COLLECTIVE R151, `(.L_x_1181) ;  /* 0x0000000097087348 */ /* 0x000fea0003c00000 */
[----:B------:R0:W1:Y:S02]  /*2090*/  SHFL.BFLY P1, R152, R154, R153, R156 ;  /* 0x0c0000999a987389 */ /* 0x000064000002009c */
[----:B01----:R-:W-:Y:S01]  /*20a0*/  ENDCOLLECTIVE ;  /* 0x000000000000791b */ /* 0x003fe20003800000 */
.L_x_1181:
[----:B------:R-:W-:Y:S01]  /*20b0*/  HFMA2.MMA R153, -RZ, RZ, 0, 2.384185791015625e-07 ;  /* 0x00000004ff997435 */ /* 0x000fe200000001ff */
[----:B------:R-:W-:-:S05]  /*20c0*/  MOV R142, R152 ;  /* 0x00000098008e7202 */ /* 0x000fca0000000f00 */
[----:B------:R-:W-:-:S05]  /*20d0*/  FADD.FTZ R147, R145, R142 ;  /* 0x0000008e91937221 */ /* 0x000fca0000010000 */
[----:B------:R-:W-:-:S07]  /*20e0*/  MOV R154, R147 ;  /* 0x00000093009a7202 */ /* 0x000fce0000000f00 */
[----:B------:R-:W-:Y:S05]  /*20f0*/  WARPSYNC.COLLECTIVE R151, `(.L_x_1182) ;  /* 0x0000000097087348 */ /* 0x000fea0003c00000 */
[----:B------:R0:W1:Y:S02]  /*2100*/  SHFL.BFLY P1, R152, R154, R153, R156 ;  /* 0x0c0000999a987389 */ /* 0x000064000002009c */
[----:B01----:R-:W-:Y:S01]  /*2110*/  ENDCOLLECTIVE ;  /* 0x000000000000791b */ /* 0x003fe20003800000 */
.L_x_1182:
[----:B------:R-:W-:Y:S01]  /*2120*/  HFMA2.MMA R153, -RZ, RZ, 0, 4.76837158203125e-07 ;  /* 0x00000008ff997435 */ /* 0x000fe200000001ff */
[----:B------:R-:W-:-:S05]  /*2130*/  MOV R142, R152 ;  /* 0x00000098008e7202 */ /* 0x000fca0000000f00 */
[----:B------:R-:W-:-:S05]  /*2140*/  FADD.FTZ R148, R147, R142 ;  /* 0x0000008e93947221 */ /* 0x000fca0000010000 */
[----:B------:R-:W-:-:S07]  /*2150*/  MOV R154, R148 ;  /* 0x00000094009a7202 */ /* 0x000fce0000000f00 */
[----:B------:R-:W-:Y:S05]  /*2160*/  WARPSYNC.COLLECTIVE R151, `(.L_x_1183) ;  /* 0x0000000097087348 */ /* 0x000fea0003c00000 */
[----:B------:R0:W1:Y:S02]  /*2170*/  SHFL.BFLY P1, R152, R154, R153, R156 ;  /* 0x0c0000999a987389 */ /* 0x000064000002009c */
[----:B01----:R-:W-:Y:S01]  /*2180*/  ENDCOLLECTIVE ;  /* 0x000000000000791b */ /* 0x003fe20003800000 */
.L_x_1183:
[----:B------:R-:W-:Y:S01]  /*2190*/  HFMA2.MMA R153, -RZ, RZ, 0, 9.5367431640625e-07 ;  /* 0x00000010ff997435 */ /* 0x000fe200000001ff */
[----:B------:R-:W-:-:S05]  /*21a0*/  MOV R149, R152 ;  /* 0x0000009800957202 */ /* 0x000fca0000000f00 */
[----:B------:R-:W-:-:S05]  /*21b0*/  FADD.FTZ R149, R148, R149 ;  /* 0x0000009594957221 */ /* 0x000fca0000010000 */
[----:B------:R-:W-:-:S07]  /*21c0*/  MOV R154, R149 ;  /* 0x00000095009a7202 */ /* 0x000fce0000000f00 */
[----:B------:R-:W-:Y:S05]  /*21d0*/  WARPSYNC.COLLECTIVE R151, `(.L_x_1184) ;  /* 0x0000000097087348 */ /* 0x000fea0003c00000 */
[----:B------:R0:W1:Y:S02]  /*21e0*/  SHFL.BFLY P1, R152, R154, R153, R156 ;  /* 0x0c0000999a987389 */ /* 0x000064000002009c */
[----:B01----:R-:W-:Y:S01]  /*21f0*/  ENDCOLLECTIVE ;  /* 0x000000000000791b */ /* 0x003fe20003800000 */
.L_x_1184:
[----:B------:R-:W-:Y:S01]  /*2200*/  HFMA2.MMA R153, -RZ, RZ, 0, 5.9604644775390625e-08 ;  /* 0x00000001ff997435 */ /* 0x000fe200000001ff */
[----:B------:R-:W-:-:S05]  /*2210*/  MOV R142, R152 ;  /* 0x00000098008e7202 */ /* 0x000fca0000000f00 */
[----:B------:R-:W-:-:S04]  /*2220*/  FADD.FTZ R142, R149, R142 ;  /* 0x0000008e958e7221 */ /* 0x000fc80000010000 */
[----:B------:R-:W-:-:S04]  /*2230*/  FMUL.FTZ R142, R142, 0.00078125001164153218269 ;  /* 0x3a4ccccd8e8e7820 */ /* 0x000fc80000410000 */
        /* <DEDUP_REMOVED lines=84> */
.L_x_1185:
[----:B------:R-:W-:Y:S01]  /*2780*/  HFMA2.MMA R153, -RZ, RZ, 0, 1.1920928955078125e-07 ;  /* 0x00000002ff997435 */ /* 0x000fe200000001ff */
[----:B------:R-:W-:-:S05]  /*2790*/  MOV R148, R152 ;  /* 0x0000009800947202 */ /* 0x000fca0000000f00 */
[----:B------:R-:W-:-:S05]  /*27a0*/  FADD.FTZ R148, R143, R148 ;  /* 0x000000948f947221 */ /* 0x000fca0000010000 */
[----:B------:R-:W-:-:S07]  /*27b0*/  MOV R154, R148 ;  /* 0x00000094009a7202 */ /* 0x000fce0000000f00 */
[----:B------:R-:W-:Y:S05]  /*27c0*/  WARPSYNC.COLLECTIVE R151, `(.L_x_1186) ;  /* 0x0000000097087348 */ /* 0x000fea0003c00000 */
[----:B------:R0:W1:Y:S02]  /*27d0*/  SHFL.BFLY P1, R152, R154, R153, R156 ;  /* 0x0c0000999a987389 */ /* 0x000064000002009c */
[----:B01----:R-:W-:Y:S01]  /*27e0*/  ENDCOLLECTIVE ;  /* 0x000000000000791b */ /* 0x003fe20003800000 */
.L_x_1186:
[----:B------:R-:W-:Y:S01]  /*27f0*/  HFMA2.MMA R153, -RZ, RZ, 0, 2.384185791015625e-07 ;  /* 0x00000004ff997435 */ /* 0x000fe200000001ff */
[----:B------:R-:W-:-:S05]  /*2800*/  MOV R145, R152 ;  /* 0x0000009800917202 */ /* 0x000fca0000000f00 */
[----:B------:R-:W-:-:S05]  /*2810*/  FADD.FTZ R145, R148, R145 ;  /* 0x0000009194917221 */ /* 0x000fca0000010000 */
[----:B------:R-:W-:-:S07]  /*2820*/  MOV R154, R145 ;  /* 0x00000091009a7202 */ /* 0x000fce0000000f00 */
[----:B------:R-:W-:Y:S05]  /*2830*/  WARPSYNC.COLLECTIVE R151, `(.L_x_1187) ;  /* 0x0000000097087348 */ /* 0x000fea0003c00000 */
[----:B------:R0:W1:Y:S02]  /*2840*/  SHFL.BFLY P1, R152, R154, R153, R156 ;  /* 0x0c0000999a987389 */ /* 0x000064000002009c */
[----:B01----:R-:W-:Y:S01]  /*2850*/  ENDCOLLECTIVE ;  /* 0x000000000000791b */ /* 0x003fe20003800000 */
.L_x_1187:
[----:B------:R-:W-:Y:S01]  /*2860*/  HFMA2.MMA R153, -RZ, RZ, 0, 4.76837158203125e-07 ;  /* 0x00000008ff997435 */ /* 0x000fe200000001ff */
[----:B------:R-:W-:-:S05]  /*2870*/  MOV R150, R152 ;  /* 0x0000009800967202 */ /* 0x000fca0000000f00 */
[----:B------:R-:W-:-:S05]  /*2880*/  FADD.FTZ R150, R145, R150 ;  /* 0x0000009691967221 */ /* 0x000fca0000010000 */
[----:B------:R-:W-:-:S07]  /*2890*/  MOV R154, R150 ;  /* 0x00000096009a7202 */ /* 0x000fce0000000f00 */
[----:B------:R-:W-:Y:S05]  /*28a0*/  WARPSYNC.COLLECTIVE R151, `(.L_x_1188) ;  /* 0x0000000097087348 */ /* 0x000fea0003c00000 */
[----:B------:R0:W1:Y:S02]  /*28b0*/  SHFL.BFLY P1, R152, R154, R153, R156 ;  /* 0x0c0000999a987389 */ /* 0x000064000002009c */
[----:B01----:R-:W-:Y:S01]  /*28c0*/  ENDCOLLECTIVE ;  /* 0x000000000000791b */ /* 0x003fe20003800000 */
.L_x_1188:
[----:B------:R-:W-:Y:S01]  /*28d0*/  HFMA2.MMA R153, -RZ, RZ, 0, 9.5367431640625e-07 ;  /* 0x00000010ff997435 */ /* 0x000fe200000001ff */
[----:B------:R-:W-:-:S05]  /*28e0*/  MOV R147, R152 ;  /* 0x0000009800937202 */ /* 0x000fca0000000f00 */
[----:B------:R-:W-:-:S05]  /*28f0*/  FADD.FTZ R147, R150, R147 ;  /* 0x0000009396937221 */ /* 0x000fca0000010000 */
[----:B------:R-:W-:-:S07]  /*2900*/  MOV R154, R147 ;  /* 0x00000093009a7202 */ /* 0x000fce0000000f00 */
[----:B------:R-:W-:Y:S05]  /*2910*/  WARPSYNC.COLLECTIVE R151, `(.L_x_1189) ;  /* 0x0000000097087348 */ /* 0x000fea0003c00000 */
[----:B------:R0:W1:Y:S02]  /*2920*/  SHFL.BFLY P1, R152, R154, R153, R156 ;  /* 0x0c0000999a987389 */ /* 0x000064000002009c */
[----:B01----:R-:W-:Y:S01]  /*2930*/  ENDCOLLECTIVE ;  /* 0x000000000000791b */ /* 0x003fe20003800000 */
.L_x_1189:
[----:B------:R-:W-:Y:S05]  /*2940*/  BRA `(.L_x_1190) ;  /* 0xffffffe400387947 */ /* 0x000fea000383ffff */
.L_x_1191:
        /* <DEDUP_REMOVED lines=11> */
.L_x_2061:


//--------------------- .text._ZN10layer_norm13ln_fwd_kernelINS_13Kernel_traitsI13__nv_bfloat16fS2_fjLj8192ELj1ELj1ELj4ELj16ENS_18Kernel_traits_baseILj8192ES2_fS2_fjLj128EEEEEEEvNS_9FwdParamsE --------------------------
	.section	.text._ZN10layer_norm13ln_fwd_kernelINS_13Kernel_traitsI13__nv_bfloat16fS2_fjLj8192ELj1ELj1ELj4ELj16ENS_18Kernel_traits_baseILj8192ES2_fS2_fjLj128EEEEEEEvNS_9FwdParamsE,"ax",@progbits
	.align	128
        .global         _ZN10layer_norm13ln_fwd_kernelINS_13Kernel_traitsI13__nv_bfloat16fS2_fjLj8192ELj1ELj1ELj4ELj16ENS_18Kernel_traits_baseILj8192ES2_fS2_fjLj128EEEEEEEvNS_9FwdParamsE
        .type           _ZN10layer_norm13ln_fwd_kernelINS_13Kernel_traitsI13__nv_bfloat16fS2_fjLj8192ELj1ELj1ELj4ELj16ENS_18Kernel_traits_baseILj8192ES2_fS2_fjLj128EEEEEEEvNS_9FwdParamsE,@function
        .size           _ZN10layer_norm13ln_fwd_kernelINS_13Kernel_traitsI13__nv_bfloat16fS2_fjLj8192ELj1ELj1ELj4ELj16ENS_18Kernel_traits_baseILj8192ES2_fS2_fjLj128EEEEEEEvNS_9FwdParamsE,(.L_x_2062 - _ZN10layer_norm13ln_fwd_kernelINS_13Kernel_traitsI13__nv_bfloat16fS2_fjLj8192ELj1ELj1ELj4ELj16ENS_18Kernel_traits_baseILj8192ES2_fS2_fjLj128EEEEEEEvNS_9FwdParamsE)
        .other          _ZN10layer_norm13ln_fwd_kernelINS_13Kernel_traitsI13__nv_bfloat16fS2_fjLj8192ELj1ELj1ELj4ELj16ENS_18Kernel_traits_baseILj8192ES2_fS2_fjLj128EEEEEEEvNS_9FwdParamsE,@"STO_CUDA_ENTRY STV_DEFAULT"
_ZN10layer_norm13ln_fwd_kernelINS_13Kernel_traitsI13__nv_bfloat16fS2_fjLj8192ELj1ELj1ELj4ELj16ENS_18Kernel_traits_baseILj8192ES2_fS2_fjLj128EEEEEEEvNS_9FwdParamsE:
.text._ZN10layer_norm13ln_fwd_kernelINS_13Kernel_traitsI13__nv_bfloat16fS2_fjLj8192ELj1ELj1ELj4ELj16ENS_18Kernel_traits_baseILj8192ES2_fS2_fjLj128EEEEEEEvNS_9FwdParamsE:
        /* <DEDUP_REMOVED lines=50> */
.L_x_1193:
[----:B-1----:R-:W1:Y:S01]  /*0320*/  S2R R132, SR_TID.X ;  /* 0x0000000000847919 */ /* 0x002e620000002100 */
[----:B------:R-:W2:Y:S01]  /*0330*/  LDC.64 R64, c[0x0][0x220] ;  /* 0x00008800ff407b82 */ /* 0x000ea20000000a00 */
[----:B0-----:R-:W-:Y:S02]  /*0340*/  SHF.L.U32 R4, R130, 0xb, RZ ;  /* 0x0000000b82047819 */ /* 0x001fe400000006ff */
[----:B-1----:R-:W-:-:S04]  /*0350*/  LOP3.LUT R131, R132, 0x7f, RZ, 0xc0, !PT ;  /* 0x0000007f84837812 */ /* 0x002fc800078ec0ff */
[----:B------:R-:W-:-:S05]  /*0360*/  LOP3.LUT R131, R4, 0xfffff800, R131, 0xe2, !PT ;  /* 0xfffff80004837812 */ /* 0x000fca00078ee283 */
[C---:B--2---:R-:W-:Y:S01]  /*0370*/  IMAD.WIDE.U32 R4, R131.reuse, 0x10, R64 ;  /* 0x0000001083047825 */ /* 0x044fe200078e0040 */
[----:B------:R-:W-:-:S05]  /*0380*/  LOP3.LUT R9, R131, 0x80, RZ, 0xfc, !PT ;  /* 0x0000008083097812 */ /* 0x000fca00078efcff */
[----:B------:R-:W2:Y:S01]  /*0390*/  LDG.E.128 R4, desc[UR4][R4.64] ;  /* 0x0000000404047981 */ /* 0x000ea2000c1e1d00 */
[----:B------:R-:W-:Y:S01]  /*03a0*/  IMAD.WIDE.U32 R8, R9, 0x10, R64 ;  /* 0x0000001009087825 */ /* 0x000fe200078e0040 */
[----:B------:R-:W-:-:S05]  /*03b0*/  LOP3.LUT R13, R131, 0x100, RZ, 0xfc, !PT ;  /* 0x00000100830d7812 */ /* 0x000fca00078efcff */
[----:B------:R-:W3:Y:S01]  /*03c0*/  LDG.E.128 R8, desc[UR4][R8.64] ;  /* 0x0000000408087981 */ /* 0x000ee2000c1e1d00 */
[----:B------:R-:W-:Y:S01]  /*03d0*/  IMAD.WIDE.U32 R12, R13, 0x10, R64 ;  /* 0x000000100d0c7825 */ /* 0x000fe200078e0040 */
[----:B------:R-:W-:-:S05]  /*03e0*/  LOP3.LUT R17, R131, 0x180, RZ, 0xfc, !PT ;  /* 0x0000018083117812 */ /* 0x000fca00078efcff */
[----:B------:R-:W4:Y:S01]  /*03f0*/  LDG.E.128 R12, desc[UR4][R12.64] ;  /* 0x000000040c0c7981 */ /* 0x000f22000c1e1d00 */
        /* <DEDUP_REMOVED lines=36> */
[----:B------:R-:W-:-:S06]  /*0640*/  IMAD.WIDE.U32 R64, R67, 0x10, R64 ;  /* 0x0000001043407825 */ /* 0x000fcc00078e0040 */
[----:B------:R-:W4:Y:S01]  /*0650*/  LDG.E.128 R64, desc[UR4][R64.64] ;  /* 0x0000000440407981 */ /* 0x000f22000c1e1d00 */
[----:B------:R-:W-:Y:S01]  /*0660*/  LOP3.LUT P0, RZ, R0, 0xff, RZ, 0xc0, !PT ;  /* 0x000000ff00ff7812 */ /* 0x000fe2000780c0ff */
[----:B------:R-:W-:Y:S01]  /*0670*/  UMOV UR8, 0xffffffff ;  /* 0xffffffff00087882 */ /* 0x000fe20000000000 */
[----:B------:R-:W-:Y:S02]  /*0680*/  SHF.R.U32.HI R135, RZ, 0x5, R132 ;  /* 0x00000005ff877819 */ /* 0x000fe40000011684 */
[----:B------:R-:W-:Y:S01]  /*0690*/  LOP3.LUT P1, RZ, R132, 0x1f, RZ, 0xc0, !PT ;  /* 0x0000001f84ff7812 */ /* 0x000fe2000782c0ff */
        /* <DEDUP_REMOVED lines=215> */
.L_x_1204:
        /* <DEDUP_REMOVED lines=8> */
[C---:B------:R-:W-:Y:S02]  /*1490*/  @!P1 IADD3 R0, R133.reuse, R138, RZ ;  /* 0x0000008a85009210 */ /* 0x040fe40007ffe0ff */
[----:B------:R-:W-:Y:S02]  /*14a0*/  @!P2 MOV R137, 0x400 ;  /* 0x000004000089a802 */ /* 0x000fe40000000f00 */
[----:B------:R-:W-:Y:S01]  /*14b0*/  @!P1 LEA R0, R0, R135, 0x3 ;  /* 0x0000008700009211 */ /* 0x000fe200078e18ff */
[----:B-1----:R-:W-:Y:S01]  /*14c0*/  FADD.FTZ R135, R140, R141 ;  /* 0x0000008d8c877221 */ /* 0x002fe20000010000 */
[----:B------:R-:W-:-:S04]  /*14d0*/  @!P2 IADD3 R133, R133, R136, RZ ;  /* 0x000000888585a210 */ /* 0x000fc80007ffe0ff */
[----:B------:R-:W-:Y:S01]  /*14e0*/  @!P1 STS.64 [R0], R134 ;  /* 0x0000008600009388 */ /* 0x000fe20000000a00 */
[----:B------:R-:W-:Y:S01]  /*14f0*/  BAR.SYNC.DEFER_BLOCKING 0x0 ;  /* 0x0000000000007b1d */ /* 0x000fe20000010000 */
[----:B------:R-:W-:Y:S02]  /*1500*/  LOP3.LUT P1, RZ, R138, 0x1f, R132, 0xf8, !PT ;  /* 0x0000001f8aff7812 */ /* 0x000fe4000782f884 */
[----:B---3--:R-:W-:Y:S02]  /*1510*/  @!P2 LEA R142, R142, R137, 0x18 ;  /* 0x000000898e8ea211 */ /* 0x008fe400078ec0ff */
[----:B------:R-:W-:Y:S02]  /*1520*/  CS2R R136, SRZ ;  /* 0x0000000000887805 */ /* 0x000fe4000001ff00 */
[----:B------:R-:W-:Y:S02]  /*1530*/  @!P2 LEA R139, R133, R142, 0x3 ;  /* 0x0000008e858ba211 */ /* 0x000fe400078e18ff */
[----:B------:R-:W-:-:S02]  /*1540*/  MOV R133, RZ ;  /* 0x000000ff00857202 */ /* 0x000fc40000000f00 */
[----:B------:R-:W-:-:S05]  /*1550*/  @!P2 MOV R133, 0x45000000 ;  /* 0x450000000085a802 */ /* 0x000fca0000000f00 */
[----:B0-----:R-:W0:Y:S04]  /*1560*/  SHFL.DOWN PT, R140, R133, 0x2, 0x1f ;  /* 0x08401f00858c7f89 */ /* 0x001e2800000e0000 */
[----:B------:R-:W1:Y:S01]  /*1570*/  @!P2 LDS.64 R136, [R139] ;  /* 0x000000008b88a984 */ /* 0x000e620000000a00 */
[----:B0-----:R-:W-:-:S04]  /*1580*/  FADD.FTZ R134, R140, R133 ;  /* 0x000000858c867221 */ /* 0x001fc80000010000 */
[----:B------:R-:W0:Y:S01]  /*1590*/  MUFU.RCP R135, R134 ;  /* 0x0000008600877308 */ /* 0x000e220000001000 */
[----:B------:R-:W2:Y:S04]  /*15a0*/  SHFL.DOWN PT, R145, R134, 0x1, 0x1f ;  /* 0x08201f0086917f89 */ /* 0x000ea800000e0000 */
[----:B-1----:R-:W1:Y:S01]  /*15b0*/  SHFL.DOWN PT, R141, R136, 0x2, 0x1f ;  /* 0x08401f00888d7f89 */ /* 0x002e6200000e0000 */
[----:B--2---:R-:W-:-:S06]  /*15c0*/  FADD.FTZ R139, R134, R145 ;  /* 0x00000091868b7221 */ /* 0x004fcc0000010000 */
        /* <DEDUP_REMOVED lines=10> */
[----:B0-----:R-:W-:-:S04]  /*1670*/  FADD.FTZ R0, R0, R137 ;  /* 0x0000008900007221 */ /* 0x001fc80000010000 */
[----:B------:R-:W-:Y:S01]  /*1680*/  FFMA.FTZ R133, R135, R133, R0 ;  /* 0x0000008587857223 */ /* 0x000fe20000010000 */
[----:B-1----:R-:W-:Y:S01]  /*1690*/  FMUL.FTZ R141, R145, R142 ;  /* 0x0000008e918d7220 */ /* 0x002fe20000410000 */
[----:B------:R-:W-:-:S03]  /*16a0*/  FADD.FTZ R142, R143, -R142 ;  /* 0x8000008e8f8e7221 */ /* 0x000fc60000010000 */
[----:B------:R-:W0:Y:S01]  /*16b0*/  SHFL.DOWN PT, R136, R133, 0x1, 0x1f ;  /* 0x08201f0085887f89 */ /* 0x000e2200000e0000 */
[----:B------:R-:W-:Y:S01]  /*16c0*/  FMUL.FTZ R135, R142, R142 ;  /* 0x0000008e8e877220 */ /* 0x000fe20000410000 */
[----:B------:R-:W-:-:S03]  /*16d0*/  FFMA.FTZ R0, R134, R143, R141 ;  /* 0x0000008f86007223 */ /* 0x000fc6000001008d */
[----:B------:R-:W-:Y:S01]  /*16e0*/  FMUL.FTZ R134, R134, R135 ;  /* 0x0000008786867220 */ /* 0x000fe20000410000 */
[----:B--2---:R-:W-:-:S03]  /*16f0*/  FMUL.FTZ R0, R139, R0 ;  /* 0x000000008b007220 */ /* 0x004fc60000410000 */
[----:B------:R-:W-:Y:S01]  /*1700*/  FMUL.FTZ R134, R145, R134 ;  /* 0x0000008691867220 */ /* 0x000fe20000410000 */
[----:B-----5:R-:W-:Y:S02]  /*1710*/  SHF.R.U32.HI R145, RZ, 0x10, R77 ;  /* 0x00000010ff917819 */ /* 0x020fe4000001164d */
[----:B------:R-:W1:Y:S01]  /*1720*/  SHFL.IDX PT, R0, R0, RZ, 0x1f ;  /* 0x00001fff00007589 */ /* 0x000e6200000e0000 */
[----:B0-----:R-:W-:Y:S02]  /*1730*/  FADD.FTZ R136, R133, R136 ;  /* 0x0000008885887221 */ /* 0x001fe40000010000 */
[----:B------:R-:W0:Y:S02]  /*1740*/  LDC R133, c[0x0][0x260] ;  /* 0x00009800ff857b82 */ /* 0x000e240000000800 */
[----:B------:R-:W-:-:S06]  /*1750*/  FFMA.FTZ R134, R139, R134, R136 ;  /* 0x000000868b867223 */ /* 0x000fcc0000010088 */
[----:B------:R-:W0:Y:S01]  /*1760*/  SHFL.IDX PT, R134, R134, RZ, 0x1f ;  /* 0x00001fff86867589 */ /* 0x000e2200000e0000 */
        /* <DEDUP_REMOVED lines=22> */
[----:B0-----:R-:W-:Y:S01]  /*18d0*/  FFMA.FTZ R133, R134, 0.0001220703125, R133 ;  /* 0x3900000086857823 */ /* 0x001fe20000010085 */
        /* <DEDUP_REMOVED lines=26> */
[----:B------:R-:W-:Y:S01]  /*1a80*/  FMUL.FTZ R11, R47, R11 ;  /* 0x0000000b2f0b7220 */ /* 0x000fe20000410000 */
[--C-:B------:R-:W-:Y:S01]  /*1a90*/  FADD.FTZ R4, R65, -R0.reuse ;  /* 0x8000000041047221 */ /* 0x100fe20000010000 */
[----:B------:R-:W-:Y:S01]  /*1aa0*/  F2FP.BF16.F32.PACK_AB R9, RZ, R5 ;  /* 0x00000005ff09723e */ /* 0x000fe200000010ff */
        /* <DEDUP_REMOVED lines=31> */
[--C-:B------:R-:W-:Y:S01]  /*1ca0*/  FADD.FTZ R12, R12, -R0.reuse ;  /* 0x800000000c0c7221 */ /* 0x100fe20000010000 */
[----:B------:R-:W-:Y:S01]  /*1cb0*/  SHF.R.U32.HI R4, RZ, 0x10, R3 ;  /* 0x00000010ff047819 */ /* 0x000fe20000011603 */
[----:B------:R-:W-:Y:S01]  /*1cc0*/  HFMA2.BF16_V2 R56, R56.H0_H0, R9.H0_H0, R52.H0_H0 ;  /* 0x2000000938387231 */ /* 0x000fe20000240834 */
[----:B------:R-:W-:Y:S01]  /*1cd0*/  F2FP.BF16.F32.PACK_AB R35, RZ, R23 ;  /* 0x00000017ff23723e */ /* 0x000fe200000010ff */
[----:B------:R-:W-:Y:S01]  /*1ce0*/  FADD.FTZ R18, R18, -R0 ;  /* 0x8000000012127221 */ /* 0x000fe20000010000 */
[----:B------:R-:W-:Y:S01]  /*1cf0*/  F2FP.BF16.F32.PACK_AB R23, RZ, R38 ;  /* 0x00000026ff17723e */ /* 0x000fe200000010ff */
[C---:B------:R-:W-:Y:S01]  /*1d00*/  FMUL.FTZ R38, R47.reuse, R43 ;  /* 0x0000002b2f267220 */ /* 0x040fe20000410000 */
[----:B------:R-:W-:Y:S01]  /*1d10*/  F2FP.BF16.F32.PACK_AB R24, RZ, R21 ;  /* 0x00000015ff18723e */ /* 0x000fe200000010ff */
[C---:B------:R-:W-:Y:S01]  /*1d20*/  FMUL.FTZ R21, R47.reuse, R32 ;  /* 0x000000202f157220 */ /* 0x040fe20000410000 */
[C---:B------:R-:W-:Y:S01]  /*1d30*/  FMUL.FTZ R43, R47.reuse, R44 ;  /* 0x0000002c2f2b7220 */ /* 0x040fe20000410000 */
[C---:B------:R-:W-:Y:S01]  /*1d40*/  FMUL.FTZ R32, R47.reuse, R39 ;  /* 0x000000272f207220 */ /* 0x040fe20000410000 */
[----:B------:R-:W-:Y:S01]  /*1d50*/  FMUL.FTZ R44, R47, R48 ;  /* 0x000000302f2c7220 */ /* 0x000fe20000410000 */
[----:B------:R-:W-:Y:S01]  /*1d60*/  F2FP.BF16.F32.PACK_AB R134, RZ, R132 ;  /* 0x00000084ff86723e */ /* 0x000fe200000010ff */
[----:B------:R-:W-:-:S02]  /*1d70*/  HFMA2.BF16_V2 R53, R4.H0_H0, R53.H0_H0, R54.H0_H0 ;  /* 0x2000003504357231 */ /* 0x000fc40000240836 */
[--C-:B------:R-:W-:Y:S01]  /*1d80*/  FADD.FTZ R40, R40, -R0.reuse ;  /* 0x8000000028287221 */ /* 0x100fe20000010000 */
[----:B------:R-:W-:Y:S01]  /*1d90*/  F2FP.BF16.F32.PACK_AB R7, RZ, R7 ;  /* 0x00000007ff07723e */ /* 0x000fe200000010ff */
[C---:B------:R-:W-:Y:S01]  /*1da0*/  FMUL.FTZ R39, R47.reuse, R62 ;  /* 0x0000003e2f277220 */ /* 0x040fe20000410000 */
        /* <DEDUP_REMOVED lines=9> */
[----:B------:R-:W-:Y:S01]  /*1e40*/  SHF.R.U64 R65, R102, 0x10, R103 ;  /* 0x0000001066417819 */ /* 0x000fe20000001267 */
[--C-:B------:R-:W-:Y:S01]  /*1e50*/  FADD.FTZ R136, R51, -R0.reuse ;  /* 0x8000000033887221 */ /* 0x100fe20000010000 */
[----:B------:R-:W-:Y:S01]  /*1e60*/  SHF.R.U64 R54, R70, 0x10, R71 ;  /* 0x0000001046367819 */ /* 0x000fe20000001247 */
[----:B------:R-:W-:Y:S01]  /*1e70*/  FMUL.FTZ R25, R47, R25 ;  /* 0x000000192f197220 */ /* 0x000fe20000410000 */
[----:B------:R-:W-:Y:S01]  /*1e80*/  F2FP.BF16.F32.PACK_AB R57, RZ, R57 ;  /* 0x00000039ff39723e */ /* 0x000fe200000010ff */
[--C-:B------:R-:W-:Y:S01]  /*1e90*/  FADD.FTZ R15, R15, -R0.reuse ;  /* 0x800000000f0f7221 */ /* 0x100fe20000010000 */
[----:B------:R-:W-:Y:S01]  /*1ea0*/  SHF.R.U64 R64, R104, 0x10, R105 ;  /* 0x0000001068407819 */ /* 0x000fe20000001269 */
[--C-:B------:R-:W-:Y:S01]  /*1eb0*/  FADD.FTZ R30, R30, -R0.reuse ;  /* 0x800000001e1e7221 */ /* 0x100fe20000010000 */
[----:B------:R-:W-:Y:S01]  /*1ec0*/  SHF.R.U64 R62, R72, 0x10, R73 ;  /* 0x00000010483e7819 */ /* 0x000fe20000001249 */
[----:B------:R-:W-:Y:S01]  /*1ed0*/  FMUL.FTZ R51, R47, R12 ;  /* 0x0000000c2f337220 */ /* 0x000fe20000410000 */
[--C-:B------:R-:W-:Y:S01]  /*1ee0*/  FADD.FTZ R33, R33, -R0.reuse ;  /* 0x8000000021217221 */ /* 0x100fe20000010000 */
[--C-:B------:R-:W-:Y:S01]  /*1ef0*/  FADD.FTZ R42, R42, -R0.reuse ;  /* 0x800000002a2a7221 */ /* 0x100fe20000010000 */
[C---:B------:R-:W-:Y:S01]  /*1f00*/  FMUL.FTZ R12, R47.reuse, R18 ;  /* 0x000000122f0c7220 */ /* 0x040fe20000410000 */
[----:B------:R-:W-:Y:S01]  /*1f10*/  FMUL.FTZ R40, R47, R40 ;  /* 0x000000282f287220 */ /* 0x000fe20000410000 */
[--C-:B------:R-:W-:Y:S01]  /*1f20*/  FADD.FTZ R22, R22, -R0.reuse ;  /* 0x8000000016167221 */ /* 0x100fe20000010000 */
[----:B------:R-:W-:Y:S01]  /*1f30*/  FADD.FTZ R31, R31, -R0 ;  /* 0x800000001f1f7221 */ /* 0x000fe20000010000 */
[C---:B------:R-:W-:Y:S01]  /*1f40*/  FMUL.FTZ R18, R47.reuse, R26 ;  /* 0x0000001a2f127220 */ /* 0x040fe20000410000 */
[----:B------:R-:W-:Y:S01]  /*1f50*/  FMUL.FTZ R41, R47, R41 ;  /* 0x000000292f297220 */ /* 0x000fe20000410000 */
[----:B------:R-:W-:-:S02]  /*1f60*/  HFMA2.BF16_V2 R132, R132.H0_H0, R7.H0_H0, R4.H0_H0 ;  /* 0x2000000784847231 */ /* 0x000fc40000240804 */
[--C-:B------:R-:W-:Y:S01]  /*1f70*/  FADD.FTZ R36, R36, -R0.reuse ;  /* 0x8000000024247221 */ /* 0x100fe20000010000 */
[----:B------:R-:W-:Y:S02]  /*1f80*/  HFMA2.BF16_V2 R14, R9.H0_H0, R14.H0_H0, R52.H0_H0 ;  /* 0x2000000e090e7231 */ /* 0x000fe40000240834 */
[--C-:B------:R-:W-:Y:S01]  /*1f90*/  FADD.FTZ R146, R61, -R0.reuse ;  /* 0x800000003d927221 */ /* 0x100fe20000010000 */
[----:B------:R-:W-:Y:S01]  /*1fa0*/  HFMA2.BF16_V2 R65, R54.H0_H0, R11.H0_H0, R65.H0_H0 ;  /* 0x2000000b36417231 */ /* 0x000fe20000240841 */
[----:B------:R-:W-:Y:S01]  /*1fb0*/  F2FP.BF16.F32.PACK_AB R59, RZ, R59 ;  /* 0x0000003bff3b723e */ /* 0x000fe200000010ff */
[C---:B------:R-:W-:Y:S01]  /*1fc0*/  FMUL.FTZ R17, R47.reuse, R20 ;  /* 0x000000142f117220 */ /* 0x040fe20000410000 */
[----:B------:R-:W-:Y:S01]  /*1fd0*/  F2FP.BF16.F32.PACK_AB R63, RZ, R63 ;  /* 0x0000003fff3f723e */ /* 0x000fe200000010ff */
[----:B------:R-:W-:Y:S01]  /*1fe0*/  FMUL.FTZ R26, R47, R29 ;  /* 0x0000001d2f1a7220 */ /* 0x000fe20000410000 */
[----:B------:R-:W-:Y:S01]  /*1ff0*/  HFMA2.BF16_V2 R57, R62.H0_H0, R57.H0_H0, R64.H0_H0 ;  /* 0x200000393e397231 */ /* 0x000fe20000240840 */
[----:B------:R-:W-:Y:S01]  /*2000*/  SHF.R.U32.HI R7, RZ, 0x10, R105 ;  /* 0x00000010ff077819 */ /* 0x000fe20000011669 */
[--C-:B------:R-:W-:Y:S01]  /*2010*/  FADD.FTZ R50, R50, -R0.reuse ;  /* 0x8000000032327221 */ /* 0x100fe20000010000 */
[----:B------:R-:W-:Y:S01]  /*2020*/  SHF.R.U32.HI R4, RZ, 0x10, R73 ;  /* 0x00000010ff047819 */ /* 0x000fe20000011649 */
[--C-:B------:R-:W-:Y:S01]  /*2030*/  FADD.FTZ R58, R58, -R0.reuse ;  /* 0x800000003a3a7221 */ /* 0x100fe20000010000 */
[----:B------:R-:W-:Y:S01]  /*2040*/  SHF.R.U32.HI R11, RZ, 0x10, R107 ;  /* 0x00000010ff0b7819 */ /* 0x000fe2000001166b */
[--C-:B------:R-:W-:Y:S01]  /*2050*/  FADD.FTZ R60, R60, -R0.reuse ;  /* 0x800000003c3c7221 */ /* 0x100fe20000010000 */
[----:B------:R-:W-:Y:S01]  /*2060*/  SHF.R.U32.HI R52, RZ, 0x10, R75 ;  /* 0x00000010ff347819 */ /* 0x000fe2000001164b */
[--C-:B------:R-:W-:Y:S01]  /*2070*/  FADD.FTZ R150, R67, -R0.reuse ;  /* 0x8000000043967221 */ /* 0x100fe20000010000 */
[C---:B------:R-:W-:Y:S01]  /*2080*/  FMUL.FTZ R61, R47.reuse, R15 ;  /* 0x0000000f2f3d7220 */ /* 0x040fe20000410000 */
[----:B------:R-:W-:Y:S01]  /*2090*/  F2FP.BF16.F32.PACK_AB R29, RZ, R25 ;  /* 0x00000019ff1d723e */ /* 0x000fe200000010ff */
[C---:B------:R-:W-:Y:S01]  /*20a0*/  FMUL.FTZ R20, R47.reuse, R30 ;  /* 0x0000001e2f147220 */ /* 0x040fe20000410000 */
[----:B------:R-:W-:Y:S01]  /*20b0*/  SHF.R.U64 R54, R108, 0x10, R109 ;  /* 0x000000106c367819 */ /* 0x000fe2000000126d */
[--C-:B------:R-:W-:Y:S01]  /*20c0*/  FADD.FTZ R66, R66, -R0.reuse ;  /* 0x8000000042427221 */ /* 0x100fe20000010000 */
[----:B------:R-:W-:Y:S01]  /*20d0*/  SHF.R.U64 R64, R76, 0x10, R77 ;  /* 0x000000104c407819 */ /* 0x000fe2000000124d */
[C---:B------:R-:W-:Y:S01]  /*20e0*/  FMUL.FTZ R30, R47.reuse, R33 ;  /* 0x000000212f1e7220 */ /* 0x040fe20000410000 */
[C---:B------:R-:W-:Y:S01]  /*20f0*/  FMUL.FTZ R25, R47.reuse, R42 ;  /* 0x0000002a2f197220 */ /* 0x040fe20000410000 */
[----:B------:R-:W-:Y:S01]  /*2100*/  SHF.R.U64 R9, R106, 0x10, R107 ;  /* 0x000000106a097819 */ /* 0x000fe2000000126b */
[C---:B------:R-:W-:Y:S01]  /*2110*/  FMUL.FTZ R15, R47.reuse, R22 ;  /* 0x000000162f0f7220 */ /* 0x040fe20000410000 */
[----:B------:R-:W-:Y:S01]  /*2120*/  SHF.R.U64 R67, R74, 0x10, R75 ;  /* 0x000000104a437819 */ /* 0x000fe2000000124b */
[C---:B------:R-:W-:Y:S01]  /*2130*/  FMUL.FTZ R31, R47.reuse, R31 ;  /* 0x0000001f2f1f7220 */ /* 0x040fe20000410000 */
[----:B------:R-:W-:Y:S01]  /*2140*/  F2FP.BF16.F32.PACK_AB R42, RZ, R40 ;  /* 0x00000028ff2a723e */ /* 0x000fe200000010ff */
[C---:B------:R-:W-:Y:S01]  /*2150*/  FMUL.FTZ R22, R47.reuse, R36 ;  /* 0x000000242f167220 */ /* 0x040fe20000410000 */
[----:B------:R-:W-:Y:S01]  /*2160*/  F2FP.BF16.F32.PACK_AB R40, RZ, R41 ;  /* 0x00000029ff28723e */ /* 0x000fe200000010ff */
[C---:B------:R-:W-:Y:S01]  /*2170*/  FMUL.FTZ R33, R47.reuse, R50 ;  /* 0x000000322f217220 */ /* 0x040fe20000410000 */
[C---:B------:R-:W-:Y:S01]  /*2180*/  FMUL.FTZ R36, R47.reuse, R58 ;  /* 0x0000003a2f247220 */ /* 0x040fe20000410000 */
[C---:B------:R-:W-:Y:S01]  /*2190*/  FMUL.FTZ R41, R47.reuse, R60 ;  /* 0x0000003c2f297220 */ /* 0x040fe20000410000 */
[----:B------:R-:W-:Y:S01]  /*21a0*/  HFMA2.BF16_V2 R59, R4.H0_H0, R59.H0_H0, R7.H0_H0 ;  /* 0x2000003b043b7231 */ /* 0x000fe20000240807 */
[----:B------:R-:W-:Y:S01]  /*21b0*/  F2FP.BF16.F32.PACK_AB R61, RZ, R61 ;  /* 0x0000003dff3d723e */ /* 0x000fe200000010ff */
[----:B------:R-:W-:Y:S01]  /*21c0*/  HFMA2.BF16_V2 R63, R52.H0_H0, R63.H0_H0, R11.H0_H0 ;  /* 0x2000003f343f7231 */ /* 0x000fe2000024080b */
[----:B------:R-:W-:Y:S01]  /*21d0*/  F2FP.BF16.F32.PACK_AB R26, RZ, R26 ;  /* 0x0000001aff1a723e */ /* 0x000fe200000010ff */
[C---:B------:R-:W-:Y:S01]  /*21e0*/  FMUL.FTZ R50, R47.reuse, R66 ;  /* 0x000000422f327220 */ /* 0x040fe20000410000 */
[----:B------:R-:W-:Y:S01]  /*21f0*/  SHF.R.U32.HI R60, RZ, 0x10, R103 ;  /* 0x00000010ff3c7819 */ /* 0x000fe20000011667 */
[----:B------:R-:W-:Y:S01]  /*2200*/  HFMA2.BF16_V2 R64, R64.H0_H0, R29.H0_H0, R54.H0_H0 ;  /* 0x2000001d40407231 */ /* 0x000fe20000240836 */
[----:B------:R-:W-:Y:S01]  /*2210*/  SHF.R.U32.HI R58, RZ, 0x10, R71 ;  /* 0x00000010ff3a7819 */ /* 0x000fe20000011647 */
[----:B------:R-:W-:Y:S01]  /*2220*/  HFMA2.BF16_V2 R67, R67.H0_H0, R24.H0_H0, R9.H0_H0 ;  /* 0x2000001843437231 */ /* 0x000fe20000240809 */
[----:B------:R-:W-:Y:S01]  /*2230*/  SHF.R.U64 R52, R110, 0x10, R111 ;  /* 0x000000106e347819 */ /* 0x000fe2000000126f */
[----:B------:R-:W-:Y:S01]  /*2240*/  FADD.FTZ R6, R6, -R0 ;  /* 0x8000000006067221 */ /* 0x000fe20000010000 */
[----:B------:R-:W-:Y:S01]  /*2250*/  SHF.R.U64 R7, R78, 0x10, R79 ;  /* 0x000000104e077819 */ /* 0x000fe2000000124f */
[----:B------:R-:W-:Y:S01]  /*2260*/  HFMA2.BF16_V2 R61, R58.H0_H0, R61.H0_H0, R60.H0_H0 ;  /* 0x2000003d3a3d7231 */ /* 0x000fe2000024083c */
[----:B------:R-:W-:Y:S01]  /*2270*/  F2FP.BF16.F32.PACK_AB R30, RZ, R30 ;  /* 0x0000001eff1e723e */ /* 0x000fe200000010ff */
[C---:B------:R-:W-:Y:S01]  /*2280*/  FMUL.FTZ R137, R47.reuse, R136 ;  /* 0x000000882f897220 */ /* 0x040fe20000410000 */
[----:B------:R-:W-:Y:S01]  /*2290*/  SHF.R.U64 R66, R112, 0x10, R113 ;  /* 0x0000001070427819 */ /* 0x000fe20000001271 */
[----:B------:R-:W-:Y:S01]  /*22a0*/  HFMA2.BF16_V2 R52, R7.H0_H0, R26.H0_H0, R52.H0_H0 ;  /* 0x2000001a07347231 */ /* 0x000fe20000240834 */
        /* <DEDUP_REMOVED lines=8> */
[----:B------:R-:W-:Y:S01]  /*2330*/  SHF.R.U32.HI R9, RZ, 0x10, R111 ;  /* 0x00000010ff097819 */ /* 0x000fe2000001166f */
[----:B------:R-:W-:Y:S01]  /*2340*/  HFMA2.BF16_V2 R62, R62.H0_H0, R35.H0_H0, R54.H0_H0 ;  /* 0x200000233e3e7231 */ /* 0x000fe20000240836 */
[----:B------:R-:W-:Y:S01]  /*2350*/  SHF.R.U32.HI R4, RZ, 0x10, R79 ;  /* 0x00000010ff047819 */ /* 0x000fe2000001164f */
[C---:B------:R-:W-:Y:S01]  /*2360*/  FMUL.FTZ R138, R47.reuse, R144 ;  /* 0x000000902f8a7220 */ /* 0x040fe20000410000 */
[----:B------:R-:W-:Y:S01]  /*2370*/  SHF.R.U32.HI R29, RZ, 0x10, R113 ;  /* 0x00000010ff1d7819 */ /* 0x000fe20000011671 */
[C---:B------:R-:W-:Y:S01]  /*2380*/  FMUL.FTZ R139, R47.reuse, R142 ;  /* 0x0000008e2f8b7220 */ /* 0x040fe20000410000 */
[----:B------:R-:W-:Y:S01]  /*2390*/  SHF.R.U32.HI R24, RZ, 0x10, R81 ;  /* 0x00000010ff187819 */ /* 0x000fe20000011651 */
[----:B------:R-:W-:Y:S01]  /*23a0*/  HFMA2.BF16_V2 R31, R4.H0_H0, R31.H0_H0, R9.H0_H0 ;  /* 0x2000001f041f7231 */ /* 0x000fe20000240809 */
[----:B------:R-:W-:Y:S01]  /*23b0*/  F2FP.BF16.F32.PACK_AB R135, RZ, R135 ;  /* 0x00000087ff87723e */ /* 0x000fe200000010ff */
[C---:B------:R-:W-:Y:S01]  /*23c0*/  FMUL.FTZ R142, R47.reuse, R148 ;  /* 0x000000942f8e7220 */ /* 0x040fe20000410000 */
        /* <DEDUP_REMOVED lines=8> */
[----:B------:R-:W-:Y:S01]  /*2450*/  SHF.R.U32.HI R35, RZ, 0x10, R87 ;  /* 0x00000010ff237819 */ /* 0x000fe20000011657 */
[----:B------:R-:W-:Y:S01]  /*2460*/  HFMA2.BF16_V2 R28, R145.H0_H0, R28.H0_H0, R58.H0_H0 ;  /* 0x2000001c911c7231 */ /* 0x000fe2000024083a */
[----:B------:R-:W-:-:S02]  /*2470*/  F2FP.BF16.F32.PACK_AB R38, RZ, R38 ;  /* 0x00000026ff26723e */ /* 0x000fc400000010ff */
[----:B------:R-:W-:Y:S01]  /*2480*/  SHF.R.U64 R54, R116, 0x10, R117 ;  /* 0x0000001074367819 */ /* 0x000fe20000001275 */
[----:B------:R-:W-:Y:S01]  /*2490*/  HFMA2.BF16_V2 R26, R35.H0_H0, R134.H0_H0, R30.H0_H0 ;  /* 0x20000086231a7231 */ /* 0x000fe2000024081e */
[----:B------:R-:W-:Y:S02]  /*24a0*/  SHF.R.U64 R11, R84, 0x10, R85 ;  /* 0x00000010540b7819 */ /* 0x000fe40000001255 */
[----:B------:R-:W-:Y:S02]  /*24b0*/  SHF.R.U32.HI R24, RZ, 0x10, R117 ;  /* 0x00000010ff187819 */ /* 0x000fe40000011675 */
[----:B------:R-:W-:Y:S01]  /*24c0*/  SHF.R.U32.HI R29, RZ, 0x10, R85 ;  /* 0x00000010ff1d7819 */ /* 0x000fe20000011655 */
[----:B------:R-:W-:Y:S01]  /*24d0*/  HFMA2.BF16_V2 R54, R11.H0_H0, R40.H0_H0, R54.H0_H0 ;  /* 0x200000280b367231 */ /* 0x000fe20000240836 */
[----:B------:R-:W-:Y:S02]  /*24e0*/  F2FP.BF16.F32.PACK_AB R133, RZ, R133 ;  /* 0x00000085ff85723e */ /* 0x000fe400000010ff */
[----:B------:R-:W-:Y:S01]  /*24f0*/  F2FP.BF16.F32.PACK_AB R137, RZ, R137 ;  /* 0x00000089ff89723e */ /* 0x000fe200000010ff */
[----:B------:R-:W-:Y:S01]  /*2500*/  HFMA2.BF16_V2 R24, R29.H0_H0, R38.H0_H0, R24.H0_H0 ;  /* 0x200000261d187231 */ /* 0x000fe20000240818 */
[----:B------:R-:W-:-:S02]  /*2510*/  SHF.R.U64 R58, R88, 0x10, R89 ;  /* 0x00000010583a7819 */ /* 0x000fc40000001259 */
[--C-:B------:R-:W-:Y:S02]  /*2520*/  SHF.R.U64 R35, R120, 0x10, R121.reuse ;  /* 0x0000001078237819 */ /* 0x100fe40000001279 */
[----:B------:R-:W-:Y:S02]  /*2530*/  SHF.R.U32.HI R30, RZ, 0x10, R121 ;  /* 0x00000010ff1e7819 */ /* 0x000fe40000011679 */
[----:B------:R-:W-:Y:S01]  /*2540*/  SHF.R.U32.HI R37, RZ, 0x10, R89 ;  /* 0x00000010ff257819 */ /* 0x000fe20000011659 */
[----:B------:R-:W-:Y:S01]  /*2550*/  HFMA2.BF16_V2 R58, R58.H0_H0, R133.H0_H0, R35.H0_H0 ;  /* 0x200000853a3a7231 */ /* 0x000fe20000240823 */
[----:B------:R-:W-:Y:S02]  /*2560*/  F2FP.BF16.F32.PACK_AB R32, RZ, R32 ;  /* 0x00000020ff20723e */ /* 0x000fe400000010ff */
[----:B------:R-:W-:Y:S01]  /*2570*/  F2FP.BF16.F32.PACK_AB R140, RZ, R140 ;  /* 0x0000008cff8c723e */ /* 0x000fe200000010ff */
[----:B------:R-:W-:Y:S01]  /*2580*/  HFMA2.BF16_V2 R37, R37.H0_H0, R137.H0_H0, R30.H0_H0 ;  /* 0x2000008925257231 */ /* 0x000fe2000024081e */
[----:B------:R-:W-:-:S02]  /*2590*/  SHF.R.U32.HI R9, RZ, 0x10, R115 ;  /* 0x00000010ff097819 */ /* 0x000fc40000011673 */
[----:B------:R-:W-:Y:S02]  /*25a0*/  SHF.R.U32.HI R7, RZ, 0x10, R83 ;  /* 0x00000010ff077819 */ /* 0x000fe40000011653 */
[----:B------:R-:W-:Y:S02]  /*25b0*/  SHF.R.U32.HI R11, RZ, 0x10, R123 ;  /* 0x00000010ff0b7819 */ /* 0x000fe4000001167b */
[----:B------:R-:W-:Y:S01]  /*25c0*/  SHF.R.U32.HI R38, RZ, 0x10, R91 ;  /* 0x00000010ff267819 */ /* 0x000fe2000001165b */
[----:B------:R-:W-:Y:S01]  /*25d0*/  HFMA2.BF16_V2 R32, R7.H0_H0, R32.H0_H0, R9.H0_H0 ;  /* 0x2000002007207231 */ /* 0x000fe20000240809 */
[----:B------:R-:W-:Y:S02]  /*25e0*/  F2FP.BF16.F32.PACK_AB R6, RZ, R6 ;  /* 0x00000006ff06723e */ /* 0x000fe400000010ff */
        /* <DEDUP_REMOVED lines=9> */
[----:B------:R-:W-:Y:S01]  /*2680*/  SHF.R.U64 R40, R124, 0x10, R125 ;  /* 0x000000107c287819 */ /* 0x000fe2000000127d */
[----:B------:R-:W-:Y:S01]  /*2690*/  HFMA2.BF16_V2 R137, R69.H0_H0, R8.H0_H0, R101.H0_H0 ;  /* 0x2000000845897231 */ /* 0x000fe20000240865 */
[----:B------:R-:W-:Y:S02]  /*26a0*/  SHF.R.U64 R7, R92, 0x10, R93 ;  /* 0x000000105c077819 */ /* 0x000fe4000000125d */
[----:B------:R-:W-:Y:S02]  /*26b0*/  F2FP.BF16.F32.PACK_AB R142, RZ, R142 ;  /* 0x0000008eff8e723e */ /* 0x000fe400000010ff */
[----:B------:R-:W-:Y:S01]  /*26c0*/  SHF.R.U32.HI R135, RZ, 0x10, R127 ;  /* 0x00000010ff877819 */ /* 0x000fe2000001167f */
[----:B------:R-:W-:Y:S01]  /*26d0*/  HFMA2.BF16_V2 R40, R7.H0_H0, R139.H0_H0, R40.H0_H0 ;  /* 0x2000008b07287231 */ /* 0x000fe20000240828 */
[----:B------:R-:W-:-:S02]  /*26e0*/  SHF.R.U32.HI R30, RZ, 0x10, R95 ;  /* 0x00000010ff1e7819 */ /* 0x000fc4000001165f */
[----:B------:R-:W-:Y:S02]  /*26f0*/  F2FP.BF16.F32.PACK_AB R49, RZ, R49 ;  /* 0x00000031ff31723e */ /* 0x000fe400000010ff */
[----:B------:R-:W-:Y:S01]  /*2700*/  F2FP.BF16.F32.PACK_AB R21, RZ, R21 ;  /* 0x00000015ff15723e */ /* 0x000fe200000010ff */
[----:B------:R-:W-:Y:S01]  /*2710*/  HFMA2.BF16_V2 R30, R30.H0_H0, R142.H0_H0, R135.H0_H0 ;  /* 0x2000008e1e1e7231 */ /* 0x000fe20000240887 */
[----:B------:R-:W-:Y:S01]  /*2720*/  F2FP.BF16.F32.PACK_AB R22, RZ, R22 ;  /* 0x00000016ff16723e */ /* 0x000fe200000010ff */
[----:B------:R-:W-:Y:S01]  /*2730*/  HFMA2.BF16_V2 R139, R2.H0_H0, R49.H0_H0, R98.H0_H0 ;  /* 0x20000031028b7231 */ /* 0x000fe20000240862 */
[----:B------:R-:W-:Y:S01]  /*2740*/  PRMT R8, R140, 0x7610, R8 ;  /* 0x000076108c087816 */ /* 0x000fe20000000008 */
[----:B------:R-:W-:Y:S01]  /*2750*/  HFMA2.BF16_V2 R135, R80.H0_H0, R21.H0_H0, R112.H0_H0 ;  /* 0x2000001550877231 */ /* 0x000fe20000240870 */
[----:B------:R-:W-:Y:S01]  /*2760*/  LOP3.LUT R56, R56, 0xffff, RZ, 0xc0, !PT ;  /* 0x0000ffff38387812 */ /* 0x000fe200078ec0ff */
[----:B------:R-:W-:Y:S01]  /*2770*/  HFMA2.BF16_V2 R21, R82.H0_H0, R22.H0_H0, R114.H0_H0 ;  /* 0x2000001652157231 */ /* 0x000fe20000240872 */
[----:B------:R-:W-:Y:S01]  /*2780*/  F2FP.BF16.F32.PACK_AB R143, RZ, R143 ;  /* 0x0000008fff8f723e */ /* 0x000fe200000010ff */
[----:B------:R-:W-:Y:S01]  /*2790*/  HFMA2.BF16_V2 R49, R83.H0_H0, R23.H0_H0, R115.H0_H0 ;  /* 0x2000001753317231 */ /* 0x000fe20000240873 */
[----:B------:R-:W-:-:S02]  /*27a0*/  SHF.R.U64 R134, R128, 0x10, R129 ;  /* 0x0000001080867819 */ /* 0x000fc40000001281 */
[----:B------:R-:W-:Y:S02]  /*27b0*/  SHF.R.U64 R7, R96, 0x10, R97 ;  /* 0x0000001060077819 */ /* 0x000fe40000001261 */
[----:B------:R-:W-:Y:S02]  /*27c0*/  F2FP.BF16.F32.PACK_AB R16, RZ, R16 ;  /* 0x00000010ff10723e */ /* 0x000fe400000010ff */
[----:B------:R-:W-:Y:S01]  /*27d0*/  F2FP.BF16.F32.PACK_AB R51, RZ, R51 ;  /* 0x00000033ff33723e */ /* 0x000fe200000010ff */
[----:B------:R-:W-:Y:S01]  /*27e0*/  HFMA2.BF16_V2 R7, R7.H0_H0, R143.H0_H0, R134.H0_H0 ;  /* 0x2000008f07077231 */ /* 0x000fe20000240886 */
[----:B------:R-:W-:Y:S01]  /*27f0*/  LOP3.LUT R23, R8, 0xffff, RZ, 0xc0, !PT ;  /* 0x0000ffff08177812 */ /* 0x000fe200078ec0ff */
[----:B------:R-:W-:Y:S01]  /*2800*/  HFMA2.BF16_V2 R134, R76.H0_H0, R16.H0_H0, R108.H0_H0 ;  /* 0x200000104c867231 */ /* 0x000fe2000024086c */
[----:B------:R-:W-:Y:S01]  /*2810*/  SHF.L.U64.HI R22, R56, 0x10, RZ ;  /* 0x0000001038167819 */ /* 0x000fe200000102ff */
[----:B------:R-:W-:Y:S01]  /*2820*/  HFMA2.BF16_V2 R51, R70.H0_H0, R51.H0_H0, R102.H0_H0 ;  /* 0x2000003346337231 */ /* 0x000fe20000240866 */
[----:B------:R-:W-:-:S02]  /*2830*/  F2FP.BF16.F32.PACK_AB R10, RZ, R10 ;  /* 0x0000000aff0a723e */ /* 0x000fc400000010ff */
[----:B------:R-:W-:Y:S02]  /*2840*/  F2FP.BF16.F32.PACK_AB R136, RZ, R136 ;  /* 0x00000088ff88723e */ /* 0x000fe400000010ff */
[----:B------:R-:W-:Y:S01]  /*2850*/  SHF.R.U64 R9, R122, 0x10, R123 ;  /* 0x000000107a097819 */ /* 0x000fe2000000127b */
[----:B------:R-:W-:Y:S01]  /*2860*/  HFMA2.BF16_V2 R10, R71.H0_H0, R10.H0_H0, R103.H0_H0 ;  /* 0x2000000a470a7231 */ /* 0x000fe20000240867 */
[----:B------:R-:W-:Y:S02]  /*2870*/  SHF.R.U64 R29, R90, 0x10, R91 ;  /* 0x000000105a1d7819 */ /* 0x000fe4000000125b */
[----:B------:R-:W-:Y:S02]  /*2880*/  SHF.L.U32 R16, R56, 0x10, RZ ;  /* 0x0000001038107819 */ /* 0x000fe400000006ff */
[----:B------:R-:W-:Y:S01]  /*2890*/  LOP3.LUT R23, R23, 0xffff0000, R22, 0xf8, !PT ;  /* 0xffff000017177812 */ /* 0x000fe200078ef816 */
[----:B------:R-:W-:Y:S01]  /*28a0*/  HFMA2.BF16_V2 R9, R29.H0_H0, R136.H0_H0, R9.H0_H0 ;  /* 0x200000881d097231 */ /* 0x000fe20000240809 */
[----:B------:R-:W-:-:S02]  /*28b0*/  LOP3.LUT R22, R65, 0xffff, RZ, 0xc0, !PT ;  /* 0x0000ffff41167812 */ /* 0x000fc400078ec0ff */
[----:B------:R-:W-:Y:S02]  /*28c0*/  PRMT R8, R6, 0x7610, R8 ;  /* 0x0000761006087816 */ /* 0x000fe40000000008 */
[----:B------:R-:W-:Y:S02]  /*28d0*/  LOP3.LUT R6, R16, 0xffff, R139, 0xf8, !PT ;  /* 0x0000ffff10067812 */ /* 0x000fe400078ef88b */
[----:B------:R-:W-:Y:S02]  /*28e0*/  F2FP.BF16.F32.PACK_AB R12, RZ, R12 ;  /* 0x0000000cff0c723e */ /* 0x000fe400000010ff */
[----:B------:R-:W-:Y:S02]  /*28f0*/  F2FP.BF16.F32.PACK_AB R36, RZ, R36 ;  /* 0x00000024ff24723e */ /* 0x000fe400000010ff */
        /* <DEDUP_REMOVED lines=8> */
[----:B------:R-:W-:Y:S02]  /*2980*/  F2FP.BF16.F32.PACK_AB R15, RZ, R15 ;  /* 0x0000000fff0f723e */ /* 0x000fe400000010ff */
[----:B------:R-:W-:Y:S02]  /*2990*/  LOP3.LUT R132, R132, 0xffff, RZ, 0xc0, !PT ;  /* 0x0000ffff84847812 */ /* 0x000fe400078ec0ff */
[----:B------:R-:W-:Y:S01]  /*29a0*/  LOP3.LUT R51, R137, 0xffff, RZ, 0xc0, !PT ;  /* 0x0000ffff89337812 */ /* 0x000fe200078ec0ff */
[----:B------:R-:W-:Y:S01]  /*29b0*/  HFMA2.BF16_V2 R133, R75.H0_H0, R15.H0_H0, R107.H0_H0 ;  /* 0x2000000f4b857231 */ /* 0x000fe2000024086b */
[----:B------:R-:W-:Y:S01]  /*29c0*/  LOP3.LUT R56, R10, 0xffff, RZ, 0xc0, !PT ;  /* 0x0000ffff0a387812 */ /* 0x000fe200078ec0ff */
[----:B------:R-:W-:Y:S01]  /*29d0*/  HFMA2.BF16_V2 R15, R84.H0_H0, R42.H0_H0, R116.H0_H0 ;  /* 0x2000002a540f7231 */ /* 0x000fe20000240874 */
[----:B------:R-:W-:-:S02]  /*29e0*/  SHF.L.U64.HI R137, R22, 0x10, RZ ;  /* 0x0000001016897819 */ /* 0x000fc400000102ff */
[----:B------:R-:W-:Y:S02]  /*29f0*/  LOP3.LUT R10, R65, 0xffff, R16, 0xf8, !PT ;  /* 0x0000ffff410a7812 */ /* 0x000fe400078ef810 */
[----:B------:R-:W-:Y:S02]  /*2a00*/  F2FP.BF16.F32.PACK_AB R17, RZ, R17 ;  /* 0x00000011ff11723e */ /* 0x000fe400000010ff */
[----:B------:R-:W-:Y:S02]  /*2a10*/  LOP3.LUT R16, R57, 0xffff, RZ, 0xc0, !PT ;  /* 0x0000ffff39107812 */ /* 0x000fe400078ec0ff */
[----:B------:R-:W-:Y:S01]  /*2a20*/  F2FP.BF16.F32.PACK_AB R18, RZ, R18 ;  /* 0x00000012ff12723e */ /* 0x000fe200000010ff */
[----:B------:R-:W-:Y:S01]  /*2a30*/  HFMA2.BF16_V2 R138, R74.H0_H0, R17.H0_H0, R106.H0_H0 ;  /* 0x200000114a8a7231 */ /* 0x000fe2000024086a */
[----:B------:R-:W-:Y:S02]  /*2a40*/  F2FP.BF16.F32.PACK_AB R20, RZ, R20 ;  /* 0x00000014ff14723e */ /* 0x000fe400000010ff */
[----:B------:R-:W-:Y:S01]  /*2a50*/  SHF.L.U64.HI R36, R132, 0x10, RZ ;  /* 0x0000001084247819 */ /* 0x000fe200000102ff */
[----:B------:R-:W-:Y:S01]  /*2a60*/  HFMA2.BF16_V2 R18, R77.H0_H0, R18.H0_H0, R109.H0_H0 ;  /* 0x200000124d127231 */ /* 0x000fe2000024086d */
[----:B------:R-:W-:Y:S01]  /*2a70*/  LOP3.LUT R67, R67, 0xffff, RZ, 0xc0, !PT ;  /* 0x0000ffff43437812 */ /* 0x000fe200078ec0ff */
[----:B------:R-:W-:Y:S01]  /*2a80*/  HFMA2.BF16_V2 R20, R79.H0_H0, R20.H0_H0, R111.H0_H0 ;  /* 0x200000144f147231 */ /* 0x000fe2000024086f */
[----:B------:R-:W-:-:S02]  /*2a90*/  LOP3.LUT R56, R56, 0xffff0000, R137, 0xf8, !PT ;  /* 0xffff000038387812 */ /* 0x000fc400078ef889 */
[----:B------:R-:W-:Y:S02]  /*2aa0*/  SHF.L.U32 R137, R16, 0x10, RZ ;  /* 0x0000001010897819 */ /* 0x000fe400000006ff */
[----:B------:R-:W-:Y:S02]  /*2ab0*/  LOP3.LUT R64, R64, 0xffff, RZ, 0xc0, !PT ;  /* 0x0000ffff40407812 */ /* 0x000fe400078ec0ff */
[----:B------:R-:W-:Y:S02]  /*2ac0*/  F2FP.BF16.F32.PACK_AB R19, RZ, R19 ;  /* 0x00000013ff13723e */ /* 0x000fe400000010ff */
[----:B------:R-:W-:Y:S02]  /*2ad0*/  LOP3.LUT R51, R51, 0xffff0000, R36, 0xf8, !PT ;  /* 0xffff000033337812 */ /* 0x000fe400078ef824 */
[----:B------:R-:W-:Y:S01]  /*2ae0*/  LOP3.LUT R57, R12, 0xffff, RZ, 0xc0, !PT ;  /* 0x0000ffff0c397812 */ /* 0x000fe200078ec0ff */
[----:B------:R-:W-:Y:S01]  /*2af0*/  HFMA2.BF16_V2 R19, R81.H0_H0, R19.H0_H0, R113.H0_H0 ;  /* 0x2000001351137231 */ /* 0x000fe20000240871 */
[----:B------:R-:W-:-:S02]  /*2b00*/  SHF.L.U64.HI R16, R16, 0x10, RZ ;  /* 0x0000001010107819 */ /* 0x000fc400000102ff */
[----:B------:R-:W-:Y:S02]  /*2b10*/  F2FP.BF16.F32.PACK_AB R55, RZ, R55 ;  /* 0x00000037ff37723e */ /* 0x000fe400000010ff */
[----:B------:R-:W-:Y:S02]  /*2b20*/  SHF.L.U32 R65, R67, 0x10, RZ ;  /* 0x0000001043417819 */ /* 0x000fe400000006ff */
[----:B------:R-:W-:Y:S01]  /*2b30*/  LOP3.LUT R133, R133, 0xffff, RZ, 0xc0, !PT ;  /* 0x0000ffff85857812 */ /* 0x000fe200078ec0ff */
[----:B------:R-:W-:Y:S01]  /*2b40*/  HFMA2.BF16_V2 R55, R78.H0_H0, R55.H0_H0, R110.H0_H0 ;  /* 0x200000374e377231 */ /* 0x000fe2000024086e */
[----:B------:R-:W-:Y:S02]  /*2b50*/  SHF.L.U64.HI R36, R67, 0x10, RZ ;  /* 0x0000001043247819 */ /* 0x000fe400000102ff */
[----:B------:R-:W-:Y:S02]  /*2b60*/  SHF.L.U32 R67, R64, 0x10, RZ ;  /* 0x0000001040437819 */ /* 0x000fe400000006ff */
[----:B------:R-:W-:-:S02]  /*2b70*/  LOP3.LUT R52, R52, 0xffff, RZ, 0xc0, !PT ;  /* 0x0000ffff34347812 */ /* 0x000fc400078ec0ff */
[----:B------:R-:W-:Y:S02]  /*2b80*/  F2FP.BF16.F32.PACK_AB R44, RZ, R44 ;  /* 0x0000002cff2c723e */ /* 0x000fe400000010ff */
[----:B------:R-:W-:Y:S02]  /*2b90*/  LOP3.LUT R57, R57, 0xffff0000, R16, 0xf8, !PT ;  /* 0xffff000039397812 */ /* 0x000fe400078ef810 */
[----:B------:R-:W-:Y:S01]  /*2ba0*/  SHF.L.U64.HI R22, R64, 0x10, RZ ;  /* 0x0000001040167819 */ /* 0x000fe200000102ff */
[----:B------:R-:W-:Y:S01]  /*2bb0*/  HFMA2.BF16_V2 R17, R88.H0_H0, R44.H0_H0, R120.H0_H0 ;  /* 0x2000002c58117231 */ /* 0x000fe20000240878 */
[----:B------:R-:W-:Y:S02]  /*2bc0*/  LOP3.LUT R16, R65, 0xffff, R138, 0xf8, !PT ;  /* 0x0000ffff41107812 */ /* 0x000fe400078ef88a */
[----:B------:R-:W-:Y:S02]  /*2bd0*/  LOP3.LUT R64, R133, 0xffff0000, R36, 0xf8, !PT ;  /* 0xffff000085407812 */ /* 0x000fe400078ef824 */
[----:B------:R-:W-:-:S02]  /*2be0*/  LOP3.LUT R65, R18, 0xffff, RZ, 0xc0, !PT ;  /* 0x0000ffff12417812 */ /* 0x000fc400078ec0ff */
[----:B------:R-:W-:Y:S02]  /*2bf0*/  LOP3.LUT R36, R20, 0xffff, RZ, 0xc0, !PT ;  /* 0x0000ffff14247812 */ /* 0x000fe400078ec0ff */
[----:B------:R-:W-:Y:S02]  /*2c00*/  LOP3.LUT R66, R66, 0xffff, RZ, 0xc0, !PT ;  /* 0x0000ffff42427812 */ /* 0x000fe400078ec0ff */
[----:B------:R-:W-:Y:S02]  /*2c10*/  LOP3.LUT R18, R67, 0xffff, R134, 0xf8, !PT ;  /* 0x0000ffff43127812 */ /* 0x000fe400078ef886 */
[C---:B------:R-:W-:Y:S02]  /*2c20*/  SHF.L.U32 R20, R52.reuse, 0x10, RZ ;  /* 0x0000001034147819 */ /* 0x040fe400000006ff */
[----:B------:R-:W-:Y:S02]  /*2c30*/  SHF.L.U64.HI R67, R52, 0x10, RZ ;  /* 0x0000001034437819 */ /* 0x000fe400000102ff */
[----:B------:R-:W-:-:S02]  /*2c40*/  LOP3.LUT R19, R19, 0xffff, RZ, 0xc0, !PT ;  /* 0x0000ffff13137812 */ /* 0x000fc400078ec0ff */
[----:B------:R-:W-:Y:S02]  /*2c50*/  SHF.L.U64.HI R44, R66, 0x10, RZ ;  /* 0x00000010422c7819 */ /* 0x000fe400000102ff */
[----:B------:R-:W-:Y:S02]  /*2c60*/  LOP3.LUT R20, R20, 0xffff, R55, 0xf8, !PT ;  /* 0x0000ffff14147812 */ /* 0x000fe400078ef837 */
[----:B------:R-:W-:Y:S02]  /*2c70*/  LOP3.LUT R55, R36, 0xffff0000, R67, 0xf8, !PT ;  /* 0xffff000024377812 */ /* 0x000fe400078ef843 */
[----:B------:R-:W-:Y:S02]  /*2c80*/  LOP3.LUT R36, R49, 0xffff, RZ, 0xc0, !PT ;  /* 0x0000ffff31247812 */ /* 0x000fe400078ec0ff */
[----:B------:R-:W-:Y:S02]  /*2c90*/  F2FP.BF16.F32.PACK_AB R25, RZ, R25 ;  /* 0x00000019ff19723e */ /* 0x000fe400000010ff */
[----:B------:R-:W-:-:S02]  /*2ca0*/  LOP3.LUT R62, R62, 0xffff, RZ, 0xc0, !PT ;  /* 0x0000ffff3e3e7812 */ /* 0x000fc400078ec0ff */
[----:B------:R-:W-:Y:S01]  /*2cb0*/  LOP3.LUT R49, R19, 0xffff0000, R44, 0xf8, !PT ;  /* 0xffff000013317812 */ /* 0x000fe200078ef82c */
[----:B------:R-:W-:Y:S01]  /*2cc0*/  HFMA2.BF16_V2 R25, R85.H0_H0, R25.H0_H0, R117.H0_H0 ;  /* 0x2000001955197231 */ /* 0x000fe20000240875 */
[----:B------:R-:W-:Y:S02]  /*2cd0*/  PRMT R19, R54, 0x7610, R19 ;  /* 0x0000761036137816 */ /* 0x000fe40000000013 */
[----:B------:R-:W-:Y:S02]  /*2ce0*/  F2FP.BF16.F32.PACK_AB R141, RZ, R141 ;  /* 0x0000008dff8d723e */ /* 0x000fe400000010ff */
[----:B------:R-:W-:Y:S02]  /*2cf0*/  SHF.R.U64 R136, R126, 0x10, R127 ;  /* 0x000000107e887819 */ /* 0x000fe4000000127f */
[----:B------:R-:W-:Y:S02]  /*2d00*/  SHF.R.U64 R11, R94, 0x10, R95 ;  /* 0x000000105e0b7819 */ /* 0x000fe4000000125f */
[----:B------:R-:W-:-:S02]  /*2d10*/  F2FP.BF16.F32.PACK_AB R13, RZ, R13 ;  /* 0x0000000dff0d723e */ /* 0x000fc400000010ff */
[----:B------:R-:W-:Y:S01]  /*2d20*/  F2FP.BF16.F32.PACK_AB R48, RZ, R48 ;  /* 0x00000030ff30723e */ /* 0x000fe200000010ff */
[----:B------:R-:W-:Y:S01]  /*2d30*/  HFMA2.BF16_V2 R11, R11.H0_H0, R141.H0_H0, R136.H0_H0 ;  /* 0x2000008d0b0b7231 */ /* 0x000fe20000240888 */
[----:B------:R-:W-:Y:S01]  /*2d40*/  SHF.L.U64.HI R67, R62, 0x10, RZ ;  /* 0x000000103e437819 */ /* 0x000fe200000102ff */
[----:B------:R-:W-:Y:S01]  /*2d50*/  HFMA2.BF16_V2 R136, R72.H0_H0, R13.H0_H0, R104.H0_H0 ;  /* 0x2000000d48887231 */ /* 0x000fe20000240868 */
[----:B------:R-:W-:Y:S01]  /*2d60*/  F2FP.BF16.F32.PACK_AB R27, RZ, R27 ;  /* 0x0000001bff1b723e */ /* 0x000fe200000010ff */
[----:B------:R-:W-:Y:S01]  /*2d70*/  HFMA2.BF16_V2 R13, R96.H0_H0, R48.H0_H0, R128.H0_H0 ;  /* 0x20000030600d7231 */ /* 0x000fe20000240880 */
[----:B------:R-:W-:Y:S02]  /*2d80*/  LOP3.LUT R19, R19, 0xffff, RZ, 0xc0, !PT ;  /* 0x0000ffff13137812 */ /* 0x000fe400078ec0ff */
[----:B------:R-:W-:Y:S01]  /*2d90*/  F2FP.BF16.F32.PACK_AB R33, RZ, R33 ;  /* 0x00000021ff21723e */ /* 0x000fe200000010ff */
[----:B------:R-:W-:Y:S01]  /*2da0*/  HFMA2.BF16_V2 R27, R87.H0_H0, R27.H0_H0, R119.H0_H0 ;  /* 0x2000001b571b7231 */ /* 0x000fe20000240877 */
[----:B------:R-:W-:-:S02]  /*2db0*/  LOP3.LUT R54, R36, 0xffff0000, R67, 0xf8, !PT ;  /* 0xffff000024367812 */ /* 0x000fc400078ef843 */
[----:B------:R-:W-:Y:S01]  /*2dc0*/  SHF.L.U32 R36, R19, 0x10, RZ ;  /* 0x0000001013247819 */ /* 0x000fe200000006ff */
[----:B------:R-:W-:Y:S01]  /*2dd0*/  HFMA2.BF16_V2 R33, R89.H0_H0, R33.H0_H0, R121.H0_H0 ;  /* 0x2000002159217231 */ /* 0x000fe20000240879 */
[----:B------:R-:W-:Y:S02]  /*2de0*/  LOP3.LUT R25, R25, 0xffff, RZ, 0xc0, !PT ;  /* 0x0000ffff19197812 */ /* 0x000fe400078ec0ff */
[----:B------:R-:W-:Y:S02]  /*2df0*/  LOP3.LUT R60, R60, 0xffff, RZ, 0xc0, !PT ;  /* 0x0000ffff3c3c7812 */ /* 0x000fe400078ec0ff */
[----:B------:R-:W-:Y:S02]  /*2e00*/  SHF.L.U64.HI R48, R19, 0x10, RZ ;  /* 0x0000001013307819 */ /* 0x000fe400000102ff */
[----:B------:R-:W-:Y:S02]  /*2e10*/  LOP3.LUT R36, R36, 0xffff, R15, 0xf8, !PT ;  /* 0x0000ffff24247812 */ /* 0x000fe400078ef80f */
[----:B------:R-:W-:-:S02]  /*2e20*/  F2FP.BF16.F32.PACK_AB R39, RZ, R39 ;  /* 0x00000027ff27723e */ /* 0x000fc400000010ff */
[----:B------:R-:W-:Y:S02]  /*2e30*/  SHF.L.U32 R44, R60, 0x10, RZ ;  /* 0x000000103c2c7819 */ /* 0x000fe400000006ff */
[----:B------:R-:W-:Y:S01]  /*2e40*/  LOP3.LUT R15, R25, 0xffff0000, R48, 0xf8, !PT ;  /* 0xffff0000190f7812 */ /* 0x000fe200078ef830 */
[----:B------:R-:W-:Y:S01]  /*2e50*/  HFMA2.BF16_V2 R39, R95.H0_H0, R39.H0_H0, R127.H0_H0 ;  /* 0x200000275f277231 */ /* 0x000fe2000024087f */
[----:B------:R-:W-:Y:S02]  /*2e60*/  LOP3.LUT R58, R58, 0xffff, RZ, 0xc0, !PT ;  /* 0x0000ffff3a3a7812 */ /* 0x000fe400078ec0ff */
[----:B------:R-:W-:Y:S02]  /*2e70*/  LOP3.LUT R25, R27, 0xffff, RZ, 0xc0, !PT ;  /* 0x0000ffff1b197812 */ /* 0x000fe400078ec0ff */
[----:B------:R-:W-:Y:S02]  /*2e80*/  SHF.L.U64.HI R60, R60, 0x10, RZ ;  /* 0x000000103c3c7819 */ /* 0x000fe400000102ff */
[----:B------:R-:W-:-:S02]  /*2e90*/  LOP3.LUT R27, R33, 0xffff, RZ, 0xc0, !PT ;  /* 0x0000ffff211b7812 */ /* 0x000fc400078ec0ff */
[----:B------:R-:W-:Y:S02]  /*2ea0*/  SHF.L.U64.HI R52, R58, 0x10, RZ ;  /* 0x000000103a347819 */ /* 0x000fe400000102ff */
[----:B------:R-:W-:Y:S02]  /*2eb0*/  LOP3.LUT R25, R25, 0xffff0000, R60, 0xf8, !PT ;  /* 0xffff000019197812 */ /* 0x000fe400078ef83c */
[----:B------:R-:W-:Y:S02]  /*2ec0*/  LOP3.LUT R9, R9, 0xffff, RZ, 0xc0, !PT ;  /* 0x0000ffff09097812 */ /* 0x000fe400078ec0ff */
[----:B------:R-:W-:Y:S02]  /*2ed0*/  F2FP.BF16.F32.PACK_AB R50, RZ, R50 ;  /* 0x00000032ff32723e */ /* 0x000fe400000010ff */
[----:B------:R-:W-:Y:S02]  /*2ee0*/  LOP3.LUT R60, R40, 0xffff, RZ, 0xc0, !PT ;  /* 0x0000ffff283c7812 */ /* 0x000fe400078ec0ff */
[----:B------:R-:W-:Y:S01]  /*2ef0*/  LOP3.LUT R11, R11, 0xffff, RZ, 0xc0, !PT ;  /* 0x0000ffff0b0b7812 */ /* 0x000fe200078ec0ff */
[----:B------:R-:W-:Y:S01]  /*2f00*/  HFMA2.BF16_V2 R50, R97.H0_H0, R50.H0_H0, R129.H0_H0 ;  /* 0x2000003261327231 */ /* 0x000fe20000240881 */
[----:B------:R-:W-:-:S02]  /*2f10*/  LOP3.LUT R27, R27, 0xffff0000, R52, 0xf8, !PT ;  /* 0xffff00001b1b7812 */ /* 0x000fc400078ef834 */
[----:B------:R-:W-:Y:S02]  /*2f20*/  SHF.L.U32 R48, R58, 0x10, RZ ;  /* 0x000000103a307819 */ /* 0x000fe400000006ff */
[C---:B------:R-:W-:Y:S02]  /*2f30*/  SHF.L.U32 R40, R9.reuse, 0x10, RZ ;  /* 0x0000001009287819 */ /* 0x040fe400000006ff */
[----:B------:R-:W-:Y:S02]  /*2f40*/  SHF.L.U64.HI R52, R9, 0x10, RZ ;  /* 0x0000001009347819 */ /* 0x000fe400000102ff */
[----:B------:R-:W-:Y:S02]  /*2f50*/  SHF.L.U32 R9, R60, 0x10, RZ ;  /* 0x000000103c097819 */ /* 0x000fe400000006ff */
[----:B------:R-:W-:Y:S02]  /*2f60*/  LOP3.LUT R39, R39, 0xffff, RZ, 0xc0, !PT ;  /* 0x0000ffff27277812 */ /* 0x000fe400078ec0ff */
[----:B------:R-:W-:-:S02]  /*2f70*/  SHF.L.U64.HI R58, R11, 0x10, RZ ;  /* 0x000000100b3a7819 */ /* 0x000fc400000102ff */
[----:B------:R-:W-:Y:S02]  /*2f80*/  F2FP.BF16.F32.PACK_AB R34, RZ, R34 ;  /* 0x00000022ff22723e */ /* 0x000fe400000010ff */
[----:B------:R-:W-:Y:S02]  /*2f90*/  LOP3.LUT R5, R5, 0xffff, RZ, 0xc0, !PT ;  /* 0x0000ffff05057812 */ /* 0x000fe400078ec0ff */
[----:B------:R-:W-:Y:S01]  /*2fa0*/  SHF.L.U64.HI R60, R60, 0x10, RZ ;  /* 0x000000103c3c7819 */ /* 0x000fe200000102ff */
[----:B------:R-:W-:Y:S01]  /*2fb0*/  HFMA2.BF16_V2 R34, R91.H0_H0, R34.H0_H0, R123.H0_H0 ;  /* 0x200000225b227231 */ /* 0x000fe2000024087b */
[----:B------:R-:W-:Y:S02]  /*2fc0*/  LOP3.LUT R7, R7, 0xffff, RZ, 0xc0, !PT ;  /* 0x0000ffff07077812 */ /* 0x000fe400078ec0ff */
[----:B------:R-:W-:Y:S02]  /*2fd0*/  F2FP.BF16.F32.PACK_AB R43, RZ, R43 ;  /* 0x0000002bff2b723e */ /* 0x000fe400000010ff */
[----:B------:R-:W-:-:S02]  /*2fe0*/  F2FP.BF16.F32.PACK_AB R46, RZ, R46 ;  /* 0x0000002eff2e723e */ /* 0x000fc400000010ff */
[----:B------:R-:W-:Y:S01]  /*2ff0*/  LOP3.LUT R39, R39, 0xffff0000, R58, 0xf8, !PT ;  /* 0xffff000027277812 */ /* 0x000fe200078ef83a */
[----:B------:R-:W-:Y:S01]  /*3000*/  HFMA2.BF16_V2 R43, R86.H0_H0, R43.H0_H0, R118.H0_H0 ;  /* 0x2000002b562b7231 */ /* 0x000fe20000240876 */
[----:B------:R-:W-:Y:S01]  /*3010*/  LOP3.LUT R33, R5, 0xffff0000, R60, 0xf8, !PT ;  /* 0xffff000005217812 */ /* 0x000fe200078ef83c */
[----:B------:R-:W-:Y:S01]  /*3020*/  HFMA2.BF16_V2 R46, R92.H0_H0, R46.H0_H0, R124.H0_H0 ;  /* 0x2000002e5c2e7231 */ /* 0x000fe2000024087c */
[C---:B------:R-:W-:Y:S02]  /*3030*/  SHF.L.U32 R58, R7.reuse, 0x10, RZ ;  /* 0x00000010073a7819 */ /* 0x040fe400000006ff */
[----:B------:R-:W-:Y:S02]  /*3040*/  LOP3.LUT R50, R50, 0xffff, RZ, 0xc0, !PT ;  /* 0x0000ffff32327812 */ /* 0x000fe400078ec0ff */
[----:B------:R-:W-:Y:S02]  /*3050*/  SHF.L.U64.HI R5, R7, 0x10, RZ ;  /* 0x0000001007057819 */ /* 0x000fe400000102ff */
[----:B------:R-:W-:-:S02]  /*3060*/  LOP3.LUT R60, R14, 0xffff, RZ, 0xc0, !PT ;  /* 0x0000ffff0e3c7812 */ /* 0x000fc400078ec0ff */
[----:B------:R-:W-:Y:S02]  /*3070*/  SHF.L.U32 R42, R62, 0x10, RZ ;  /* 0x000000103e2a7819 */ /* 0x000fe400000006ff */
[----:B------:R-:W-:Y:S02]  /*3080*/  LOP3.LUT R14, R58, 0xffff, R13, 0xf8, !PT ;  /* 0x0000ffff3a0e7812 */ /* 0x000fe400078ef80d */
[----:B------:R-:W-:Y:S02]  /*3090*/  F2FP.BF16.F32.PACK_AB R41, RZ, R41 ;  /* 0x00000029ff29723e */ /* 0x000fe400000010ff */
[----:B------:R-:W-:Y:S02]  /*30a0*/  LOP3.LUT R48, R48, 0xffff, R17, 0xf8, !PT ;  /* 0x0000ffff30307812 */ /* 0x000fe400078ef811 */
[----:B------:R-:W-:Y:S01]  /*30b0*/  LOP3.LUT R62, R53, 0xffff, RZ, 0xc0, !PT ;  /* 0x0000ffff353e7812 */ /* 0x000fe200078ec0ff */
[----:B------:R-:W-:Y:S01]  /*30c0*/  HFMA2.BF16_V2 R41, R94.H0_H0, R41.H0_H0, R126.H0_H0 ;  /* 0x200000295e297231 */ /* 0x000fe2000024087e */
[----:B------:R-:W-:-:S02]  /*30d0*/  LOP3.LUT R58, R50, 0xffff0000, R5, 0xf8, !PT ;  /* 0xffff0000323a7812 */ /* 0x000fc400078ef805 */
[----:B------:R-:W-:Y:S02]  /*30e0*/  LOP3.LUT R17, R34, 0xffff, RZ, 0xc0, !PT ;  /* 0x0000ffff22117812 */ /* 0x000fe400078ec0ff */
[----:B------:R-:W-:Y:S02]  /*30f0*/  LOP3.LUT R4, R4, 0xffff, RZ, 0xc0, !PT ;  /* 0x0000ffff04047812 */ /* 0x000fe400078ec0ff */
[----:B------:R-:W-:Y:S02]  /*3100*/  LOP3.LUT R5, R32, 0xffff, RZ, 0xc0, !PT ;  /* 0x0000ffff20057812 */ /* 0x000fe400078ec0ff */
[----:B------:R-:W-:Y:S02]  /*3110*/  LOP3.LUT R44, R44, 0xffff, R43, 0xf8, !PT ;  /* 0x0000ffff2c2c7812 */ /* 0x000fe400078ef82b */
[----:B------:R-:W-:Y:S02]  /*3120*/  PRMT R34, R46, 0x7610, R34 ;  /* 0x000076102e227816 */ /* 0x000fe40000000022 */
[----:B------:R-:W-:-:S02]  /*3130*/  PRMT R7, R23, 0x5410, R62 ;  /* 0x0000541017077816 */ /* 0x000fc4000000003e */
[----:B------:R-:W-:Y:S02]  /*3140*/  LOP3.LUT R46, R17, 0xffff0000, R52, 0xf8, !PT ;  /* 0xffff0000112e7812 */ /* 0x000fe400078ef834 */
[----:B------:R-:W-:Y:S02]  /*3150*/  LOP3.LUT R61, R61, 0xffff, RZ, 0xc0, !PT ;  /* 0x0000ffff3d3d7812 */ /* 0x000fe400078ec0ff */
[----:B------:R-:W-:Y:S02]  /*3160*/  LOP3.LUT R50, R59, 0xffff, RZ, 0xc0, !PT ;  /* 0x0000ffff3b327812 */ /* 0x000fe400078ec0ff */
[----:B------:R-:W-:Y:S02]  /*3170*/  PRMT R23, R49, 0x5410, R4 ;  /* 0x0000541031177816 */ /* 0x000fe40000000004 */
[----:B------:R-:W-:Y:S02]  /*3180*/  PRMT R43, R54, 0x5410, R5 ;  /* 0x00005410362b7816 */ /* 0x000fe40000000005 */
[----:B------:R-:W-:-:S02]  /*3190*/  SHF.L.U32 R52, R11, 0x10, RZ ;  /* 0x000000100b347819 */ /* 0x000fc400000006ff */
[----:B------:R-:W-:Y:S02]  /*31a0*/  LOP3.LUT R4, R37, 0xffff, RZ, 0xc0, !PT ;  /* 0x0000ffff25047812 */ /* 0x000fe400078ec0ff */
[----:B------:R-:W-:Y:S02]  /*31b0*/  LOP3.LUT R5, R38, 0xffff, RZ, 0xc0, !PT ;  /* 0x0000ffff26057812 */ /* 0x000fe400078ec0ff */
[----:B------:R-:W-:Y:S02]  /*31c0*/  LOP3.LUT R34, R9, 0xffff, R34, 0xf8, !PT ;  /* 0x0000ffff09227812 */ /* 0x000fe400078ef822 */
[----:B------:R-:W-:Y:S02]  /*31d0*/  PRMT R11, R56, 0x5410, R61 ;  /* 0x00005410380b7816 */ /* 0x000fe4000000003d */
[----:B------:R-:W-:Y:S02]  /*31e0*/  PRMT R13, R57, 0x5410, R50 ;  /* 0x00005410390d7816 */ /* 0x000fe40000000032 */
[----:B------:R-:W-:Y:S01]  /*31f0*/  LOP3.LUT R52, R52, 0xffff, R41, 0xf8, !PT ;  /* 0x0000ffff34347812 */ /* 0x000fe200078ef829 */
[----:B------:R-:W0:Y:S01]  /*3200*/  @!P1 LDC.64 R56, c[0x0][0x230] ;  /* 0x00008c00ff389b82 */ /* 0x000e220000000a00 */
[----:B------:R-:W-:-:S02]  /*3210*/  PRMT R9, R51, 0x5410, R60 ;  /* 0x0000541033097816 */ /* 0x000fc4000000003c */
[----:B------:R-:W-:Y:S02]  /*3220*/  PRMT R49, R27, 0x5410, R4 ;  /* 0x000054101b317816 */ /* 0x000fe40000000004 */
[----:B------:R-:W-:Y:S02]  /*3230*/  PRMT R41, R46, 0x5410, R5 ;  /* 0x000054102e297816 */ /* 0x000fe40000000005 */
[----:B------:R-:W-:Y:S01]  /*3240*/  F2FP.BF16.F32.PACK_AB R45, RZ, R45 ;  /* 0x0000002dff2d723e */ /* 0x000fe200000010ff */
[----:B------:R-:W1:Y:S01]  /*3250*/  @!P1 LDC.64 R50, c[0x0][0x238] ;  /* 0x00008e00ff329b82 */ /* 0x000e620000000a00 */
[----:B------:R-:W-:Y:S02]  /*3260*/  LOP3.LUT R24, R24, 0xffff, RZ, 0xc0, !PT ;  /* 0x0000ffff18187812 */ /* 0x000fe400078ec0ff */
[----:B------:R-:W-:Y:S01]  /*3270*/  LOP3.LUT R65, R65, 0xffff0000, R22, 0xf8, !PT ;  /* 0xffff000041417812 */ /* 0x000fe200078ef816 */
[----:B------:R-:W-:Y:S01]  /*3280*/  HFMA2.BF16_V2 R45, R90.H0_H0, R45.H0_H0, R122.H0_H0 ;  /* 0x2000002d5a2d7231 */ /* 0x000fe2000024087a */
[----:B------:R-:W-:-:S02]  /*3290*/  LOP3.LUT R28, R28, 0xffff, RZ, 0xc0, !PT ;  /* 0x0000ffff1c1c7812 */ /* 0x000fc400078ec0ff */
[----:B------:R-:W-:Y:S01]  /*32a0*/  LOP3.LUT R29, R29, 0xffff, RZ, 0xc0, !PT ;  /* 0x0000ffff1d1d7812 */ /* 0x000fe200078ec0ff */
[----:B------:R-:W2:Y:S01]  /*32b0*/  LDC.64 R4, c[0x0][0x228] ;  /* 0x00008a00ff047b82 */ /* 0x000ea20000000a00 */
[----:B------:R-:W-:Y:S02]  /*32c0*/  PRMT R37, R15, 0x5410, R24 ;  /* 0x000054100f257816 */ /* 0x000fe40000000018 */
[----:B------:R-:W-:Y:S02]  /*32d0*/  LOP3.LUT R24, R35, 0xffff, RZ, 0xc0, !PT ;  /* 0x0000ffff23187812 */ /* 0x000fe400078ec0ff */
[----:B------:R-:W-:Y:S02]  /*32e0*/  PRMT R19, R65, 0x5410, R28 ;  /* 0x0000541041137816 */ /* 0x000fe4000000001c */
[----:B------:R-:W-:Y:S01]  /*32f0*/  LOP3.LUT R26, R26, 0xffff, RZ, 0xc0, !PT ;  /* 0x0000ffff1a1a7812 */ /* 0x000fe200078ec0ff */
[----:B0-----:R-:W-:Y:S01]  /*3300*/  @!P1 IMAD.WIDE R56, R130, 0x4, R56 ;  /* 0x0000000482389825 */ /* 0x001fe200078e0238 */
[----:B------:R-:W-:-:S02]  /*3310*/  LOP3.LUT R30, R30, 0xffff, RZ, 0xc0, !PT ;  /* 0x0000ffff1e1e7812 */ /* 0x000fc400078ec0ff */
[----:B------:R-:W-:Y:S02]  /*3320*/  LOP3.LUT R28, R31, 0xffff, RZ, 0xc0, !PT ;  /* 0x0000ffff1f1c7812 */ /* 0x000fe400078ec0ff */
[----:B------:R-:W-:Y:S01]  /*3330*/  PRMT R15, R58, 0x5410, R29 ;  /* 0x000054103a0f7816 */ /* 0x000fe2000000001d */
[----:B------:R-:W-:Y:S01]  /*3340*/  @!P1 STG.E desc[UR4][R56.64], R0 ;  /* 0x0000000038009986 */ /* 0x000fe2000c101904 */
[C---:B------:R-:W-:Y:S01]  /*3350*/  IADD3 R27, R131.reuse, 0x80, RZ ;  /* 0x00000080831b7810 */ /* 0x040fe20007ffe0ff */
[----:B-1----:R-:W-:Y:S01]  /*3360*/  @!P1 IMAD.WIDE R50, R130, 0x4, R50 ;  /* 0x0000000482329825 */ /* 0x002fe200078e0232 */
[----:B------:R-:W-:Y:S02]  /*3370*/  SHF.L.U32 R141, R132, 0x10, RZ ;  /* 0x00000010848d7819 */ /* 0x000fe400000006ff */
[----:B------:R-:W-:Y:S02]  /*3380*/  IADD3 R29, R131, 0x100, RZ ;  /* 0x00000100831d7810 */ /* 0x000fe40007ffe0ff */
[----:B------:R-:W-:Y:S01]  /*3390*/  LOP3.LUT R40, R40, 0xffff, R45, 0xf8, !PT ;  /* 0x0000ffff28287812 */ /* 0x000fe200078ef82d */
[----:B------:R0:W-:Y:S01]  /*33a0*/  @!P1 STG.E desc[UR4][R50.64], R47 ;  /* 0x0000002f32009986 */ /* 0x0001e2000c101904 */
[----:B------:R-:W-:-:S02]  /*33b0*/  PRMT R35, R33, 0x5410, R24 ;  /* 0x0000541021237816 */ /* 0x000fc40000000018 */
[----:B------:R-:W-:Y:S02]  /*33c0*/  IADD3 R31, R131, 0x180, RZ ;  /* 0x00000180831f7810 */ /* 0x000fe40007ffe0ff */
[----:B------:R-:W-:Y:S02]  /*33d0*/  LOP3.LUT R42, R42, 0xffff, R21, 0xf8, !PT ;  /* 0x0000ffff2a2a7812 */ /* 0x000fe400078ef815 */
[----:B------:R-:W-:Y:S02]  /*33e0*/  LOP3.LUT R63, R63, 0xffff, RZ, 0xc0, !PT ;  /* 0x0000ffff3f3f7812 */ /* 0x000fe400078ec0ff */
[----:B------:R-:W-:Y:S01]  /*33f0*/  PRMT R45, R25, 0x5410, R26 ;  /* 0x00005410192d7816 */ /* 0x000fe2000000001a */
[----:B--2---:R-:W-:Y:S01]  /*3400*/  IMAD.WIDE.U32 R24, R131, 0x8, R4 ;  /* 0x0000000883187825 */ /* 0x004fe200078e0004 */
[----:B------:R-:W-:Y:S02]  /*3410*/  PRMT R53, R39, 0x5410, R30 ;  /* 0x0000541027357816 */ /* 0x000fe4000000001e */
[----:B------:R-:W-:Y:S01]  /*3420*/  IADD3 R33, R131, 0x200, RZ ;  /* 0x0000020083217810 */ /* 0x000fe20007ffe0ff */
[----:B------:R-:W-:Y:S01]  /*3430*/  IMAD.WIDE.U32 R26, R27, 0x8, R4 ;  /* 0x000000081b1a7825 */ /* 0x000fe200078e0004 */
[----:B------:R-:W-:Y:S01]  /*3440*/  PRMT R21, R55, 0x5410, R28 ;  /* 0x0000541037157816 */ /* 0x000fe2000000001c */
[----:B------:R1:W-:Y:S01]  /*3450*/  STG.E.64 desc[UR4][R24.64], R6 ;  /* 0x0000000618007986 */ /* 0x0003e2000c101b04 */
[----:B------:R-:W-:Y:S01]  /*3460*/  IADD3 R39, R131, 0x280, RZ ;  /* 0x0000028083277810 */ /* 0x000fe20007ffe0ff */
[----:B------:R-:W-:Y:S01]  /*3470*/  IMAD.WIDE.U32 R28, R29, 0x8, R4 ;  /* 0x000000081d1c7825 */ /* 0x000fe200078e0004 */
[----:B------:R-:W-:-:S02]  /*3480*/  LOP3.LUT R8, R141, 0xffff, R8, 0xf8, !PT ;  /* 0x0000ffff8d087812 */ /* 0x000fc400078ef808 */
[----:B------:R-:W-:Y:S01]  /*3490*/  IADD3 R55, R131, 0x300, RZ ;  /* 0x0000030083377810 */ /* 0x000fe20007ffe0ff */
[----:B------:R-:W-:Y:S01]  /*34a0*/  IMAD.WIDE.U32 R30, R31, 0x8, R4 ;  /* 0x000000081f1e7825 */ /* 0x000fe200078e0004 */
[----:B------:R-:W-:Y:S01]  /*34b0*/  IADD3 R59, R131, 0x380, RZ ;  /* 0x00000380833b7810 */ /* 0x000fe20007ffe0ff */
[----:B------:R1:W-:Y:S01]  /*34c0*/  STG.E.64 desc[UR4][R26.64], R8 ;  /* 0x000000081a007986 */ /* 0x0003e2000c101b04 */
[----:B------:R-:W-:Y:S01]  /*34d0*/  LOP3.LUT R12, R137, 0xffff, R136, 0xf8, !PT ;  /* 0x0000ffff890c7812 */ /* 0x000fe200078ef888 */
[----:B------:R-:W-:Y:S01]  /*34e0*/  IMAD.WIDE.U32 R32, R33, 0x8, R4 ;  /* 0x0000000821207825 */ /* 0x000fe200078e0004 */
[----:B------:R-:W-:Y:S01]  /*34f0*/  SHF.L.U32 R22, R66, 0x10, RZ ;  /* 0x0000001042167819 */ /* 0x000fe200000006ff */
[----:B------:R1:W-:Y:S01]  /*3500*/  STG.E.64 desc[UR4][R28.64], R10 ;  /* 0x0000000a1c007986 */ /* 0x0003e2000c101b04 */
[----:B------:R-:W-:Y:S01]  /*3510*/  PRMT R17, R64, 0x5410, R63 ;  /* 0x0000541040117816 */ /* 0x000fe2000000003f */
[--C-:B------:R-:W-:Y:S01]  /*3520*/  IMAD.WIDE.U32 R38, R39, 0x8, R4.reuse ;  /* 0x0000000827267825 */ /* 0x100fe200078e0004 */
[C---:B------:R-:W-:Y:S01]  /*3530*/  IADD3 R61, R131.reuse, 0x400, RZ ;  /* 0x00000400833d7810 */ /* 0x040fe20007ffe0ff */
[----:B------:R1:W-:Y:S01]  /*3540*/  STG.E.64 desc[UR4][R30.64], R12 ;  /* 0x0000000c1e007986 */ /* 0x0003e2000c101b04 */
[----:B------:R-:W-:Y:S01]  /*3550*/  IADD3 R63, R131, 0x480, RZ ;  /* 0x00000480833f7810 */ /* 0x000fe20007ffe0ff */
[--C-:B0-----:R-:W-:Y:S01]  /*3560*/  IMAD.WIDE.U32 R46, R55, 0x8, R4.reuse ;  /* 0x00000008372e7825 */ /* 0x101fe200078e0004 */
[C---:B------:R-:W-:Y:S01]  /*3570*/  IADD3 R65, R131.reuse, 0x500, RZ ;  /* 0x0000050083417810 */ /* 0x040fe20007ffe0ff */
[----:B------:R1:W-:Y:S01]  /*3580*/  STG.E.64 desc[UR4][R32.64], R16 ;  /* 0x0000001020007986 */ /* 0x0003e2000c101b04 */
[----:B------:R-:W-:Y:S01]  /*3590*/  IADD3 R67, R131, 0x580, RZ ;  /* 0x0000058083437810 */ /* 0x000fe20007ffe0ff */
[----:B------:R-:W-:Y:S01]  /*35a0*/  IMAD.WIDE.U32 R50, R59, 0x8, R4 ;  /* 0x000000083b327825 */ /* 0x000fe200078e0004 */
[----:B------:R-:W-:Y:S01]  /*35b0*/  LOP3.LUT R22, R22, 0xffff, R135, 0xf8, !PT ;  /* 0x0000ffff16167812 */ /* 0x000fe200078ef887 */
[----:B------:R1:W-:Y:S01]  /*35c0*/  STG.E.64 desc[UR4][R38.64], R18 ;  /* 0x0000001226007986 */ /* 0x0003e2000c101b04 */
[----:B------:R-:W-:Y:S01]  /*35d0*/  IADD3 R133, R131, 0x600, RZ ;  /* 0x0000060083857810 */ /* 0x000fe20007ffe0ff */
[--C-:B------:R-:W-:Y:S01]  /*35e0*/  IMAD.WIDE.U32 R54, R61, 0x8, R4.reuse ;  /* 0x000000083d367825 */ /* 0x100fe200078e0004 */
[C---:B------:R-:W-:Y:S01]  /*35f0*/  IADD3 R135, R131.reuse, 0x680, RZ ;  /* 0x0000068083877810 */ /* 0x040fe20007ffe0ff */
[----:B------:R1:W-:Y:S01]  /*3600*/  STG.E.64 desc[UR4][R46.64], R20 ;  /* 0x000000142e007986 */ /* 0x0003e2000c101b04 */
[----:B------:R-:W-:Y:S01]  /*3610*/  IADD3 R137, R131, 0x700, RZ ;  /* 0x0000070083897810 */ /* 0x000fe20007ffe0ff */
[--C-:B------:R-:W-:Y:S01]  /*3620*/  IMAD.WIDE.U32 R56, R63, 0x8, R4.reuse ;  /* 0x000000083f387825 */ /* 0x100fe200078e0004 */
[----:B------:R-:W-:Y:S01]  /*3630*/  IADD3 R139, R131, 0x780, RZ ;  /* 0x00000780838b7810 */ /* 0x000fe20007ffe0ff */
        /* <DEDUP_REMOVED lines=14> */
[----:B------:R-:W-:Y:S02]  /*3720*/  IMAD.WIDE.U32 R4, R139, 0x8, R4 ;  /* 0x000000088b047825 */ /* 0x000fe400078e0004 */
[----:B------:R1:W-:Y:S04]  /*3730*/  STG.E.64 desc[UR4][R64.64], R34 ;  /* 0x0000002240007986 */ /* 0x0003e8000c101b04 */
[----:B------:R1:W-:Y:S04]  /*3740*/  STG.E.64 desc[UR4][R66.64], R52 ;  /* 0x0000003442007986 */ /* 0x0003e8000c101b04 */
[----:B------:R1:W-:Y:S01]  /*3750*/  STG.E.64 desc[UR4][R4.64], R14 ;  /* 0x0000000e04007986 */ /* 0x0003e2000c101b04 */
[----:B------:R-:W-:Y:S05]  /*3760*/  @!P1 BRA `(.L_x_1193) ;  /* 0xffffffc800ec9947 */ /* 0x000fea000383ffff */
[----:B------:R-:W-:Y:S05]  /*3770*/  EXIT ;  /* 0x000000000000794d */ /* 0x000fea0003800000 */
.L_x_1192:
[----:B------:R-:W-:Y:S01]  /*3780*/  HFMA2.MMA R144, -RZ, RZ, 0, 5.9604644775390625e-08 ;  /* 0x00000001ff907435 */ /* 0x000fe200000001ff */
[----:B------:R-:W-:Y:S02]  /*3790*/  MOV R143, R0 ;  /* 0x00000000008f7202 */ /* 0x000fe40000000f00 */
[----:B------:R-:W-:Y:S02]  /*37a0*/  MOV R145, 0x1f ;  /* 0x0000001f00917802 */ /* 0x000fe40000000f00 */
[----:B------:R-:W-:-:S07]  /*37b0*/  MOV R142, 0xffffffff ;  /* 0xffffffff008e7802 */ /* 0x000fce0000000f00 */
[----:B-----5:R-:W-:Y:S05]  /*37c0*/  WARPSYNC.COLLECTIVE R142, `(.L_x_1194) ;  /* 0x000000008e087348 */ /* 0x020fea0003c00000 */
[----:B------:R0:W1:Y:S02]  /*37d0*/  SHFL.BFLY P2, R141, R143, R144, R145 ;  /* 0x0c0000908f8d7389 */ /* 0x0000640000040091 */
[----:B01---5:R-:W-:Y:S01]  /*37e0*/  ENDCOLLECTIVE ;  /* 0x000000000000791b */ /* 0x023fe20003800000 */
.L_x_1194:
[----:B------:R-:W-:Y:S01]  /*37f0*/  HFMA2.MMA R144, -RZ, RZ, 0, 1.1920928955078125e-07 ;  /* 0x00000002ff907435 */ /* 0x000fe200000001ff */
[----:B------:R-:W-:-:S05]  /*3800*/  MOV R137, R141 ;  /* 0x0000008d00897202 */ /* 0x000fca0000000f00 */
[----:B------:R-:W-:-:S05]  /*3810*/  FADD.FTZ R137, R0, R137 ;  /* 0x0000008900897221 */ /* 0x000fca0000010000 */
[----:B------:R-:W-:-:S07]  /*3820*/  MOV R143, R137 ;  /* 0x00000089008f7202 */ /* 0x000fce0000000f00 */
[----:B------:R-:W-:Y:S05]  /*3830*/  WARPSYNC.COLLECTIVE R142, `(.L_x_1195) ;  /* 0x000000008e087348 */ /* 0x000fea0003c00000 */
[----:B------:R0:W1:Y:S02]  /*3840*/  SHFL.BFLY P2, R141, R143, R144, R145 ;  /* 0x0c0000908f8d7389 */ /* 0x0000640000040091 */
[----:B01----:R-:W-:Y:S01]  /*3850*/  ENDCOLLECTIVE ;  /* 0x000000000000791b */ /* 0x003fe20003800000 */
.L_x_1195:
[----:B------:R-:W-:Y:S01]  /*3860*/  HFMA2.MMA R144, -RZ, RZ, 0, 2.384185791015625e-07 ;  /* 0x00000004ff907435 */ /* 0x000fe200000001ff */
[----:B------:R-:W-:-:S05]  /*3870*/  MOV R134, R141 ;  /* 0x0000008d00867202 */ /* 0x000fca0000000f00 */
[----:B------:R-:W-:-:S05]  /*3880*/  FADD.FTZ R136, R137, R134 ;  /* 0x0000008689887221 */ /* 0x000fca0000010000 */
[----:B------:R-:W-:-:S07]  /*3890*/  MOV R143, R136 ;  /* 0x00000088008f7202 */ /* 0x000fce0000000f00 */
[----:B------:R-:W-:Y:S05]  /*38a0*/  WARPSYNC.COLLECTIVE R142, `(.L_x_1196) ;  /* 0x000000008e087348 */ /* 0x000fea0003c00000 */
[----:B------:R0:W1:Y:S02]  /*38b0*/  SHFL.BFLY P2, R141, R143, R144, R145 ;  /* 0x0c0000908f8d7389 */ /* 0x0000640000040091 */
[----:B01----:R-:W-:Y:S01]  /*38c0*/  ENDCOLLECTIVE ;  /* 0x000000000000791b */ /* 0x003fe20003800000 */
.L_x_1196:
[----:B------:R-:W-:Y:S01]  /*38d0*/  HFMA2.MMA R144, -RZ, RZ, 0, 4.76837158203125e-07 ;  /* 0x00000008ff907435 */ /* 0x000fe200000001ff */
[----:B------:R-:W-:-:S05]  /*38e0*/  MOV R139, R141 ;  /* 0x0000008d008b7202 */ /* 0x000fca0000000f00 */
[----:B------:R-:W-:-:S05]  /*38f0*/  FADD.FTZ R139, R136, R139 ;  /* 0x0000008b888b7221 */ /* 0x000fca0000010000 */
[----:B------:R-:W-:-:S07]  /*3900*/  MOV R143, R139 ;  /* 0x0000008b008f7202 */ /* 0x000fce0000000f00 */
[----:B------:R-:W-:Y:S05]  /*3910*/  WARPSYNC.COLLECTIVE R142, `(.L_x_1197) ;  /* 0x000000008e087348 */ /* 0x000fea0003c00000 */
[----:B------:R0:W1:Y:S02]  /*3920*/  SHFL.BFLY P2, R141, R143, R144, R145 ;  /* 0x0c0000908f8d7389 */ /* 0x0000640000040091 */
[----:B01----:R-:W-:Y:S01]  /*3930*/  ENDCOLLECTIVE ;  /* 0x000000000000791b */ /* 0x003fe20003800000 */
.L_x_1197:
[----:B------:R-:W-:Y:S01]  /*3940*/  HFMA2.MMA R144, -RZ, RZ, 0, 9.5367431640625e-07 ;  /* 0x00000010ff907435 */ /* 0x000fe200000001ff */
[----:B------:R-:W-:-:S05]  /*3950*/  MOV R134, R141 ;  /* 0x0000008d00867202 */ /* 0x000fca0000000f00 */
[----:B------:R-:W-:-:S05]  /*3960*/  FADD.FTZ R138, R139, R134 ;  /* 0x000000868b8a7221 */ /* 0x000fca0000010000 */
[----:B------:R-:W-:-:S07]  /*3970*/  MOV R143, R138 ;  /* 0x0000008a008f7202 */ /* 0x000fce0000000f00 */
[----:B------:R-:W-:Y:S05]  /*3980*/  WARPSYNC.COLLECTIVE R142, `(.L_x_1198) ;  /* 0x000000008e087348 */ /* 0x000fea0003c00000 */
[----:B------:R0:W1:Y:S02]  /*3990*/  SHFL.BFLY P2, R141, R143, R144, R145 ;  /* 0x0c0000908f8d7389 */ /* 0x0000640000040091 */
[----:B01----:R-:W-:Y:S01]  /*39a0*/  ENDCOLLECTIVE ;  /* 0x000000000000791b */ /* 0x003fe20003800000 */
.L_x_1198:
[----:B------:R-:W-:Y:S01]  /*39b0*/  HFMA2.MMA R144, -RZ, RZ, 0, 5.9604644775390625e-08 ;  /* 0x00000001ff907435 */ /* 0x000fe200000001ff */
        /* <DEDUP_REMOVED lines=134> */
.L_x_1199:
[----:B------:R-:W-:Y:S01]  /*4220*/  HFMA2.MMA R144, -RZ, RZ, 0, 1.1920928955078125e-07 ;  /* 0x00000002ff907435 */ /* 0x000fe200000001ff */
[----:B------:R-:W-:-:S05]  /*4230*/  MOV R137, R141 ;  /* 0x0000008d00897202 */ /* 0x000fca0000000f00 */
[----:B------:R-:W-:-:S05]  /*4240*/  FADD.FTZ R137, R0, R137 ;  /* 0x0000008900897221 */ /* 0x000fca0000010000 */
[----:B------:R-:W-:-:S07]  /*4250*/  MOV R143, R137 ;  /* 0x00000089008f7202 */ /* 0x000fce0000000f00 */
[----:B------:R-:W-:Y:S05]  /*4260*/  WARPSYNC.COLLECTIVE R142, `(.L_x_1200) ;  /* 0x000000008e087348 */ /* 0x000fea0003c00000 */
[----:B------:R0:W1:Y:S02]  /*4270*/  SHFL.BFLY P2, R141, R143, R144, R145 ;  /* 0x0c0000908f8d7389 */ /* 0x0000640000040091 */
[----:B01----:R-:W-:Y:S01]  /*4280*/  ENDCOLLECTIVE ;  /* 0x000000000000791b */ /* 0x003fe20003800000 */
.L_x_1200:
[----:B------:R-:W-:Y:S01]  /*4290*/  HFMA2.MMA R144, -RZ, RZ, 0, 2.384185791015625e-07 ;  /* 0x00000004ff907435 */ /* 0x000fe200000001ff */
[----:B------:R-:W-:-:S05]  /*42a0*/  MOV R136, R141 ;  /* 0x0000008d00887202 */ /* 0x000fca0000000f00 */
[----:B------:R-:W-:-:S05]  /*42b0*/  FADD.FTZ R136, R137, R136 ;  /* 0x0000008889887221 */ /* 0x000fca0000010000 */
[----:B------:R-:W-:-:S07]  /*42c0*/  MOV R143, R136 ;  /* 0x00000088008f7202 */ /* 0x000fce0000000f00 */
[----:B------:R-:W-:Y:S05]  /*42d0*/  WARPSYNC.COLLECTIVE R142, `(.L_x_1201) ;  /* 0x000000008e087348 */ /* 0x000fea0003c00000 */
[----:B------:R0:W1:Y:S02]  /*42e0*/  SHFL.BFLY P2, R141, R143, R144, R145 ;  /* 0x0c0000908f8d7389 */ /* 0x0000640000040091 */
[----:B01----:R-:W-:Y:S01]  /*42f0*/  ENDCOLLECTIVE ;  /* 0x000000000000791b */ /* 0x003fe20003800000 */
.L_x_1201:
[----:B------:R-:W-:Y:S01]  /*4300*/  HFMA2.MMA R144, -RZ, RZ, 0, 4.76837158203125e-07 ;  /* 0x00000008ff907435 */ /* 0x000fe200000001ff */
[----:B------:R-:W-:-:S05]  /*4310*/  MOV R139, R141 ;  /* 0x0000008d008b7202 */ /* 0x000fca0000000f00 */
[----:B------:R-:W-:-:S05]  /*4320*/  FADD.FTZ R139, R136, R139 ;  /* 0x0000008b888b7221 */ /* 0x000fca0000010000 */
[----:B------:R-:W-:-:S07]  /*4330*/  MOV R143, R139 ;  /* 0x0000008b008f7202 */ /* 0x000fce0000000f00 */
[----:B------:R-:W-:Y:S05]  /*4340*/  WARPSYNC.COLLECTIVE R142, `(.L_x_1202) ;  /* 0x000000008e087348 */ /* 0x000fea0003c00000 */
[----:B------:R0:W1:Y:S02]  /*4350*/  SHFL.BFLY P2, R141, R143, R144, R145 ;  /* 0x0c0000908f8d7389 */ /* 0x0000640000040091 */
[----:B01----:R-:W-:Y:S01]  /*4360*/  ENDCOLLECTIVE ;  /* 0x000000000000791b */ /* 0x003fe20003800000 */
.L_x_1202:
[----:B------:R-:W-:Y:S01]  /*4370*/  HFMA2.MMA R144, -RZ, RZ, 0, 9.5367431640625e-07 ;  /* 0x00000010ff907435 */ /* 0x000fe200000001ff */
[----:B------:R-:W-:-:S05]  /*4380*/  MOV R138, R141 ;  /* 0x0000008d008a7202 */ /* 0x000fca0000000f00 */
[----:B------:R-:W-:-:S05]  /*4390*/  FADD.FTZ R140, R139, R138 ;  /* 0x0000008a8b8c7221 */ /* 0x000fca0000010000 */
[----:B------:R-:W-:-:S07]  /*43a0*/  MOV R143, R140 ;  /* 0x0000008c008f7202 */ /* 0x000fce0000000f00 */
[----:B------:R-:W-:Y:S05]  /*43b0*/  WARPSYNC.COLLECTIVE R142, `(.L_x_1203) ;  /* 0x000000008e087348 */ /* 0x000fea0003c00000 */
[----:B------:R0:W1:Y:S02]  /*43c0*/  SHFL.BFLY P2, R141, R143, R144, R145 ;  /* 0x0c0000908f8d7389 */ /* 0x0000640000040091 */
[----:B01----:R-:W-:Y:S01]  /*43d0*/  ENDCOLLECTIVE ;  /* 0x000000000000791b */ /* 0x003fe20003800000 */
.L_x_1203:
[----:B------:R-:W-:Y:S05]  /*43e0*/  BRA `(.L_x_1204) ;  /* 0xffffffd000087947 */ /* 0x000fea000383ffff */
.L_x_1205:
        /* <DEDUP_REMOVED lines=9> */
.L_x_2062:


//--------------------- .text._ZN10layer_norm13ln_fwd_kernelINS_13Kernel_traitsI13__nv_bfloat16S2_S2_fjLj8192ELj1ELj1ELj4ELj16ENS_18Kernel_traits_baseILj8192ES2_S2_S2_fjLj128EEEEEEEvNS_9FwdParamsE --------------------------
	.section	.text._ZN10layer_norm13ln_fwd_kernelINS_13Kernel_traitsI13__nv_bfloat16S2_S2_fjLj8192ELj1ELj1ELj4ELj16ENS_18Kernel_traits_baseILj8192ES2_S2_S2_fjLj128EEEEEEEvNS_9FwdParamsE,"ax",@progbits
	.align	128
        .global         _ZN10layer_norm13ln_fwd_kernelINS_13Kernel_traitsI13__nv_bfloat16S2_S2_fjLj8192ELj1ELj1ELj4ELj16ENS_18Kernel_traits_baseILj8192ES2_S2_S2_fjLj128EEEEEEEvNS_9FwdParamsE
        .type           _ZN10layer_norm13ln_fwd_kernelINS_13Kernel_traitsI13__nv_bfloat16S2_S2_fjLj8192ELj1ELj1ELj4ELj16ENS_18Kernel_traits_baseILj8192ES2_S2_S2_fjLj128EEEEEEEvNS_9FwdParamsE,@function
        .size           _ZN10layer_norm13ln_fwd_kernelINS_13Kernel_traitsI13__nv_bfloat16S2_S2_fjLj8192ELj1ELj1ELj4ELj16ENS_18Kernel_traits_baseILj8192ES2_S2_S2_fjLj128EEEEEEEvNS_9FwdParamsE,(.L_x_2063 - _ZN10layer_norm13ln_fwd_kernelINS_13Kernel_traitsI13__nv_bfloat16S2_S2_fjLj8192ELj1ELj1ELj4ELj16ENS_18Kernel_traits_baseILj8192ES2_S2_S2_fjLj128EEEEEEEvNS_9FwdParamsE)
        .other          _ZN10layer_norm13ln_fwd_kernelINS_13Kernel_traitsI13__nv_bfloat16S2_S2_fjLj8192ELj1ELj1ELj4ELj16ENS_18Kernel_traits_baseILj8192ES2_S2_S2_fjLj128EEEEEEEvNS_9FwdParamsE,@"STO_CUDA_ENTRY STV_DEFAULT"
_ZN10layer_norm13ln_fwd_kernelINS_13Kernel_traitsI13__nv_bfloat16S2_S2_fjLj8192ELj1ELj1ELj4ELj16ENS_18Kernel_traits_baseILj8192ES2_S2_S2_fjLj128EEEEEEEvNS_9FwdParamsE:
.text._ZN10layer_norm13ln_fwd_kernelINS_13Kernel_traitsI13__nv_bfloat16S2_S2_fjLj8192ELj1ELj1ELj4ELj16ENS_18Kernel_traits_baseILj8192ES2_S2_S2_fjLj128EEEEEEEvNS_9FwdParamsE:
        /* <DEDUP_REMOVED lines=34> */
.L_x_1207:
[----:B-1----:R-:W1:Y:S01]  /*0220*/  S2R R106, SR_TID.X ;  /* 0x00000000006a7919 */ /* 0x002e620000002100 */
[----:B------:R-:W2:Y:S01]  /*0230*/  LDC.64 R88, c[0x0][0x220] ;  /* 0x00008800ff587b82 */ /* 0x000ea20000000a00 */
[----:B0-----:R-:W-:Y:S02]  /*0240*/  SHF.L.U32 R3, R125, 0xa, RZ ;  /* 0x0000000a7d037819 */ /* 0x001fe400000006ff */
[----:B-1----:R-:W-:-:S04]  /*0250*/  LOP3.LUT R92, R106, 0x7f, RZ, 0xc0, !PT ;  /* 0x0000007f6a5c7812 */ /* 0x002fc800078ec0ff */
[----:B------:R-:W-:-:S05]  /*0260*/  LOP3.LUT R92, R3, 0xfffffc00, R92, 0xe2, !PT ;  /* 0xfffffc00035c7812 */ /* 0x000fca00078ee25c */
[----:B--2---:R-:W-:-:S06]  /*0270*/  IMAD.WIDE.U32 R108, R92, 0x10, R88 ;  /* 0x000000105c6c7825 */ /* 0x004fcc00078e0058 */
[----:B------:R-:W2:Y:S01]  /*0280*/  LDG.E.128 R108, desc[UR4][R108.64] ;  /* 0x000000046c6c7981 */ /* 0x000ea2000c1e1d00 */
[----:B------:R-:W-:-:S05]  /*0290*/  LOP3.LUT R129, R92, 0x80, RZ, 0xfc, !PT ;  /* 0x000000805c817812 */ /* 0x000fca00078efcff */
[----:B------:R-:W-:-:S06]  /*02a0*/  IMAD.WIDE.U32 R128, R129, 0x10, R88 ;  /* 0x0000001081807825 */ /* 0x000fcc00078e0058 */
[----:B------:R-:W3:Y:S01]  /*02b0*/  LDG.E.128 R128, desc[UR4][R128.64] ;  /* 0x0000000480807981 */ /* 0x000ee2000c1e1d00 */
[----:B------:R-:W-:-:S05]  /*02c0*/  LOP3.LUT R69, R92, 0x100, RZ, 0xfc, !PT ;  /* 0x000001005c457812 */ /* 0x000fca00078efcff */
[----:B------:R-:W-:-:S06]  /*02d0*/  IMAD.WIDE.U32 R68, R69, 0x10, R88 ;  /* 0x0000001045447825 */ /* 0x000fcc00078e0058 */
[----:B------:R-:W4:Y:S01]  /*02e0*/  LDG.E.128 R68, desc[UR4][R68.64] ;  /* 0x0000000444447981 */ /* 0x000f22000c1e1d00 */
        /* <DEDUP_REMOVED lines=330> */
.L_x_1218:
[----:B------:R-:W2:Y:S01]  /*1790*/  @!P1 S2R R108, SR_CgaCtaId ;  /* 0x00000000006c9919 */ /* 0x000ea20000008800 */
[----:B------:R-:W-:Y:S01]  /*17a0*/  LOP3.LUT R110, R106, 0x1f, RZ, 0xc0, !PT ;  /* 0x0000001f6a6e7812 */ /* 0x000fe200078ec0ff */
[----:B------:R-:W-:Y:S05]  /*17b0*/  WARPSYNC.ALL ;  /* 0x0000000000007948 */ /* 0x000fea0003800000 */
[----:B------:R-:W-:Y:S02]  /*17c0*/  ISETP.GT.U32.AND P2, PT, R110, 0x3, PT ;  /* 0x000000036e00780c */ /* 0x000fe40003f44070 */
[----:B------:R-:W-:Y:S02]  /*17d0*/  @!P1 MOV R69, 0x400 ;  /* 0x0000040000459802 */ /* 0x000fe40000000f00 */
[----:B------:R-:W-:-:S04]  /*17e0*/  LOP3.LUT R0, R3, 0x3, RZ, 0xc0, !PT ;  /* 0x0000000303007812 */ /* 0x000fc800078ec0ff */
[----:B------:R-:W-:-:S05]  /*17f0*/  @!P1 IADD3 R3, R68, R0, RZ ;  /* 0x0000000044039210 */ /* 0x000fca0007ffe0ff */
[----:B------:R-:W0:Y:S01]  /*1800*/  @!P2 S2R R116, SR_CgaCtaId ;  /* 0x000000000074a919 */ /* 0x000e220000008800 */
[----:B------:R-:W-:Y:S02]  /*1810*/  @!P2 IADD3 R68, R68, R110, RZ ;  /* 0x0000006e4444a210 */ /* 0x000fe40007ffe0ff */
[----:B------:R-:W-:Y:S02]  /*1820*/  MOV R110, RZ ;  /* 0x000000ff006e7202 */ /* 0x000fe40000000f00 */
[----:B------:R-:W-:Y:S02]  /*1830*/  @!P2 MOV R110, 0x45000000 ;  /* 0x45000000006ea802 */ /* 0x000fe40000000f00 */
[----:B--2---:R-:W-:Y:S02]  /*1840*/  @!P1 LEA R108, R108, R69, 0x18 ;  /* 0x000000456c6c9211 */ /* 0x004fe400078ec0ff */
[----:B------:R-:W-:Y:S02]  /*1850*/  @!P2 MOV R69, 0x400 ;  /* 0x000004000045a802 */ /* 0x000fe40000000f00 */
[----:B------:R-:W-:Y:S01]  /*1860*/  @!P1 LEA R108, R3, R108, 0x3 ;  /* 0x0000006c036c9211 */ /* 0x000fe200078e18ff */
[----:B-1----:R-:W-:-:S02]  /*1870*/  FADD.FTZ R3, R112, R114 ;  /* 0x0000007270037221 */ /* 0x002fc40000010000 */
[----:B------:R-:W1:Y:S04]  /*1880*/  SHFL.DOWN PT, R114, R110, 0x2, 0x1f ;  /* 0x08401f006e727f89 */ /* 0x000e6800000e0000 */
[----:B------:R1:W-:Y:S01]  /*1890*/  @!P1 STS.64 [R108], R2 ;  /* 0x000000026c009388 */ /* 0x0003e20000000a00 */
[----:B------:R-:W-:Y:S01]  /*18a0*/  BAR.SYNC.DEFER_BLOCKING 0x0 ;  /* 0x0000000000007b1d */ /* 0x000fe20000010000 */
[----:B------:R-:W-:Y:S02]  /*18b0*/  LOP3.LUT P1, RZ, R0, 0x1f, R106, 0xf8, !PT ;  /* 0x0000001f00ff7812 */ /* 0x000fe4000782f86a */
[----:B0-----:R-:W-:-:S05]  /*18c0*/  @!P2 LEA R112, R116, R69, 0x18 ;  /* 0x000000457470a211 */ /* 0x001fca00078ec0ff */
[----:B------:R-:W0:Y:S01]  /*18d0*/  LDC R0, c[0x0][0x260] ;  /* 0x00009800ff007b82 */ /* 0x000e220000000800 */
[----:B------:R-:W-:Y:S02]  /*18e0*/  @!P2 LEA R112, R68, R112, 0x3 ;  /* 0x000000704470a211 */ /* 0x000fe400078e18ff */
[----:B------:R-:W-:Y:S01]  /*18f0*/  CS2R R68, SRZ ;  /* 0x0000000000447805 */ /* 0x000fe2000001ff00 */
[----:B-1----:R-:W-:-:S04]  /*1900*/  FADD.FTZ R3, R114, R110 ;  /* 0x0000006e72037221 */ /* 0x002fc80000010000 */
[----:B------:R-:W1:Y:S01]  /*1910*/  MUFU.RCP R108, R3 ;  /* 0x00000003006c7308 */ /* 0x000e620000001000 */
[----:B------:R-:W2:Y:S04]  /*1920*/  @!P2 LDS.64 R68, [R112] ;  /* 0x000000007044a984 */ /* 0x000ea80000000a00 */
        /* <DEDUP_REMOVED lines=8> */
[----:B-1----:R-:W-:Y:S01]  /*19b0*/  FMUL.FTZ R118, R108, R118 ;  /* 0x000000766c767220 */ /* 0x002fe20000410000 */
[----:B------:R-:W-:-:S04]  /*19c0*/  FMUL.FTZ R116, R116, R110 ;  /* 0x0000006e74747220 */ /* 0x000fc80000410000 */
[----:B------:R-:W1:Y:S01]  /*19d0*/  SHFL.DOWN PT, R68, R118, 0x1, 0x1f ;  /* 0x08201f0076447f89 */ /* 0x000e6200000e0000 */
[----:B------:R-:W-:-:S04]  /*19e0*/  FMUL.FTZ R69, R114, R116 ;  /* 0x0000007472457220 */ /* 0x000fc80000410000 */
[----:B------:R-:W-:Y:S01]  /*19f0*/  FFMA.FTZ R2, R108, R69, R2 ;  /* 0x000000456c027223 */ /* 0x000fe20000010002 */
[----:B------:R-:W-:-:S04]  /*1a00*/  FADD.FTZ R108, R3, R112 ;  /* 0x00000070036c7221 */ /* 0x000fc80000010000 */
[----:B------:R-:W2:Y:S02]  /*1a10*/  SHFL.DOWN PT, R69, R2, 0x1, 0x1f ;  /* 0x08201f0002457f89 */ /* 0x000ea400000e0000 */
[----:B------:R-:W3:Y:S01]  /*1a20*/  MUFU.RCP R108, R108 ;  /* 0x0000006c006c7308 */ /* 0x000ee20000001000 */
[----:B-1----:R-:W-:Y:S01]  /*1a30*/  FADD.FTZ R110, R118, -R68 ;  /* 0x80000044766e7221 */ /* 0x002fe20000010000 */
[----:B------:R-:W-:-:S03]  /*1a40*/  FMUL.FTZ R68, R112, R68 ;  /* 0x0000004470447220 */ /* 0x000fc60000410000 */
[----:B------:R-:W-:-:S04]  /*1a50*/  FMUL.FTZ R110, R110, R110 ;  /* 0x0000006e6e6e7220 */ /* 0x000fc80000410000 */
[C---:B------:R-:W-:Y:S01]  /*1a60*/  FMUL.FTZ R110, R3.reuse, R110 ;  /* 0x0000006e036e7220 */ /* 0x040fe20000410000 */
[----:B------:R-:W-:Y:S01]  /*1a70*/  FFMA.FTZ R3, R3, R118, R68 ;  /* 0x0000007603037223 */ /* 0x000fe20000010044 */
[----:B--2---:R-:W-:Y:S02]  /*1a80*/  FADD.FTZ R69, R2, R69 ;  /* 0x0000004502457221 */ /* 0x004fe40000010000 */
[----:B------:R-:W-:Y:S01]  /*1a90*/  FMUL.FTZ R110, R112, R110 ;  /* 0x0000006e706e7220 */ /* 0x000fe20000410000 */
[----:B---3--:R-:W-:-:S03]  /*1aa0*/  FMUL.FTZ R106, R108, R3 ;  /* 0x000000036c6a7220 */ /* 0x008fc60000410000 */
[----:B------:R-:W-:Y:S02]  /*1ab0*/  FFMA.FTZ R110, R108, R110, R69 ;  /* 0x0000006e6c6e7223 */ /* 0x000fe40000010045 */
[----:B------:R-:W1:Y:S01]  /*1ac0*/  @!P1 LDC.64 R68, c[0x0][0x230] ;  /* 0x00008c00ff449b82 */ /* 0x000e620000000a00 */
[----:B------:R-:W2:Y:S04]  /*1ad0*/  SHFL.IDX PT, R106, R106, RZ, 0x1f ;  /* 0x00001fff6a6a7589 */ /* 0x000ea800000e0000 */
[----:B------:R3:W0:Y:S01]  /*1ae0*/  SHFL.IDX PT, R3, R110, RZ, 0x1f ;  /* 0x00001fff6e037589 */ /* 0x00062200000e0000 */
[----:B-1----:R-:W-:-:S04]  /*1af0*/  @!P1 IMAD.WIDE R68, R125, 0x4, R68 ;  /* 0x000000047d449825 */ /* 0x002fc800078e0244 */
[--C-:B--2---:R-:W-:Y:S01]  /*1b00*/  FADD.FTZ R108, R71, -R106.reuse ;  /* 0x8000006a476c7221 */ /* 0x104fe20000010000 */
[--C-:B---3--:R-:W-:Y:S01]  /*1b10*/  FADD.FTZ R110, R70, -R106.reuse ;  /* 0x8000006a466e7221 */ /* 0x108fe20000010000 */
[----:B------:R-:W-:Y:S01]  /*1b20*/  FADD.FTZ R123, R123, -R106 ;  /* 0x8000006a7b7b7221 */ /* 0x000fe20000010000 */
[----:B------:R-:W1:Y:S01]  /*1b30*/  LDC.64 R70, c[0x0][0x228] ;  /* 0x00008a00ff467b82 */ /* 0x000e620000000a00 */
[----:B0-----:R-:W-:Y:S01]  /*1b40*/  FFMA.FTZ R0, R3, 0.0001220703125, R0 ;  /* 0x3900000003007823 */ /* 0x001fe20000010000 */
[--C-:B------:R-:W-:Y:S01]  /*1b50*/  FADD.FTZ R121, R121, -R106.reuse ;  /* 0x8000006a79797221 */ /* 0x100fe20000010000 */
[--C-:B------:R-:W-:Y:S01]  /*1b60*/  FADD.FTZ R115, R115, -R106.reuse ;  /* 0x8000006a73737221 */ /* 0x100fe20000010000 */
        /* <DEDUP_REMOVED lines=20> */
[C---:B0-----:R-:W-:Y:S01]  /*1cb0*/  FMUL.FTZ R123, R0.reuse, R123 ;  /* 0x0000007b007b7220 */ /* 0x041fe20000410000 */
        /* <DEDUP_REMOVED lines=60> */
[----:B------:R-:W-:Y:S01]  /*2080*/  FMUL.FTZ R124, R0, R93 ;  /* 0x0000005d007c7220 */ /* 0x000fe20000410000 */
[----:B--2---:R-:W-:-:S04]  /*2090*/  @!P1 IMAD.WIDE R2, R125, 0x4, R2 ;  /* 0x000000047d029825 */ /* 0x004fc800078e0202 */
        /* <DEDUP_REMOVED lines=26> */
[----:B-----5:R-:W-:Y:S01]  /*2240*/  HFMA2.MMA.BF16_V2 R72, R64, R72, R32 ;  /* 0x0000004840487235 */ /* 0x020fe20000200020 */
[----:B------:R-:W-:Y:S01]  /*2250*/  F2FP.BF16.F32.PACK_AB R79, R124, R95 ;  /* 0x0000005f7c4f723e */ /* 0x000fe200000010ff */
[----:B------:R-:W-:Y:S01]  /*2260*/  HFMA2.MMA.BF16_V2 R74, R66, R74, R34 ;  /* 0x0000004a424a7235 */ /* 0x000fe20000200022 */
[----:B------:R-:W-:Y:S01]  /*2270*/  IADD3 R89, R92, 0x80, RZ ;  /* 0x000000805c597810 */ /* 0x000fe20007ffe0ff */
[C---:B------:R-:W-:Y:S01]  /*2280*/  FMUL.FTZ R133, R0.reuse, R133 ;  /* 0x0000008500857220 */ /* 0x040fe20000410000 */
[C---:B------:R-:W-:Y:S01]  /*2290*/  FMUL.FTZ R132, R0.reuse, R131 ;  /* 0x0000008300847220 */ /* 0x040fe20000410000 */
[C---:B------:R-:W-:Y:S01]  /*22a0*/  FMUL.FTZ R140, R0.reuse, R139 ;  /* 0x0000008b008c7220 */ /* 0x040fe20000410000 */
[C---:B------:R-:W-:Y:S01]  /*22b0*/  FMUL.FTZ R113, R0.reuse, R82 ;  /* 0x0000005200717220 */ /* 0x040fe20000410000 */
[----:B------:R1:W-:Y:S01]  /*22c0*/  @!P1 STG.E desc[UR4][R2.64], R0 ;  /* 0x0000000002009986 */ /* 0x0003e2000c101904 */
        /* <DEDUP_REMOVED lines=8> */
[C---:B------:R-:W-:Y:S01]  /*2350*/  FMUL.FTZ R138, R0.reuse, R157 ;  /* 0x0000009d008a7220 */ /* 0x040fe20000410000 */
[----:B------:R-:W-:Y:S02]  /*2360*/  HFMA2.BF16_V2 R75, R67, R75, R35 ;  /* 0x0000004b434b7231 */ /* 0x000fe40000200023 */
[----:B------:R-:W-:Y:S01]  /*2370*/  FMUL.FTZ R144, R0, R163 ;  /* 0x000000a300907220 */ /* 0x000fe20000410000 */
[----:B-1----:R-:W-:-:S04]  /*2380*/  IMAD.WIDE.U32 R2, R92, 0x10, R70 ;  /* 0x000000105c027825 */ /* 0x002fc800078e0046 */
        /* <DEDUP_REMOVED lines=28> */
[----:B------:R-:W-:Y:S01]  /*2550*/  IADD3 R91, R92, 0x100, RZ ;  /* 0x000001005c5b7810 */ /* 0x000fe20007ffe0ff */
[----:B------:R-:W-:Y:S01]  /*2560*/  HFMA2.MMA.BF16_V2 R82, R58, R82, R26 ;  /* 0x000000523a527235 */ /* 0x000fe2000020001a */
[----:B------:R-:W-:Y:S01]  /*2570*/  F2FP.BF16.F32.PACK_AB R113, R148, R113 ;  /* 0x000000719471723e */ /* 0x000fe200000010ff */
[----:B------:R1:W-:Y:S01]  /*2580*/  STG.E.128 desc[UR4][R88.64], R76 ;  /* 0x0000004c58007986 */ /* 0x0003e2000c101d04 */
[----:B------:R-:W-:Y:S01]  /*2590*/  IADD3 R95, R92, 0x180, RZ ;  /* 0x000001805c5f7810 */ /* 0x000fe20007ffe0ff */
[----:B------:R-:W-:Y:S01]  /*25a0*/  IMAD.WIDE.U32 R90, R91, 0x10, R70 ;  /* 0x000000105b5a7825 */ /* 0x000fe200078e0046 */
[----:B------:R-:W-:-:S03]  /*25b0*/  F2FP.BF16.F32.PACK_AB R69, R122, R69 ;  /* 0x000000457a45723e */ /* 0x000fc600000010ff */
[----:B------:R-:W-:Y:S01]  /*25c0*/  HFMA2.BF16_V2 R81, R57, R81, R25 ;  /* 0x0000005139517231 */ /* 0x000fe20000200019 */
[----:B------:R-:W-:Y:S01]  /*25d0*/  F2FP.BF16.F32.PACK_AB R93, R130, R93 ;  /* 0x0000005d825d723e */ /* 0x000fe200000010ff */
[----:B------:R-:W-:Y:S01]  /*25e0*/  HFMA2.BF16_V2 R83, R59, R83, R27 ;  /* 0x000000533b537231 */ /* 0x000fe2000020001b */
[----:B------:R-:W-:Y:S01]  /*25f0*/  F2FP.BF16.F32.PACK_AB R84, R121, R84 ;  /* 0x000000547954723e */ /* 0x000fe200000010ff */
[--C-:B------:R-:W-:Y:S01]  /*2600*/  IMAD.WIDE.U32 R94, R95, 0x10, R70.reuse ;  /* 0x000000105f5e7825 */ /* 0x100fe200078e0046 */
[----:B------:R-:W-:Y:S02]  /*2610*/  F2FP.BF16.F32.PACK_AB R86, R129, R86 ;  /* 0x000000568156723e */ /* 0x000fe400000010ff */
[----:B------:R-:W-:Y:S01]  /*2620*/  IADD3 R99, R92, 0x200, RZ ;  /* 0x000002005c637810 */ /* 0x000fe20007ffe0ff */
[----:B0-----:R-:W-:Y:S01]  /*2630*/  HFMA2.MMA.BF16_V2 R72, R52, R108, R20 ;  /* 0x0000006c34487235 */ /* 0x001fe20000200014 */
[----:B------:R-:W-:Y:S01]  /*2640*/  F2FP.BF16.F32.PACK_AB R97, R138, R97 ;  /* 0x000000618a61723e */ /* 0x000fe200000010ff */
[----:B------:R-:W-:Y:S01]  /*2650*/  HFMA2.MMA.BF16_V2 R74, R54, R126, R22 ;  /* 0x0000007e364a7235 */ /* 0x000fe20000200016 */
[----:B------:R-:W-:Y:S01]  /*2660*/  F2FP.BF16.F32.PACK_AB R105, R144, R105 ;  /* 0x000000699069723e */ /* 0x000fe200000010ff */
[----:B------:R-:W-:Y:S01]  /*2670*/  HFMA2.MMA.BF16_V2 R108, R44, R110, R12 ;  /* 0x0000006e2c6c7235 */ /* 0x000fe2000020000c */
[----:B------:R-:W-:Y:S01]  /*2680*/  F2FP.BF16.F32.PACK_AB R2, R154, R131 ;  /* 0x000000839a02723e */ /* 0x000fe200000010ff */
[----:B-1----:R-:W-:Y:S01]  /*2690*/  HFMA2.MMA.BF16_V2 R76, R48, R134, R16 ;  /* 0x00000086304c7235 */ /* 0x002fe20000200010 */
[----:B------:R-:W-:Y:S01]  /*26a0*/  F2FP.BF16.F32.PACK_AB R3, R158, R139 ;  /* 0x0000008b9e03723e */ /* 0x000fe200000010ff */
[----:B------:R-:W-:Y:S01]  /*26b0*/  HFMA2.MMA.BF16_V2 R78, R50, R142, R18 ;  /* 0x0000008e324e7235 */ /* 0x000fe20000200012 */
[----:B------:R-:W-:Y:S01]  /*26c0*/  IADD3 R101, R92, 0x280, RZ ;  /* 0x000002805c657810 */ /* 0x000fe20007ffe0ff */
[----:B------:R-:W-:Y:S01]  /*26d0*/  HFMA2.BF16_V2 R73, R53, R69, R21 ;  /* 0x0000004535497231 */ /* 0x000fe20000200015 */
[----:B------:R-:W-:Y:S01]  /*26e0*/  F2FP.BF16.F32.PACK_AB R109, R146, R109 ;  /* 0x0000006d926d723e */ /* 0x000fe200000010ff */
[----:B------:R-:W-:Y:S01]  /*26f0*/  HFMA2.BF16_V2 R75, R55, R93, R23 ;  /* 0x0000005d374b7231 */ /* 0x000fe20000200017 */
[----:B------:R-:W-:Y:S01]  /*2700*/  F2FP.BF16.F32.PACK_AB R117, R150, R117 ;  /* 0x000000759675723e */ /* 0x000fe200000010ff */
[----:B------:R-:W-:Y:S01]  /*2710*/  HFMA2.MMA.BF16_V2 R110, R46, R113, R14 ;  /* 0x000000712e6e7235 */ /* 0x000fe2000020000e */
[----:B------:R-:W-:Y:S01]  /*2720*/  IADD3 R103, R92, 0x300, RZ ;  /* 0x000003005c677810 */ /* 0x000fe20007ffe0ff */
[----:B------:R-:W-:Y:S01]  /*2730*/  IMAD.WIDE.U32 R98, R99, 0x10, R70 ;  /* 0x0000001063627825 */ /* 0x000fe200078e0046 */
[----:B------:R-:W-:-:S03]  /*2740*/  F2FP.BF16.F32.PACK_AB R85, R152, R85 ;  /* 0x000000559855723e */ /* 0x000fc600000010ff */
[----:B------:R-:W-:Y:S01]  /*2750*/  HFMA2.BF16_V2 R77, R49, R97, R17 ;  /* 0x00000061314d7231 */ /* 0x000fe20000200011 */
[----:B------:R-:W-:Y:S01]  /*2760*/  F2FP.BF16.F32.PACK_AB R87, R96, R87 ;  /* 0x000000576057723e */ /* 0x000fe200000010ff */
[----:B------:R-:W-:Y:S01]  /*2770*/  HFMA2.BF16_V2 R79, R51, R105, R19 ;  /* 0x00000069334f7231 */ /* 0x000fe20000200013 */
[----:B------:R-:W-:Y:S01]  /*2780*/  IADD3 R107, R92, 0x380, RZ ;  /* 0x000003805c6b7810 */ /* 0x000fe20007ffe0ff */
[----:B------:R-:W-:Y:S01]  /*2790*/  HFMA2.MMA.BF16_V2 R84, R40, R84, R8 ;  /* 0x0000005428547235 */ /* 0x000fe20000200008 */
[----:B------:R-:W-:Y:S01]  /*27a0*/  F2FP.BF16.F32.PACK_AB R137, R156, R137 ;  /* 0x000000899c89723e */ /* 0x000fe200000010ff */
[----:B------:R-:W-:Y:S01]  /*27b0*/  HFMA2.MMA.BF16_V2 R86, R42, R86, R10 ;  /* 0x000000562a567235 */ /* 0x000fe2000020000a */
[----:B------:R-:W-:Y:S01]  /*27c0*/  F2FP.BF16.F32.PACK_AB R104, R104, R143 ;  /* 0x0000008f6868723e */ /* 0x000fe200000010ff */
        /* <DEDUP_REMOVED lines=22> */
.L_x_1206:
[----:B------:R-:W-:Y:S01]  /*2930*/  HFMA2.MMA R122, -RZ, RZ, 0, 5.9604644775390625e-08 ;  /* 0x00000001ff7a7435 */ /* 0x000fe200000001ff */
[----:B------:R-:W-:Y:S02]  /*2940*/  MOV R120, R69 ;  /* 0x0000004500787202 */ /* 0x000fe40000000f00 */
[----:B------:R-:W-:Y:S02]  /*2950*/  MOV R124, 0x1f ;  /* 0x0000001f007c7802 */ /* 0x000fe40000000f00 */
[----:B------:R-:W-:-:S07]  /*2960*/  MOV R116, 0xffffffff ;  /* 0xffffffff00747802 */ /* 0x000fce0000000f00 */
[----:B-----5:R-:W-:Y:S05]  /*2970*/  WARPSYNC.COLLECTIVE R116, `(.L_x_1208) ;  /* 0x0000000074087348 */ /* 0x020fea0003c00000 */
[----:B------:R0:W1:Y:S02]  /*2980*/  SHFL.BFLY P2, R118, R120, R122, R124 ;  /* 0x0c00007a78767389 */ /* 0x000064000004007c */
[----:B01---5:R-:W-:Y:S01]  /*2990*/  ENDCOLLECTIVE ;  /* 0x000000000000791b */ /* 0x023fe20003800000 */
.L_x_1208:
[----:B------:R-:W-:Y:S01]  /*29a0*/  HFMA2.MMA R122, -RZ, RZ, 0, 1.1920928955078125e-07 ;  /* 0x00000002ff7a7435 */ /* 0x000fe200000001ff */
[----:B------:R-:W-:-:S05]  /*29b0*/  MOV R0, R118 ;  /* 0x0000007600007202 */ /* 0x000fca0000000f00 */
[----:B------:R-:W-:-:S05]  /*29c0*/  FADD.FTZ R108, R69, R0 ;  /* 0x00000000456c7221 */ /* 0x000fca0000010000 */
[----:B------:R-:W-:-:S07]  /*29d0*/  MOV R120, R108 ;  /* 0x0000006c00787202 */ /* 0x000fce0000000f00 */
[----:B------:R-:W-:Y:S05]  /*29e0*/  WARPSYNC.COLLECTIVE R116, `(.L_x_1209) ;  /* 0x0000000074087348 */ /* 0x000fea0003c00000 */
[----:B------:R0:W1:Y:S02]  /*29f0*/  SHFL.BFLY P2, R118, R120, R122, R124 ;  /* 0x0c00007a78767389 */ /* 0x000064000004007c */
[----:B01----:R-:W-:Y:S01]  /*2a00*/  ENDCOLLECTIVE ;  /* 0x000000000000791b */ /* 0x003fe20003800000 */
.L_x_1209:
[----:B------:R-:W-:Y:S01]  /*2a10*/  HFMA2.MMA R122, -RZ, RZ, 0, 2.384185791015625e-07 ;  /* 0x00000004ff7a7435 */ /* 0x000fe200000001ff */
[----:B------:R-:W-:-:S05]  /*2a20*/  MOV R0, R118 ;  /* 0x0000007600007202 */ /* 0x000fca0000000f00 */
[----:B------:R-:W-:-:S05]  /*2a30*/  FADD.FTZ R110, R108, R0 ;  /* 0x000000006c6e7221 */ /* 0x000fca0000010000 */
[----:B------:R-:W-:-:S07]  /*2a40*/  MOV R120, R110 ;  /* 0x0000006e00787202 */ /* 0x000fce0000000f00 */
[----:B------:R-:W-:Y:S05]  /*2a50*/  WARPSYNC.COLLECTIVE R116, `(.L_x_1210) ;  /* 0x0000000074087348 */ /* 0x000fea0003c00000 */
[----:B------:R0:W1:Y:S02]  /*2a60*/  SHFL.BFLY P2, R118, R120, R122, R124 ;  /* 0x0c00007a78767389 */ /* 0x000064000004007c */
[----:B01----:R-:W-:Y:S01]  /*2a70*/  ENDCOLLECTIVE ;  /* 0x000000000000791b */ /* 0x003fe20003800000 */
.L_x_1210:
[----:B------:R-:W-:Y:S01]  /*2a80*/  HFMA2.MMA R122, -RZ, RZ, 0, 4.76837158203125e-07 ;  /* 0x00000008ff7a7435 */ /* 0x000fe200000001ff */
[----:B------:R-:W-:-:S05]  /*2a90*/  MOV R0, R118 ;  /* 0x0000007600007202 */ /* 0x000fca0000000f00 */
[----:B------:R-:W-:-:S05]  /*2aa0*/  FADD.FTZ R112, R110, R0 ;  /* 0x000000006e707221 */ /* 0x000fca0000010000 */
[----:B------:R-:W-:-:S07]  /*2ab0*/  MOV R120, R112 ;  /* 0x0000007000787202 */ /* 0x000fce0000000f00 */
[----:B------:R-:W-:Y:S05]  /*2ac0*/  WARPSYNC.COLLECTIVE R116, `(.L_x_1211) ;  /* 0x0000000074087348 */ /* 0x000fea0003c00000 */
[----:B------:R0:W1:Y:S02]  /*2ad0*/  SHFL.BFLY P2, R118, R120, R122, R124 ;  /* 0x0c00007a78767389 */ /* 0x000064000004007c */
[----:B01----:R-:W-:Y:S01]  /*2ae0*/  ENDCOLLECTIVE ;  /* 0x000000000000791b */ /* 0x003fe20003800000 */
.L_x_1211:
[----:B------:R-:W-:Y:S01]  /*2af0*/  HFMA2.MMA R122, -RZ, RZ, 0, 9.5367431640625e-07 ;  /* 0x00000010ff7a7435 */ /* 0x000fe200000001ff */
[----:B------:R-:W-:-:S05]  /*2b00*/  MOV R0, R118 ;  /* 0x0000007600007202 */ /* 0x000fca0000000f00 */
[----:B------:R-:W-:-:S05]  /*2b10*/  FADD.FTZ R114, R112, R0 ;  /* 0x0000000070727221 */ /* 0x000fca0000010000 */
[----:B------:R-:W-:-:S07]  /*2b20*/  MOV R120, R114 ;  /* 0x0000007200787202 */ /* 0x000fce0000000f00 */
[----:B------:R-:W-:Y:S05]  /*2b30*/  WARPSYNC.COLLECTIVE R116, `(.L_x_1212) ;  /* 0x0000000074087348 */ /* 0x000fea0003c00000 */
[----:B------:R0:W1:Y:S02]  /*2b40*/  SHFL.BFLY P2, R118, R120, R122, R124 ;  /* 0x0c00007a78767389 */ /* 0x000064000004007c */
[----:B01----:R-:W-:Y:S01]  /*2b50*/  ENDCOLLECTIVE ;  /* 0x000000000000791b */ /* 0x003fe20003800000 */
.L_x_1212:
        /* <DEDUP_REMOVED lines=136> */
.L_x_1213:
[----:B------:R-:W-:Y:S01]  /*33e0*/  HFMA2.MMA R122, -RZ, RZ, 0, 1.1920928955078125e-07 ;  /* 0x00000002ff7a7435 */ /* 0x000fe200000001ff */
[----:B------:R-:W-:-:S05]  /*33f0*/  MOV R69, R118 ;  /* 0x0000007600457202 */ /* 0x000fca0000000f00 */
[----:B------:R-:W-:-:S05]  /*3400*/  FADD.FTZ R69, R0, R69 ;  /* 0x0000004500457221 */ /* 0x000fca0000010000 */
[----:B------:R-:W-:-:S07]  /*3410*/  MOV R120, R69 ;  /* 0x0000004500787202 */ /* 0x000fce0000000f00 */
[----:B------:R-:W-:Y:S05]  /*3420*/  WARPSYNC.COLLECTIVE R116, `(.L_x_1214) ;  /* 0x0000000074087348 */ /* 0x000fea0003c00000 */
[----:B------:R0:W1:Y:S02]  /*3430*/  SHFL.BFLY P2, R118, R120, R122, R124 ;  /* 0x0c00007a78767389 */ /* 0x000064000004007c */
[----:B01----:R-:W-:Y:S01]  /*3440*/  ENDCOLLECTIVE ;  /* 0x000000000000791b */ /* 0x003fe20003800000 */
.L_x_1214:
[----:B------:R-:W-:Y:S01]  /*3450*/  HFMA2.MMA R122, -RZ, RZ, 0, 2.384185791015625e-07 ;  /* 0x00000004ff7a7435 */ /* 0x000fe200000001ff */
[----:B------:R-:W-:-:S05]  /*3460*/  MOV R108, R118 ;  /* 0x00000076006c7202 */ /* 0x000fca0000000f00 */
[----:B------:R-:W-:-:S05]  /*3470*/  FADD.FTZ R108, R69, R108 ;  /* 0x0000006c456c7221 */ /* 0x000fca0000010000 */
[----:B------:R-:W-:-:S07]  /*3480*/  MOV R120, R108 ;  /* 0x0000006c00787202 */ /* 0x000fce0000000f00 */
[----:B------:R-:W-:Y:S05]  /*3490*/  WARPSYNC.COLLECTIVE R116, `(.L_x_1215) ;  /* 0x0000000074087348 */ /* 0x000fea0003c00000 */
[----:B------:R0:W1:Y:S02]  /*34a0*/  SHFL.BFLY P2, R118, R120, R122, R124 ;  /* 0x0c00007a78767389 */ /* 0x000064000004007c */
[----:B01----:R-:W-:Y:S01]  /*34b0*/  ENDCOLLECTIVE ;  /* 0x000000000000791b */ /* 0x003fe20003800000 */
.L_x_1215:
[----:B------:R-:W-:Y:S01]  /*34c0*/  HFMA2.MMA R122, -RZ, RZ, 0, 4.76837158203125e-07 ;  /* 0x00000008ff7a7435 */ /* 0x000fe200000001ff */
[----:B------:R-:W-:-:S05]  /*34d0*/  MOV R110, R118 ;  /* 0x00000076006e7202 */ /* 0x000fca0000000f00 */
[----:B------:R-:W-:-:S05]  /*34e0*/  FADD.FTZ R110, R108, R110 ;  /* 0x0000006e6c6e7221 */ /* 0x000fca0000010000 */
[----:B------:R-:W-:-:S07]  /*34f0*/  MOV R120, R110 ;  /* 0x0000006e00787202 */ /* 0x000fce0000000f00 */
[----:B------:R-:W-:Y:S05]  /*3500*/  WARPSYNC.COLLECTIVE R116, `(.L_x_1216) ;  /* 0x0000000074087348 */ /* 0x000fea0003c00000 */
[----:B------:R0:W1:Y:S02]  /*3510*/  SHFL.BFLY P2, R118, R120, R122, R124 ;  /* 0x0c00007a78767389 */ /* 0x000064000004007c */
[----:B01----:R-:W-:Y:S01]  /*3520*/  ENDCOLLECTIVE ;  /* 0x000000000000791b */ /* 0x003fe20003800000 */
.L_x_1216:
[----:B------:R-:W-:Y:S01]  /*3530*/  HFMA2.MMA R122, -RZ, RZ, 0, 9.5367431640625e-07 ;  /* 0x00000010ff7a7435 */ /* 0x000fe200000001ff */
[----:B------:R-:W-:-:S05]  /*3540*/  MOV R112, R118 ;  /* 0x0000007600707202 */ /* 0x000fca0000000f00 */
[----:B------:R-:W-:-:S05]  /*3550*/  FADD.FTZ R112, R110, R112 ;  /* 0x000000706e707221 */ /* 0x000fca0000010000 */
[----:B------:R-:W-:-:S07]  /*3560*/  MOV R120, R112 ;  /* 0x0000007000787202 */ /* 0x000fce0000000f00 */
[----:B------:R-:W-:Y:S05]  /*3570*/  WARPSYNC.COLLECTIVE R116, `(.L_x_1217) ;  /* 0x0000000074087348 */ /* 0x000fea0003c00000 */
[----:B------:R0:W1:Y:S02]  /*3580*/  SHFL.BFLY P2, R118, R120, R122, R124 ;  /* 0x0c00007a78767389 */ /* 0x000064000004007c */
[----:B01----:R-:W-:Y:S01]  /*3590*/  ENDCOLLECTIVE ;  /* 0x000000000000791b */ /* 0x003fe20003800000 */
.L_x_1217:
[----:B------:R-:W-:Y:S01]  /*35a0*/  MOV R114, R118 ;  /* 0x0000007600727202 */ /* 0x000fe20000000f00 */
[----:B------:R-:W-:Y:S06]  /*35b0*/  BRA `(.L_x_1218) ;  /* 0xffffffe000747947 */ /* 0x000fec000383ffff */
.L_x_1219:
        /* <DEDUP_REMOVED lines=12> */
.L_x_2063:


//--------------------- .text._ZN10layer_norm13ln_fwd_kernelINS_13Kernel_traitsI6__halffS2_fjLj8192ELj1ELj1ELj4ELj16ENS_18Kernel_traits_baseILj8192ES2_fS2_fjLj128EEEEEEEvNS_9FwdParamsE --------------------------
	.section	.text._ZN10layer_norm13ln_fwd_kernelINS_13Kernel_traitsI6__halffS2_fjLj8192ELj1ELj1ELj4ELj16ENS_18Kernel_traits_baseILj8192ES2_fS2_fjLj128EEEEEEEvNS_9FwdParamsE,"ax",@progbits
	.align	128
        .global         _ZN10layer_norm13ln_fwd_kernelINS_13Kernel_traitsI6__halffS2_fjLj8192ELj1ELj1ELj4ELj16ENS_18Kernel_traits_baseILj8192ES2_fS2_fjLj128EEEEEEEvNS_9FwdParamsE
        .type           _ZN10layer_norm13ln_fwd_kernelINS_13Kernel_traitsI6__halffS2_fjLj8192ELj1ELj1ELj4ELj16ENS_18Kernel_traits_baseILj8192ES2_fS2_fjLj128EEEEEEEvNS_9FwdParamsE,@function
        .size           _ZN10layer_norm13ln_fwd_kernelINS_13Kernel_traitsI6__halffS2_fjLj8192ELj1ELj1ELj4ELj16ENS_18Kernel_traits_baseILj8192ES2_fS2_fjLj128EEEEEEEvNS_9FwdParamsE,(.L_x_2064 - _ZN10layer_norm13ln_fwd_kernelINS_13Kernel_traitsI6__halffS2_fjLj8192ELj1ELj1ELj4ELj16ENS_18Kernel_traits_baseILj8192ES2_fS2_fjLj128EEEEEEEvNS_9FwdParamsE)
        .other          _ZN10layer_norm13ln_fwd_kernelINS_13Kernel_traitsI6__halffS2_fjLj8192ELj1ELj1ELj4ELj16ENS_18Kernel_traits_baseILj8192ES2_fS2_fjLj128EEEEEEEvNS_9FwdParamsE,@"STO_CUDA_ENTRY STV_DEFAULT"
_ZN10layer_norm13ln_fwd_kernelINS_13Kernel_traitsI6__halffS2_fjLj8192ELj1ELj1ELj4ELj16ENS_18Kernel_traits_baseILj8192ES2_fS2_fjLj128EEEEEEEvNS_9FwdParamsE:
.text._ZN10layer_norm13ln_fwd_kernelINS_13Kernel_traitsI6__halffS2_fjLj8192ELj1ELj1ELj4ELj16ENS_18Kernel_traits_baseILj8192ES2_fS2_fjLj128EEEEEEEvNS_9FwdParamsE:
        /* <DEDUP_REMOVED lines=50> */
.L_x_1221:
        /* <DEDUP_REMOVED lines=271> */
.L_x_1232:
        /* <DEDUP_REMOVED lines=105> */
[----:B------:R-:W-:Y:S01]  /*1aa0*/  F2FP.F16.F32.PACK_AB R9, RZ, R5 ;  /* 0x00000005ff09723e */ /* 0x000fe200000000ff */
        /* <DEDUP_REMOVED lines=33> */
[----:B------:R-:W-:Y:S01]  /*1cc0*/  HFMA2 R56, R56.H0_H0, R9.H0_H0, R52.H0_H0 ;  /* 0x2000000938387231 */ /* 0x000fe20000040834 */
[----:B------:R-:W-:Y:S01]  /*1cd0*/  F2FP.F16.F32.PACK_AB R35, RZ, R23 ;  /* 0x00000017ff23723e */ /* 0x000fe200000000ff */
[----:B------:R-:W-:Y:S01]  /*1ce0*/  FADD.FTZ R18, R18, -R0 ;  /* 0x8000000012127221 */ /* 0x000fe20000010000 */
[----:B------:R-:W-:Y:S01]  /*1cf0*/  F2FP.F16.F32.PACK_AB R23, RZ, R38 ;  /* 0x00000026ff17723e */ /* 0x000fe200000000ff */
[C---:B------:R-:W-:Y:S01]  /*1d00*/  FMUL.FTZ R38, R47.reuse, R43 ;  /* 0x0000002b2f267220 */ /* 0x040fe20000410000 */
[----:B------:R-:W-:Y:S01]  /*1d10*/  F2FP.F16.F32.PACK_AB R24, RZ, R21 ;  /* 0x00000015ff18723e */ /* 0x000fe200000000ff */
[C---:B------:R-:W-:Y:S01]  /*1d20*/  FMUL.FTZ R21, R47.reuse, R32 ;  /* 0x000000202f157220 */ /* 0x040fe20000410000 */
[C---:B------:R-:W-:Y:S01]  /*1d30*/  FMUL.FTZ R43, R47.reuse, R44 ;  /* 0x0000002c2f2b7220 */ /* 0x040fe20000410000 */
[C---:B------:R-:W-:Y:S01]  /*1d40*/  FMUL.FTZ R32, R47.reuse, R39 ;  /* 0x000000272f207220 */ /* 0x040fe20000410000 */
[----:B------:R-:W-:Y:S01]  /*1d50*/  FMUL.FTZ R44, R47, R48 ;  /* 0x000000302f2c7220 */ /* 0x000fe20000410000 */
[----:B------:R-:W-:Y:S01]  /*1d60*/  F2FP.F16.F32.PACK_AB R134, RZ, R132 ;  /* 0x00000084ff86723e */ /* 0x000fe200000000ff */
[----:B------:R-:W-:-:S02]  /*1d70*/  HFMA2 R53, R4.H0_H0, R53.H0_H0, R54.H0_H0 ;  /* 0x2000003504357231 */ /* 0x000fc40000040836 */
[--C-:B------:R-:W-:Y:S01]  /*1d80*/  FADD.FTZ R40, R40, -R0.reuse ;  /* 0x8000000028287221 */ /* 0x100fe20000010000 */
[----:B------:R-:W-:Y:S01]  /*1d90*/  F2FP.F16.F32.PACK_AB R7, RZ, R7 ;  /* 0x00000007ff07723e */ /* 0x000fe200000000ff */
        /* <DEDUP_REMOVED lines=14> */
[----:B------:R-:W-:Y:S01]  /*1e80*/  F2FP.F16.F32.PACK_AB R57, RZ, R57 ;  /* 0x00000039ff39723e */ /* 0x000fe200000000ff */
        /* <DEDUP_REMOVED lines=13> */
[----:B------:R-:W-:-:S02]  /*1f60*/  HFMA2 R132, R132.H0_H0, R7.H0_H0, R4.H0_H0 ;  /* 0x2000000784847231 */ /* 0x000fc40000040804 */
[--C-:B------:R-:W-:Y:S01]  /*1f70*/  FADD.FTZ R36, R36, -R0.reuse ;  /* 0x8000000024247221 */ /* 0x100fe20000010000 */
[----:B------:R-:W-:Y:S02]  /*1f80*/  HFMA2 R14, R9.H0_H0, R14.H0_H0, R52.H0_H0 ;  /* 0x2000000e090e7231 */ /* 0x000fe40000040834 */
[--C-:B------:R-:W-:Y:S01]  /*1f90*/  FADD.FTZ R146, R61, -R0.reuse ;  /* 0x800000003d927221 */ /* 0x100fe20000010000 */
[----:B------:R-:W-:Y:S01]  /*1fa0*/  HFMA2 R65, R54.H0_H0, R11.H0_H0, R65.H0_H0 ;  /* 0x2000000b36417231 */ /* 0x000fe20000040841 */
[----:B------:R-:W-:Y:S01]  /*1fb0*/  F2FP.F16.F32.PACK_AB R59, RZ, R59 ;  /* 0x0000003bff3b723e */ /* 0x000fe200000000ff */
[C---:B------:R-:W-:Y:S01]  /*1fc0*/  FMUL.FTZ R17, R47.reuse, R20 ;  /* 0x000000142f117220 */ /* 0x040fe20000410000 */
[----:B------:R-:W-:Y:S01]  /*1fd0*/  F2FP.F16.F32.PACK_AB R63, RZ, R63 ;  /* 0x0000003fff3f723e */ /* 0x000fe200000000ff */
[----:B------:R-:W-:Y:S01]  /*1fe0*/  FMUL.FTZ R26, R47, R29 ;  /* 0x0000001d2f1a7220 */ /* 0x000fe20000410000 */
[----:B------:R-:W-:Y:S01]  /*1ff0*/  HFMA2 R57, R62.H0_H0, R57.H0_H0, R64.H0_H0 ;  /* 0x200000393e397231 */ /* 0x000fe20000040840 */
        /* <DEDUP_REMOVED lines=9> */
[----:B------:R-:W-:Y:S01]  /*2090*/  F2FP.F16.F32.PACK_AB R29, RZ, R25 ;  /* 0x00000019ff1d723e */ /* 0x000fe200000000ff */
        /* <DEDUP_REMOVED lines=10> */
[----:B------:R-:W-:Y:S01]  /*2140*/  F2FP.F16.F32.PACK_AB R42, RZ, R40 ;  /* 0x00000028ff2a723e */ /* 0x000fe200000000ff */
[C---:B------:R-:W-:Y:S01]  /*2150*/  FMUL.FTZ R22, R47.reuse, R36 ;  /* 0x000000242f167220 */ /* 0x040fe20000410000 */
[----:B------:R-:W-:Y:S01]  /*2160*/  F2FP.F16.F32.PACK_AB R40, RZ, R41 ;  /* 0x00000029ff28723e */ /* 0x000fe200000000ff */
[C---:B------:R-:W-:Y:S01]  /*2170*/  FMUL.FTZ R33, R47.reuse, R50 ;  /* 0x000000322f217220 */ /* 0x040fe20000410000 */
[C---:B------:R-:W-:Y:S01]  /*2180*/  FMUL.FTZ R36, R47.reuse, R58 ;  /* 0x0000003a2f247220 */ /* 0x040fe20000410000 */
[C---:B------:R-:W-:Y:S01]  /*2190*/  FMUL.FTZ R41, R47.reuse, R60 ;  /* 0x0000003c2f297220 */ /* 0x040fe20000410000 */
[----:B------:R-:W-:Y:S01]  /*21a0*/  HFMA2 R59, R4.H0_H0, R59.H0_H0, R7.H0_H0 ;  /* 0x2000003b043b7231 */ /* 0x000fe20000040807 */
[----:B------:R-:W-:Y:S01]  /*21b0*/  F2FP.F16.F32.PACK_AB R61, RZ, R61 ;  /* 0x0000003dff3d723e */ /* 0x000fe200000000ff */
[----:B------:R-:W-:Y:S01]  /*21c0*/  HFMA2 R63, R52.H0_H0, R63.H0_H0, R11.H0_H0 ;  /* 0x2000003f343f7231 */ /* 0x000fe2000004080b */
[----:B------:R-:W-:Y:S01]  /*21d0*/  F2FP.F16.F32.PACK_AB R26, RZ, R26 ;  /* 0x0000001aff1a723e */ /* 0x000fe200000000ff */
[C---:B------:R-:W-:Y:S01]  /*21e0*/  FMUL.FTZ R50, R47.reuse, R66 ;  /* 0x000000422f327220 */ /* 0x040fe20000410000 */
[----:B------:R-:W-:Y:S01]  /*21f0*/  SHF.R.U32.HI R60, RZ, 0x10, R103 ;  /* 0x00000010ff3c7819 */ /* 0x000fe20000011667 */
[----:B------:R-:W-:Y:S01]  /*2200*/  HFMA2 R64, R64.H0_H0, R29.H0_H0, R54.H0_H0 ;  /* 0x2000001d40407231 */ /* 0x000fe20000040836 */
[----:B------:R-:W-:Y:S01]  /*2210*/  SHF.R.U32.HI R58, RZ, 0x10, R71 ;  /* 0x00000010ff3a7819 */ /* 0x000fe20000011647 */
[----:B------:R-:W-:Y:S01]  /*2220*/  HFMA2 R67, R67.H0_H0, R24.H0_H0, R9.H0_H0 ;  /* 0x2000001843437231 */ /* 0x000fe20000040809 */
[----:B------:R-:W-:Y:S01]  /*2230*/  SHF.R.U64 R52, R110, 0x10, R111 ;  /* 0x000000106e347819 */ /* 0x000fe2000000126f */
[----:B------:R-:W-:Y:S01]  /*2240*/  FADD.FTZ R6, R6, -R0 ;  /* 0x8000000006067221 */ /* 0x000fe20000010000 */
[----:B------:R-:W-:Y:S01]  /*2250*/  SHF.R.U64 R7, R78, 0x10, R79 ;  /* 0x000000104e077819 */ /* 0x000fe2000000124f */
[----:B------:R-:W-:Y:S01]  /*2260*/  HFMA2 R61, R58.H0_H0, R61.H0_H0, R60.H0_H0 ;  /* 0x2000003d3a3d7231 */ /* 0x000fe2000004083c */
[----:B------:R-:W-:Y:S01]  /*2270*/  F2FP.F16.F32.PACK_AB R30, RZ, R30 ;  /* 0x0000001eff1e723e */ /* 0x000fe200000000ff */
[C---:B------:R-:W-:Y:S01]  /*2280*/  FMUL.FTZ R137, R47.reuse, R136 ;  /* 0x000000882f897220 */ /* 0x040fe20000410000 */
[----:B------:R-:W-:Y:S01]  /*2290*/  SHF.R.U64 R66, R112, 0x10, R113 ;  /* 0x0000001070427819 */ /* 0x000fe20000001271 */
[----:B------:R-:W-:Y:S01]  /*22a0*/  HFMA2 R52, R7.H0_H0, R26.H0_H0, R52.H0_H0 ;  /* 0x2000001a07347231 */ /* 0x000fe20000040834 */
        /* <DEDUP_REMOVED lines=12> */
[----:B------:R-:W-:Y:S01]  /*2370*/  SHF.R.U32.HI R29, RZ, 0x10, R113 ;  /* 0x00000010ff1d7819 */ /* 0x000fe20000011671 */
[C---:B------:R-:W-:Y:S01]  /*2380*/  FMUL.FTZ R139, R47.reuse, R142 ;  /* 0x0000008e2f8b7220 */ /* 0x040fe20000410000 */
[----:B------:R-:W-:Y:S01]  /*2390*/  SHF.R.U32.HI R24, RZ, 0x10, R81 ;  /* 0x00000010ff187819 */ /* 0x000fe20000011651 */
[----:B------:R-:W-:Y:S01]  /*23a0*/  HFMA2 R31, R4.H0_H0, R31.H0_H0, R9.H0_H0 ;  /* 0x2000001f041f7231 */ /* 0x000fe20000040809 */
[----:B------:R-:W-:Y:S01]  /*23b0*/  F2FP.F16.F32.PACK_AB R135, RZ, R135 ;  /* 0x00000087ff87723e */ /* 0x000fe200000000ff */
[C---:B------:R-:W-:Y:S01]  /*23c0*/  FMUL.FTZ R142, R47.reuse, R148 ;  /* 0x000000942f8e7220 */ /* 0x040fe20000410000 */
        /* <DEDUP_REMOVED lines=8> */
[----:B------:R-:W-:Y:S01]  /*2450*/  SHF.R.U32.HI R35, RZ, 0x10, R87 ;  /* 0x00000010ff237819 */ /* 0x000fe20000011657 */
[----:B------:R-:W-:Y:S01]  /*2460*/  HFMA2 R28, R145.H0_H0, R28.H0_H0, R58.H0_H0 ;  /* 0x2000001c911c7231 */ /* 0x000fe2000004083a */
[----:B------:R-:W-:-:S02]  /*2470*/  F2FP.F16.F32.PACK_AB R38, RZ, R38 ;  /* 0x00000026ff26723e */ /* 0x000fc400000000ff */
[----:B------:R-:W-:Y:S01]  /*2480*/  SHF.R.U64 R54, R116, 0x10, R117 ;  /* 0x0000001074367819 */ /* 0x000fe20000001275 */
[----:B------:R-:W-:Y:S01]  /*2490*/  HFMA2 R26, R35.H0_H0, R134.H0_H0, R30.H0_H0 ;  /* 0x20000086231a7231 */ /* 0x000fe2000004081e */
[----:B------:R-:W-:Y:S02]  /*24a0*/  SHF.R.U64 R11, R84, 0x10, R85 ;  /* 0x00000010540b7819 */ /* 0x000fe40000001255 */
[----:B------:R-:W-:Y:S02]  /*24b0*/  SHF.R.U32.HI R24, RZ, 0x10, R117 ;  /* 0x00000010ff187819 */ /* 0x000fe40000011675 */
[----:B------:R-:W-:Y:S01]  /*24c0*/  SHF.R.U32.HI R29, RZ, 0x10, R85 ;  /* 0x00000010ff1d7819 */ /* 0x000fe20000011655 */
[----:B------:R-:W-:Y:S01]  /*24d0*/  HFMA2 R54, R11.H0_H0, R40.H0_H0, R54.H0_H0 ;  /* 0x200000280b367231 */ /* 0x000fe20000040836 */
[----:B------:R-:W-:Y:S02]  /*24e0*/  F2FP.F16.F32.PACK_AB R133, RZ, R133 ;  /* 0x00000085ff85723e */ /* 0x000fe400000000ff */
[----:B------:R-:W-:Y:S01]  /*24f0*/  F2FP.F16.F32.PACK_AB R137, RZ, R137 ;  /* 0x00000089ff89723e */ /* 0x000fe200000000ff */
[----:B------:R-:W-:Y:S01]  /*2500*/  HFMA2 R24, R29.H0_H0, R38.H0_H0, R24.H0_H0 ;  /* 0x200000261d187231 */ /* 0x000fe20000040818 */
[----:B------:R-:W-:-:S02]  /*2510*/  SHF.R.U64 R58, R88, 0x10, R89 ;  /* 0x00000010583a7819 */ /* 0x000fc40000001259 */
[--C-:B------:R-:W-:Y:S02]  /*2520*/  SHF.R.U64 R35, R120, 0x10, R121.reuse ;  /* 0x0000001078237819 */ /* 0x100fe40000001279 */
[----:B------:R-:W-:Y:S02]  /*2530*/  SHF.R.U32.HI R30, RZ, 0x10, R121 ;  /* 0x00000010ff1e7819 */ /* 0x000fe40000011679 */
[----:B------:R-:W-:Y:S01]  /*2540*/  SHF.R.U32.HI R37, RZ, 0x10, R89 ;  /* 0x00000010ff257819 */ /* 0x000fe20000011659 */
[----:B------:R-:W-:Y:S01]  /*2550*/  HFMA2 R58, R58.H0_H0, R133.H0_H0, R35.H0_H0 ;  /* 0x200000853a3a7231 */ /* 0x000fe20000040823 */
[----:B------:R-:W-:Y:S02]  /*2560*/  F2FP.F16.F32.PACK_AB R32, RZ, R32 ;  /* 0x00000020ff20723e */ /* 0x000fe400000000ff */
[----:B------:R-:W-:Y:S01]  /*2570*/  F2FP.F16.F32.PACK_AB R140, RZ, R140 ;  /* 0x0000008cff8c723e */ /* 0x000fe200000000ff */
[----:B------:R-:W-:Y:S01]  /*2580*/  HFMA2 R37, R37.H0_H0, R137.H0_H0, R30.H0_H0 ;  /* 0x2000008925257231 */ /* 0x000fe2000004081e */
[----:B------:R-:W-:-:S02]  /*2590*/  SHF.R.U32.HI R9, RZ, 0x10, R115 ;  /* 0x00000010ff097819 */ /* 0x000fc40000011673 */
[----:B------:R-:W-:Y:S02]  /*25a0*/  SHF.R.U32.HI R7, RZ, 0x10, R83 ;  /* 0x00000010ff077819 */ /* 0x000fe40000011653 */
[----:B------:R-:W-:Y:S02]  /*25b0*/  SHF.R.U32.HI R11, RZ, 0x10, R123 ;  /* 0x00000010ff0b7819 */ /* 0x000fe4000001167b */
[----:B------:R-:W-:Y:S01]  /*25c0*/  SHF.R.U32.HI R38, RZ, 0x10, R91 ;  /* 0x00000010ff267819 */ /* 0x000fe2000001165b */
[----:B------:R-:W-:Y:S01]  /*25d0*/  HFMA2 R32, R7.H0_H0, R32.H0_H0, R9.H0_H0 ;  /* 0x2000002007207231 */ /* 0x000fe20000040809 */
[----:B------:R-:W-:Y:S02]  /*25e0*/  F2FP.F16.F32.PACK_AB R6, RZ, R6 ;  /* 0x00000006ff06723e */ /* 0x000fe400000000ff */
        /* <DEDUP_REMOVED lines=9> */
[----:B------:R-:W-:Y:S01]  /*2680*/  SHF.R.U64 R40, R124, 0x10, R125 ;  /* 0x000000107c287819 */ /* 0x000fe2000000127d */
[----:B------:R-:W-:Y:S01]  /*2690*/  HFMA2 R137, R69.H0_H0, R8.H0_H0, R101.H0_H0 ;  /* 0x2000000845897231 */ /* 0x000fe20000040865 */
[----:B------:R-:W-:Y:S02]  /*26a0*/  SHF.R.U64 R7, R92, 0x10, R93 ;  /* 0x000000105c077819 */ /* 0x000fe4000000125d */
[----:B------:R-:W-:Y:S02]  /*26b0*/  F2FP.F16.F32.PACK_AB R142, RZ, R142 ;  /* 0x0000008eff8e723e */ /* 0x000fe400000000ff */
        /* <DEDUP_REMOVED lines=8> */
[----:B------:R-:W-:Y:S01]  /*2740*/  PRMT R8, R140, 0x7610, R8 ;  /* 0x000076108c087816 */ /* 0x000fe20000000008 */
[----:B------:R-:W-:Y:S01]  /*2750*/  HFMA2 R135, R80.H0_H0, R21.H0_H0, R112.H0_H0 ;  /* 0x2000001550877231 */ /* 0x000fe20000040870 */
[----:B------:R-:W-:Y:S01]  /*2760*/  LOP3.LUT R56, R56, 0xffff, RZ, 0xc0, !PT ;  /* 0x0000ffff38387812 */ /* 0x000fe200078ec0ff */
[----:B------:R-:W-:Y:S01]  /*2770*/  HFMA2 R21, R82.H0_H0, R22.H0_H0, R114.H0_H0 ;  /* 0x2000001652157231 */ /* 0x000fe20000040872 */
[----:B------:R-:W-:Y:S01]  /*2780*/  F2FP.F16.F32.PACK_AB R143, RZ, R143 ;  /* 0x0000008fff8f723e */ /* 0x000fe200000000ff */
[----:B------:R-:W-:Y:S01]  /*2790*/  HFMA2 R49, R83.H0_H0, R23.H0_H0, R115.H0_H0 ;  /* 0x2000001753317231 */ /* 0x000fe20000040873 */
[----:B------:R-:W-:-:S02]  /*27a0*/  SHF.R.U64 R134, R128, 0x10, R129 ;  /* 0x0000001080867819 */ /* 0x000fc40000001281 */
        /* <DEDUP_REMOVED lines=8> */
[----:B------:R-:W-:-:S02]  /*2830*/  F2FP.F16.F32.PACK_AB R10, RZ, R10 ;  /* 0x0000000aff0a723e */ /* 0x000fc400000000ff */
[----:B------:R-:W-:Y:S02]  /*2840*/  F2FP.F16.F32.PACK_AB R136, RZ, R136 ;  /* 0x00000088ff88723e */ /* 0x000fe400000000ff */
[----:B------:R-:W-:Y:S01]  /*2850*/  SHF.R.U64 R9, R122, 0x10, R123 ;  /* 0x000000107a097819 */ /* 0x000fe2000000127b */
[----:B------:R-:W-:Y:S01]  /*2860*/  HFMA2 R10, R71.H0_H0, R10.H0_H0, R103.H0_H0 ;  /* 0x2000000a470a7231 */ /* 0x000fe20000040867 */
[----:B------:R-:W-:Y:S02]  /*2870*/  SHF.R.U64 R29, R90, 0x10, R91 ;  /* 0x000000105a1d7819 */ /* 0x000fe4000000125b */
[----:B------:R-:W-:Y:S02]  /*2880*/  SHF.L.U32 R16, R56, 0x10, RZ ;  /* 0x0000001038107819 */ /* 0x000fe400000006ff */
[----:B------:R-:W-:Y:S01]  /*2890*/  LOP3.LUT R23, R23, 0xffff0000, R22, 0xf8, !PT ;  /* 0xffff000017177812 */ /* 0x000fe200078ef816 */
[----:B------:R-:W-:Y:S01]  /*28a0*/  HFMA2 R9, R29.H0_H0, R136.H0_H0, R9.H0_H0 ;  /* 0x200000881d097231 */ /* 0x000fe20000040809 */
[----:B------:R-:W-:-:S02]  /*28b0*/  LOP3.LUT R22, R65, 0xffff, RZ, 0xc0, !PT ;  /* 0x0000ffff41167812 */ /* 0x000fc400078ec0ff */
[----:B------:R-:W-:Y:S02]  /*28c0*/  PRMT R8, R6, 0x7610, R8 ;  /* 0x0000761006087816 */ /* 0x000fe40000000008 */
[----:B------:R-:W-:Y:S02]  /*28d0*/  LOP3.LUT R6, R16, 0xffff, R139, 0xf8, !PT ;  /* 0x0000ffff10067812 */ /* 0x000fe400078ef88b */
[----:B------:R-:W-:Y:S02]  /*28e0*/  F2FP.F16.F32.PACK_AB R12, RZ, R12 ;  /* 0x0000000cff0c723e */ /* 0x000fe400000000ff */
[----:B------:R-:W-:Y:S02]  /*28f0*/  F2FP.F16.F32.PACK_AB R36, RZ, R36 ;  /* 0x00000024ff24723e */ /* 0x000fe400000000ff */
        /* <DEDUP_REMOVED lines=8> */
[----:B------:R-:W-:Y:S02]  /*2980*/  F2FP.F16.F32.PACK_AB R15, RZ, R15 ;  /* 0x0000000fff0f723e */ /* 0x000fe400000000ff */
[----:B------:R-:W-:Y:S02]  /*2990*/  LOP3.LUT R132, R132, 0xffff, RZ, 0xc0, !PT ;  /* 0x0000ffff84847812 */ /* 0x000fe400078ec0ff */
[----:B------:R-:W-:Y:S01]  /*29a0*/  LOP3.LUT R51, R137, 0xffff, RZ, 0xc0, !PT ;  /* 0x0000ffff89337812 */ /* 0x000fe200078ec0ff */
[----:B------:R-:W-:Y:S01]  /*29b0*/  HFMA2 R133, R75.H0_H0, R15.H0_H0, R107.H0_H0 ;  /* 0x2000000f4b857231 */ /* 0x000fe2000004086b */
[----:B------:R-:W-:Y:S01]  /*29c0*/  LOP3.LUT R56, R10, 0xffff, RZ, 0xc0, !PT ;  /* 0x0000ffff0a387812 */ /* 0x000fe200078ec0ff */
[----:B------:R-:W-:Y:S01]  /*29d0*/  HFMA2 R15, R84.H0_H0, R42.H0_H0, R116.H0_H0 ;  /* 0x2000002a540f7231 */ /* 0x000fe20000040874 */
[----:B------:R-:W-:-:S02]  /*29e0*/  SHF.L.U64.HI R137, R22, 0x10, RZ ;  /* 0x0000001016897819 */ /* 0x000fc400000102ff */
[----:B------:R-:W-:Y:S02]  /*29f0*/  LOP3.LUT R10, R65, 0xffff, R16, 0xf8, !PT ;  /* 0x0000ffff410a7812 */ /* 0x000fe400078ef810 */
[----:B------:R-:W-:Y:S02]  /*2a00*/  F2FP.F16.F32.PACK_AB R17, RZ, R17 ;  /* 0x00000011ff11723e */ /* 0x000fe400000000ff */
[----:B------:R-:W-:Y:S02]  /*2a10*/  LOP3.LUT R16, R57, 0xffff, RZ, 0xc0, !PT ;  /* 0x0000ffff39107812 */ /* 0x000fe400078ec0ff */
[----:B------:R-:W-:Y:S01]  /*2a20*/  F2FP.F16.F32.PACK_AB R18, RZ, R18 ;  /* 0x00000012ff12723e */ /* 0x000fe200000000ff */
[----:B------:R-:W-:Y:S01]  /*2a30*/  HFMA2 R138, R74.H0_H0, R17.H0_H0, R106.H0_H0 ;  /* 0x200000114a8a7231 */ /* 0x000fe2000004086a */
[----:B------:R-:W-:Y:S02]  /*2a40*/  F2FP.F16.F32.PACK_AB R20, RZ, R20 ;  /* 0x00000014ff14723e */ /* 0x000fe400000000ff */
[----:B------:R-:W-:Y:S01]  /*2a50*/  SHF.L.U64.HI R36, R132, 0x10, RZ ;  /* 0x0000001084247819 */ /* 0x000fe200000102ff */
[----:B------:R-:W-:Y:S01]  /*2a60*/  HFMA2 R18, R77.H0_H0, R18.H0_H0, R109.H0_H0 ;  /* 0x200000124d127231 */ /* 0x000fe2000004086d */
[----:B------:R-:W-:Y:S01]  /*2a70*/  LOP3.LUT R67, R67, 0xffff, RZ, 0xc0, !PT ;  /* 0x0000ffff43437812 */ /* 0x000fe200078ec0ff */
[----:B------:R-:W-:Y:S01]  /*2a80*/  HFMA2 R20, R79.H0_H0, R20.H0_H0, R111.H0_H0 ;  /* 0x200000144f147231 */ /* 0x000fe2000004086f */
[----:B------:R-:W-:-:S02]  /*2a90*/  LOP3.LUT R56, R56, 0xffff0000, R137, 0xf8, !PT ;  /* 0xffff000038387812 */ /* 0x000fc400078ef889 */
[----:B------:R-:W-:Y:S02]  /*2aa0*/  SHF.L.U32 R137, R16, 0x10, RZ ;  /* 0x0000001010897819 */ /* 0x000fe400000006ff */
[----:B------:R-:W-:Y:S02]  /*2ab0*/  LOP3.LUT R64, R64, 0xffff, RZ, 0xc0, !PT ;  /* 0x0000ffff40407812 */ /* 0x000fe400078ec0ff */
[----:B------:R-:W-:Y:S02]  /*2ac0*/  F2FP.F16.F32.PACK_AB R19, RZ, R19 ;  /* 0x00000013ff13723e */ /* 0x000fe400000000ff */
[----:B------:R-:W-:Y:S02]  /*2ad0*/  LOP3.LUT R51, R51, 0xffff0000, R36, 0xf8, !PT ;  /* 0xffff000033337812 */ /* 0x000fe400078ef824 */
[----:B------:R-:W-:Y:S01]  /*2ae0*/  LOP3.LUT R57, R12, 0xffff, RZ, 0xc0, !PT ;  /* 0x0000ffff0c397812 */ /* 0x000fe200078ec0ff */
[----:B------:R-:W-:Y:S01]  /*2af0*/  HFMA2 R19, R81.H0_H0, R19.H0_H0, R113.H0_H0 ;  /* 0x2000001351137231 */ /* 0x000fe20000040871 */
[----:B------:R-:W-:-:S02]  /*2b00*/  SHF.L.U64.HI R16, R16, 0x10, RZ ;  /* 0x0000001010107819 */ /* 0x000fc400000102ff */
[----:B------:R-:W-:Y:S02]  /*2b10*/  F2FP.F16.F32.PACK_AB R55, RZ, R55 ;  /* 0x00000037ff37723e */ /* 0x000fe400000000ff */
[----:B------:R-:W-:Y:S02]  /*2b20*/  SHF.L.U32 R65, R67, 0x10, RZ ;  /* 0x0000001043417819 */ /* 0x000fe400000006ff */
[----:B------:R-:W-:Y:S01]  /*2b30*/  LOP3.LUT R133, R133, 0xffff, RZ, 0xc0, !PT ;  /* 0x0000ffff85857812 */ /* 0x000fe200078ec0ff */
[----:B------:R-:W-:Y:S01]  /*2b40*/  HFMA2 R55, R78.H0_H0, R55.H0_H0, R110.H0_H0 ;  /* 0x200000374e377231 */ /* 0x000fe2000004086e */
[----:B------:R-:W-:Y:S02]  /*2b50*/  SHF.L.U64.HI R36, R67, 0x10, RZ ;  /* 0x0000001043247819 */ /* 0x000fe400000102ff */
[----:B------:R-:W-:Y:S02]  /*2b60*/  SHF.L.U32 R67, R64, 0x10, RZ ;  /* 0x0000001040437819 */ /* 0x000fe400000006ff */
[----:B------:R-:W-:-:S02]  /*2b70*/  LOP3.LUT R52, R52, 0xffff, RZ, 0xc0, !PT ;  /* 0x0000ffff34347812 */ /* 0x000fc400078ec0ff */
[----:B------:R-:W-:Y:S02]  /*2b80*/  F2FP.F16.F32.PACK_AB R44, RZ, R44 ;  /* 0x0000002cff2c723e */ /* 0x000fe400000000ff */
[----:B------:R-:W-:Y:S02]  /*2b90*/  LOP3.LUT R57, R57, 0xffff0000, R16, 0xf8, !PT ;  /* 0xffff000039397812 */ /* 0x000fe400078ef810 */
[----:B------:R-:W-:Y:S01]  /*2ba0*/  SHF.L.U64.HI R22, R64, 0x10, RZ ;  /* 0x0000001040167819 */ /* 0x000fe200000102ff */
[----:B------:R-:W-:Y:S01]  /*2bb0*/  HFMA2 R17, R88.H0_H0, R44.H0_H0, R120.H0_H0 ;  /* 0x2000002c58117231 */ /* 0x000fe20000040878 */
        /* <DEDUP_REMOVED lines=13> */
[----:B------:R-:W-:Y:S02]  /*2c90*/  F2FP.F16.F32.PACK_AB R25, RZ, R25 ;  /* 0x00000019ff19723e */ /* 0x000fe400000000ff */
[----:B------:R-:W-:-:S02]  /*2ca0*/  LOP3.LUT R62, R62, 0xffff, RZ, 0xc0, !PT ;  /* 0x0000ffff3e3e7812 */ /* 0x000fc400078ec0ff */
[----:B------:R-:W-:Y:S01]  /*2cb0*/  LOP3.LUT R49, R19, 0xffff0000, R44, 0xf8, !PT ;  /* 0xffff000013317812 */ /* 0x000fe200078ef82c */
[----:B------:R-:W-:Y:S01]  /*2cc0*/  HFMA2 R25, R85.H0_H0, R25.H0_H0, R117.H0_H0 ;  /* 0x2000001955197231 */ /* 0x000fe20000040875 */
[----:B------:R-:W-:Y:S02]  /*2cd0*/  PRMT R19, R54, 0x7610, R19 ;  /* 0x0000761036137816 */ /* 0x000fe40000000013 */
[----:B------:R-:W-:Y:S02]  /*2ce0*/  F2FP.F16.F32.PACK_AB R141, RZ, R141 ;  /* 0x0000008dff8d723e */ /* 0x000fe400000000ff */
[----:B------:R-:W-:Y:S02]  /*2cf0*/  SHF.R.U64 R136, R126, 0x10, R127 ;  /* 0x000000107e887819 */ /* 0x000fe4000000127f */
[----:B------:R-:W-:Y:S02]  /*2d00*/  SHF.R.U64 R11, R94, 0x10, R95 ;  /* 0x000000105e0b7819 */ /* 0x000fe4000000125f */
[----:B------:R-:W-:-:S02]  /*2d10*/  F2FP.F16.F32.PACK_AB R13, RZ, R13 ;  /* 0x0000000dff0d723e */ /* 0x000fc400000000ff */
[----:B------:R-:W-:Y:S01]  /*2d20*/  F2FP.F16.F32.PACK_AB R48, RZ, R48 ;  /* 0x00000030ff30723e */ /* 0x000fe200000000ff */
[----:B------:R-:W-:Y:S01]  /*2d30*/  HFMA2 R11, R11.H0_H0, R141.H0_H0, R136.H0_H0 ;  /* 0x2000008d0b0b7231 */ /* 0x000fe20000040888 */
[----:B------:R-:W-:Y:S01]  /*2d40*/  SHF.L.U64.HI R67, R62, 0x10, RZ ;  /* 0x000000103e437819 */ /* 0x000fe200000102ff */
[----:B------:R-:W-:Y:S01]  /*2d50*/  HFMA2 R136, R72.H0_H0, R13.H0_H0, R104.H0_H0 ;  /* 0x2000000d48887231 */ /* 0x000fe20000040868 */
[----:B------:R-:W-:Y:S01]  /*2d60*/  F2FP.F16.F32.PACK_AB R27, RZ, R27 ;  /* 0x0000001bff1b723e */ /* 0x000fe200000000ff */
[----:B------:R-:W-:Y:S01]  /*2d70*/  HFMA2 R13, R96.H0_H0, R48.H0_H0, R128.H0_H0 ;  /* 0x20000030600d7231 */ /* 0x000fe20000040880 */
[----:B------:R-:W-:Y:S02]  /*2d80*/  LOP3.LUT R19, R19, 0xffff, RZ, 0xc0, !PT ;  /* 0x0000ffff13137812 */ /* 0x000fe400078ec0ff */
[----:B------:R-:W-:Y:S01]  /*2d90*/  F2FP.F16.F32.PACK_AB R33, RZ, R33 ;  /* 0x00000021ff21723e */ /* 0x000fe200000000ff */
[----:B------:R-:W-:Y:S01]  /*2da0*/  HFMA2 R27, R87.H0_H0, R27.H0_H0, R119.H0_H0 ;  /* 0x2000001b571b7231 */ /* 0x000fe20000040877 */
[----:B------:R-:W-:-:S02]  /*2db0*/  LOP3.LUT R54, R36, 0xffff0000, R67, 0xf8, !PT ;  /* 0xffff000024367812 */ /* 0x000fc400078ef843 */
[----:B------:R-:W-:Y:S01]  /*2dc0*/  SHF.L.U32 R36, R19, 0x10, RZ ;  /* 0x0000001013247819 */ /* 0x000fe200000006ff */
[----:B------:R-:W-:Y:S01]  /*2dd0*/  HFMA2 R33, R89.H0_H0, R33.H0_H0, R121.H0_H0 ;  /* 0x2000002159217231 */ /* 0x000fe20000040879 */
[----:B------:R-:W-:Y:S02]  /*2de0*/  LOP3.LUT R25, R25, 0xffff, RZ, 0xc0, !PT ;  /* 0x0000ffff19197812 */ /* 0x000fe400078ec0ff */
[----:B------:R-:W-:Y:S02]  /*2df0*/  LOP3.LUT R60, R60, 0xffff, RZ, 0xc0, !PT ;  /* 0x0000ffff3c3c7812 */ /* 0x000fe400078ec0ff */
[----:B------:R-:W-:Y:S02]  /*2e00*/  SHF.L.U64.HI R48, R19, 0x10, RZ ;  /* 0x0000001013307819 */ /* 0x000fe400000102ff */
[----:B------:R-:W-:Y:S02]  /*2e10*/  LOP3.LUT R36, R36, 0xffff, R15, 0xf8, !PT ;  /* 0x0000ffff24247812 */ /* 0x000fe400078ef80f */
[----:B------:R-:W-:-:S02]  /*2e20*/  F2FP.F16.F32.PACK_AB R39, RZ, R39 ;  /* 0x00000027ff27723e */ /* 0x000fc400000000ff */
[----:B------:R-:W-:Y:S02]  /*2e30*/  SHF.L.U32 R44, R60, 0x10, RZ ;  /* 0x000000103c2c7819 */ /* 0x000fe400000006ff */
[----:B------:R-:W-:Y:S01]  /*2e40*/  LOP3.LUT R15, R25, 0xffff0000, R48, 0xf8, !PT ;  /* 0xffff0000190f7812 */ /* 0x000fe200078ef830 */
[----:B------:R-:W-:Y:S01]  /*2e50*/  HFMA2 R39, R95.H0_H0, R39.H0_H0, R127.H0_H0 ;  /* 0x200000275f277231 */ /* 0x000fe2000004087f */
[----:B------:R-:W-:Y:S02]  /*2e60*/  LOP3.LUT R58, R58, 0xffff, RZ, 0xc0, !PT ;  /* 0x0000ffff3a3a7812 */ /* 0x000fe400078ec0ff */
[----:B------:R-:W-:Y:S02]  /*2e70*/  LOP3.LUT R25, R27, 0xffff, RZ, 0xc0, !PT ;  /* 0x0000ffff1b197812 */ /* 0x000fe400078ec0ff */
[----:B------:R-:W-:Y:S02]  /*2e80*/  SHF.L.U64.HI R60, R60, 0x10, RZ ;  /* 0x000000103c3c7819 */ /* 0x000fe400000102ff */
[----:B------:R-:W-:-:S02]  /*2e90*/  LOP3.LUT R27, R33, 0xffff, RZ, 0xc0, !PT ;  /* 0x0000ffff211b7812 */ /* 0x000fc400078ec0ff */
[----:B------:R-:W-:Y:S02]  /*2ea0*/  SHF.L.U64.HI R52, R58, 0x10, RZ ;  /* 0x000000103a347819 */ /* 0x000fe400000102ff */
[----:B------:R-:W-:Y:S02]  /*2eb0*/  LOP3.LUT R25, R25, 0xffff0000, R60, 0xf8, !PT ;  /* 0xffff000019197812 */ /* 0x000fe400078ef83c */
[----:B------:R-:W-:Y:S02]  /*2ec0*/  LOP3.LUT R9, R9, 0xffff, RZ, 0xc0, !PT ;  /* 0x0000ffff09097812 */ /* 0x000fe400078ec0ff */
[----:B------:R-:W-:Y:S02]  /*2ed0*/  F2FP.F16.F32.PACK_AB R50, RZ, R50 ;  /* 0x00000032ff32723e */ /* 0x000fe400000000ff */
[----:B------:R-:W-:Y:S02]  /*2ee0*/  LOP3.LUT R60, R40, 0xffff, RZ, 0xc0, !PT ;  /* 0x0000ffff283c7812 */ /* 0x000fe400078ec0ff */
[----:B------:R-:W-:Y:S01]  /*2ef0*/  LOP3.LUT R11, R11, 0xffff, RZ, 0xc0, !PT ;  /* 0x0000ffff0b0b7812 */ /* 0x000fe200078ec0ff */
[----:B------:R-:W-:Y:S01]  /*2f00*/  HFMA2 R50, R97.H0_H0, R50.H0_H0, R129.H0_H0 ;  /* 0x2000003261327231 */ /* 0x000fe20000040881 */
[----:B------:R-:W-:-:S02]  /*2f10*/  LOP3.LUT R27, R27, 0xffff0000, R52, 0xf8, !PT ;  /* 0xffff00001b1b7812 */ /* 0x000fc400078ef834 */
[----:B------:R-:W-:Y:S02]  /*2f20*/  SHF.L.U32 R48, R58, 0x10, RZ ;  /* 0x000000103a307819 */ /* 0x000fe400000006ff */
[C---:B------:R-:W-:Y:S02]  /*2f30*/  SHF.L.U32 R40, R9.reuse, 0x10, RZ ;  /* 0x0000001009287819 */ /* 0x040fe400000006ff */
[----:B------:R-:W-:Y:S02]  /*2f40*/  SHF.L.U64.HI R52, R9, 0x10, RZ ;  /* 0x0000001009347819 */ /* 0x000fe400000102ff */
[----:B------:R-:W-:Y:S02]  /*2f50*/  SHF.L.U32 R9, R60, 0x10, RZ ;  /* 0x000000103c097819 */ /* 0x000fe400000006ff */
[----:B------:R-:W-:Y:S02]  /*2f60*/  LOP3.LUT R39, R39, 0xffff, RZ, 0xc0, !PT ;  /* 0x0000ffff27277812 */ /* 0x000fe400078ec0ff */
[----:B------:R-:W-:-:S02]  /*2f70*/  SHF.L.U64.HI R58, R11, 0x10, RZ ;  /* 0x000000100b3a7819 */ /* 0x000fc400000102ff */
[----:B------:R-:W-:Y:S02]  /*2f80*/  F2FP.F16.F32.PACK_AB R34, RZ, R34 ;  /* 0x00000022ff22723e */ /* 0x000fe400000000ff */
[----:B------:R-:W-:Y:S02]  /*2f90*/  LOP3.LUT R5, R5, 0xffff, RZ, 0xc0, !PT ;  /* 0x0000ffff05057812 */ /* 0x000fe400078ec0ff */
[----:B------:R-:W-:Y:S01]  /*2fa0*/  SHF.L.U64.HI R60, R60, 0x10, RZ ;  /* 0x000000103c3c7819 */ /* 0x000fe200000102ff */
[----:B------:R-:W-:Y:S01]  /*2fb0*/  HFMA2 R34, R91.H0_H0, R34.H0_H0, R123.H0_H0 ;  /* 0x200000225b227231 */ /* 0x000fe2000004087b */
[----:B------:R-:W-:Y:S02]  /*2fc0*/  LOP3.LUT R7, R7, 0xffff, RZ, 0xc0, !PT ;  /* 0x0000ffff07077812 */ /* 0x000fe400078ec0ff */
[----:B------:R-:W-:Y:S02]  /*2fd0*/  F2FP.F16.F32.PACK_AB R43, RZ, R43 ;  /* 0x0000002bff2b723e */ /* 0x000fe400000000ff */
[----:B------:R-:W-:-:S02]  /*2fe0*/  F2FP.F16.F32.PACK_AB R46, RZ, R46 ;  /* 0x0000002eff2e723e */ /* 0x000fc400000000ff */
[----:B------:R-:W-:Y:S01]  /*2ff0*/  LOP3.LUT R39, R39, 0xffff0000, R58, 0xf8, !PT ;  /* 0xffff000027277812 */ /* 0x000fe200078ef83a */
[----:B------:R-:W-:Y:S01]  /*3000*/  HFMA2 R43, R86.H0_H0, R43.H0_H0, R118.H0_H0 ;  /* 0x2000002b562b7231 */ /* 0x000fe20000040876 */
[----:B------:R-:W-:Y:S01]  /*3010*/  LOP3.LUT R33, R5, 0xffff0000, R60, 0xf8, !PT ;  /* 0xffff000005217812 */ /* 0x000fe200078ef83c */
[----:B------:R-:W-:Y:S01]  /*3020*/  HFMA2 R46, R92.H0_H0, R46.H0_H0, R124.H0_H0 ;  /* 0x2000002e5c2e7231 */ /* 0x000fe2000004087c */
[C---:B------:R-:W-:Y:S02]  /*3030*/  SHF.L.U32 R58, R7.reuse, 0x10, RZ ;  /* 0x00000010073a7819 */ /* 0x040fe400000006ff */
[----:B------:R-:W-:Y:S02]  /*3040*/  LOP3.LUT R50, R50, 0xffff, RZ, 0xc0, !PT ;  /* 0x0000ffff32327812 */ /* 0x000fe400078ec0ff */
[----:B------:R-:W-:Y:S02]  /*3050*/  SHF.L.U64.HI R5, R7, 0x10, RZ ;  /* 0x0000001007057819 */ /* 0x000fe400000102ff */
[----:B------:R-:W-:-:S02]  /*3060*/  LOP3.LUT R60, R14, 0xffff, RZ, 0xc0, !PT ;  /* 0x0000ffff0e3c7812 */ /* 0x000fc400078ec0ff */
[----:B------:R-:W-:Y:S02]  /*3070*/  SHF.L.U32 R42, R62, 0x10, RZ ;  /* 0x000000103e2a7819 */ /* 0x000fe400000006ff */
[----:B------:R-:W-:Y:S02]  /*3080*/  LOP3.LUT R14, R58, 0xffff, R13, 0xf8, !PT ;  /* 0x0000ffff3a0e7812 */ /* 0x000fe400078ef80d */
[----:B------:R-:W-:Y:S02]  /*3090*/  F2FP.F16.F32.PACK_AB R41, RZ, R41 ;  /* 0x00000029ff29723e */ /* 0x000fe400000000ff */
[----:B------:R-:W-:Y:S02]  /*30a0*/  LOP3.LUT R48, R48, 0xffff, R17, 0xf8, !PT ;  /* 0x0000ffff30307812 */ /* 0x000fe400078ef811 */
[----:B------:R-:W-:Y:S01]  /*30b0*/  LOP3.LUT R62, R53, 0xffff, RZ, 0xc0, !PT ;  /* 0x0000ffff353e7812 */ /* 0x000fe200078ec0ff */
[----:B------:R-:W-:Y:S01]  /*30c0*/  HFMA2 R41, R94.H0_H0, R41.H0_H0, R126.H0_H0 ;  /* 0x200000295e297231 */ /* 0x000fe2000004087e */
        /* <DEDUP_REMOVED lines=23> */
[----:B------:R-:W-:Y:S01]  /*3240*/  F2FP.F16.F32.PACK_AB R45, RZ, R45 ;  /* 0x0000002dff2d723e */ /* 0x000fe200000000ff */
[----:B------:R-:W1:Y:S01]  /*3250*/  @!P1 LDC.64 R50, c[0x0][0x238] ;  /* 0x00008e00ff329b82 */ /* 0x000e620000000a00 */
[----:B------:R-:W-:Y:S02]  /*3260*/  LOP3.LUT R24, R24, 0xffff, RZ, 0xc0, !PT ;  /* 0x0000ffff18187812 */ /* 0x000fe400078ec0ff */
[----:B------:R-:W-:Y:S01]  /*3270*/  LOP3.LUT R65, R65, 0xffff0000, R22, 0xf8, !PT ;  /* 0xffff000041417812 */ /* 0x000fe200078ef816 */
[----:B------:R-:W-:Y:S01]  /*3280*/  HFMA2 R45, R90.H0_H0, R45.H0_H0, R122.H0_H0 ;  /* 0x2000002d5a2d7231 */ /* 0x000fe2000004087a */
        /* <DEDUP_REMOVED lines=79> */
.L_x_1220:
[----:B------:R-:W-:Y:S01]  /*3780*/  HFMA2.MMA R144, -RZ, RZ, 0, 5.9604644775390625e-08 ;  /* 0x00000001ff907435 */ /* 0x000fe200000001ff */
[----:B------:R-:W-:Y:S02]  /*3790*/  MOV R143, R0 ;  /* 0x00000000008f7202 */ /* 0x000fe40000000f00 */
[----:B------:R-:W-:Y:S02]  /*37a0*/  MOV R145, 0x1f ;  /* 0x0000001f00917802 */ /* 0x000fe40000000f00 */
[----:B------:R-:W-:-:S07]  /*37b0*/  MOV R142, 0xffffffff ;  /* 0xffffffff008e7802 */ /* 0x000fce0000000f00 */
[----:B-----5:R-:W-:Y:S05]  /*37c0*/  WARPSYNC.COLLECTIVE R142, `(.L_x_1222) ;  /* 0x000000008e087348 */ /* 0x020fea0003c00000 */
[----:B------:R0:W1:Y:S02]  /*37d0*/  SHFL.BFLY P2, R141, R143, R144, R145 ;  /* 0x0c0000908f8d7389 */ /* 0x0000640000040091 */
[----:B01---5:R-:W-:Y:S01]  /*37e0*/  ENDCOLLECTIVE ;  /* 0x000000000000791b */ /* 0x023fe20003800000 */
.L_x_1222:
[----:B------:R-:W-:Y:S01]  /*37f0*/  HFMA2.MMA R144, -RZ, RZ, 0, 1.1920928955078125e-07 ;  /* 0x00000002ff907435 */ /* 0x000fe200000001ff */
[----:B------:R-:W-:-:S05]  /*3800*/  MOV R137, R141 ;  /* 0x0000008d00897202 */ /* 0x000fca0000000f00 */
[----:B------:R-:W-:-:S05]  /*3810*/  FADD.FTZ R137, R0, R137 ;  /* 0x0000008900897221 */ /* 0x000fca0000010000 */
[----:B------:R-:W-:-:S07]  /*3820*/  MOV R143, R137 ;  /* 0x00000089008f7202 */ /* 0x000fce0000000f00 */
[----:B------:R-:W-:Y:S05]  /*3830*/  WARPSYNC.COLLECTIVE R142, `(.L_x_1223) ;  /* 0x000000008e087348 */ /* 0x000fea0003c00000 */
[----:B------:R0:W1:Y:S02]  /*3840*/  SHFL.BFLY P2, R141, R143, R144, R145 ;  /* 0x0c0000908f8d7389 */ /* 0x0000640000040091 */
[----:B01----:R-:W-:Y:S01]  /*3850*/  ENDCOLLECTIVE ;  /* 0x000000000000791b */ /* 0x003fe20003800000 */
.L_x_1223:
[----:B------:R-:W-:Y:S01]  /*3860*/  HFMA2.MMA R144, -RZ, RZ, 0, 2.384185791015625e-07 ;  /* 0x00000004ff907435 */ /* 0x000fe200000001ff */
[----:B------:R-:W-:-:S05]  /*3870*/  MOV R134, R141 ;  /* 0x0000008d00867202 */ /* 0x000fca0000000f00 */
[----:B------:R-:W-:-:S05]  /*3880*/  FADD.FTZ R136, R137, R134 ;  /* 0x0000008689887221 */ /* 0x000fca0000010000 */
[----:B------:R-:W-:-:S07]  /*3890*/  MOV R143, R136 ;  /* 0x00000088008f7202 */ /* 0x000fce0000000f00 */
[----:B------:R-:W-:Y:S05]  /*38a0*/  WARPSYNC.COLLECTIVE R142, `(.L_x_1224) ;  /* 0x000000008e087348 */ /* 0x000fea0003c00000 */
[----:B------:R0:W1:Y:S02]  /*38b0*/  SHFL.BFLY P2, R141, R143, R144, R145 ;  /* 0x0c0000908f8d7389 */ /* 0x0000640000040091 */
[----:B01----:R-:W-:Y:S01]  /*38c0*/  ENDCOLLECTIVE ;  /* 0x000000000000791b */ /* 0x003fe20003800000 */
.L_x_1224:
[----:B------:R-:W-:Y:S01]  /*38d0*/  HFMA2.MMA R144, -RZ, RZ, 0, 4.76837158203125e-07 ;  /* 0x00000008ff907435 */ /* 0x000fe200000001ff */
[----:B------:R-:W-:-:S05]  /*38e0*/  MOV R139, R141 ;  /* 0x0000008d008b7202 */ /* 0x000fca0000000f00 */
[----:B------:R-:W-:-:S05]  /*38f0*/  FADD.FTZ R139, R136, R139 ;  /* 0x0000008b888b7221 */ /* 0x000fca0000010000 */
[----:B------:R-:W-:-:S07]  /*3900*/  MOV R143, R139 ;  /* 0x0000008b008f7202 */ /* 0x000fce0000000f00 */
[----:B------:R-:W-:Y:S05]  /*3910*/  WARPSYNC.COLLECTIVE R142, `(.L_x_1225) ;  /* 0x000000008e087348 */ /* 0x000fea0003c00000 */
[----:B------:R0:W1:Y:S02]  /*3920*/  SHFL.BFLY P2, R141, R143, R144, R145 ;  /* 0x0c0000908f8d7389 */ /* 0x0000640000040091 */
[----:B01----:R-:W-:Y:S01]  /*3930*/  ENDCOLLECTIVE ;  /* 0x000000000000791b */ /* 0x003fe20003800000 */
.L_x_1225:
[----:B------:R-:W-:Y:S01]  /*3940*/  HFMA2.MMA R144, -RZ, RZ, 0, 9.5367431640625e-07 ;  /* 0x00000010ff907435 */ /* 0x000fe200000001ff */
[----:B------:R-:W-:-:S05]  /*3950*/  MOV R134, R141 ;  /* 0x0000008d00867202 */ /* 0x000fca0000000f00 */
[----:B------:R-:W-:-:S05]  /*3960*/  FADD.FTZ R138, R139, R134 ;  /* 0x000000868b8a7221 */ /* 0x000fca0000010000 */
[----:B------:R-:W-:-:S07]  /*3970*/  MOV R143, R138 ;  /* 0x0000008a008f7202 */ /* 0x000fce0000000f00 */
[----:B------:R-:W-:Y:S05]  /*3980*/  WARPSYNC.COLLECTIVE R142, `(.L_x_1226) ;  /* 0x000000008e087348 */ /* 0x000fea0003c00000 */
[----:B------:R0:W1:Y:S02]  /*3990*/  SHFL.BFLY P2, R141, R143, R144, R145 ;  /* 0x0c0000908f8d7389 */ /* 0x0000640000040091 */
[----:B01----:R-:W-:Y:S01]  /*39a0*/  ENDCOLLECTIVE ;  /* 0x000000000000791b */ /* 0x003fe20003800000 */
.L_x_1226:
        /* <DEDUP_REMOVED lines=135> */
.L_x_1227:
[----:B------:R-:W-:Y:S01]  /*4220*/  HFMA2.MMA R144, -RZ, RZ, 0, 1.1920928955078125e-07 ;  /* 0x00000002ff907435 */ /* 0x000fe200000001ff */
[----:B------:R-:W-:-:S05]  /*4230*/  MOV R137, R141 ;  /* 0x0000008d00897202 */ /* 0x000fca0000000f00 */
[----:B------:R-:W-:-:S05]  /*4240*/  FADD.FTZ R137, R0, R137 ;  /* 0x0000008900897221 */ /* 0x000fca0000010000 */
[----:B------:R-:W-:-:S07]  /*4250*/  MOV R143, R137 ;  /* 0x00000089008f7202 */ /* 0x000fce0000000f00 */
[----:B------:R-:W-:Y:S05]  /*4260*/  WARPSYNC.COLLECTIVE R142, `(.L_x_1228) ;  /* 0x000000008e087348 */ /* 0x000fea0003c00000 */
[----:B------:R0:W1:Y:S02]  /*4270*/  SHFL.BFLY P2, R141, R143, R144, R145 ;  /* 0x0c0000908f8d7389 */ /* 0x0000640000040091 */
[----:B01----:R-:W-:Y:S01]  /*4280*/  ENDCOLLECTIVE ;  /* 0x000000000000791b */ /* 0x003fe20003800000 */
.L_x_1228:
[----:B------:R-:W-:Y:S01]  /*4290*/  HFMA2.MMA R144, -RZ, RZ, 0, 2.384185791015625e-07 ;  /* 0x00000004ff907435 */ /* 0x000fe200000001ff */
[----:B------:R-:W-:-:S05]  /*42a0*/  MOV R136, R141 ;  /* 0x0000008d00887202 */ /* 0x000fca0000000f00 */
[----:B------:R-:W-:-:S05]  /*42b0*/  FADD.FTZ R136, R137, R136 ;  /* 0x0000008889887221 */ /* 0x000fca0000010000 */
[----:B------:R-:W-:-:S07]  /*42c0*/  MOV R143, R136 ;  /* 0x00000088008f7202 */ /* 0x000fce0000000f00 */
[----:B------:R-:W-:Y:S05]  /*42d0*/  WARPSYNC.COLLECTIVE R142, `(.L_x_1229) ;  /* 0x000000008e087348 */ /* 0x000fea0003c00000 */
[----:B------:R0:W1:Y:S02]  /*42e0*/  SHFL.BFLY P2, R141, R143, R144, R145 ;  /* 0x0c0000908f8d7389 */ /* 0x0000640000040091 */
[----:B01----:R-:W-:Y:S01]  /*42f0*/  ENDCOLLECTIVE ;  /* 0x000000000000791b */ /* 0x003fe20003800000 */
.L_x_1229:
[----:B------:R-:W-:Y:S01]  /*4300*/  HFMA2.MMA R144, -RZ, RZ, 0, 4.76837158203125e-07 ;  /* 0x00000008ff907435 */ /* 0x000fe200000001ff */
[----:B------:R-:W-:-:S05]  /*4310*/  MOV R139, R141 ;  /* 0x0000008d008b7202 */ /* 0x000fca0000000f00 */
[----:B------:R-:W-:-:S05]  /*4320*/  FADD.FTZ R139, R136, R139 ;  /* 0x0000008b888b7221 */ /* 0x000fca0000010000 */
[----:B------:R-:W-:-:S07]  /*4330*/  MOV R143, R139 ;  /* 0x0000008b008f7202 */ /* 0x000fce0000000f00 */
[----:B------:R-:W-:Y:S05]  /*4340*/  WARPSYNC.COLLECTIVE R142, `(.L_x_1230) ;  /* 0x000000008e087348 */ /* 0x000fea0003c00000 */
[----:B------:R0:W1:Y:S02]  /*4350*/  SHFL.BFLY P2, R141, R143, R144, R145 ;  /* 0x0c0000908f8d7389 */ /* 0x0000640000040091 */
[----:B01----:R-:W-:Y:S01]  /*4360*/  ENDCOLLECTIVE ;  /* 0x000000000000791b */ /* 0x003fe20003800000 */
.L_x_1230:
[----:B------:R-:W-:Y:S01]  /*4370*/  HFMA2.MMA R144, -RZ, RZ, 0, 9.5367431640625e-07 ;  /* 0x00000010ff907435 */ /* 0x000fe200000001ff */
[----:B------:R-:W-:-:S05]  /*4380*/  MOV R138, R141 ;  /* 0x0000008d008a7202 */ /* 0x000fca0000000f00 */
[----:B------:R-:W-:-:S05]  /*4390*/  FADD.FTZ R140, R139, R138 ;  /* 0x0000008a8b8c7221 */ /* 0x000fca0000010000 */
[----:B------:R-:W-:-:S07]  /*43a0*/  MOV R143, R140 ;  /* 0x0000008c008f7202 */ /* 0x000fce0000000f00 */
[----:B------:R-:W-:Y:S05]  /*43b0*/  WARPSYNC.COLLECTIVE R142, `(.L_x_1231) ;  /* 0x000000008e087348 */ /* 0x000fea0003c00000 */
[----:B------:R0:W1:Y:S02]  /*43c0*/  SHFL.BFLY P2, R141, R143, R144, R145 ;  /* 0x0c0000908f8d7389 */ /* 0x0000640000040091 */
[----:B01----:R-:W-:Y:S01]  /*43d0*/  ENDCOLLECTIVE ;  /* 0x000000000000791b */ /* 0x003fe20003800000 */
.L_x_1231:
[----:B------:R-:W-:Y:S05]  /*43e0*/  BRA `(.L_x_1232) ;  /* 0xffffffd000087947 */ /* 0x000fea000383ffff */
.L_x_1233:
        /* <DEDUP_REMOVED lines=9> */
.L_x_2064:


//--------------------- .text._ZN10layer_norm13ln_fwd_kernelINS_13Kernel_traitsI6__halfS2_S2_fjLj8192ELj1ELj1ELj4ELj16ENS_18Kernel_traits_baseILj8192ES2_S2_S2_fjLj128EEEEEEEvNS_9FwdParamsE --------------------------
	.section	.text._ZN10layer_norm13ln_fwd_kernelINS_13Kernel_traitsI6__halfS2_S2_fjLj8192ELj1ELj1ELj4ELj16ENS_18Kernel_traits_baseILj8192ES2_S2_S2_fjLj128EEEEEEEvNS_9FwdParamsE,"ax",@progbits
	.align	128
        .global         _ZN10layer_norm13ln_fwd_kernelINS_13Kernel_traitsI6__halfS2_S2_fjLj8192ELj1ELj1ELj4ELj16ENS_18Kernel_traits_baseILj8192ES2_S2_S2_fjLj128EEEEEEEvNS_9FwdParamsE
        .type           _ZN10layer_norm13ln_fwd_kernelINS_13Kernel_traitsI6__halfS2_S2_fjLj8192ELj1ELj1ELj4ELj16ENS_18Kernel_traits_baseILj8192ES2_S2_S2_fjLj128EEEEEEEvNS_9FwdParamsE,@function
        .size           _ZN10layer_norm13ln_fwd_kernelINS_13Kernel_traitsI6__halfS2_S2_fjLj8192ELj1ELj1ELj4ELj16ENS_18Kernel_traits_baseILj8192ES2_S2_S2_fjLj128EEEEEEEvNS_9FwdParamsE,(.L_x_2065 - _ZN10layer_norm13ln_fwd_kernelINS_13Kernel_traitsI6__halfS2_S2_fjLj8192ELj1ELj1ELj4ELj16ENS_18Kernel_traits_baseILj8192ES2_S2_S2_fjLj128EEEEEEEvNS_9FwdParamsE)
        .other          _ZN10layer_norm13ln_fwd_kernelINS_13Kernel_traitsI6__halfS2_S2_fjLj8192ELj1ELj1ELj4ELj16ENS_18Kernel_traits_baseILj8192ES2_S2_S2_fjLj128EEEEEEEvNS_9FwdParamsE,@"STO_CUDA_ENTRY STV_DEFAULT"
_ZN10layer_norm13ln_fwd_kernelINS_13Kernel_traitsI6__halfS2_S2_fjLj8192ELj1ELj1ELj4ELj16ENS_18Kernel_traits_baseILj8192ES2_S2_S2_fjLj128EEEEEEEvNS_9FwdParamsE:
.text._ZN10layer_norm13ln_fwd_kernelINS_13Kernel_traitsI6__halfS2_S2_fjLj8192ELj1ELj1ELj4ELj16ENS_18Kernel_traits_baseILj8192ES2_S2_S2_fjLj128EEEEEEEvNS_9FwdParamsE:
        /* <DEDUP_REMOVED lines=34> */
.L_x_1235:
        /* <DEDUP_REMOVED lines=311> */
.L_x_1246:
        /* <DEDUP_REMOVED lines=92> */
[C---:B---3--:R-:W-:Y:S01]  /*1b50*/  FMUL.FTZ R68, R0.reuse, R107 ;  /* 0x0000006b00447220 */ /* 0x048fe20000410000 */
        /* <DEDUP_REMOVED lines=81> */
[----:B0-----:R-:W-:Y:S01]  /*2070*/  IADD3 R3, R92, 0x80, RZ ;  /* 0x000000805c037810 */ /* 0x001fe20007ffe0ff */
[C---:B------:R-:W-:Y:S01]  /*2080*/  FMUL.FTZ R150, R0.reuse, R76 ;  /* 0x0000004c00967220 */ /* 0x040fe20000410000 */
[C---:B------:R-:W-:Y:S01]  /*2090*/  FMUL.FTZ R102, R0.reuse, R89 ;  /* 0x0000005900667220 */ /* 0x040fe20000410000 */
[C---:B------:R-:W-:Y:S01]  /*20a0*/  FMUL.FTZ R154, R0.reuse, R91 ;  /* 0x0000005b009a7220 */ /* 0x040fe20000410000 */
[----:B-----5:R-:W-:Y:S01]  /*20b0*/  HFMA2.MMA R72, R64, R72, R32 ;  /* 0x0000004840487235 */ /* 0x020fe20000000020 */
[C---:B------:R-:W-:Y:S01]  /*20c0*/  FMUL.FTZ R134, R0.reuse, R157 ;  /* 0x0000009d00867220 */ /* 0x040fe20000410000 */
[----:B------:R-:W-:Y:S01]  /*20d0*/  HFMA2.MMA R74, R66, R74, R34 ;  /* 0x0000004a424a7235 */ /* 0x000fe20000000022 */
[C---:B------:R-:W-:Y:S01]  /*20e0*/  FMUL.FTZ R142, R0.reuse, R163 ;  /* 0x000000a3008e7220 */ /* 0x040fe20000410000 */
[C---:B------:R-:W-:Y:S01]  /*20f0*/  FMUL.FTZ R107, R0.reuse, R81 ;  /* 0x00000051006b7220 */ /* 0x040fe20000410000 */
[----:B------:R-:W-:Y:S01]  /*2100*/  FMUL.FTZ R119, R0, R83 ;  /* 0x0000005300777220 */ /* 0x000fe20000410000 */
[C---:B------:R-:W-:Y:S01]  /*2110*/  IADD3 R89, R92.reuse, 0x100, RZ ;  /* 0x000001005c597810 */ /* 0x040fe20007ffe0ff */
[----:B------:R-:W-:Y:S01]  /*2120*/  HFMA2.MMA R76, R60, R68, R28 ;  /* 0x000000443c4c7235 */ /* 0x000fe2000000001c */
[C---:B------:R-:W-:Y:S01]  /*2130*/  IADD3 R91, R92.reuse, 0x180, RZ ;  /* 0x000001805c5b7810 */ /* 0x040fe20007ffe0ff */
[----:B------:R-:W-:Y:S01]  /*2140*/  HFMA2.MMA R78, R62, R78, R30 ;  /* 0x0000004e3e4e7235 */ /* 0x000fe2000000001e */
[C---:B------:R-:W-:Y:S01]  /*2150*/  IADD3 R101, R92.reuse, 0x200, RZ ;  /* 0x000002005c657810 */ /* 0x040fe20007ffe0ff */
[----:B------:R-:W-:Y:S01]  /*2160*/  HFMA2 R73, R65, R73, R33 ;  /* 0x0000004941497231 */ /* 0x000fe20000000021 */
[C---:B------:R-:W-:Y:S01]  /*2170*/  IADD3 R105, R92.reuse, 0x280, RZ ;  /* 0x000002805c697810 */ /* 0x040fe20007ffe0ff */
[----:B------:R-:W-:Y:S01]  /*2180*/  HFMA2 R75, R67, R75, R35 ;  /* 0x0000004b434b7231 */ /* 0x000fe20000000023 */
[----:B------:R-:W-:Y:S01]  /*2190*/  IADD3 R113, R92, 0x300, RZ ;  /* 0x000003005c717810 */ /* 0x000fe20007ffe0ff */
[----:B------:R-:W-:Y:S01]  /*21a0*/  FMUL.FTZ R143, R0, R143 ;  /* 0x0000008f008f7220 */ /* 0x000fe20000410000 */
[C---:B------:R-:W-:Y:S01]  /*21b0*/  IADD3 R97, R92.reuse, 0x380, RZ ;  /* 0x000003805c617810 */ /* 0x040fe20007ffe0ff */
[----:B-1----:R-:W-:Y:S01]  /*21c0*/  IMAD.WIDE.U32 R92, R92, 0x10, R70 ;  /* 0x000000105c5c7825 */ /* 0x002fe200078e0046 */
[----:B------:R-:W-:-:S03]  /*21d0*/  F2FP.F16.F32.PACK_AB R81, R132, R129 ;  /* 0x000000818451723e */ /* 0x000fc600000000ff */
[----:B------:R-:W-:Y:S01]  /*21e0*/  FMUL.FTZ R122, R0, R147 ;  /* 0x00000093007a7220 */ /* 0x000fe20000410000 */
[----:B------:R-:W-:Y:S01]  /*21f0*/  F2FP.F16.F32.PACK_AB R83, R140, R137 ;  /* 0x000000898c53723e */ /* 0x000fe200000000ff */
        /* <DEDUP_REMOVED lines=19> */
[----:B------:R-:W-:Y:S01]  /*2330*/  F2FP.F16.F32.PACK_AB R108, R145, R108 ;  /* 0x0000006c916c723e */ /* 0x000fe200000000ff */
[----:B------:R-:W-:Y:S01]  /*2340*/  HFMA2.MMA R82, R58, R82, R26 ;  /* 0x000000523a527235 */ /* 0x000fe2000000001a */
[----:B------:R-:W-:Y:S01]  /*2350*/  F2FP.F16.F32.PACK_AB R69, R126, R69 ;  /* 0x000000457e45723e */ /* 0x000fe200000000ff */
[----:B------:R-:W-:Y:S01]  /*2360*/  FMUL.FTZ R98, R0, R88 ;  /* 0x0000005800627220 */ /* 0x000fe20000410000 */
[----:B------:R-:W-:Y:S01]  /*2370*/  F2FP.F16.F32.PACK_AB R95, R134, R95 ;  /* 0x0000005f865f723e */ /* 0x000fe200000000ff */
[----:B------:R-:W-:Y:S01]  /*2380*/  FMUL.FTZ R141, R0, R90 ;  /* 0x0000005a008d7220 */ /* 0x000fe20000410000 */
[----:B------:R-:W-:Y:S01]  /*2390*/  F2FP.F16.F32.PACK_AB R99, R142, R99 ;  /* 0x000000638e63723e */ /* 0x000fe200000000ff */
[----:B------:R-:W-:-:S04]  /*23a0*/  IMAD.WIDE.U32 R88, R89, 0x10, R70 ;  /* 0x0000001059587825 */ /* 0x000fc800078e0046 */
[----:B------:R-:W-:Y:S01]  /*23b0*/  HFMA2 R81, R57, R81, R25 ;  /* 0x0000005139517231 */ /* 0x000fe20000000019 */
[----:B------:R0:W-:Y:S01]  /*23c0*/  STG.E.128 desc[UR4][R92.64], R72 ;  /* 0x000000485c007986 */ /* 0x0001e2000c101d04 */
[----:B------:R-:W-:Y:S01]  /*23d0*/  HFMA2 R83, R59, R83, R27 ;  /* 0x000000533b537231 */ /* 0x000fe2000000001b */
[----:B------:R-:W-:Y:S01]  /*23e0*/  F2FP.F16.F32.PACK_AB R103, R146, R103 ;  /* 0x000000679267723e */ /* 0x000fe200000000ff */
[--C-:B------:R-:W-:Y:S01]  /*23f0*/  IMAD.WIDE.U32 R90, R91, 0x10, R70.reuse ;  /* 0x000000105b5a7825 */ /* 0x100fe200078e0046 */
[----:B------:R-:W-:Y:S01]  /*2400*/  F2FP.F16.F32.PACK_AB R107, R148, R107 ;  /* 0x0000006b946b723e */ /* 0x000fe200000000ff */
[----:B------:R1:W-:Y:S01]  /*2410*/  STG.E.128 desc[UR4][R2.64], R76 ;  /* 0x0000004c02007986 */ /* 0x0003e2000c101d04 */
[----:B------:R-:W-:Y:S01]  /*2420*/  F2FP.F16.F32.PACK_AB R122, R122, R143 ;  /* 0x0000008f7a7a723e */ /* 0x000fe200000000ff */
[--C-:B------:R-:W-:Y:S01]  /*2430*/  IMAD.WIDE.U32 R100, R101, 0x10, R70.reuse ;  /* 0x0000001065647825 */ /* 0x100fe200078e0046 */
[----:B------:R-:W-:Y:S01]  /*2440*/  F2FP.F16.F32.PACK_AB R130, R130, R151 ;  /* 0x000000978282723e */ /* 0x000fe200000000ff */
[----:B------:R2:W-:Y:S01]  /*2450*/  STG.E.128 desc[UR4][R88.64], R80 ;  /* 0x0000005058007986 */ /* 0x0005e2000c101d04 */
[----:B------:R-:W-:Y:S01]  /*2460*/  F2FP.F16.F32.PACK_AB R119, R152, R119 ;  /* 0x000000779877723e */ /* 0x000fe200000000ff */
[----:B------:R-:W-:Y:S01]  /*2470*/  IMAD.WIDE.U32 R104, R105, 0x10, R70 ;  /* 0x0000001069687825 */ /* 0x000fe200078e0046 */
[----:B------:R-:W-:-:S02]  /*2480*/  F2FP.F16.F32.PACK_AB R85, R96, R85 ;  /* 0x000000556055723e */ /* 0x000fc400000000ff */
[----:B------:R-:W-:Y:S01]  /*2490*/  F2FP.F16.F32.PACK_AB R138, R138, R155 ;  /* 0x0000009b8a8a723e */ /* 0x000fe200000000ff */
[----:B------:R-:W-:Y:S01]  /*24a0*/  IMAD.WIDE.U32 R112, R113, 0x10, R70 ;  /* 0x0000001071707825 */ /* 0x000fe200078e0046 */
[----:B------:R-:W-:Y:S02]  /*24b0*/  F2FP.F16.F32.PACK_AB R144, R144, R161 ;  /* 0x000000a19090723e */ /* 0x000fe400000000ff */
        /* <DEDUP_REMOVED lines=10> */
[----:B------:R-:W-:Y:S01]  /*2560*/  F2FP.F16.F32.PACK_AB R115, R150, R115 ;  /* 0x000000739673723e */ /* 0x000fe200000000ff */
[----:B------:R-:W-:Y:S01]  /*2570*/  HFMA2 R75, R55, R130, R23 ;  /* 0x00000082374b7231 */ /* 0x000fe20000000017 */
[----:B------:R-:W-:Y:S01]  /*2580*/  F2FP.F16.F32.PACK_AB R98, R133, R98 ;  /* 0x000000628562723e */ /* 0x000fe200000000ff */
[----:B--2---:R-:W-:Y:S01]  /*2590*/  HFMA2.MMA R80, R44, R103, R12 ;  /* 0x000000672c507235 */ /* 0x004fe2000000000c */
[----:B------:R-:W-:Y:S01]  /*25a0*/  F2FP.F16.F32.PACK_AB R141, R154, R141 ;  /* 0x0000008d9a8d723e */ /* 0x000fe200000000ff */
        /* <DEDUP_REMOVED lines=9> */
[----:B------:R-:W-:-:S02]  /*2640*/  HFMA2 R81, R45, R110, R13 ;  /* 0x0000006e2d517231 */ /* 0x000fc4000000000d */
[----:B------:R-:W-:-:S04]  /*2650*/  IMAD.WIDE.U32 R70, R97, 0x10, R70 ;  /* 0x0000001061467825 */ /* 0x000fc800078e0046 */
[----:B------:R-:W-:Y:S01]  /*2660*/  HFMA2 R83, R47, R115, R15 ;  /* 0x000000732f537231 */ /* 0x000fe2000000000f */
[----:B------:R1:W-:Y:S01]  /*2670*/  STG.E.128 desc[UR4][R90.64], R72 ;  /* 0x000000485a007986 */ /* 0x0003e2000c101d04 */
[----:B------:R-:W-:Y:S01]  /*2680*/  HFMA2 R85, R37, R98, R5 ;  /* 0x0000006225557231 */ /* 0x000fe20000000005 */
[----:B------:R-:W-:Y:S01]  /*2690*/  IADD3 R127, R127, UR6, RZ ;  /* 0x000000067f7f7c10 */ /* 0x000fe2000fffe0ff */
[----:B------:R-:W-:Y:S01]  /*26a0*/  HFMA2 R87, R39, R141, R7 ;  /* 0x0000008d27577231 */ /* 0x000fe20000000007 */
        /* <DEDUP_REMOVED lines=8> */
.L_x_1234:
[----:B------:R-:W-:Y:S01]  /*2730*/  HFMA2.MMA R120, -RZ, RZ, 0, 5.9604644775390625e-08 ;  /* 0x00000001ff787435 */ /* 0x000fe200000001ff */
[----:B------:R-:W-:Y:S02]  /*2740*/  MOV R118, R0 ;  /* 0x0000000000767202 */ /* 0x000fe40000000f00 */
[----:B------:R-:W-:Y:S02]  /*2750*/  MOV R122, 0x1f ;  /* 0x0000001f007a7802 */ /* 0x000fe40000000f00 */
[----:B------:R-:W-:-:S07]  /*2760*/  MOV R116, 0xffffffff ;  /* 0xffffffff00747802 */ /* 0x000fce0000000f00 */
[----:B-----5:R-:W-:Y:S05]  /*2770*/  WARPSYNC.COLLECTIVE R116, `(.L_x_1236) ;  /* 0x0000000074087348 */ /* 0x020fea0003c00000 */
[----:B------:R0:W1:Y:S02]  /*2780*/  SHFL.BFLY P2, R114, R118, R120, R122 ;  /* 0x0c00007876727389 */ /* 0x000064000004007a */
[----:B01---5:R-:W-:Y:S01]  /*2790*/  ENDCOLLECTIVE ;  /* 0x000000000000791b */ /* 0x023fe20003800000 */
.L_x_1236:
[----:B------:R-:W-:Y:S01]  /*27a0*/  HFMA2.MMA R120, -RZ, RZ, 0, 1.1920928955078125e-07 ;  /* 0x00000002ff787435 */ /* 0x000fe200000001ff */
[----:B------:R-:W-:-:S05]  /*27b0*/  MOV R69, R114 ;  /* 0x0000007200457202 */ /* 0x000fca0000000f00 */
[----:B------:R-:W-:-:S05]  /*27c0*/  FADD.FTZ R69, R0, R69 ;  /* 0x0000004500457221 */ /* 0x000fca0000010000 */
[----:B------:R-:W-:-:S07]  /*27d0*/  MOV R118, R69 ;  /* 0x0000004500767202 */ /* 0x000fce0000000f00 */
[----:B------:R-:W-:Y:S05]  /*27e0*/  WARPSYNC.COLLECTIVE R116, `(.L_x_1237) ;  /* 0x0000000074087348 */ /* 0x000fea0003c00000 */
[----:B------:R0:W1:Y:S02]  /*27f0*/  SHFL.BFLY P2, R114, R118, R120, R122 ;  /* 0x0c00007876727389 */ /* 0x000064000004007a */
[----:B01----:R-:W-:Y:S01]  /*2800*/  ENDCOLLECTIVE ;  /* 0x000000000000791b */ /* 0x003fe20003800000 */
.L_x_1237:
[----:B------:R-:W-:Y:S01]  /*2810*/  HFMA2.MMA R120, -RZ, RZ, 0, 2.384185791015625e-07 ;  /* 0x00000004ff787435 */ /* 0x000fe200000001ff */
[----:B------:R-:W-:-:S05]  /*2820*/  MOV R2, R114 ;  /* 0x0000007200027202 */ /* 0x000fca0000000f00 */
[----:B------:R-:W-:-:S05]  /*2830*/  FADD.FTZ R108, R69, R2 ;  /* 0x00000002456c7221 */ /* 0x000fca0000010000 */
[----:B------:R-:W-:-:S07]  /*2840*/  MOV R118, R108 ;  /* 0x0000006c00767202 */ /* 0x000fce0000000f00 */
[----:B------:R-:W-:Y:S05]  /*2850*/  WARPSYNC.COLLECTIVE R116, `(.L_x_1238) ;  /* 0x0000000074087348 */ /* 0x000fea0003c00000 */
[----:B------:R0:W1:Y:S02]  /*2860*/  SHFL.BFLY P2, R114, R118, R120, R122 ;  /* 0x0c00007876727389 */ /* 0x000064000004007a */
[----:B01----:R-:W-:Y:S01]  /*2870*/  ENDCOLLECTIVE ;  /* 0x000000000000791b */ /* 0x003fe20003800000 */
.L_x_1238:
[----:B------:R-:W-:Y:S01]  /*2880*/  HFMA2.MMA R120, -RZ, RZ, 0, 4.76837158203125e-07 ;  /* 0x00000008ff787435 */ /* 0x000fe200000001ff */
[----:B------:R-:W-:-:S05]  /*2890*/  MOV R2, R114 ;  /* 0x0000007200027202 */ /* 0x000fca0000000f00 */
[----:B------:R-:W-:-:S05]  /*28a0*/  FADD.FTZ R110, R108, R2 ;  /* 0x000000026c6e7221 */ /* 0x000fca0000010000 */
[----:B------:R-:W-:-:S07]  /*28b0*/  MOV R118, R110 ;  /* 0x0000006e00767202 */ /* 0x000fce0000000f00 */
[----:B------:R-:W-:Y:S05]  /*28c0*/  WARPSYNC.COLLECTIVE R116, `(.L_x_1239) ;  /* 0x0000000074087348 */ /* 0x000fea0003c00000 */
[----:B------:R0:W1:Y:S02]  /*28d0*/  SHFL.BFLY P2, R114, R118, R120, R122 ;  /* 0x0c00007876727389 */ /* 0x000064000004007a */
[----:B01----:R-:W-:Y:S01]  /*28e0*/  ENDCOLLECTIVE ;  /* 0x000000000000791b */ /* 0x003fe20003800000 */
.L_x_1239:
[----:B------:R-:W-:Y:S01]  /*28f0*/  HFMA2.MMA R120, -RZ, RZ, 0, 9.5367431640625e-07 ;  /* 0x00000010ff787435 */ /* 0x000fe200000001ff */
[----:B------:R-:W-:-:S05]  /*2900*/  MOV R2, R114 ;  /* 0x0000007200027202 */ /* 0x000fca0000000f00 */
[----:B------:R-:W-:-:S05]  /*2910*/  FADD.FTZ R112, R110, R2 ;  /* 0x000000026e707221 */ /* 0x000fca0000010000 */
[----:B------:R-:W-:-:S07]  /*2920*/  MOV R118, R112 ;  /* 0x0000007000767202 */ /* 0x000fce0000000f00 */
[----:B------:R-:W-:Y:S05]  /*2930*/  WARPSYNC.COLLECTIVE R116, `(.L_x_1240) ;  /* 0x0000000074087348 */ /* 0x000fea0003c00000 */
[----:B------:R0:W1:Y:S02]  /*2940*/  SHFL.BFLY P2, R114, R118, R120, R122 ;  /* 0x0c00007876727389 */ /* 0x000064000004007a */
[----:B01----:R-:W-:Y:S01]  /*2950*/  ENDCOLLECTIVE ;  /* 0x000000000000791b */ /* 0x003fe20003800000 */
.L_x_1240:
        /* <DEDUP_REMOVED lines=136> */
.L_x_1241:
[----:B------:R-:W-:Y:S01]  /*31e0*/  HFMA2.MMA R120, -RZ, RZ, 0, 1.1920928955078125e-07 ;  /* 0x00000002ff787435 */ /* 0x000fe200000001ff */
[----:B------:R-:W-:-:S05]  /*31f0*/  MOV R69, R114 ;  /* 0x0000007200457202 */ /* 0x000fca0000000f00 */
[----:B------:R-:W-:-:S05]  /*3200*/  FADD.FTZ R69, R0, R69 ;  /* 0x0000004500457221 */ /* 0x000fca0000010000 */
[----:B------:R-:W-:-:S07]  /*3210*/  MOV R118, R69 ;  /* 0x0000004500767202 */ /* 0x000fce0000000f00 */
[----:B------:R-:W-:Y:S05]  /*3220*/  WARPSYNC.COLLECTIVE R116, `(.L_x_1242) ;  /* 0x0000000074087348 */ /* 0x000fea0003c00000 */
[----:B------:R0:W1:Y:S02]  /*3230*/  SHFL.BFLY P2, R114, R118, R120, R122 ;  /* 0x0c00007876727389 */ /* 0x000064000004007a */
[----:B01----:R-:W-:Y:S01]  /*3240*/  ENDCOLLECTIVE ;  /* 0x000000000000791b */ /* 0x003fe20003800000 */
.L_x_1242:
[----:B------:R-:W-:Y:S01]  /*3250*/  HFMA2.MMA R120, -RZ, RZ, 0, 2.384185791015625e-07 ;  /* 0x00000004ff787435 */ /* 0x000fe200000001ff */
[----:B------:R-:W-:-:S05]  /*3260*/  MOV R108, R114 ;  /* 0x00000072006c7202 */ /* 0x000fca0000000f00 */
[----:B------:R-:W-:-:S05]  /*3270*/  FADD.FTZ R108, R69, R108 ;  /* 0x0000006c456c7221 */ /* 0x000fca0000010000 */
[----:B------:R-:W-:-:S07]  /*3280*/  MOV R118, R108 ;  /* 0x0000006c00767202 */ /* 0x000fce0000000f00 */
[----:B------:R-:W-:Y:S05]  /*3290*/  WARPSYNC.COLLECTIVE R116, `(.L_x_1243) ;  /* 0x0000000074087348 */ /* 0x000fea0003c00000 */
[----:B------:R0:W1:Y:S02]  /*32a0*/  SHFL.BFLY P2, R114, R118, R120, R122 ;  /* 0x0c00007876727389 */ /* 0x000064000004007a */
[----:B01----:R-:W-:Y:S01]  /*32b0*/  ENDCOLLECTIVE ;  /* 0x000000000000791b */ /* 0x003fe20003800000 */
.L_x_1243:
[----:B------:R-:W-:Y:S01]  /*32c0*/  HFMA2.MMA R120, -RZ, RZ, 0, 4.76837158203125e-07 ;  /* 0x00000008ff787435 */ /* 0x000fe200000001ff */
[----:B------:R-:W-:-:S05]  /*32d0*/  MOV R110, R114 ;  /* 0x00000072006e7202 */ /* 0x000fca0000000f00 */
[----:B------:R-:W-:-:S05]  /*32e0*/  FADD.FTZ R110, R108, R110 ;  /* 0x0000006e6c6e7221 */ /* 0x000fca0000010000 */
[----:B------:R-:W-:-:S07]  /*32f0*/  MOV R118, R110 ;  /* 0x0000006e00767202 */ /* 0x000fce0000000f00 */
[----:B------:R-:W-:Y:S05]  /*3300*/  WARPSYNC.COLLECTIVE R116, `(.L_x_1244) ;  /* 0x0000000074087348 */ /* 0x000fea0003c00000 */
[----:B------:R0:W1:Y:S02]  /*3310*/  SHFL.BFLY P2, R114, R118, R120, R122 ;  /* 0x0c00007876727389 */ /* 0x000064000004007a */
[----:B01----:R-:W-:Y:S01]  /*3320*/  ENDCOLLECTIVE ;  /* 0x000000000000791b */ /* 0x003fe20003800000 */
.L_x_1244:
[----:B------:R-:W-:Y:S01]  /*3330*/  HFMA2.MMA R120, -RZ, RZ, 0, 9.5367431640625e-07 ;  /* 0x00000010ff787435 */ /* 0x000fe200000001ff */
[----:B------:R-:W-:-:S05]  /*3340*/  MOV R112, R114 ;  /* 0x0000007200707202 */ /* 0x000fca0000000f00 */
[----:B------:R-:W-:-:S05]  /*3350*/  FADD.FTZ R112, R110, R112 ;  /* 0x000000706e707221 */ /* 0x000fca0000010000 */
[----:B------:R-:W-:-:S07]  /*3360*/  MOV R118, R112 ;  /* 0x0000007000767202 */ /* 0x000fce0000000f00 */
[----:B------:R-:W-:Y:S05]  /*3370*/  WARPSYNC.COLLECTIVE R116, `(.L_x_1245) ;  /* 0x0000000074087348 */ /* 0x000fea0003c00000 */
[----:B------:R0:W1:Y:S02]  /*3380*/  SHFL.BFLY P2, R114, R118, R120, R122 ;  /* 0x0c00007876727389 */ /* 0x000064000004007a */
[----:B01----:R-:W-:Y:S01]  /*3390*/  ENDCOLLECTIVE ;  /* 0x000000000000791b */ /* 0x003fe20003800000 */
.L_x_1245:
[----:B------:R-:W-:Y:S05]  /*33a0*/  BRA `(.L_x_1246) ;  /* 0xffffffe000787947 */ /* 0x000fea000383ffff */
.L_x_1247:
        /* <DEDUP_REMOVED lines=13> */
.L_x_2065:


//--------------------- .text._ZN10layer_norm13ln_fwd_kernelINS_13Kernel_traitsIffffjLj8192ELj1ELj1ELj4ELj16ENS_18Kernel_traits_baseILj8192EffffjLj128EEEEEEEvNS_9FwdParamsE --------------------------
	.section	.text._ZN10layer_norm13ln_fwd_kernelINS_13Kernel_traitsIffffjLj8192ELj1ELj1ELj4ELj16ENS_18Kernel_traits_baseILj8192EffffjLj128EEEEEEEvNS_9FwdParamsE,"ax",@progbits
	.align	128
        .global         _ZN10layer_norm13ln_fwd_kernelINS_13Kernel_traitsIffffjLj8192ELj1ELj1ELj4ELj16ENS_18Kernel_traits_baseILj8192EffffjLj128EEEEEEEvNS_9FwdParamsE
        .type           _ZN10layer_norm13ln_fwd_kernelINS_13Kernel_traitsIffffjLj8192ELj1ELj1ELj4ELj16ENS_18Kernel_traits_baseILj8192EffffjLj128EEEEEEEvNS_9FwdParamsE,@function
        .size           _ZN10layer_norm13ln_fwd_kernelINS_13Kernel_traitsIffffjLj8192ELj1ELj1ELj4ELj16ENS_18Kernel_traits_baseILj8192EffffjLj128EEEEEEEvNS_9FwdParamsE,(.L_x_2066 - _ZN10layer_norm13ln_fwd_kernelINS_13Kernel_traitsIffffjLj8192ELj1ELj1ELj4ELj16ENS_18Kernel_traits_baseILj8192EffffjLj128EEEEEEEvNS_9FwdParamsE)
        .other          _ZN10layer_norm13ln_fwd_kernelINS_13Kernel_traitsIffffjLj8192ELj1ELj1ELj4ELj16ENS_18Kernel_traits_baseILj8192EffffjLj128EEEEEEEvNS_9FwdParamsE,@"STO_CUDA_ENTRY STV_DEFAULT"
_ZN10layer_norm13ln_fwd_kernelINS_13Kernel_traitsIffffjLj8192ELj1ELj1ELj4ELj16ENS_18Kernel_traits_baseILj8192EffffjLj128EEEEEEEvNS_9FwdParamsE:
.text._ZN10layer_norm13ln_fwd_kernelINS_13Kernel_traitsIffffjLj8192ELj1ELj1ELj4ELj16ENS_18Kernel_traits_baseILj8192EffffjLj128EEEEEEEvNS_9FwdParamsE:
        /* <DEDUP_REMOVED lines=9> */
[----:B------:R-:W-:Y:S01]  /*0090*/  ULDC.64 UR6, c[0x0][0x248] ;  /* 0x0000920000067ab9 */ /* 0x000fe20000000a00 */
[----:B------:R-:W-:Y:S01]  /*00a0*/  HFMA2.MMA R4, -RZ, RZ, 0, 5.9604644775390625e-08 ;  /* 0x00000001ff047435 */ /* 0x000fe200000001ff */
[----:B------:R-:W-:Y:S01]  /*00b0*/  LOP3.LUT R6, R2, 0x7f0, RZ, 0xc0, !PT ;  /* 0x000007f002067812 */ /* 0x000fe200078ec0ff */
[----:B------:R-:W-:-:S03]  /*00c0*/  ULDC.64 UR8, c[0x0][0x210] ;  /* 0x0000840000087ab9 */ /* 0x000fc60000000a00 */
[C---:B------:R-:W-:Y:S02]  /*00d0*/  IADD3 R2, P0, R6.reuse, UR4, RZ ;  /* 0x0000000406027c10 */ /* 0x040fe4000ff1e0ff */
[----:B------:R-:W-:Y:S02]  /*00e0*/  IADD3 R6, P1, R6, UR6, RZ ;  /* 0x0000000606067c10 */ /* 0x000fe4000ff3e0ff */
[----:B------:R-:W-:Y:S01]  /*00f0*/  IADD3.X R3, RZ, UR5, RZ, P0, !PT ;  /* 0x00000005ff037c10 */ /* 0x000fe200087fe4ff */
[----:B------:R-:W-:Y:S01]  /*0100*/  ULDC.64 UR4, c[0x0][0x208] ;  /* 0x0000820000047ab9 */ /* 0x000fe20000000a00 */
[----:B------:R-:W-:Y:S01]  /*0110*/  IADD3.X R7, RZ, UR7, RZ, P1, !PT ;  /* 0x00000007ff077c10 */ /* 0x000fe20008ffe4ff */
[----:B------:R-:W-:Y:S02]  /*0120*/  ULDC.64 UR6, c[0x0][0x228] ;  /* 0x00008a0000067ab9 */ /* 0x000fe40000000a00 */
        /* <DEDUP_REMOVED lines=32> */
.L_x_1249:
        /* <DEDUP_REMOVED lines=271> */
.L_x_1260:
[----:B------:R-:W2:Y:S01]  /*1420*/  @!P1 S2R R217, SR_CgaCtaId ;  /* 0x0000000000d99919 */ /* 0x000ea20000008800 */
[----:B------:R-:W-:Y:S01]  /*1430*/  LOP3.LUT R215, R211, 0x1f, RZ, 0xc0, !PT ;  /* 0x0000001fd3d77812 */ /* 0x000fe200078ec0ff */
[----:B------:R-:W-:Y:S05]  /*1440*/  WARPSYNC.ALL ;  /* 0x0000000000007948 */ /* 0x000fea0003800000 */
[----:B------:R-:W-:Y:S01]  /*1450*/  ISETP.GT.U32.AND P2, PT, R215, 0x3, PT ;  /* 0x00000003d700780c */ /* 0x000fe20003f44070 */
[----:B------:R-:W3:Y:S01]  /*1460*/  LDC.64 R228, c[0x0][0x228] ;  /* 0x00008a00ffe47b82 */ /* 0x000ee20000000a00 */
        /* <DEDUP_REMOVED lines=16> */
[----:B------:R-:W-:Y:S01]  /*1570*/  @!P2 MOV R217, 0x45000000 ;  /* 0x4500000000d9a802 */ /* 0x000fe20000000f00 */
[----:B------:R-:W0:Y:S04]  /*1580*/  @!P1 LDC.64 R224, c[0x0][0x230] ;  /* 0x00008c00ffe09b82 */ /* 0x000e280000000a00 */
[----:B------:R-:W1:Y:S04]  /*1590*/  SHFL.DOWN PT, R220, R217, 0x2, 0x1f ;  /* 0x08401f00d9dc7f89 */ /* 0x000e6800000e0000 */
[----:B------:R-:W2:Y:S01]  /*15a0*/  @!P1 LDC.64 R232, c[0x0][0x238] ;  /* 0x00008e00ffe89b82 */ /* 0x000ea20000000a00 */
[----:B------:R-:W4:Y:S01]  /*15b0*/  @!P2 LDS.64 R214, [R218] ;  /* 0x00000000dad6a984 */ /* 0x000f220000000a00 */
[----:B0-----:R-:W-:-:S04]  /*15c0*/  @!P1 IMAD.WIDE R230, R0, 0x4, R224 ;  /* 0x0000000400e69825 */ /* 0x001fc800078e02e0 */
[----:B-1----:R-:W-:-:S04]  /*15d0*/  FADD.FTZ R212, R220, R217 ;  /* 0x000000d9dcd47221 */ /* 0x002fc80000010000 */
[----:B------:R-:W0:Y:S01]  /*15e0*/  MUFU.RCP R213, R212 ;  /* 0x000000d400d57308 */ /* 0x000e220000001000 */
[----:B------:R-:W1:Y:S01]  /*15f0*/  SHFL.DOWN PT, R223, R212, 0x1, 0x1f ;  /* 0x08201f00d4df7f89 */ /* 0x000e6200000e0000 */
[C---:B--2---:R-:W-:Y:S01]  /*1600*/  @!P1 IMAD.WIDE R232, R0.reuse, 0x4, R232 ;  /* 0x0000000400e89825 */ /* 0x044fe200078e02e8 */
[----:B------:R-:W-:Y:S02]  /*1610*/  IADD3 R0, R0, UR8, RZ ;  /* 0x0000000800007c10 */ /* 0x000fe4000fffe0ff */
[----:B----4-:R-:W2:Y:S01]  /*1620*/  SHFL.DOWN PT, R219, R214, 0x2, 0x1f ;  /* 0x08401f00d6db7f89 */ /* 0x010ea200000e0000 */
[----:B-1----:R-:W-:-:S06]  /*1630*/  FADD.FTZ R222, R212, R223 ;  /* 0x000000dfd4de7221 */ /* 0x002fcc0000010000 */
[----:B------:R-:W1:Y:S01]  /*1640*/  MUFU.RCP R222, R222 ;  /* 0x000000de00de7308 */ /* 0x000e620000001000 */
[----:B--2---:R-:W-:Y:S01]  /*1650*/  FMUL.FTZ R4, R220, R219 ;  /* 0x000000dbdc047220 */ /* 0x004fe20000410000 */
[----:B------:R-:W-:-:S03]  /*1660*/  FADD.FTZ R219, -R219, R214 ;  /* 0x000000d6dbdb7221 */ /* 0x000fc60000010100 */
[----:B------:R-:W-:Y:S01]  /*1670*/  FFMA.FTZ R4, R217, R214, R4 ;  /* 0x000000d6d9047223 */ /* 0x000fe20000010004 */
[----:B------:R-:W-:-:S03]  /*1680*/  FMUL.FTZ R214, R219, R219 ;  /* 0x000000dbdbd67220 */ /* 0x000fc60000410000 */
[C---:B0-----:R-:W-:Y:S01]  /*1690*/  FMUL.FTZ R221, R213.reuse, R4 ;  /* 0x00000004d5dd7220 */ /* 0x041fe20000410000 */
[----:B------:R-:W-:Y:S01]  /*16a0*/  FMUL.FTZ R217, R214, R217 ;  /* 0x000000d9d6d97220 */ /* 0x000fe20000410000 */
[----:B------:R-:W0:Y:S03]  /*16b0*/  SHFL.DOWN PT, R4, R215, 0x2, 0x1f ;  /* 0x08401f00d7047f89 */ /* 0x000e2600000e0000 */
[----:B------:R-:W-:Y:S01]  /*16c0*/  FMUL.FTZ R217, R220, R217 ;  /* 0x000000d9dcd97220 */ /* 0x000fe20000410000 */
[----:B------:R-:W2:Y:S01]  /*16d0*/  SHFL.DOWN PT, R218, R221, 0x1, 0x1f ;  /* 0x08201f00ddda7f89 */ /* 0x000ea200000e0000 */
[----:B0-----:R-:W-:Y:S02]  /*16e0*/  FADD.FTZ R4, R4, R215 ;  /* 0x000000d704047221 */ /* 0x001fe40000010000 */
[----:B------:R-:W0:Y:S02]  /*16f0*/  LDC R215, c[0x0][0x260] ;  /* 0x00009800ffd77b82 */ /* 0x000e240000000800 */
[----:B------:R-:W-:Y:S01]  /*1700*/  FFMA.FTZ R217, R213, R217, R4 ;  /* 0x000000d9d5d97223 */ /* 0x000fe20000010004 */
[----:B--2---:R-:W-:Y:S01]  /*1710*/  FMUL.FTZ R219, R223, R218 ;  /* 0x000000dadfdb7220 */ /* 0x004fe20000410000 */
[----:B------:R-:W-:-:S03]  /*1720*/  FADD.FTZ R218, R221, -R218 ;  /* 0x800000daddda7221 */ /* 0x000fc60000010000 */
[----:B------:R-:W2:Y:S01]  /*1730*/  SHFL.DOWN PT, R214, R217, 0x1, 0x1f ;  /* 0x08201f00d9d67f89 */ /* 0x000ea200000e0000 */
[----:B------:R-:W-:Y:S01]  /*1740*/  FMUL.FTZ R213, R218, R218 ;  /* 0x000000dadad57220 */ /* 0x000fe20000410000 */
[----:B------:R-:W-:-:S03]  /*1750*/  FFMA.FTZ R219, R212, R221, R219 ;  /* 0x000000ddd4db7223 */ /* 0x000fc600000100db */
[----:B------:R-:W-:Y:S01]  /*1760*/  FMUL.FTZ R212, R212, R213 ;  /* 0x000000d5d4d47220 */ /* 0x000fe20000410000 */
[----:B-1----:R-:W-:-:S03]  /*1770*/  FMUL.FTZ R4, R222, R219 ;  /* 0x000000dbde047220 */ /* 0x002fc60000410000 */
[----:B------:R-:W-:-:S03]  /*1780*/  FMUL.FTZ R212, R223, R212 ;  /* 0x000000d4dfd47220 */ /* 0x000fc60000410000 */
[----:B------:R-:W1:Y:S01]  /*1790*/  SHFL.IDX PT, R4, R4, RZ, 0x1f ;  /* 0x00001fff04047589 */ /* 0x000e6200000e0000 */
[----:B--2---:R-:W-:-:S04]  /*17a0*/  FADD.FTZ R213, R217, R214 ;  /* 0x000000d6d9d57221 */ /* 0x004fc80000010000 */
[----:B------:R-:W-:-:S05]  /*17b0*/  FFMA.FTZ R212, R222, R212, R213 ;  /* 0x000000d4ded47223 */ /* 0x000fca00000100d5 */
        /* <DEDUP_REMOVED lines=85> */
[C---:B0-----:R-:W-:Y:S01]  /*1d10*/  FMUL.FTZ R4, R197.reuse, R31 ;  /* 0x0000001fc5047220 */ /* 0x041fe20000410000 */
[C---:B------:R-:W-:Y:S01]  /*1d20*/  FMUL.FTZ R31, R197.reuse, R24 ;  /* 0x00000018c51f7220 */ /* 0x040fe20000410000 */
[C---:B------:R-:W-:Y:S01]  /*1d30*/  FMUL.FTZ R24, R197.reuse, R25 ;  /* 0x00000019c5187220 */ /* 0x040fe20000410000 */
[C---:B------:R-:W-:Y:S01]  /*1d40*/  FMUL.FTZ R25, R197.reuse, R26 ;  /* 0x0000001ac5197220 */ /* 0x040fe20000410000 */
[C---:B------:R-:W-:Y:S01]  /*1d50*/  FMUL.FTZ R26, R197.reuse, R27 ;  /* 0x0000001bc51a7220 */ /* 0x040fe20000410000 */
[C---:B------:R-:W-:Y:S01]  /*1d60*/  FMUL.FTZ R27, R197.reuse, R20 ;  /* 0x00000014c51b7220 */ /* 0x040fe20000410000 */
[----:B------:R-:W-:Y:S01]  /*1d70*/  FMUL.FTZ R181, R197, R182 ;  /* 0x000000b6c5b57220 */ /* 0x000fe20000410000 */
[----:B-----5:R-:W-:Y:S01]  /*1d80*/  FFMA.FTZ R18, R162, R33, R98 ;  /* 0x00000021a2127223 */ /* 0x020fe20000010062 */
[----:B------:R-:W-:Y:S01]  /*1d90*/  LEA R184, P2, R209, UR6, 0x4 ;  /* 0x00000006d1b87c11 */ /* 0x000fe2000f8420ff */
[C---:B------:R-:W-:Y:S01]  /*1da0*/  FMUL.FTZ R29, R197.reuse, R30 ;  /* 0x0000001ec51d7220 */ /* 0x040fe20000410000 */
[C---:B------:R-:W-:Y:S01]  /*1db0*/  FMUL.FTZ R20, R197.reuse, R21 ;  /* 0x00000015c5147220 */ /* 0x040fe20000410000 */
[----:B------:R-:W-:Y:S01]  /*1dc0*/  FMUL.FTZ R182, R197, R183 ;  /* 0x000000b7c5b67220 */ /* 0x000fe20000410000 */
[----:B------:R-:W-:Y:S01]  /*1dd0*/  FFMA.FTZ R33, R157, R28, R93 ;  /* 0x0000001c9d217223 */ /* 0x000fe2000001005d */
[----:B------:R-:W-:Y:S01]  /*1de0*/  @!P1 STG.E desc[UR4][R232.64], R197 ;  /* 0x000000c5e8009986 */ /* 0x000fe2000c101904 */
[----:B---3--:R-:W-:-:S04]  /*1df0*/  IMAD.WIDE.U32 R188, R210, 0x10, R228 ;  /* 0x00000010d2bc7825 */ /* 0x008fc800078e00e4 */
        /* <DEDUP_REMOVED lines=11> */
[----:B------:R-:W-:Y:S01]  /*1eb0*/  LEA.HI.X R185, R209, UR7, RZ, 0x4, P2 ;  /* 0x00000007d1b97c11 */ /* 0x000fe200090f24ff */
[C---:B------:R-:W-:Y:S01]  /*1ec0*/  FMUL.FTZ R203, R197.reuse, R164 ;  /* 0x000000a4c5cb7220 */ /* 0x040fe20000410000 */
[C---:B------:R-:W-:Y:S01]  /*1ed0*/  FMUL.FTZ R190, R197.reuse, R191 ;  /* 0x000000bfc5be7220 */ /* 0x040fe20000410000 */
[----:B------:R-:W-:Y:S01]  /*1ee0*/  FFMA.FTZ R16, R160, R199, R96 ;  /* 0x000000c7a0107223 */ /* 0x000fe20000010060 */
[----:B------:R-:W-:Y:S01]  /*1ef0*/  FFMA.FTZ R34, R158, R29, R94 ;  /* 0x0000001d9e227223 */ /* 0x000fe2000001005e */
[----:B------:R-:W-:Y:S01]  /*1f00*/  FFMA.FTZ R32, R156, R35, R92 ;  /* 0x000000239c207223 */ /* 0x000fe2000001005c */
[C---:B------:R-:W-:Y:S01]  /*1f10*/  FMUL.FTZ R164, R197.reuse, R165 ;  /* 0x000000a5c5a47220 */ /* 0x040fe20000410000 */
[C---:B------:R-:W-:Y:S01]  /*1f20*/  FMUL.FTZ R191, R197.reuse, R192 ;  /* 0x000000c0c5bf7220 */ /* 0x040fe20000410000 */
[----:B------:R-:W-:Y:S01]  /*1f30*/  FMUL.FTZ R209, R197, R198 ;  /* 0x000000c6c5d17220 */ /* 0x000fe20000410000 */
[----:B------:R-:W-:Y:S01]  /*1f40*/  FFMA.FTZ R35, R159, R4, R95 ;  /* 0x000000049f237223 */ /* 0x000fe2000001005f */
[----:B------:R-:W-:Y:S01]  /*1f50*/  LEA.HI.X R29, R13, UR7, RZ, 0x4, P1 ;  /* 0x000000070d1d7c11 */ /* 0x000fe200088f24ff */
[C---:B------:R-:W-:Y:S01]  /*1f60*/  FMUL.FTZ R165, R197.reuse, R166 ;  /* 0x000000a6c5a57220 */ /* 0x040fe20000410000 */
[C---:B------:R-:W-:Y:S01]  /*1f70*/  FMUL.FTZ R192, R197.reuse, R193 ;  /* 0x000000c1c5c07220 */ /* 0x040fe20000410000 */
[----:B------:R-:W-:Y:S01]  /*1f80*/  LEA R198, P2, R14, UR6, 0x4 ;  /* 0x000000060ec67c11 */ /* 0x000fe2000f8420ff */
        /* <DEDUP_REMOVED lines=14> */
[----:B------:R1:W-:Y:S01]  /*2070*/  STG.E.128 desc[UR4][R184.64], R32 ;  /* 0x00000020b8007986 */ /* 0x0003e2000c101d04 */
[----:B------:R-:W-:Y:S01]  /*2080*/  LEA R196, P3, R15, UR6, 0x4 ;  /* 0x000000060fc47c11 */ /* 0x000fe2000f8620ff */
[----:B------:R-:W-:Y:S01]  /*2090*/  FFMA.FTZ R25, R141, R164, R77 ;  /* 0x000000a48d197223 */ /* 0x000fe2000001004d */
[----:B------:R-:W-:Y:S01]  /*20a0*/  LEA.HI.X R199, R14, UR7, RZ, 0x4, P2 ;  /* 0x000000070ec77c11 */ /* 0x000fe200090f24ff */
[C---:B------:R-:W-:Y:S01]  /*20b0*/  FMUL.FTZ R211, R197.reuse, R211 ;  /* 0x000000d3c5d37220 */ /* 0x040fe20000410000 */
[----:B------:R-:W-:Y:S01]  /*20c0*/  LEA.HI.X R235, R208, UR7, RZ, 0x4, P1 ;  /* 0x00000007d0eb7c11 */ /* 0x000fe200088f24ff */
[C---:B------:R-:W-:Y:S01]  /*20d0*/  FMUL.FTZ R212, R197.reuse, R212 ;  /* 0x000000d4c5d47220 */ /* 0x040fe20000410000 */
[----:B------:R-:W-:Y:S01]  /*20e0*/  LEA R164, P2, R8, UR6, 0x4 ;  /* 0x0000000608a47c11 */ /* 0x000fe2000f8420ff */
        /* <DEDUP_REMOVED lines=10> */
[----:B-1----:R-:W-:Y:S01]  /*2190*/  LEA R34, P1, R5, UR6, 0x4 ;  /* 0x0000000605227c11 */ /* 0x002fe2000f8220ff */
        /* <DEDUP_REMOVED lines=14> */
[----:B------:R-:W-:Y:S01]  /*2280*/  FFMA.FTZ R27, R143, R166, R79 ;  /* 0x000000a68f1b7223 */ /* 0x000fe2000001004f */
[----:B------:R1:W-:Y:S01]  /*2290*/  STG.E.128 desc[UR4][R198.64], R16 ;  /* 0x00000010c6007986 */ /* 0x0003e2000c101d04 */
[----:B------:R-:W-:Y:S01]  /*22a0*/  LEA.HI.X R35, R5, UR7, RZ, 0x4, P1 ;  /* 0x0000000705237c11 */ /* 0x000fe200088f24ff */
[----:B------:R-:W-:Y:S01]  /*22b0*/  FFMA.FTZ R30, R138, R205, R74 ;  /* 0x000000cd8a1e7223 */ /* 0x000fe2000001004a */
[----:B------:R-:W-:Y:S01]  /*22c0*/  FFMA.FTZ R31, R139, R230, R75 ;  /* 0x000000e68b1f7223 */ /* 0x000fe2000001004b */
[----:B------:R-:W-:Y:S01]  /*22d0*/  LEA R4, P3, R12, UR6, 0x4 ;  /* 0x000000060c047c11 */ /* 0x000fe2000f8620ff */
[----:B------:R2:W-:Y:S01]  /*22e0*/  STG.E.128 desc[UR4][R234.64], R20 ;  /* 0x00000014ea007986 */ /* 0x0005e2000c101d04 */
[----:B------:R-:W-:Y:S01]  /*22f0*/  LEA.HI.X R165, R8, UR7, RZ, 0x4, P2 ;  /* 0x0000000708a57c11 */ /* 0x000fe200090f24ff */
[----:B------:R-:W-:Y:S01]  /*2300*/  FFMA.FTZ R13, R129, R176, R65 ;  /* 0x000000b0810d7223 */ /* 0x000fe20000010041 */
[----:B------:R-:W-:Y:S01]  /*2310*/  LEA.HI.X R5, R12, UR7, RZ, 0x4, P3 ;  /* 0x000000070c057c11 */ /* 0x000fe200098f24ff */
[----:B------:R3:W-:Y:S01]  /*2320*/  STG.E.128 desc[UR4][R196.64], R24 ;  /* 0x00000018c4007986 */ /* 0x0007e2000c101d04 */
[----:B------:R-:W-:Y:S01]  /*2330*/  LEA R32, P4, R11, UR6, 0x4 ;  /* 0x000000060b207c11 */ /* 0x000fe2000f8820ff */
[----:B------:R-:W-:Y:S01]  /*2340*/  FFMA.FTZ R12, R128, R175, R64 ;  /* 0x000000af800c7223 */ /* 0x000fe20000010040 */
[----:B------:R-:W-:Y:S01]  /*2350*/  FFMA.FTZ R14, R130, R177, R66 ;  /* 0x000000b1820e7223 */ /* 0x000fe20000010042 */
[----:B0-----:R-:W-:Y:S01]  /*2360*/  FFMA.FTZ R29, R137, R228, R73 ;  /* 0x000000e4891d7223 */ /* 0x001fe20000010049 */
[----:B------:R-:W-:Y:S01]  /*2370*/  FFMA.FTZ R28, R136, R167, R72 ;  /* 0x000000a7881c7223 */ /* 0x000fe20000010048 */
[----:B------:R-:W-:Y:S01]  /*2380*/  FFMA.FTZ R15, R131, R178, R67 ;  /* 0x000000b2830f7223 */ /* 0x000fe20000010043 */
[----:B------:R-:W-:Y:S01]  /*2390*/  LEA.HI.X R33, R11, UR7, RZ, 0x4, P4 ;  /* 0x000000070b217c11 */ /* 0x000fe2000a0f24ff */
[----:B------:R-:W-:Y:S01]  /*23a0*/  FFMA.FTZ R8, R120, R211, R56 ;  /* 0x000000d378087223 */ /* 0x000fe20000010038 */
[----:B-1----:R-:W-:Y:S01]  /*23b0*/  FFMA.FTZ R17, R133, R172, R69 ;  /* 0x000000ac85117223 */ /* 0x002fe20000010045 */
[----:B------:R-:W-:Y:S01]  /*23c0*/  FFMA.FTZ R16, R132, R207, R68 ;  /* 0x000000cf84107223 */ /* 0x000fe20000010044 */
[----:B------:R-:W-:Y:S01]  /*23d0*/  FFMA.FTZ R18, R134, R173, R70 ;  /* 0x000000ad86127223 */ /* 0x000fe20000010046 */
[----:B------:R-:W-:Y:S01]  /*23e0*/  FFMA.FTZ R19, R135, R174, R71 ;  /* 0x000000ae87137223 */ /* 0x000fe20000010047 */
[----:B------:R-:W-:Y:S01]  /*23f0*/  STG.E.128 desc[UR4][R34.64], R28 ;  /* 0x0000001c22007986 */ /* 0x000fe2000c101d04 */
[----:B--2---:R-:W-:Y:S01]  /*2400*/  FFMA.FTZ R21, R125, R180, R61 ;  /* 0x000000b47d157223 */ /* 0x004fe2000001003d */
[----:B------:R-:W-:Y:S01]  /*2410*/  FFMA.FTZ R20, R124, R179, R60 ;  /* 0x000000b37c147223 */ /* 0x000fe2000001003c */
[----:B------:R-:W-:Y:S01]  /*2420*/  FFMA.FTZ R22, R126, R181, R62 ;  /* 0x000000b57e167223 */ /* 0x000fe2000001003e */
[----:B------:R0:W-:Y:S01]  /*2430*/  STG.E.128 desc[UR4][R164.64], R16 ;  /* 0x00000010a4007986 */ /* 0x0001e2000c101d04 */
[----:B------:R-:W-:Y:S01]  /*2440*/  FFMA.FTZ R23, R127, R182, R63 ;  /* 0x000000b67f177223 */ /* 0x000fe2000001003f */
[----:B------:R-:W-:Y:S01]  /*2450*/  FFMA.FTZ R11, R123, R186, R59 ;  /* 0x000000ba7b0b7223 */ /* 0x000fe2000001003b */
[----:B---3--:R-:W-:Y:S01]  /*2460*/  FFMA.FTZ R25, R117, R214, R53 ;  /* 0x000000d675197223 */ /* 0x008fe20000010035 */
[----:B------:R1:W-:Y:S01]  /*2470*/  STG.E.128 desc[UR4][R4.64], R12 ;  /* 0x0000000c04007986 */ /* 0x0003e2000c101d04 */
[----:B------:R-:W-:Y:S01]  /*2480*/  FFMA.FTZ R24, R116, R213, R52 ;  /* 0x000000d574187223 */ /* 0x000fe20000010034 */
[----:B------:R-:W-:Y:S01]  /*2490*/  FFMA.FTZ R26, R118, R187, R54 ;  /* 0x000000bb761a7223 */ /* 0x000fe20000010036 */
[----:B------:R-:W-:Y:S01]  /*24a0*/  FFMA.FTZ R27, R119, R190, R55 ;  /* 0x000000be771b7223 */ /* 0x000fe20000010037 */
[----:B------:R2:W-:Y:S01]  /*24b0*/  STG.E.128 desc[UR4][R32.64], R20 ;  /* 0x0000001420007986 */ /* 0x0005e2000c101d04 */
[----:B0-----:R-:W-:-:S02]  /*24c0*/  LEA R16, P1, R10, UR6, 0x4 ;  /* 0x000000060a107c11 */ /* 0x001fc4000f8220ff */
[C---:B------:R-:W-:Y:S02]  /*24d0*/  LEA R18, P2, R9.reuse, UR6, 0x4 ;  /* 0x0000000609127c11 */ /* 0x040fe4000f8420ff */
[----:B------:R-:W-:Y:S01]  /*24e0*/  LEA.HI.X R17, R10, UR7, RZ, 0x4, P1 ;  /* 0x000000070a117c11 */ /* 0x000fe200088f24ff */
[----:B------:R-:W-:Y:S01]  /*24f0*/  FFMA.FTZ R10, R122, R183, R58 ;  /* 0x000000b77a0a7223 */ /* 0x000fe2000001003a */
[C---:B-1----:R-:W-:Y:S02]  /*2500*/  LEA R4, P1, R2.reuse, UR6, 0x4 ;  /* 0x0000000602047c11 */ /* 0x042fe4000f8220ff */
[----:B------:R-:W-:Y:S01]  /*2510*/  LEA.HI.X R19, R9, UR7, RZ, 0x4, P2 ;  /* 0x0000000709137c11 */ /* 0x000fe200090f24ff */
[----:B------:R-:W-:Y:S01]  /*2520*/  FFMA.FTZ R9, R121, R212, R57 ;  /* 0x000000d479097223 */ /* 0x000fe20000010039 */
[----:B------:R-:W-:Y:S01]  /*2530*/  LEA R12, P2, R3, UR6, 0x4 ;  /* 0x00000006030c7c11 */ /* 0x000fe2000f8420ff */
[----:B--2---:R-:W-:Y:S01]  /*2540*/  FFMA.FTZ R21, R113, R192, R49 ;  /* 0x000000c071157223 */ /* 0x004fe20000010031 */
[----:B------:R-:W-:Y:S01]  /*2550*/  LEA.HI.X R5, R2, UR7, RZ, 0x4, P1 ;  /* 0x0000000702057c11 */ /* 0x000fe200088f24ff */
[----:B------:R-:W-:Y:S01]  /*2560*/  FFMA.FTZ R20, R112, R191, R48 ;  /* 0x000000bf70147223 */ /* 0x000fe20000010030 */
[----:B------:R-:W-:Y:S01]  /*2570*/  FFMA.FTZ R22, R114, R193, R50 ;  /* 0x000000c172167223 */ /* 0x000fe20000010032 */
[----:B------:R-:W-:Y:S01]  /*2580*/  FFMA.FTZ R23, R115, R194, R51 ;  /* 0x000000c273177223 */ /* 0x000fe20000010033 */
[----:B------:R-:W-:Y:S01]  /*2590*/  LEA R2, P1, R7, UR6, 0x4 ;  /* 0x0000000607027c11 */ /* 0x000fe2000f8220ff */
[----:B------:R0:W-:Y:S01]  /*25a0*/  STG.E.128 desc[UR4][R16.64], R8 ;  /* 0x0000000810007986 */ /* 0x0001e2000c101d04 */
[----:B------:R-:W-:-:S02]  /*25b0*/  LEA R14, P3, R6, UR6, 0x4 ;  /* 0x00000006060e7c11 */ /* 0x000fc4000f8620ff */
[----:B------:R-:W-:Y:S01]  /*25c0*/  LEA.HI.X R13, R3, UR7, RZ, 0x4, P2 ;  /* 0x00000007030d7c11 */ /* 0x000fe200090f24ff */
[----:B------:R1:W-:Y:S01]  /*25d0*/  STG.E.128 desc[UR4][R18.64], R24 ;  /* 0x0000001812007986 */ /* 0x0003e2000c101d04 */
[----:B------:R-:W-:Y:S02]  /*25e0*/  LEA.HI.X R3, R7, UR7, RZ, 0x4, P1 ;  /* 0x0000000707037c11 */ /* 0x000fe400088f24ff */
[----:B------:R-:W-:Y:S01]  /*25f0*/  LEA.HI.X R15, R6, UR7, RZ, 0x4, P3 ;  /* 0x00000007060f7c11 */ /* 0x000fe200098f24ff */
[----:B------:R2:W-:Y:S01]  /*2600*/  STG.E.128 desc[UR4][R4.64], R20 ;  /* 0x0000001404007986 */ /* 0x0005e2000c101d04 */
[----:B------:R-:W-:Y:S01]  /*2610*/  ISETP.GE.AND P1, PT, R0, UR9, PT ;  /* 0x0000000900007c0c */ /* 0x000fe2000bf26270 */
[----:B0-----:R-:W-:Y:S01]  /*2620*/  FFMA.FTZ R9, R109, R216, R45 ;  /* 0x000000d86d097223 */ /* 0x001fe2000001002d */
[----:B------:R-:W-:Y:S01]  /*2630*/  FFMA.FTZ R8, R108, R195, R44 ;  /* 0x000000c36c087223 */ /* 0x000fe2000001002c */
[----:B------:R-:W-:Y:S01]  /*2640*/  FFMA.FTZ R10, R110, R209, R46 ;  /* 0x000000d16e0a7223 */ /* 0x000fe2000001002e */
        /* <DEDUP_REMOVED lines=15> */
.L_x_1248:
[----:B------:R-:W-:Y:S01]  /*2740*/  HFMA2.MMA R222, -RZ, RZ, 0, 5.9604644775390625e-08 ;  /* 0x00000001ffde7435 */ /* 0x000fe200000001ff */
[----:B------:R-:W-:Y:S02]  /*2750*/  MOV R221, R4 ;  /* 0x0000000400dd7202 */ /* 0x000fe40000000f00 */
[----:B------:R-:W-:Y:S02]  /*2760*/  MOV R223, 0x1f ;  /* 0x0000001f00df7802 */ /* 0x000fe40000000f00 */
[----:B------:R-:W-:-:S07]  /*2770*/  MOV R220, 0xffffffff ;  /* 0xffffffff00dc7802 */ /* 0x000fce0000000f00 */
[----:B-----5:R-:W-:Y:S05]  /*2780*/  WARPSYNC.COLLECTIVE R220, `(.L_x_1250) ;  /* 0x00000000dc087348 */ /* 0x020fea0003c00000 */
[----:B------:R0:W1:Y:S02]  /*2790*/  SHFL.BFLY P2, R219, R221, R222, R223 ;  /* 0x0c0000dedddb7389 */ /* 0x00006400000400df */
[----:B01---5:R-:W-:Y:S01]  /*27a0*/  ENDCOLLECTIVE ;  /* 0x000000000000791b */ /* 0x023fe20003800000 */
.L_x_1250:
[----:B------:R-:W-:Y:S01]  /*27b0*/  HFMA2.MMA R222, -RZ, RZ, 0, 1.1920928955078125e-07 ;  /* 0x00000002ffde7435 */ /* 0x000fe200000001ff */
[----:B------:R-:W-:-:S05]  /*27c0*/  MOV R215, R219 ;  /* 0x000000db00d77202 */ /* 0x000fca0000000f00 */
[----:B------:R-:W-:-:S05]  /*27d0*/  FADD.FTZ R215, R4, R215 ;  /* 0x000000d704d77221 */ /* 0x000fca0000010000 */
[----:B------:R-:W-:-:S07]  /*27e0*/  MOV R221, R215 ;  /* 0x000000d700dd7202 */ /* 0x000fce0000000f00 */
[----:B------:R-:W-:Y:S05]  /*27f0*/  WARPSYNC.COLLECTIVE R220, `(.L_x_1251) ;  /* 0x00000000dc087348 */ /* 0x000fea0003c00000 */
[----:B------:R0:W1:Y:S02]  /*2800*/  SHFL.BFLY P2, R219, R221, R222, R223 ;  /* 0x0c0000dedddb7389 */ /* 0x00006400000400df */
[----:B01----:R-:W-:Y:S01]  /*2810*/  ENDCOLLECTIVE ;  /* 0x000000000000791b */ /* 0x003fe20003800000 */
.L_x_1251:
[----:B------:R-:W-:Y:S01]  /*2820*/  HFMA2.MMA R222, -RZ, RZ, 0, 2.384185791015625e-07 ;  /* 0x00000004ffde7435 */ /* 0x000fe200000001ff */
[----:B------:R-:W-:-:S05]  /*2830*/  MOV R212, R219 ;  /* 0x000000db00d47202 */ /* 0x000fca0000000f00 */
[----:B------:R-:W-:-:S05]  /*2840*/  FADD.FTZ R216, R215, R212 ;  /* 0x000000d4d7d87221 */ /* 0x000fca0000010000 */
[----:B------:R-:W-:-:S07]  /*2850*/  MOV R221, R216 ;  /* 0x000000d800dd7202 */ /* 0x000fce0000000f00 */
[----:B------:R-:W-:Y:S05]  /*2860*/  WARPSYNC.COLLECTIVE R220, `(.L_x_1252) ;  /* 0x00000000dc087348 */ /* 0x000fea0003c00000 */
[----:B------:R0:W1:Y:S02]  /*2870*/  SHFL.BFLY P2, R219, R221, R222, R223 ;  /* 0x0c0000dedddb7389 */ /* 0x00006400000400df */
[----:B01----:R-:W-:Y:S01]  /*2880*/  ENDCOLLECTIVE ;  /* 0x000000000000791b */ /* 0x003fe20003800000 */
.L_x_1252:
[----:B------:R-:W-:Y:S01]  /*2890*/  HFMA2.MMA R222, -RZ, RZ, 0, 4.76837158203125e-07 ;  /* 0x00000008ffde7435 */ /* 0x000fe200000001ff */
[----:B------:R-:W-:-:S05]  /*28a0*/  MOV R217, R219 ;  /* 0x000000db00d97202 */ /* 0x000fca0000000f00 */
[----:B------:R-:W-:-:S05]  /*28b0*/  FADD.FTZ R217, R216, R217 ;  /* 0x000000d9d8d97221 */ /* 0x000fca0000010000 */
[----:B------:R-:W-:-:S07]  /*28c0*/  MOV R221, R217 ;  /* 0x000000d900dd7202 */ /* 0x000fce0000000f00 */
[----:B------:R-:W-:Y:S05]  /*28d0*/  WARPSYNC.COLLECTIVE R220, `(.L_x_1253) ;  /* 0x00000000dc087348 */ /* 0x000fea0003c00000 */
[----:B------:R0:W1:Y:S02]  /*28e0*/  SHFL.BFLY P2, R219, R221, R222, R223 ;  /* 0x0c0000dedddb7389 */ /* 0x00006400000400df */
[----:B01----:R-:W-:Y:S01]  /*28f0*/  ENDCOLLECTIVE ;  /* 0x000000000000791b */ /* 0x003fe20003800000 */
.L_x_1253:
[----:B------:R-:W-:Y:S01]  /*2900*/  HFMA2.MMA R222, -RZ, RZ, 0, 9.5367431640625e-07 ;  /* 0x00000010ffde7435 */ /* 0x000fe200000001ff */
[----:B------:R-:W-:-:S05]  /*2910*/  MOV R212, R219 ;  /* 0x000000db00d47202 */ /* 0x000fca0000000f00 */
[----:B------:R-:W-:-:S05]  /*2920*/  FADD.FTZ R218, R217, R212 ;  /* 0x000000d4d9da7221 */ /* 0x000fca0000010000 */
[----:B------:R-:W-:-:S07]  /*2930*/  MOV R221, R218 ;  /* 0x000000da00dd7202 */ /* 0x000fce0000000f00 */
[----:B------:R-:W-:Y:S05]  /*2940*/  WARPSYNC.COLLECTIVE R220, `(.L_x_1254) ;  /* 0x00000000dc087348 */ /* 0x000fea0003c00000 */
[----:B------:R0:W1:Y:S02]  /*2950*/  SHFL.BFLY P2, R219, R221, R222, R223 ;  /* 0x0c0000dedddb7389 */ /* 0x00006400000400df */
[----:B01----:R-:W-:Y:S01]  /*2960*/  ENDCOLLECTIVE ;  /* 0x000000000000791b */ /* 0x003fe20003800000 */
.L_x_1254:
        /* <DEDUP_REMOVED lines=135> */
.L_x_1255:
[----:B------:R-:W-:Y:S01]  /*31e0*/  HFMA2.MMA R222, -RZ, RZ, 0, 1.1920928955078125e-07 ;  /* 0x00000002ffde7435 */ /* 0x000fe200000001ff */
[----:B------:R-:W-:-:S05]  /*31f0*/  MOV R215, R219 ;  /* 0x000000db00d77202 */ /* 0x000fca0000000f00 */
[----:B------:R-:W-:-:S05]  /*3200*/  FADD.FTZ R215, R4, R215 ;  /* 0x000000d704d77221 */ /* 0x000fca0000010000 */
[----:B------:R-:W-:-:S07]  /*3210*/  MOV R221, R215 ;  /* 0x000000d700dd7202 */ /* 0x000fce0000000f00 */
[----:B------:R-:W-:Y:S05]  /*3220*/  WARPSYNC.COLLECTIVE R220, `(.L_x_1256) ;  /* 0x00000000dc087348 */ /* 0x000fea0003c00000 */
[----:B------:R0:W1:Y:S02]  /*3230*/  SHFL.BFLY P2, R219, R221, R222, R223 ;  /* 0x0c0000dedddb7389 */ /* 0x00006400000400df */
[----:B01----:R-:W-:Y:S01]  /*3240*/  ENDCOLLECTIVE ;  /* 0x000000000000791b */ /* 0x003fe20003800000 */
.L_x_1256:
[----:B------:R-:W-:Y:S01]  /*3250*/  HFMA2.MMA R222, -RZ, RZ, 0, 2.384185791015625e-07 ;  /* 0x00000004ffde7435 */ /* 0x000fe200000001ff */
[----:B------:R-:W-:-:S05]  /*3260*/  MOV R216, R219 ;  /* 0x000000db00d87202 */ /* 0x000fca0000000f00 */
[----:B------:R-:W-:-:S05]  /*3270*/  FADD.FTZ R216, R215, R216 ;  /* 0x000000d8d7d87221 */ /* 0x000fca0000010000 */
[----:B------:R-:W-:-:S07]  /*3280*/  MOV R221, R216 ;  /* 0x000000d800dd7202 */ /* 0x000fce0000000f00 */
[----:B------:R-:W-:Y:S05]  /*3290*/  WARPSYNC.COLLECTIVE R220, `(.L_x_1257) ;  /* 0x00000000dc087348 */ /* 0x000fea0003c00000 */
[----:B------:R0:W1:Y:S02]  /*32a0*/  SHFL.BFLY P2, R219, R221, R222, R223 ;  /* 0x0c0000dedddb7389 */ /* 0x00006400000400df */
[----:B01----:R-:W-:Y:S01]  /*32b0*/  ENDCOLLECTIVE ;  /* 0x000000000000791b */ /* 0x003fe20003800000 */
.L_x_1257:
[----:B------:R-:W-:Y:S01]  /*32c0*/  HFMA2.MMA R222, -RZ, RZ, 0, 4.76837158203125e-07 ;  /* 0x00000008ffde7435 */ /* 0x000fe200000001ff */
[----:B------:R-:W-:-:S05]  /*32d0*/  MOV R217, R219 ;  /* 0x000000db00d97202 */ /* 0x000fca0000000f00 */
[----:B------:R-:W-:-:S05]  /*32e0*/  FADD.FTZ R217, R216, R217 ;  /* 0x000000d9d8d97221 */ /* 0x000fca0000010000 */
[----:B------:R-:W-:-:S07]  /*32f0*/  MOV R221, R217 ;  /* 0x000000d900dd7202 */ /* 0x000fce0000000f00 */
[----:B------:R-:W-:Y:S05]  /*3300*/  WARPSYNC.COLLECTIVE R220, `(.L_x_1258) ;  /* 0x00000000dc087348 */ /* 0x000fea0003c00000 */
[----:B------:R0:W1:Y:S02]  /*3310*/  SHFL.BFLY P2, R219, R221, R222, R223 ;  /* 0x0c0000dedddb7389 */ /* 0x00006400000400df */
[----:B01----:R-:W-:Y:S01]  /*3320*/  ENDCOLLECTIVE ;  /* 0x000000000000791b */ /* 0x003fe20003800000 */
.L_x_1258:
[----:B------:R-:W-:Y:S01]  /*3330*/  HFMA2.MMA R222, -RZ, RZ, 0, 9.5367431640625e-07 ;  /* 0x00000010ffde7435 */ /* 0x000fe200000001ff */
[----:B------:R-:W-:-:S05]  /*3340*/  MOV R218, R219 ;  /* 0x000000db00da7202 */ /* 0x000fca0000000f00 */
[----:B------:R-:W-:-:S05]  /*3350*/  FADD.FTZ R218, R217, R218 ;  /* 0x000000dad9da7221 */ /* 0x000fca0000010000 */
[----:B------:R-:W-:-:S07]  /*3360*/  MOV R221, R218 ;  /* 0x000000da00dd7202 */ /* 0x000fce0000000f00 */
[----:B------:R-:W-:Y:S05]  /*3370*/  WARPSYNC.COLLECTIVE R220, `(.L_x_1259) ;  /* 0x00000000dc087348 */ /* 0x000fea0003c00000 */
[----:B------:R0:W1:Y:S02]  /*3380*/  SHFL.BFLY P2, R219, R221, R222, R223 ;  /* 0x0c0000dedddb7389 */ /* 0x00006400000400df */
[----:B01----:R-:W-:Y:S01]  /*3390*/  ENDCOLLECTIVE ;  /* 0x000000000000791b */ /* 0x003fe20003800000 */
.L_x_1259:
[----:B------:R-:W-:Y:S05]  /*33a0*/  BRA `(.L_x_1260) ;  /* 0xffffffe0001c7947 */ /* 0x000fea000383ffff */
.L_x_1261:
        /* <DEDUP_REMOVED lines=13> */
.L_x_2066:


//--------------------- .text._ZN10layer_norm13ln_fwd_kernelINS_13Kernel_traitsI13__nv_bfloat16fS2_fjLj6144ELj1ELj1ELj4ELj16ENS_18Kernel_traits_baseILj6144ES2_fS2_fjLj128EEEEEEEvNS_9FwdParamsE --------------------------
	.section	.text._ZN10layer_norm13ln_fwd_kernelINS_13Kernel_traitsI13__nv_bfloat16fS2_fjLj6144ELj1ELj1ELj4ELj16ENS_18Kernel_traits_baseILj6144ES2_fS2_fjLj128EEEEEEEvNS_9FwdParamsE,"ax",@progbits
	.align	128
        .global         _ZN10layer_norm13ln_fwd_kernelINS_13Kernel_traitsI13__nv_bfloat16fS2_fjLj6144ELj1ELj1ELj4ELj16ENS_18Kernel_traits_baseILj6144ES2_fS2_fjLj128EEEEEEEvNS_9FwdParamsE
        .type           _ZN10layer_norm13ln_fwd_kernelINS_13Kernel_traitsI13__nv_bfloat16fS2_fjLj6144ELj1ELj1ELj4ELj16ENS_18Kernel_traits_baseILj6144ES2_fS2_fjLj128EEEEEEEvNS_9FwdParamsE,@function
        .size           _ZN10layer_norm13ln_fwd_kernelINS_13Kernel_traitsI13__nv_bfloat16fS2_fjLj6144ELj1ELj1ELj4ELj16ENS_18Kernel_traits_baseILj6144ES2_fS2_fjLj128EEEEEEEvNS_9FwdParamsE,(.L_x_2067 - _ZN10layer_norm13ln_fwd_kernelINS_13Kernel_traitsI13__nv_bfloat16fS2_fjLj6144ELj1ELj1ELj4ELj16ENS_18Kernel_traits_baseILj6144ES2_fS2_fjLj128EEEEEEEvNS_9FwdParamsE)
        .other          _ZN10layer_norm13ln_fwd_kernelINS_13Kernel_traitsI13__nv_bfloat16fS2_fjLj6144ELj1ELj1ELj4ELj16ENS_18Kernel_traits_baseILj6144ES2_fS2_fjLj128EEEEEEEvNS_9FwdParamsE,@"STO_CUDA_ENTRY STV_DEFAULT"
_ZN10layer_norm13ln_fwd_kernelINS_13Kernel_traitsI13__nv_bfloat16fS2_fjLj6144ELj1ELj1ELj4ELj16ENS_18Kernel_traits_baseILj6144ES2_fS2_fjLj128EEEEEEEvNS_9FwdParamsE:
.text._ZN10layer_norm13ln_fwd_kernelINS_13Kernel_traitsI13__nv_bfloat16fS2_fjLj6144ELj1ELj1ELj4ELj16ENS_18Kernel_traits_baseILj6144ES2_fS2_fjLj128EEEEEEEvNS_9FwdParamsE:
        /* <DEDUP_REMOVED lines=42> */
.L_x_1263:
[----:B------:R-:W1:Y:S01]  /*02a0*/  S2R R114, SR_TID.X ;  /* 0x0000000000727919 */ /* 0x000e620000002100 */
[----:B---3--:R-:W2:Y:S01]  /*02b0*/  LDC.64 R14, c[0x0][0x220] ;  /* 0x00008800ff0e7b82 */ /* 0x008ea20000000a00 */
[----:B-1----:R-:W-:-:S05]  /*02c0*/  LOP3.LUT R13, R114, 0x7f, RZ, 0xc0, !PT ;  /* 0x0000007f720d7812 */ /* 0x002fca00078ec0ff */
[----:B------:R-:W-:-:S04]  /*02d0*/  IMAD R13, R0, 0x600, R13 ;  /* 0x00000600000d7824 */ /* 0x000fc800078e020d */
[C---:B--2---:R-:W-:Y:S01]  /*02e0*/  IMAD.WIDE.U32 R24, R13.reuse, 0x10, R14 ;  /* 0x000000100d187825 */ /* 0x044fe200078e000e */
[----:B0-----:R-:W-:-:S05]  /*02f0*/  IADD3 R2, R13, 0x80, RZ ;  /* 0x000000800d027810 */ /* 0x001fca0007ffe0ff */
        /* <DEDUP_REMOVED lines=36> */
[----:B------:R-:W-:Y:S02]  /*0540*/  LOP3.LUT P1, RZ, R114, 0x1f, RZ, 0xc0, !PT ;  /* 0x0000001f72ff7812 */ /* 0x000fe4000782c0ff */
        /* <DEDUP_REMOVED lines=167> */
.L_x_1274:
[----:B------:R-:W2:Y:S01]  /*0fc0*/  @!P1 S2R R117, SR_CgaCtaId ;  /* 0x0000000000759919 */ /* 0x000ea20000008800 */
[----:B------:R-:W-:Y:S01]  /*0fd0*/  LOP3.LUT R119, R114, 0x1f, RZ, 0xc0, !PT ;  /* 0x0000001f72777812 */ /* 0x000fe200078ec0ff */
[----:B-1----:R-:W-:Y:S01]  /*0fe0*/  FADD.FTZ R15, R121, R122 ;  /* 0x0000007a790f7221 */ /* 0x002fe20000010000 */
[----:B------:R-:W-:Y:S01]  /*0ff0*/  @!P1 MOV R116, 0x400 ;  /* 0x0000040000749802 */ /* 0x000fe20000000f00 */
[----:B------:R-:W-:Y:S05]  /*1000*/  WARPSYNC.ALL ;  /* 0x0000000000007948 */ /* 0x000fea0003800000 */
[----:B------:R-:W-:Y:S02]  /*1010*/  ISETP.GT.U32.AND P2, PT, R119, 0x3, PT ;  /* 0x000000037700780c */ /* 0x000fe40003f44070 */
[----:B------:R-:W-:-:S02]  /*1020*/  LOP3.LUT R115, R115, 0x3, RZ, 0xc0, !PT ;  /* 0x0000000373737812 */ /* 0x000fc400078ec0ff */
[----:B------:R-:W-:-:S09]  /*1030*/  MOV R120, RZ ;  /* 0x000000ff00787202 */ /* 0x000fd20000000f00 */
[----:B------:R-:W1:Y:S01]  /*1040*/  @!P2 S2R R113, SR_CgaCtaId ;  /* 0x000000000071a919 */ /* 0x000e620000008800 */
[----:B------:R-:W-:Y:S02]  /*1050*/  @!P2 MOV R118, 0x400 ;  /* 0x000004000076a802 */ /* 0x000fe40000000f00 */
[----:B------:R-:W-:Y:S02]  /*1060*/  @!P2 MOV R120, 0x44c00000 ;  /* 0x44c000000078a802 */ /* 0x000fe40000000f00 */
[----:B--2---:R-:W-:Y:S02]  /*1070*/  @!P1 LEA R117, R117, R116, 0x18 ;  /* 0x0000007475759211 */ /* 0x004fe400078ec0ff */
[C---:B------:R-:W-:Y:S02]  /*1080*/  @!P1 IADD3 R116, R112.reuse, R115, RZ ;  /* 0x0000007370749210 */ /* 0x040fe40007ffe0ff */
[----:B------:R-:W-:Y:S02]  /*1090*/  @!P2 IADD3 R112, R112, R119, RZ ;  /* 0x000000777070a210 */ /* 0x000fe40007ffe0ff */
[----:B------:R-:W-:Y:S01]  /*10a0*/  @!P1 LEA R116, R116, R117, 0x3 ;  /* 0x0000007574749211 */ /* 0x000fe200078e18ff */
[----:B------:R-:W2:Y:S04]  /*10b0*/  SHFL.DOWN PT, R119, R120, 0x2, 0x1f ;  /* 0x08401f0078777f89 */ /* 0x000ea800000e0000 */
[----:B------:R2:W-:Y:S01]  /*10c0*/  @!P1 STS.64 [R116], R14 ;  /* 0x0000000e74009388 */ /* 0x0005e20000000a00 */
[----:B------:R-:W-:Y:S01]  /*10d0*/  BAR.SYNC.DEFER_BLOCKING 0x0 ;  /* 0x0000000000007b1d */ /* 0x000fe20000010000 */
[----:B------:R-:W-:-:S02]  /*10e0*/  LOP3.LUT P1, RZ, R115, 0x1f, R114, 0xf8, !PT ;  /* 0x0000001f73ff7812 */ /* 0x000fc4000782f872 */
[----:B-----5:R-:W-:Y:S02]  /*10f0*/  SHF.R.U32.HI R115, RZ, 0x10, R89 ;  /* 0x00000010ff737819 */ /* 0x020fe40000011659 */
[----:B-1----:R-:W-:-:S04]  /*1100*/  @!P2 LEA R113, R113, R118, 0x18 ;  /* 0x000000767171a211 */ /* 0x002fc800078ec0ff */
[----:B------:R-:W-:Y:S02]  /*1110*/  @!P2 LEA R117, R112, R113, 0x3 ;  /* 0x000000717075a211 */ /* 0x000fe400078e18ff */
[----:B------:R-:W-:Y:S01]  /*1120*/  CS2R R112, SRZ ;  /* 0x0000000000707805 */ /* 0x000fe2000001ff00 */
[----:B--2---:R-:W-:-:S04]  /*1130*/  FADD.FTZ R15, R119, R120 ;  /* 0x00000078770f7221 */ /* 0x004fc80000010000 */
[----:B------:R-:W1:Y:S01]  /*1140*/  MUFU.RCP R14, R15 ;  /* 0x0000000f000e7308 */ /* 0x000e620000001000 */
[----:B------:R-:W-:Y:S04]  /*1150*/  SHFL.DOWN PT, R116, R15, 0x1, 0x1f ;  /* 0x08201f000f747f89 */ /* 0x000fe800000e0000 */
[----:B------:R-:W2:Y:S04]  /*1160*/  @!P2 LDS.64 R112, [R117] ;  /* 0x000000007570a984 */ /* 0x000ea80000000a00 */
[----:B--2---:R-:W0:Y:S04]  /*1170*/  SHFL.DOWN PT, R118, R112, 0x2, 0x1f ;  /* 0x08401f0070767f89 */ /* 0x004e2800000e0000 */
[----:B------:R-:W2:Y:S01]  /*1180*/  SHFL.DOWN PT, R122, R113, 0x2, 0x1f ;  /* 0x08401f00717a7f89 */ /* 0x000ea200000e0000 */
[----:B0-----:R-:W-:-:S04]  /*1190*/  FMUL.FTZ R121, R119, R118 ;  /* 0x0000007677797220 */ /* 0x001fc80000410000 */
[----:B------:R-:W-:Y:S01]  /*11a0*/  FFMA.FTZ R123, R120, R112, R121 ;  /* 0x00000070787b7223 */ /* 0x000fe20000010079 */
[----:B------:R-:W-:Y:S01]  /*11b0*/  FADD.FTZ R121, -R118, R112 ;  /* 0x0000007076797221 */ /* 0x000fe20000010100 */
[----:B------:R-:W-:Y:S02]  /*11c0*/  FADD.FTZ R112, R15, R116 ;  /* 0x000000740f707221 */ /* 0x000fe40000010000 */
[----:B-1----:R-:W-:Y:S01]  /*11d0*/  FMUL.FTZ R118, R14, R123 ;  /* 0x0000007b0e767220 */ /* 0x002fe20000410000 */
[----:B------:R-:W-:-:S03]  /*11e0*/  FMUL.FTZ R121, R121, R121 ;  /* 0x0000007979797220 */ /* 0x000fc60000410000 */
[----:B------:R-:W0:Y:S01]  /*11f0*/  MUFU.RCP R112, R112 ;  /* 0x0000007000707308 */ /* 0x000e220000001000 */
[----:B------:R-:W1:Y:S01]  /*1200*/  SHFL.DOWN PT, R117, R118, 0x1, 0x1f ;  /* 0x08201f0076757f89 */ /* 0x000e6200000e0000 */
[----:B------:R-:W-:-:S04]  /*1210*/  FMUL.FTZ R120, R121, R120 ;  /* 0x0000007879787220 */ /* 0x000fc80000410000 */
[----:B------:R-:W-:Y:S01]  /*1220*/  FMUL.FTZ R120, R119, R120 ;  /* 0x0000007877787220 */ /* 0x000fe20000410000 */
[----:B--2---:R-:W-:Y:S01]  /*1230*/  FADD.FTZ R119, R122, R113 ;  /* 0x000000717a777221 */ /* 0x004fe20000010000 */
[----:B------:R-:W-:-:S03]  /*1240*/  SHF.R.U64 R113, R88, 0x10, R89 ;  /* 0x0000001058717819 */ /* 0x000fc60000001259 */
[----:B------:R-:W-:-:S05]  /*1250*/  FFMA.FTZ R119, R14, R120, R119 ;  /* 0x000000780e777223 */ /* 0x000fca0000010077 */
[----:B------:R-:W2:Y:S01]  /*1260*/  SHFL.DOWN PT, R120, R119, 0x1, 0x1f ;  /* 0x08201f0077787f89 */ /* 0x000ea200000e0000 */
[----:B-1----:R-:W-:Y:S01]  /*1270*/  FMUL.FTZ R14, R116, R117 ;  /* 0x00000075740e7220 */ /* 0x002fe20000410000 */
[----:B------:R-:W-:-:S03]  /*1280*/  FADD.FTZ R117, R118, -R117 ;  /* 0x8000007576757221 */ /* 0x000fc60000010000 */
[----:B------:R-:W-:Y:S01]  /*1290*/  FFMA.FTZ R121, R15, R118, R14 ;  /* 0x000000760f797223 */ /* 0x000fe2000001000e */
[----:B------:R-:W-:Y:S01]  /*12a0*/  FMUL.FTZ R118, R117, R117 ;  /* 0x0000007575767220 */ /* 0x000fe20000410000 */
[----:B------:R-:W-:Y:S02]  /*12b0*/  SHF.R.U64 R117, R18, 0x10, R19 ;  /* 0x0000001012757819 */ /* 0x000fe40000001213 */
[----:B0-----:R-:W-:Y:S01]  /*12c0*/  FMUL.FTZ R14, R112, R121 ;  /* 0x00000079700e7220 */ /* 0x001fe20000410000 */
[----:B------:R-:W-:Y:S01]  /*12d0*/  FMUL.FTZ R15, R15, R118 ;  /* 0x000000760f0f7220 */ /* 0x000fe20000410000 */
[----:B------:R-:W-:-:S03]  /*12e0*/  SHF.R.U64 R121, R72, 0x10, R73 ;  /* 0x0000001048797819 */ /* 0x000fc60000001249 */
[----:B------:R-:W-:Y:S01]  /*12f0*/  FMUL.FTZ R116, R116, R15 ;  /* 0x0000000f74747220 */ /* 0x000fe20000410000 */
[----:B------:R-:W0:Y:S01]  /*1300*/  SHFL.IDX PT, R14, R14, RZ, 0x1f ;  /* 0x00001fff0e0e7589 */ /* 0x000e2200000e0000 */
[----:B--2---:R-:W-:Y:S01]  /*1310*/  FADD.FTZ R15, R119, R120 ;  /* 0x00000078770f7221 */ /* 0x004fe20000010000 */
[----:B------:R-:W-:-:S03]  /*1320*/  SHF.R.U32.HI R119, RZ, 0x10, R91 ;  /* 0x00000010ff777819 */ /* 0x000fc6000001165b */
[----:B------:R-:W-:Y:S02]  /*1330*/  FFMA.FTZ R112, R112, R116, R15 ;  /* 0x0000007470707223 */ /* 0x000fe4000001000f */
[----:B------:R-:W1:Y:S04]  /*1340*/  LDC R15, c[0x0][0x260] ;  /* 0x00009800ff0f7b82 */ /* 0x000e680000000800 */
[----:B------:R-:W1:Y:S01]  /*1350*/  SHFL.IDX PT, R112, R112, RZ, 0x1f ;  /* 0x00001fff70707589 */ /* 0x000e6200000e0000 */
        /* <DEDUP_REMOVED lines=11> */
[----:B-1----:R-:W-:Y:S01]  /*1410*/  FFMA.FTZ R15, R112, 0.00016276042151730507612, R15 ;  /* 0x392aaaab700f7823 */ /* 0x002fe2000001000f */
        /* <DEDUP_REMOVED lines=85> */
[----:B------:R-:W-:Y:S01]  /*1970*/  FMUL.FTZ R48, R15, R48 ;  /* 0x000000300f307220 */ /* 0x000fe20000410000 */
[----:B------:R-:W-:Y:S01]  /*1980*/  SHF.R.U64 R116, R90, 0x10, R91 ;  /* 0x000000105a747819 */ /* 0x000fe2000000125b */
[--C-:B------:R-:W-:Y:S01]  /*1990*/  FADD.FTZ R118, R59, -R14.reuse ;  /* 0x8000000e3b767221 */ /* 0x100fe20000010000 */
[----:B------:R-:W-:Y:S01]  /*19a0*/  F2FP.BF16.F32.PACK_AB R53, RZ, R53 ;  /* 0x00000035ff35723e */ /* 0x000fe200000010ff */
[----:B------:R-:W-:Y:S01]  /*19b0*/  HFMA2.BF16_V2 R31, R112.H0_H0, R31.H0_H0, R113.H0_H0 ;  /* 0x2000001f701f7231 */ /* 0x000fe20000240871 */
[----:B------:R-:W-:Y:S01]  /*19c0*/  SHF.R.U32.HI R113, RZ, 0x10, R97 ;  /* 0x00000010ff717819 */ /* 0x000fe20000011661 */
[----:B------:R-:W-:Y:S01]  /*19d0*/  HFMA2.BF16_V2 R28, R117.H0_H0, R28.H0_H0, R116.H0_H0 ;  /* 0x2000001c751c7231 */ /* 0x000fe20000240874 */
[----:B------:R-:W-:Y:S01]  /*19e0*/  SHF.R.U32.HI R112, RZ, 0x10, R73 ;  /* 0x00000010ff707819 */ /* 0x000fe20000011649 */
[----:B------:R-:W-:Y:S01]  /*19f0*/  FADD.FTZ R51, R51, -R14 ;  /* 0x8000000e33337221 */ /* 0x000fe20000010000 */
[----:B------:R-:W-:Y:S01]  /*1a00*/  F2FP.BF16.F32.PACK_AB R30, RZ, R30 ;  /* 0x0000001eff1e723e */ /* 0x000fe200000010ff */
[----:B------:R-:W-:-:S02]  /*1a10*/  HFMA2.BF16_V2 R53, R16.H0_H0, R53.H0_H0, R88.H0_H0 ;  /* 0x2000003510357231 */ /* 0x000fc40000240858 */
[C---:B------:R-:W-:Y:S01]  /*1a20*/  FMUL.FTZ R27, R15.reuse, R27 ;  /* 0x0000001b0f1b7220 */ /* 0x040fe20000410000 */
[----:B------:R-:W-:Y:S01]  /*1a30*/  HFMA2.BF16_V2 R43, R112.H0_H0, R43.H0_H0, R113.H0_H0 ;  /* 0x2000002b702b7231 */ /* 0x000fe20000240871 */
[----:B------:R-:W-:Y:S01]  /*1a40*/  SHF.R.U64 R112, R102, 0x10, R103 ;  /* 0x0000001066707819 */ /* 0x000fe20000001267 */
[----:B------:R-:W-:Y:S01]  /*1a50*/  HFMA2.BF16_V2 R29, R17.H0_H0, R29.H0_H0, R89.H0_H0 ;  /* 0x2000001d111d7231 */ /* 0x000fe20000240859 */
[----:B------:R-:W-:Y:S01]  /*1a60*/  SHF.R.U64 R113, R78, 0x10, R79 ;  /* 0x000000104e717819 */ /* 0x000fe2000000124f */
[----:B------:R-:W-:Y:S01]  /*1a70*/  HFMA2.BF16_V2 R30, R19.H0_H0, R30.H0_H0, R91.H0_H0 ;  /* 0x2000001e131e7231 */ /* 0x000fe2000024085b */
[----:B------:R-:W-:Y:S01]  /*1a80*/  F2FP.BF16.F32.PACK_AB R50, RZ, R48 ;  /* 0x00000030ff32723e */ /* 0x000fe200000010ff */
[----:B------:R-:W-:Y:S01]  /*1a90*/  FMUL.FTZ R59, R15, R118 ;  /* 0x000000760f3b7220 */ /* 0x000fe20000410000 */
[----:B------:R-:W-:Y:S01]  /*1aa0*/  LOP3.LUT R28, R28, 0xffff, RZ, 0xc0, !PT ;  /* 0x0000ffff1c1c7812 */ /* 0x000fe200078ec0ff */
        /* <DEDUP_REMOVED lines=9> */
[----:B------:R-:W-:Y:S01]  /*1b40*/  LOP3.LUT R113, R25, 0xffff, RZ, 0xc0, !PT ;  /* 0x0000ffff19717812 */ /* 0x000fe200078ec0ff */
[----:B------:R-:W-:Y:S01]  /*1b50*/  HFMA2.BF16_V2 R112, R18.H0_H0, R26.H0_H0, R90.H0_H0 ;  /* 0x2000001a12707231 */ /* 0x000fe2000024085a */
[----:B------:R-:W-:Y:S01]  /*1b60*/  SHF.R.U64 R116, R22, 0x10, R23 ;  /* 0x0000001016747819 */ /* 0x000fe20000001217 */
[----:B------:R-:W-:Y:S01]  /*1b70*/  HFMA2.BF16_V2 R25, R87.H0_H0, R24.H0_H0, R111.H0_H0 ;  /* 0x2000001857197231 */ /* 0x000fe2000024086f */
[----:B------:R-:W-:Y:S01]  /*1b80*/  SHF.L.U32 R26, R113, 0x10, RZ ;  /* 0x00000010711a7819 */ /* 0x000fe200000006ff */
[C---:B------:R-:W-:Y:S01]  /*1b90*/  FMUL.FTZ R51, R15.reuse, R114 ;  /* 0x000000720f337220 */ /* 0x040fe20000410000 */
[----:B------:R-:W-:Y:S01]  /*1ba0*/  SHF.R.U32.HI R118, RZ, 0x10, R19 ;  /* 0x00000010ff767819 */ /* 0x000fe20000011613 */
[----:B------:R-:W-:Y:S01]  /*1bb0*/  FMUL.FTZ R65, R15, R120 ;  /* 0x000000780f417220 */ /* 0x000fe20000410000 */
[----:B------:R-:W-:Y:S01]  /*1bc0*/  LOP3.LUT R26, R26, 0xffff, R53, 0xf8, !PT ;  /* 0x0000ffff1a1a7812 */ /* 0x000fe200078ef835 */
[----:B------:R-:W-:Y:S01]  /*1bd0*/  HFMA2.BF16_V2 R39, R116.H0_H0, R39.H0_H0, R117.H0_H0 ;  /* 0x2000002774277231 */ /* 0x000fe20000240875 */
[----:B------:R-:W-:Y:S01]  /*1be0*/  LOP3.LUT R29, R29, 0xffff, RZ, 0xc0, !PT ;  /* 0x0000ffff1d1d7812 */ /* 0x000fe200078ec0ff */
[----:B------:R-:W-:Y:S01]  /*1bf0*/  HFMA2.BF16_V2 R33, R118.H0_H0, R33.H0_H0, R119.H0_H0 ;  /* 0x2000002176217231 */ /* 0x000fe20000240877 */
[----:B------:R-:W-:Y:S01]  /*1c00*/  SHF.L.U64.HI R24, R113, 0x10, RZ ;  /* 0x0000001071187819 */ /* 0x000fe200000102ff */
[----:B------:R-:W-:Y:S01]  /*1c10*/  FADD.FTZ R47, R47, -R14 ;  /* 0x8000000e2f2f7221 */ /* 0x000fe20000010000 */
[----:B------:R-:W-:Y:S01]  /*1c20*/  F2FP.BF16.F32.PACK_AB R27, RZ, R27 ;  /* 0x0000001bff1b723e */ /* 0x000fe200000010ff */
[----:B------:R-:W-:Y:S01]  /*1c30*/  HFMA2.BF16_V2 R35, R20.H0_H0, R35.H0_H0, R92.H0_H0 ;  /* 0x2000002314237231 */ /* 0x000fe2000024085c */
[----:B------:R-:W-:Y:S01]  /*1c40*/  SHF.R.U32.HI R114, RZ, 0x10, R17 ;  /* 0x00000010ff727819 */ /* 0x000fe20000011611 */
[----:B------:R-:W-:Y:S01]  /*1c50*/  FMUL.FTZ R47, R15, R47 ;  /* 0x0000002f0f2f7220 */ /* 0x000fe20000410000 */
[C---:B------:R-:W-:Y:S01]  /*1c60*/  SHF.L.U32 R53, R28.reuse, 0x10, RZ ;  /* 0x000000101c357819 */ /* 0x040fe200000006ff */
[----:B------:R-:W-:Y:S01]  /*1c70*/  HFMA2.BF16_V2 R40, R22.H0_H0, R40.H0_H0, R94.H0_H0 ;  /* 0x2000002816287231 */ /* 0x000fe2000024085e */
[----:B------:R-:W-:Y:S01]  /*1c80*/  SHF.L.U64.HI R113, R28, 0x10, RZ ;  /* 0x000000101c717819 */ /* 0x000fe200000102ff */
[----:B------:R-:W-:Y:S01]  /*1c90*/  HFMA2.BF16_V2 R27, R114.H0_H0, R27.H0_H0, R115.H0_H0 ;  /* 0x2000001b721b7231 */ /* 0x000fe20000240873 */
[----:B------:R-:W-:Y:S01]  /*1ca0*/  LOP3.LUT R30, R30, 0xffff, RZ, 0xc0, !PT ;  /* 0x0000ffff1e1e7812 */ /* 0x000fe200078ec0ff */
[----:B------:R-:W-:Y:S01]  /*1cb0*/  HFMA2.BF16_V2 R37, R23.H0_H0, R37.H0_H0, R95.H0_H0 ;  /* 0x2000002517257231 */ /* 0x000fe2000024085f */
[----:B------:R-:W-:Y:S01]  /*1cc0*/  PRMT R28, R31, 0x7610, R28 ;  /* 0x000076101f1c7816 */ /* 0x000fe2000000001c */
[----:B------:R-:W-:Y:S01]  /*1cd0*/  HFMA2.BF16_V2 R45, R73.H0_H0, R45.H0_H0, R97.H0_H0 ;  /* 0x2000002d492d7231 */ /* 0x000fe20000240861 */
[----:B------:R-:W-:Y:S01]  /*1ce0*/  SHF.R.U64 R120, R96, 0x10, R97 ;  /* 0x0000001060787819 */ /* 0x000fe20000001261 */
[----:B------:R-:W-:Y:S01]  /*1cf0*/  FADD.FTZ R44, R44, -R14 ;  /* 0x8000000e2c2c7221 */ /* 0x000fe20000010000 */
[----:B------:R-:W-:Y:S01]  /*1d00*/  LOP3.LUT R29, R29, 0xffff0000, R24, 0xf8, !PT ;  /* 0xffff00001d1d7812 */ /* 0x000fe200078ef818 */
[--C-:B------:R-:W-:Y:S01]  /*1d10*/  FADD.FTZ R52, R52, -R14.reuse ;  /* 0x8000000e34347221 */ /* 0x100fe20000010000 */
[----:B------:R-:W-:Y:S01]  /*1d20*/  SHF.R.U32.HI R118, RZ, 0x10, R95 ;  /* 0x00000010ff767819 */ /* 0x000fe2000001165f */
[----:B------:R-:W-:Y:S01]  /*1d30*/  HFMA2.BF16_V2 R42, R121.H0_H0, R42.H0_H0, R120.H0_H0 ;  /* 0x2000002a792a7231 */ /* 0x000fe20000240878 */
[----:B------:R-:W-:Y:S01]  /*1d40*/  SHF.R.U32.HI R119, RZ, 0x10, R23 ;  /* 0x00000010ff777819 */ /* 0x000fe20000011617 */
[----:B------:R-:W-:Y:S01]  /*1d50*/  FADD.FTZ R58, R58, -R14 ;  /* 0x8000000e3a3a7221 */ /* 0x000fe20000010000 */
[----:B------:R-:W-:Y:S01]  /*1d60*/  LOP3.LUT R24, R53, 0xffff, R112, 0xf8, !PT ;  /* 0x0000ffff35187812 */ /* 0x000fe200078ef870 */
[--C-:B------:R-:W-:Y:S01]  /*1d70*/  FADD.FTZ R64, R64, -R14.reuse ;  /* 0x8000000e40407221 */ /* 0x100fe20000010000 */
[----:B------:R-:W-:Y:S01]  /*1d80*/  LOP3.LUT R31, R30, 0xffff0000, R113, 0xf8, !PT ;  /* 0xffff00001e1f7812 */ /* 0x000fe200078ef871 */
[----:B------:R-:W-:Y:S01]  /*1d90*/  HFMA2.BF16_V2 R38, R119.H0_H0, R38.H0_H0, R118.H0_H0 ;  /* 0x2000002677267231 */ /* 0x000fe20000240876 */
[----:B------:R-:W-:Y:S01]  /*1da0*/  LOP3.LUT R53, R28, 0xffff, RZ, 0xc0, !PT ;  /* 0x0000ffff1c357812 */ /* 0x000fe200078ec0ff */
[----:B------:R-:W-:Y:S01]  /*1db0*/  HFMA2.BF16_V2 R49, R75.H0_H0, R49.H0_H0, R99.H0_H0 ;  /* 0x200000314b317231 */ /* 0x000fe20000240863 */
[----:B------:R-:W-:Y:S01]  /*1dc0*/  SHF.R.U32.HI R114, RZ, 0x10, R93 ;  /* 0x00000010ff727819 */ /* 0x000fe2000001165d */
[C---:B------:R-:W-:Y:S01]  /*1dd0*/  FMUL.FTZ R44, R15.reuse, R44 ;  /* 0x0000002c0f2c7220 */ /* 0x040fe20000410000 */
[----:B------:R-:W-:Y:S01]  /*1de0*/  SHF.R.U32.HI R115, RZ, 0x10, R21 ;  /* 0x00000010ff737819 */ /* 0x000fe20000011615 */
[C---:B------:R-:W-:Y:S01]  /*1df0*/  FMUL.FTZ R52, R15.reuse, R52 ;  /* 0x000000340f347220 */ /* 0x040fe20000410000 */
[----:B------:R-:W-:Y:S01]  /*1e00*/  LOP3.LUT R30, R32, 0xffff, RZ, 0xc0, !PT ;  /* 0x0000ffff201e7812 */ /* 0x000fe200078ec0ff */
[----:B------:R-:W-:Y:S01]  /*1e10*/  FMUL.FTZ R58, R15, R58 ;  /* 0x0000003a0f3a7220 */ /* 0x000fe20000410000 */
[----:B------:R-:W-:Y:S01]  /*1e20*/  LOP3.LUT R32, R39, 0xffff, RZ, 0xc0, !PT ;  /* 0x0000ffff27207812 */ /* 0x000fe200078ec0ff */
[----:B------:R-:W-:Y:S01]  /*1e30*/  HFMA2.BF16_V2 R34, R115.H0_H0, R34.H0_H0, R114.H0_H0 ;  /* 0x2000002273227231 */ /* 0x000fe20000240872 */
[----:B------:R-:W-:Y:S01]  /*1e40*/  SHF.L.U32 R28, R53, 0x10, RZ ;  /* 0x00000010351c7819 */ /* 0x000fe200000006ff */
[--C-:B------:R-:W-:Y:S01]  /*1e50*/  FADD.FTZ R60, R60, -R14.reuse ;  /* 0x8000000e3c3c7221 */ /* 0x100fe20000010000 */
[----:B------:R-:W-:Y:S01]  /*1e60*/  SHF.R.U64 R118, R100, 0x10, R101 ;  /* 0x0000001064767819 */ /* 0x000fe20000001265 */
[C---:B------:R-:W-:Y:S01]  /*1e70*/  FMUL.FTZ R69, R15.reuse, R64 ;  /* 0x000000400f457220 */ /* 0x040fe20000410000 */
[----:B------:R-:W-:Y:S01]  /*1e80*/  SHF.R.U64 R119, R76, 0x10, R77 ;  /* 0x000000104c777819 */ /* 0x000fe2000000124d */
[----:B------:R-:W-:Y:S01]  /*1e90*/  FMUL.FTZ R64, R15, R124 ;  /* 0x0000007c0f407220 */ /* 0x000fe20000410000 */
[----:B------:R-:W-:Y:S01]  /*1ea0*/  SHF.L.U64.HI R53, R53, 0x10, RZ ;  /* 0x0000001035357819 */ /* 0x000fe200000102ff */
[----:B------:R-:W-:Y:S01]  /*1eb0*/  HFMA2.BF16_V2 R50, R76.H0_H0, R50.H0_H0, R100.H0_H0 ;  /* 0x200000324c327231 */ /* 0x000fe20000240864 */
[----:B------:R-:W-:Y:S01]  /*1ec0*/  SHF.L.U32 R39, R32, 0x10, RZ ;  /* 0x0000001020277819 */ /* 0x000fe200000006ff */
[----:B------:R-:W-:Y:S01]  /*1ed0*/  HFMA2.BF16_V2 R48, R119.H0_H0, R48.H0_H0, R118.H0_H0 ;  /* 0x2000003077307231 */ /* 0x000fe20000240876 */
[----:B------:R-:W-:Y:S01]  /*1ee0*/  SHF.R.U64 R115, R98, 0x10, R99 ;  /* 0x0000001062737819 */ /* 0x000fe20000001263 */
[----:B------:R-:W-:Y:S01]  /*1ef0*/  FMUL.FTZ R60, R15, R60 ;  /* 0x0000003c0f3c7220 */ /* 0x000fe20000410000 */
[----:B------:R-:W-:Y:S01]  /*1f00*/  SHF.R.U64 R114, R74, 0x10, R75 ;  /* 0x000000104a727819 */ /* 0x000fe2000000124b */
[----:B------:R-:W-:Y:S01]  /*1f10*/  HFMA2.BF16_V2 R36, R72.H0_H0, R36.H0_H0, R96.H0_H0 ;  /* 0x2000002448247231 */ /* 0x000fe20000240860 */
[----:B------:R-:W-:Y:S01]  /*1f20*/  LOP3.LUT R28, R28, 0xffff, R35, 0xf8, !PT ;  /* 0x0000ffff1c1c7812 */ /* 0x000fe200078ef823 */
[----:B------:R-:W-:Y:S01]  /*1f30*/  HFMA2.BF16_V2 R46, R77.H0_H0, R46.H0_H0, R101.H0_H0 ;  /* 0x2000002e4d2e7231 */ /* 0x000fe20000240865 */
[----:B------:R-:W-:Y:S01]  /*1f40*/  LOP3.LUT R42, R42, 0xffff, RZ, 0xc0, !PT ;  /* 0x0000ffff2a2a7812 */ /* 0x000fe200078ec0ff */
[----:B------:R-:W-:Y:S01]  /*1f50*/  HFMA2.BF16_V2 R41, R114.H0_H0, R41.H0_H0, R115.H0_H0 ;  /* 0x2000002972297231 */ /* 0x000fe20000240873 */
[----:B------:R-:W-:Y:S01]  /*1f60*/  LOP3.LUT R35, R30, 0xffff0000, R53, 0xf8, !PT ;  /* 0xffff00001e237812 */ /* 0x000fe200078ef835 */
[--C-:B------:R-:W-:Y:S01]  /*1f70*/  FADD.FTZ R62, R62, -R14.reuse ;  /* 0x8000000e3e3e7221 */ /* 0x100fe20000010000 */
[----:B------:R-:W-:Y:S01]  /*1f80*/  F2FP.BF16.F32.PACK_AB R47, RZ, R47 ;  /* 0x0000002fff2f723e */ /* 0x000fe200000010ff */
[--C-:B------:R-:W-:Y:S01]  /*1f90*/  FADD.FTZ R122, R63, -R14.reuse ;  /* 0x8000000e3f7a7221 */ /* 0x100fe20000010000 */
[----:B------:R-:W-:Y:S01]  /*1fa0*/  SHF.R.U32.HI R117, RZ, 0x10, R99 ;  /* 0x00000010ff757819 */ /* 0x000fe20000011663 */
[----:B------:R-:W-:Y:S01]  /*1fb0*/  FMUL.FTZ R63, R15, R62 ;  /* 0x0000003e0f3f7220 */ /* 0x000fe20000410000 */
[----:B------:R-:W-:Y:S01]  /*1fc0*/  SHF.R.U32.HI R116, RZ, 0x10, R75 ;  /* 0x00000010ff747819 */ /* 0x000fe2000001164b */
[----:B------:R-:W-:Y:S01]  /*1fd0*/  FADD.FTZ R68, R68, -R14 ;  /* 0x8000000e44447221 */ /* 0x000fe20000010000 */
[----:B------:R-:W-:Y:S01]  /*1fe0*/  LOP3.LUT R30, R39, 0xffff, R40, 0xf8, !PT ;  /* 0x0000ffff271e7812 */ /* 0x000fe200078ef828 */
[----:B------:R-:W-:Y:S01]  /*1ff0*/  HFMA2.BF16_V2 R70, R85.H0_H0, R70.H0_H0, R109.H0_H0 ;  /* 0x2000004655467231 */ /* 0x000fe2000024086d */
[----:B------:R-:W-:Y:S01]  /*2000*/  LOP3.LUT R39, R37, 0xffff, RZ, 0xc0, !PT ;  /* 0x0000ffff25277812 */ /* 0x000fe200078ec0ff */
[----:B------:R-:W-:Y:S01]  /*2010*/  HFMA2.BF16_V2 R47, R116.H0_H0, R47.H0_H0, R117.H0_H0 ;  /* 0x2000002f742f7231 */ /* 0x000fe20000240875 */
[----:B------:R-:W-:Y:S01]  /*2020*/  LOP3.LUT R37, R45, 0xffff, RZ, 0xc0, !PT ;  /* 0x0000ffff2d257812 */ /* 0x000fe200078ec0ff */
[----:B------:R-:W-:Y:S01]  /*2030*/  FMUL.FTZ R68, R15, R68 ;  /* 0x000000440f447220 */ /* 0x000fe20000410000 */
[----:B------:R-:W-:Y:S01]  /*2040*/  SHF.L.U64.HI R40, R42, 0x10, RZ ;  /* 0x000000102a287819 */ /* 0x000fe200000102ff */
[----:B------:R-:W-:Y:S01]  /*2050*/  FADD.FTZ R67, R67, -R14 ;  /* 0x8000000e43437221 */ /* 0x000fe20000010000 */
[----:B------:R-:W-:Y:S01]  /*2060*/  F2FP.BF16.F32.PACK_AB R55, RZ, R55 ;  /* 0x00000037ff37723e */ /* 0x000fe200000010ff */
[C---:B------:R-:W-:Y:S01]  /*2070*/  FMUL.FTZ R62, R15.reuse, R122 ;  /* 0x0000007a0f3e7220 */ /* 0x040fe20000410000 */
[----:B------:R-:W-:Y:S01]  /*2080*/  SHF.R.U32.HI R121, RZ, 0x10, R101 ;  /* 0x00000010ff797819 */ /* 0x000fe20000011665 */
[----:B------:R-:W-:Y:S01]  /*2090*/  FMUL.FTZ R67, R15, R67 ;  /* 0x000000430f437220 */ /* 0x000fe20000410000 */
[----:B------:R-:W-:-:S02]  /*20a0*/  SHF.R.U32.HI R120, RZ, 0x10, R77 ;  /* 0x00000010ff787819 */ /* 0x000fc4000001164d */
[----:B------:R-:W-:Y:S02]  /*20b0*/  SHF.L.U32 R53, R42, 0x10, RZ ;  /* 0x000000102a357819 */ /* 0x000fe400000006ff */
[----:B------:R-:W-:Y:S01]  /*20c0*/  PRMT R42, R48, 0x7610, R42 ;  /* 0x00007610302a7816 */ /* 0x000fe2000000002a */
[----:B------:R-:W-:Y:S01]  /*20d0*/  HFMA2.BF16_V2 R55, R120.H0_H0, R55.H0_H0, R121.H0_H0 ;  /* 0x2000003778377231 */ /* 0x000fe20000240879 */
[----:B------:R-:W-:Y:S02]  /*20e0*/  F2FP.BF16.F32.PACK_AB R65, RZ, R65 ;  /* 0x00000041ff41723e */ /* 0x000fe400000010ff */
[----:B------:R-:W-:Y:S02]  /*20f0*/  SHF.R.U64 R116, R106, 0x10, R107 ;  /* 0x000000106a747819 */ /* 0x000fe4000000126b */
[----:B------:R-:W-:Y:S02]  /*2100*/  SHF.R.U64 R118, R82, 0x10, R83 ;  /* 0x0000001052767819 */ /* 0x000fe40000001253 */
[----:B------:R-:W-:-:S02]  /*2110*/  LOP3.LUT R37, R37, 0xffff0000, R40, 0xf8, !PT ;  /* 0xffff000025257812 */ /* 0x000fc400078ef828 */
[----:B------:R-:W-:Y:S01]  /*2120*/  LOP3.LUT R40, R41, 0xffff, RZ, 0xc0, !PT ;  /* 0x0000ffff29287812 */ /* 0x000fe200078ec0ff */
[----:B------:R-:W-:Y:S01]  /*2130*/  HFMA2.BF16_V2 R65, R118.H0_H0, R65.H0_H0, R116.H0_H0 ;  /* 0x2000004176417231 */ /* 0x000fe20000240874 */
[----:B------:R-:W-:Y:S02]  /*2140*/  F2FP.BF16.F32.PACK_AB R56, RZ, R56 ;  /* 0x00000038ff38723e */ /* 0x000fe400000010ff */
[----:B------:R-:W-:Y:S02]  /*2150*/  F2FP.BF16.F32.PACK_AB R59, RZ, R59 ;  /* 0x0000003bff3b723e */ /* 0x000fe400000010ff */
[----:B------:R-:W-:Y:S02]  /*2160*/  SHF.R.U64 R117, R80, 0x10, R81 ;  /* 0x0000001050757819 */ /* 0x000fe40000001251 */
[--C-:B------:R-:W-:Y:S02]  /*2170*/  SHF.R.U64 R121, R104, 0x10, R105.reuse ;  /* 0x0000001068797819 */ /* 0x100fe40000001269 */
[----:B------:R-:W-:-:S02]  /*2180*/  SHF.R.U32.HI R120, RZ, 0x10, R105 ;  /* 0x00000010ff787819 */ /* 0x000fc40000011669 */
[----:B------:R-:W-:Y:S01]  /*2190*/  SHF.R.U32.HI R119, RZ, 0x10, R81 ;  /* 0x00000010ff777819 */ /* 0x000fe20000011651 */
[----:B------:R-:W-:Y:S01]  /*21a0*/  HFMA2.BF16_V2 R56, R117.H0_H0, R56.H0_H0, R121.H0_H0 ;  /* 0x2000003875387231 */ /* 0x000fe20000240879 */
[----:B------:R-:W-:Y:S02]  /*21b0*/  LOP3.LUT R42, R42, 0xffff, RZ, 0xc0, !PT ;  /* 0x0000ffff2a2a7812 */ /* 0x000fe400078ec0ff */
[----:B------:R-:W-:Y:S01]  /*21c0*/  LOP3.LUT R41, R49, 0xffff, RZ, 0xc0, !PT ;  /* 0x0000ffff31297812 */ /* 0x000fe200078ec0ff */
[----:B------:R-:W-:Y:S01]  /*21d0*/  HFMA2.BF16_V2 R59, R119.H0_H0, R59.H0_H0, R120.H0_H0 ;  /* 0x2000003b773b7231 */ /* 0x000fe20000240878 */
[----:B------:R-:W-:Y:S02]  /*21e0*/  F2FP.BF16.F32.PACK_AB R44, RZ, R44 ;  /* 0x0000002cff2c723e */ /* 0x000fe400000010ff */
[C---:B------:R-:W-:Y:S02]  /*21f0*/  SHF.L.U32 R49, R40.reuse, 0x10, RZ ;  /* 0x0000001028317819 */ /* 0x040fe400000006ff */
[----:B------:R-:W-:Y:S01]  /*2200*/  F2FP.BF16.F32.PACK_AB R57, RZ, R57 ;  /* 0x00000039ff39723e */ /* 0x000fe200000010ff */
[----:B------:R-:W-:Y:S01]  /*2210*/  HFMA2.BF16_V2 R44, R74.H0_H0, R44.H0_H0, R98.H0_H0 ;  /* 0x2000002c4a2c7231 */ /* 0x000fe20000240862 */
[----:B------:R-:W-:-:S02]  /*2220*/  SHF.L.U64.HI R40, R40, 0x10, RZ ;  /* 0x0000001028287819 */ /* 0x000fc400000102ff */
[----:B------:R-:W-:Y:S01]  /*2230*/  F2FP.BF16.F32.PACK_AB R52, RZ, R52 ;  /* 0x00000034ff34723e */ /* 0x000fe200000010ff */
[----:B------:R-:W-:Y:S01]  /*2240*/  HFMA2.BF16_V2 R57, R79.H0_H0, R57.H0_H0, R103.H0_H0 ;  /* 0x200000394f397231 */ /* 0x000fe20000240867 */
[----:B------:R-:W-:Y:S02]  /*2250*/  F2FP.BF16.F32.PACK_AB R58, RZ, R58 ;  /* 0x0000003aff3a723e */ /* 0x000fe400000010ff */
[----:B------:R-:W-:Y:S01]  /*2260*/  SHF.L.U64.HI R32, R32, 0x10, RZ ;  /* 0x0000001020207819 */ /* 0x000fe200000102ff */
[----:B------:R-:W-:Y:S01]  /*2270*/  HFMA2.BF16_V2 R52, R78.H0_H0, R52.H0_H0, R102.H0_H0 ;  /* 0x200000344e347231 */ /* 0x000fe20000240866 */
[----:B------:R-:W-:Y:S01]  /*2280*/  SHF.L.U32 R45, R42, 0x10, RZ ;  /* 0x000000102a2d7819 */ /* 0x000fe200000006ff */
[----:B------:R-:W-:Y:S01]  /*2290*/  HFMA2.BF16_V2 R58, R81.H0_H0, R58.H0_H0, R105.H0_H0 ;  /* 0x2000003a513a7231 */ /* 0x000fe20000240869 */
[----:B------:R-:W-:Y:S02]  /*22a0*/  F2FP.BF16.F32.PACK_AB R51, RZ, R51 ;  /* 0x00000033ff33723e */ /* 0x000fe400000010ff */
[----:B------:R-:W-:-:S02]  /*22b0*/  SHF.R.U32.HI R115, RZ, 0x10, R103 ;  /* 0x00000010ff737819 */ /* 0x000fc40000011667 */
[----:B------:R-:W-:Y:S02]  /*22c0*/  SHF.R.U32.HI R114, RZ, 0x10, R79 ;  /* 0x00000010ff727819 */ /* 0x000fe4000001164f */
[----:B------:R-:W-:Y:S02]  /*22d0*/  F2FP.BF16.F32.PACK_AB R64, RZ, R64 ;  /* 0x00000040ff40723e */ /* 0x000fe400000010ff */
[----:B------:R-:W-:Y:S01]  /*22e0*/  SHF.R.U64 R119, R108, 0x10, R109 ;  /* 0x000000106c777819 */ /* 0x000fe2000000126d */
[----:B------:R-:W-:Y:S01]  /*22f0*/  HFMA2.BF16_V2 R51, R114.H0_H0, R51.H0_H0, R115.H0_H0 ;  /* 0x2000003372337231 */ /* 0x000fe20000240873 */
[----:B------:R-:W-:Y:S02]  /*2300*/  SHF.R.U64 R118, R84, 0x10, R85 ;  /* 0x0000001054767819 */ /* 0x000fe40000001255 */
[----:B------:R-:W-:Y:S02]  /*2310*/  LOP3.LUT R54, R54, 0xffff, RZ, 0xc0, !PT ;  /* 0x0000ffff36367812 */ /* 0x000fe400078ec0ff */
[----:B------:R-:W-:Y:S01]  /*2320*/  LOP3.LUT R41, R41, 0xffff0000, R40, 0xf8, !PT ;  /* 0xffff000029297812 */ /* 0x000fe200078ef828 */
[----:B------:R-:W-:Y:S01]  /*2330*/  HFMA2.BF16_V2 R64, R118.H0_H0, R64.H0_H0, R119.H0_H0 ;  /* 0x2000004076407231 */ /* 0x000fe20000240877 */
[----:B------:R-:W-:-:S02]  /*2340*/  PRMT R48, R65, 0x7610, R48 ;  /* 0x0000761041307816 */ /* 0x000fc40000000030 */
[----:B------:R-:W-:Y:S02]  /*2350*/  LOP3.LUT R39, R39, 0xffff0000, R32, 0xf8, !PT ;  /* 0xffff000027277812 */ /* 0x000fe400078ef820 */
[----:B------:R-:W-:Y:S02]  /*2360*/  LOP3.LUT R40, R45, 0xffff, R50, 0xf8, !PT ;  /* 0x0000ffff2d287812 */ /* 0x000fe400078ef832 */
[----:B------:R-:W-:Y:S02]  /*2370*/  F2FP.BF16.F32.PACK_AB R60, RZ, R60 ;  /* 0x0000003cff3c723e */ /* 0x000fe400000010ff */
[----:B------:R-:W-:Y:S02]  /*2380*/  LOP3.LUT R32, R53, 0xffff, R36, 0xf8, !PT ;  /* 0x0000ffff35207812 */ /* 0x000fe400078ef824 */
[----:B------:R-:W-:Y:S01]  /*2390*/  LOP3.LUT R45, R46, 0xffff, RZ, 0xc0, !PT ;  /* 0x0000ffff2e2d7812 */ /* 0x000fe200078ec0ff */
[----:B------:R-:W-:Y:S01]  /*23a0*/  HFMA2.BF16_V2 R60, R82.H0_H0, R60.H0_H0, R106.H0_H0 ;  /* 0x2000003c523c7231 */ /* 0x000fe2000024086a */
[----:B------:R-:W-:-:S02]  /*23b0*/  SHF.L.U64.HI R42, R42, 0x10, RZ ;  /* 0x000000102a2a7819 */ /* 0x000fc400000102ff */
[----:B------:R-:W-:Y:S02]  /*23c0*/  SHF.L.U32 R53, R54, 0x10, RZ ;  /* 0x0000001036357819 */ /* 0x000fe400000006ff */
[----:B------:R-:W-:Y:S02]  /*23d0*/  LOP3.LUT R56, R56, 0xffff, RZ, 0xc0, !PT ;  /* 0x0000ffff38387812 */ /* 0x000fe400078ec0ff */
[----:B------:R-:W-:Y:S02]  /*23e0*/  SHF.R.U64 R115, R110, 0x10, R111 ;  /* 0x000000106e737819 */ /* 0x000fe4000000126f */
[----:B------:R-:W-:Y:S02]  /*23f0*/  SHF.R.U64 R114, R86, 0x10, R87 ;  /* 0x0000001056727819 */ /* 0x000fe40000001257 */
[----:B------:R-:W-:Y:S02]  /*2400*/  LOP3.LUT R48, R48, 0xffff, RZ, 0xc0, !PT ;  /* 0x0000ffff30307812 */ /* 0x000fe400078ec0ff */
[----:B------:R-:W-:Y:S01]  /*2410*/  LOP3.LUT R36, R49, 0xffff, R44, 0xf8, !PT ;  /* 0x0000ffff31247812 */ /* 0x000fe200078ef82c */
[----:B------:R-:W-:Y:S01]  /*2420*/  HFMA2.BF16_V2 R66, R114.H0_H0, R66.H0_H0, R115.H0_H0 ;  /* 0x2000004272427231 */ /* 0x000fe20000240873 */
[----:B------:R-:W-:-:S02]  /*2430*/  LOP3.LUT R49, R57, 0xffff, RZ, 0xc0, !PT ;  /* 0x0000ffff39317812 */ /* 0x000fc400078ec0ff */
[----:B------:R-:W-:Y:S02]  /*2440*/  SHF.L.U64.HI R44, R54, 0x10, RZ ;  /* 0x00000010362c7819 */ /* 0x000fe400000102ff */
[----:B------:R-:W-:Y:S02]  /*2450*/  LOP3.LUT R45, R45, 0xffff0000, R42, 0xf8, !PT ;  /* 0xffff00002d2d7812 */ /* 0x000fe400078ef82a */
[----:B------:R-:W-:Y:S02]  /*2460*/  LOP3.LUT R42, R53, 0xffff, R52, 0xf8, !PT ;  /* 0x0000ffff352a7812 */ /* 0x000fe400078ef834 */
[----:B------:R-:W-:Y:S02]  /*2470*/  LOP3.LUT R54, R58, 0xffff, RZ, 0xc0, !PT ;  /* 0x0000ffff3a367812 */ /* 0x000fe400078ec0ff */
[----:B------:R-:W-:Y:S02]  /*2480*/  SHF.L.U64.HI R57, R56, 0x10, RZ ;  /* 0x0000001038397819 */ /* 0x000fe400000102ff */
[----:B------:R-:W-:-:S02]  /*2490*/  SHF.L.U32 R53, R48, 0x10, RZ ;  /* 0x0000001030357819 */ /* 0x000fc400000006ff */
[----:B------:R-:W-:Y:S02]  /*24a0*/  F2FP.BF16.F32.PACK_AB R63, RZ, R63 ;  /* 0x0000003fff3f723e */ /* 0x000fe400000010ff */
[----:B------:R-:W-:Y:S02]  /*24b0*/  LOP3.LUT R64, R64, 0xffff, RZ, 0xc0, !PT ;  /* 0x0000ffff40407812 */ /* 0x000fe400078ec0ff */
[----:B------:R-:W-:Y:S01]  /*24c0*/  F2FP.BF16.F32.PACK_AB R61, RZ, R61 ;  /* 0x0000003dff3d723e */ /* 0x000fe200000010ff */
[----:B------:R-:W-:Y:S01]  /*24d0*/  HFMA2.BF16_V2 R63, R83.H0_H0, R63.H0_H0, R107.H0_H0 ;  /* 0x2000003f533f7231 */ /* 0x000fe2000024086b */
[----:B------:R-:W-:Y:S02]  /*24e0*/  LOP3.LUT R54, R54, 0xffff0000, R57, 0xf8, !PT ;  /* 0xffff000036367812 */ /* 0x000fe400078ef839 */
[----:B------:R-:W-:Y:S01]  /*24f0*/  LOP3.LUT R46, R53, 0xffff, R60, 0xf8, !PT ;  /* 0x0000ffff352e7812 */ /* 0x000fe200078ef83c */
[----:B------:R-:W-:Y:S01]  /*2500*/  HFMA2.BF16_V2 R61, R80.H0_H0, R61.H0_H0, R104.H0_H0 ;  /* 0x2000003d503d7231 */ /* 0x000fe20000240868 */
[----:B------:R-:W-:-:S02]  /*2510*/  SHF.L.U64.HI R57, R48, 0x10, RZ ;  /* 0x0000001030397819 */ /* 0x000fc400000102ff */
[C---:B------:R-:W-:Y:S02]  /*2520*/  SHF.L.U32 R48, R64.reuse, 0x10, RZ ;  /* 0x0000001040307819 */ /* 0x040fe400000006ff */
[----:B------:R-:W-:Y:S02]  /*2530*/  SHF.L.U64.HI R53, R64, 0x10, RZ ;  /* 0x0000001040357819 */ /* 0x000fe400000102ff */
[----:B------:R-:W-:Y:S02]  /*2540*/  F2FP.BF16.F32.PACK_AB R68, RZ, R68 ;  /* 0x00000044ff44723e */ /* 0x000fe400000010ff */
[----:B------:R-:W-:Y:S02]  /*2550*/  LOP3.LUT R60, R70, 0xffff, RZ, 0xc0, !PT ;  /* 0x0000ffff463c7812 */ /* 0x000fe400078ec0ff */
[----:B------:R-:W-:Y:S01]  /*2560*/  LOP3.LUT R66, R66, 0xffff, RZ, 0xc0, !PT ;  /* 0x0000ffff42427812 */ /* 0x000fe200078ec0ff */
[----:B------:R-:W-:Y:S01]  /*2570*/  HFMA2.BF16_V2 R68, R86.H0_H0, R68.H0_H0, R110.H0_H0 ;  /* 0x2000004456447231 */ /* 0x000fe2000024086e */
[----:B------:R-:W-:-:S02]  /*2580*/  LOP3.LUT R64, R27, 0xffff, RZ, 0xc0, !PT ;  /* 0x0000ffff1b407812 */ /* 0x000fc400078ec0ff */
[----:B------:R-:W-:Y:S02]  /*2590*/  LOP3.LUT R49, R49, 0xffff0000, R44, 0xf8, !PT ;  /* 0xffff000031317812 */ /* 0x000fe400078ef82c */
[----:B------:R-:W-:Y:S02]  /*25a0*/  SHF.L.U32 R44, R56, 0x10, RZ ;  /* 0x00000010382c7819 */ /* 0x000fe400000006ff */
[----:B------:R-:W-:Y:S02]  /*25b0*/  LOP3.LUT R60, R60, 0xffff0000, R53, 0xf8, !PT ;  /* 0xffff00003c3c7812 */ /* 0x000fe400078ef835 */
[----:B------:R-:W-:Y:S02]  /*25c0*/  LOP3.LUT R25, R25, 0xffff, RZ, 0xc0, !PT ;  /* 0x0000ffff19197812 */ /* 0x000fe400078ec0ff */
[----:B------:R-:W-:Y:S02]  /*25d0*/  SHF.L.U64.HI R52, R66, 0x10, RZ ;  /* 0x0000001042347819 */ /* 0x000fe400000102ff */
[----:B------:R-:W-:-:S02]  /*25e0*/  LOP3.LUT R56, R33, 0xffff, RZ, 0xc0, !PT ;  /* 0x0000ffff21387812 */ /* 0x000fc400078ec0ff */
[----:B------:R-:W-:Y:S02]  /*25f0*/  PRMT R27, R29, 0x5410, R64 ;  /* 0x000054101d1b7816 */ /* 0x000fe40000000040 */
[----:B------:R-:W-:Y:S02]  /*2600*/  LOP3.LUT R58, R63, 0xffff, RZ, 0xc0, !PT ;  /* 0x0000ffff3f3a7812 */ /* 0x000fe400078ec0ff */
[----:B------:R-:W-:Y:S02]  /*2610*/  SHF.L.U32 R53, R66, 0x10, RZ ;  /* 0x0000001042357819 */ /* 0x000fe400000006ff */
[----:B------:R-:W-:Y:S02]  /*2620*/  LOP3.LUT R64, R34, 0xffff, RZ, 0xc0, !PT ;  /* 0x0000ffff22407812 */ /* 0x000fe400078ec0ff */
[----:B------:R-:W-:Y:S02]  /*2630*/  LOP3.LUT R34, R43, 0xffff, RZ, 0xc0, !PT ;  /* 0x0000ffff2b227812 */ /* 0x000fe400078ec0ff */
[----:B------:R-:W-:-:S02]  /*2640*/  LOP3.LUT R44, R44, 0xffff, R61, 0xf8, !PT ;  /* 0x0000ffff2c2c7812 */ /* 0x000fc400078ef83d */
[----:B------:R-:W-:Y:S02]  /*2650*/  LOP3.LUT R61, R25, 0xffff0000, R52, 0xf8, !PT ;  /* 0xffff0000193d7812 */ /* 0x000fe400078ef834 */
[----:B------:R-:W-:Y:S02]  /*2660*/  LOP3.LUT R58, R58, 0xffff0000, R57, 0xf8, !PT ;  /* 0xffff00003a3a7812 */ /* 0x000fe400078ef839 */
[----:B------:R-:W-:Y:S02]  /*2670*/  PRMT R25, R31, 0x5410, R56 ;  /* 0x000054101f197816 */ /* 0x000fe40000000038 */
[----:B------:R-:W-:Y:S01]  /*2680*/  LOP3.LUT R50, R53, 0xffff, R68, 0xf8, !PT ;  /* 0x0000ffff35327812 */ /* 0x000fe200078ef844 */
[----:B------:R-:W0:Y:S01]  /*2690*/  @!P1 LDC.64 R56, c[0x0][0x230] ;  /* 0x00008c00ff389b82 */ /* 0x000e220000000a00 */
[----:B------:R-:W-:Y:S02]  /*26a0*/  PRMT R29, R35, 0x5410, R64 ;  /* 0x00005410231d7816 */ /* 0x000fe40000000040 */
[----:B------:R-:W-:-:S02]  /*26b0*/  PRMT R33, R37, 0x5410, R34 ;  /* 0x0000541025217816 */ /* 0x000fc40000000022 */
[----:B------:R-:W-:Y:S02]  /*26c0*/  F2FP.BF16.F32.PACK_AB R62, RZ, R62 ;  /* 0x0000003eff3e723e */ /* 0x000fe400000010ff */
[----:B------:R-:W-:Y:S01]  /*26d0*/  SHF.R.U32.HI R121, RZ, 0x10, R107 ;  /* 0x00000010ff797819 */ /* 0x000fe2000001166b */
[----:B------:R-:W1:Y:S01]  /*26e0*/  @!P1 LDC.64 R52, c[0x0][0x238] ;  /* 0x00008e00ff349b82 */ /* 0x000e620000000a00 */
[----:B------:R-:W-:Y:S02]  /*26f0*/  SHF.R.U32.HI R120, RZ, 0x10, R83 ;  /* 0x00000010ff787819 */ /* 0x000fe40000011653 */
[----:B------:R-:W-:Y:S02]  /*2700*/  LOP3.LUT R38, R38, 0xffff, RZ, 0xc0, !PT ;  /* 0x0000ffff26267812 */ /* 0x000fe400078ec0ff */
[----:B------:R-:W-:Y:S01]  /*2710*/  F2FP.BF16.F32.PACK_AB R67, RZ, R67 ;  /* 0x00000043ff43723e */ /* 0x000fe200000010ff */
[----:B------:R-:W-:Y:S01]  /*2720*/  HFMA2.BF16_V2 R62, R120.H0_H0, R62.H0_H0, R121.H0_H0 ;  /* 0x2000003e783e7231 */ /* 0x000fe20000240879 */
[----:B------:R-:W-:Y:S01]  /*2730*/  SHF.R.U32.HI R116, RZ, 0x10, R109 ;  /* 0x00000010ff747819 */ /* 0x000fe2000001166d */
[----:B------:R-:W2:Y:S01]  /*2740*/  LDC.64 R34, c[0x0][0x228] ;  /* 0x00008a00ff227b82 */ /* 0x000ea20000000a00 */
[----:B------:R-:W-:-:S02]  /*2750*/  SHF.R.U32.HI R117, RZ, 0x10, R85 ;  /* 0x00000010ff757819 */ /* 0x000fc40000011655 */
[----:B------:R-:W-:Y:S02]  /*2760*/  PRMT R31, R39, 0x5410, R38 ;  /* 0x00005410271f7816 */ /* 0x000fe40000000026 */
[----:B------:R-:W-:Y:S01]  /*2770*/  LOP3.LUT R38, R51, 0xffff, RZ, 0xc0, !PT ;  /* 0x0000ffff33267812 */ /* 0x000fe200078ec0ff */
[----:B------:R-:W-:Y:S01]  /*2780*/  HFMA2.BF16_V2 R67, R117.H0_H0, R67.H0_H0, R116.H0_H0 ;  /* 0x2000004375437231 */ /* 0x000fe20000240874 */
[----:B------:R-:W-:Y:S01]  /*2790*/  LOP3.LUT R66, R47, 0xffff, RZ, 0xc0, !PT ;  /* 0x0000ffff2f427812 */ /* 0x000fe200078ec0ff */
[----:B0-----:R-:W-:Y:S01]  /*27a0*/  @!P1 IMAD.WIDE R56, R0, 0x4, R56 ;  /* 0x0000000400389825 */ /* 0x001fe200078e0238 */
[----:B------:R-:W-:Y:S02]  /*27b0*/  PRMT R43, R49, 0x5410, R38 ;  /* 0x00005410312b7816 */ /* 0x000fe40000000026 */
[----:B------:R-:W-:Y:S02]  /*27c0*/  LOP3.LUT R64, R55, 0xffff, RZ, 0xc0, !PT ;  /* 0x0000ffff37407812 */ /* 0x000fe400078ec0ff */
[----:B------:R-:W-:Y:S01]  /*27d0*/  LOP3.LUT R39, R62, 0xffff, RZ, 0xc0, !PT ;  /* 0x0000ffff3e277812 */ /* 0x000fe200078ec0ff */
[----:B------:R3:W-:Y:S01]  /*27e0*/  @!P1 STG.E desc[UR4][R56.64], R14 ;  /* 0x0000000e38009986 */ /* 0x0007e2000c101904 */
[----:B------:R-:W-:Y:S01]  /*27f0*/  LOP3.LUT R38, R71, 0xffff, RZ, 0xc0, !PT ;  /* 0x0000ffff47267812 */ /* 0x000fe200078ec0ff */
[----:B-1----:R-:W-:Y:S01]  /*2800*/  @!P1 IMAD.WIDE R52, R0, 0x4, R52 ;  /* 0x0000000400349825 */ /* 0x002fe200078e0234 */
[----:B------:R-:W-:-:S02]  /*2810*/  LOP3.LUT R59, R59, 0xffff, RZ, 0xc0, !PT ;  /* 0x0000ffff3b3b7812 */ /* 0x000fc400078ec0ff */
[----:B------:R-:W-:Y:S02]  /*2820*/  PRMT R37, R41, 0x5410, R66 ;  /* 0x0000541029257816 */ /* 0x000fe40000000042 */
[----:B------:R-:W-:Y:S01]  /*2830*/  PRMT R41, R45, 0x5410, R64 ;  /* 0x000054102d297816 */ /* 0x000fe20000000040 */
[----:B------:R3:W-:Y:S01]  /*2840*/  @!P1 STG.E desc[UR4][R52.64], R15 ;  /* 0x0000000f34009986 */ /* 0x0007e2000c101904 */
[----:B------:R-:W-:Y:S01]  /*2850*/  LOP3.LUT R67, R67, 0xffff, RZ, 0xc0, !PT ;  /* 0x0000ffff43437812 */ /* 0x000fe200078ec0ff */
[----:B--2---:R-:W-:Y:S01]  /*2860*/  IMAD.WIDE.U32 R62, R7, 0x8, R34 ;  /* 0x00000008073e7825 */ /* 0x004fe200078e0022 */
[----:B------:R-:W-:Y:S02]  /*2870*/  PRMT R47, R58, 0x5410, R39 ;  /* 0x000054103a2f7816 */ /* 0x000fe40000000027 */
[----:B------:R-:W-:Y:S01]  /*2880*/  PRMT R51, R61, 0x5410, R38 ;  /* 0x000054103d337816 */ /* 0x000fe20000000026 */
[----:B------:R-:W-:Y:S01]  /*2890*/  IMAD.WIDE.U32 R38, R13, 0x8, R34 ;  /* 0x000000080d267825 */ /* 0x000fe200078e0022 */
[----:B------:R-:W-:-:S02]  /*28a0*/  F2FP.BF16.F32.PACK_AB R69, RZ, R69 ;  /* 0x00000045ff45723e */ /* 0x000fc400000010ff */
[----:B------:R-:W-:Y:S01]  /*28b0*/  PRMT R45, R54, 0x5410, R59 ;  /* 0x00005410362d7816 */ /* 0x000fe2000000003b */
[----:B------:R-:W-:Y:S01]  /*28c0*/  IMAD.WIDE.U32 R54, R2, 0x8, R34 ;  /* 0x0000000802367825 */ /* 0x000fe200078e0022 */
[----:B------:R-:W-:-:S03]  /*28d0*/  PRMT R49, R60, 0x5410, R67 ;  /* 0x000054103c317816 */ /* 0x000fc60000000043 */
[----:B------:R-:W-:Y:S01]  /*28e0*/  HFMA2.BF16_V2 R69, R84.H0_H0, R69.H0_H0, R108.H0_H0 ;  /* 0x2000004554457231 */ /* 0x000fe2000024086c */
[----:B------:R3:W-:Y:S01]  /*28f0*/  STG.E.64 desc[UR4][R38.64], R26 ;  /* 0x0000001a26007986 */ /* 0x0007e2000c101b04 */
[--C-:B------:R-:W-:Y:S01]  /*2900*/  IMAD.WIDE.U32 R58, R11, 0x8, R34.reuse ;  /* 0x000000080b3a7825 */ /* 0x100fe200078e0022 */
[----:B------:R-:W-:Y:S02]  /*2910*/  IADD3 R0, R0, UR6, RZ ;  /* 0x0000000600007c10 */ /* 0x000fe4000fffe0ff */
[----:B------:R3:W-:Y:S01]  /*2920*/  STG.E.64 desc[UR4][R54.64], R24 ;  /* 0x0000001836007986 */ /* 0x0007e2000c101b04 */
[----:B------:R-:W-:Y:S01]  /*2930*/  IMAD.WIDE.U32 R10, R10, 0x8, R34 ;  /* 0x000000080a0a7825 */ /* 0x000fe200078e0022 */
[----:B------:R-:W-:Y:S02]  /*2940*/  LOP3.LUT R48, R48, 0xffff, R69, 0xf8, !PT ;  /* 0x0000ffff30307812 */ /* 0x000fe400078ef845 */
[----:B------:R3:W-:Y:S01]  /*2950*/  STG.E.64 desc[UR4][R58.64], R28 ;  /* 0x0000001c3a007986 */ /* 0x0007e2000c101b04 */
[----:B------:R-:W-:Y:S01]  /*2960*/  IMAD.WIDE.U32 R60, R9, 0x8, R34 ;  /* 0x00000008093c7825 */ /* 0x000fe200078e0022 */
[----:B------:R-:W-:-:S02]  /*2970*/  ISETP.GE.AND P1, PT, R0, UR7, PT ;  /* 0x0000000700007c0c */ /* 0x000fc4000bf26270 */
[----:B------:R3:W-:Y:S01]  /*2980*/  STG.E.64 desc[UR4][R10.64], R30 ;  /* 0x0000001e0a007986 */ /* 0x0007e2000c101b04 */
[--C-:B------:R-:W-:Y:S01]  /*2990*/  IMAD.WIDE.U32 R8, R8, 0x8, R34.reuse ;  /* 0x0000000808087825 */ /* 0x100fe200078e0022 */
[----:B------:R-:W-:Y:S02]  /*29a0*/  SEL R112, RZ, 0x1, P0 ;  /* 0x00000001ff707807 */ /* 0x000fe40000000000 */
[----:B------:R3:W-:Y:S01]  /*29b0*/  STG.E.64 desc[UR4][R60.64], R32 ;  /* 0x000000203c007986 */ /* 0x0007e2000c101b04 */
[----:B------:R-:W-:-:S03]  /*29c0*/  IMAD.WIDE.U32 R6, R6, 0x8, R34 ;  /* 0x0000000806067825 */ /* 0x000fc600078e0022 */
        /* <DEDUP_REMOVED lines=8> */
[----:B------:R3:W-:Y:S04]  /*2a50*/  STG.E.64 desc[UR4][R4.64], R46 ;  /* 0x0000002e04007986 */ /* 0x0007e8000c101b04 */
[----:B------:R3:W-:Y:S04]  /*2a60*/  STG.E.64 desc[UR4][R2.64], R48 ;  /* 0x0000003002007986 */ /* 0x0007e8000c101b04 */
[----:B------:R3:W-:Y:S01]  /*2a70*/  STG.E.64 desc[UR4][R12.64], R50 ;  /* 0x000000320c007986 */ /* 0x0007e2000c101b04 */
[----:B------:R-:W-:Y:S05]  /*2a80*/  @!P1 BRA `(.L_x_1263) ;  /* 0xffffffd800049947 */ /* 0x000fea000383ffff */
[----:B------:R-:W-:Y:S05]  /*2a90*/  EXIT ;  /* 0x000000000000794d */ /* 0x000fea0003800000 */
.L_x_1262:
[----:B------:R-:W-:Y:S01]  /*2aa0*/  HFMA2.MMA R117, -RZ, RZ, 0, 5.9604644775390625e-08 ;  /* 0x00000001ff757435 */ /* 0x000fe200000001ff */
[----:B------:R-:W-:Y:S02]  /*2ab0*/  MOV R124, R15 ;  /* 0x0000000f007c7202 */ /* 0x000fe40000000f00 */
[----:B------:R-:W-:Y:S02]  /*2ac0*/  MOV R116, 0x1f ;  /* 0x0000001f00747802 */ /* 0x000fe40000000f00 */
[----:B------:R-:W-:-:S07]  /*2ad0*/  MOV R113, 0xffffffff ;  /* 0xffffffff00717802 */ /* 0x000fce0000000f00 */
[----:B-----5:R-:W-:Y:S05]  /*2ae0*/  WARPSYNC.COLLECTIVE R113, `(.L_x_1264) ;  /* 0x0000000071087348 */ /* 0x020fea0003c00000 */
[----:B------:R0:W1:Y:S02]  /*2af0*/  SHFL.BFLY P2, R122, R124, R117, R116 ;  /* 0x0c0000757c7a7389 */ /* 0x0000640000040074 */
[----:B01---5:R-:W-:Y:S01]  /*2b00*/  ENDCOLLECTIVE ;  /* 0x000000000000791b */ /* 0x023fe20003800000 */
.L_x_1264:
[----:B------:R-:W-:Y:S01]  /*2b10*/  HFMA2.MMA R117, -RZ, RZ, 0, 1.1920928955078125e-07 ;  /* 0x00000002ff757435 */ /* 0x000fe200000001ff */
[----:B------:R-:W-:-:S05]  /*2b20*/  MOV R14, R122 ;  /* 0x0000007a000e7202 */ /* 0x000fca0000000f00 */
[----:B------:R-:W-:-:S05]  /*2b30*/  FADD.FTZ R118, R15, R14 ;  /* 0x0000000e0f767221 */ /* 0x000fca0000010000 */
[----:B------:R-:W-:-:S07]  /*2b40*/  MOV R124, R118 ;  /* 0x00000076007c7202 */ /* 0x000fce0000000f00 */
[----:B------:R-:W-:Y:S05]  /*2b50*/  WARPSYNC.COLLECTIVE R113, `(.L_x_1265) ;  /* 0x0000000071087348 */ /* 0x000fea0003c00000 */
[----:B------:R0:W1:Y:S02]  /*2b60*/  SHFL.BFLY P2, R122, R124, R117, R116 ;  /* 0x0c0000757c7a7389 */ /* 0x0000640000040074 */
[----:B01----:R-:W-:Y:S01]  /*2b70*/  ENDCOLLECTIVE ;  /* 0x000000000000791b */ /* 0x003fe20003800000 */
.L_x_1265:
[----:B------:R-:W-:Y:S01]  /*2b80*/  HFMA2.MMA R117, -RZ, RZ, 0, 2.384185791015625e-07 ;  /* 0x00000004ff757435 */ /* 0x000fe200000001ff */
[----:B------:R-:W-:-:S05]  /*2b90*/  MOV R119, R122 ;  /* 0x0000007a00777202 */ /* 0x000fca0000000f00 */
[----:B------:R-:W-:-:S05]  /*2ba0*/  FADD.FTZ R119, R118, R119 ;  /* 0x0000007776777221 */ /* 0x000fca0000010000 */
[----:B------:R-:W-:-:S07]  /*2bb0*/  MOV R124, R119 ;  /* 0x00000077007c7202 */ /* 0x000fce0000000f00 */
[----:B------:R-:W-:Y:S05]  /*2bc0*/  WARPSYNC.COLLECTIVE R113, `(.L_x_1266) ;  /* 0x0000000071087348 */ /* 0x000fea0003c00000 */
[----:B------:R0:W1:Y:S02]  /*2bd0*/  SHFL.BFLY P2, R122, R124, R117, R116 ;  /* 0x0c0000757c7a7389 */ /* 0x0000640000040074 */
[----:B01----:R-:W-:Y:S01]  /*2be0*/  ENDCOLLECTIVE ;  /* 0x000000000000791b */ /* 0x003fe20003800000 */
.L_x_1266:
[----:B------:R-:W-:Y:S01]  /*2bf0*/  HFMA2.MMA R117, -RZ, RZ, 0, 4.76837158203125e-07 ;  /* 0x00000008ff757435 */ /* 0x000fe200000001ff */
[----:B------:R-:W-:-:S05]  /*2c00*/  MOV R14, R122 ;  /* 0x0000007a000e7202 */ /* 0x000fca0000000f00 */
[----:B------:R-:W-:-:S05]  /*2c10*/  FADD.FTZ R120, R119, R14 ;  /* 0x0000000e77787221 */ /* 0x000fca0000010000 */
[----:B------:R-:W-:-:S07]  /*2c20*/  MOV R124, R120 ;  /* 0x00000078007c7202 */ /* 0x000fce0000000f00 */
[----:B------:R-:W-:Y:S05]  /*2c30*/  WARPSYNC.COLLECTIVE R113, `(.L_x_1267) ;  /* 0x0000000071087348 */ /* 0x000fea0003c00000 */
[----:B------:R0:W1:Y:S02]  /*2c40*/  SHFL.BFLY P2, R122, R124, R117, R116 ;  /* 0x0c0000757c7a7389 */ /* 0x0000640000040074 */
[----:B01----:R-:W-:Y:S01]  /*2c50*/  ENDCOLLECTIVE ;  /* 0x000000000000791b */ /* 0x003fe20003800000 */
.L_x_1267:
[----:B------:R-:W-:Y:S01]  /*2c60*/  HFMA2.MMA R117, -RZ, RZ, 0, 9.5367431640625e-07 ;  /* 0x00000010ff757435 */ /* 0x000fe200000001ff */
[----:B------:R-:W-:-:S05]  /*2c70*/  MOV R121, R122 ;  /* 0x0000007a00797202 */ /* 0x000fca0000000f00 */
[----:B------:R-:W-:-:S05]  /*2c80*/  FADD.FTZ R121, R120, R121 ;  /* 0x0000007978797221 */ /* 0x000fca0000010000 */
[----:B------:R-:W-:-:S07]  /*2c90*/  MOV R124, R121 ;  /* 0x00000079007c7202 */ /* 0x000fce0000000f00 */
[----:B------:R-:W-:Y:S05]  /*2ca0*/  WARPSYNC.COLLECTIVE R113, `(.L_x_1268) ;  /* 0x0000000071087348 */ /* 0x000fea0003c00000 */
[----:B------:R0:W1:Y:S02]  /*2cb0*/  SHFL.BFLY P2, R122, R124, R117, R116 ;  /* 0x0c0000757c7a7389 */ /* 0x0000640000040074 */
[----:B01----:R-:W-:Y:S01]  /*2cc0*/  ENDCOLLECTIVE ;  /* 0x000000000000791b */ /* 0x003fe20003800000 */
.L_x_1268:
        /* <DEDUP_REMOVED lines=105> */
.L_x_1269:
[----:B------:R-:W-:Y:S01]  /*3360*/  HFMA2.MMA R117, -RZ, RZ, 0, 1.1920928955078125e-07 ;  /* 0x00000002ff757435 */ /* 0x000fe200000001ff */
[----:B------:R-:W-:-:S05]  /*3370*/  MOV R118, R122 ;  /* 0x0000007a00767202 */ /* 0x000fca0000000f00 */
[----:B------:R-:W-:-:S05]  /*3380*/  FADD.FTZ R118, R15, R118 ;  /* 0x000000760f767221 */ /* 0x000fca0000010000 */
[----:B------:R-:W-:-:S07]  /*3390*/  MOV R124, R118 ;  /* 0x00000076007c7202 */ /* 0x000fce0000000f00 */
[----:B------:R-:W-:Y:S05]  /*33a0*/  WARPSYNC.COLLECTIVE R113, `(.L_x_1270) ;  /* 0x0000000071087348 */ /* 0x000fea0003c00000 */
[----:B------:R0:W1:Y:S02]  /*33b0*/  SHFL.BFLY P2, R122, R124, R117, R116 ;  /* 0x0c0000757c7a7389 */ /* 0x0000640000040074 */
[----:B01----:R-:W-:Y:S01]  /*33c0*/  ENDCOLLECTIVE ;  /* 0x000000000000791b */ /* 0x003fe20003800000 */
.L_x_1270:
[----:B------:R-:W-:Y:S01]  /*33d0*/  HFMA2.MMA R117, -RZ, RZ, 0, 2.384185791015625e-07 ;  /* 0x00000004ff757435 */ /* 0x000fe200000001ff */
[----:B------:R-:W-:-:S05]  /*33e0*/  MOV R119, R122 ;  /* 0x0000007a00777202 */ /* 0x000fca0000000f00 */
[----:B------:R-:W-:-:S05]  /*33f0*/  FADD.FTZ R119, R118, R119 ;  /* 0x0000007776777221 */ /* 0x000fca0000010000 */
[----:B------:R-:W-:-:S07]  /*3400*/  MOV R124, R119 ;  /* 0x00000077007c7202 */ /* 0x000fce0000000f00 */
[----:B------:R-:W-:Y:S05]  /*3410*/  WARPSYNC.COLLECTIVE R113, `(.L_x_1271) ;  /* 0x0000000071087348 */ /* 0x000fea0003c00000 */
[----:B------:R0:W1:Y:S02]  /*3420*/  SHFL.BFLY P2, R122, R124, R117, R116 ;  /* 0x0c0000757c7a7389 */ /* 0x0000640000040074 */
[----:B01----:R-:W-:Y:S01]  /*3430*/  ENDCOLLECTIVE ;  /* 0x000000000000791b */ /* 0x003fe20003800000 */
.L_x_1271:
[----:B------:R-:W-:Y:S01]  /*3440*/  HFMA2.MMA R117, -RZ, RZ, 0, 4.76837158203125e-07 ;  /* 0x00000008ff757435 */ /* 0x000fe200000001ff */
[----:B------:R-:W-:-:S05]  /*3450*/  MOV R120, R122 ;  /* 0x0000007a00787202 */ /* 0x000fca0000000f00 */
[----:B------:R-:W-:-:S05]  /*3460*/  FADD.FTZ R120, R119, R120 ;  /* 0x0000007877787221 */ /* 0x000fca0000010000 */
[----:B------:R-:W-:-:S07]  /*3470*/  MOV R124, R120 ;  /* 0x00000078007c7202 */ /* 0x000fce0000000f00 */
[----:B------:R-:W-:Y:S05]  /*3480*/  WARPSYNC.COLLECTIVE R113, `(.L_x_1272) ;  /* 0x0000000071087348 */ /* 0x000fea0003c00000 */
[----:B------:R0:W1:Y:S02]  /*3490*/  SHFL.BFLY P2, R122, R124, R117, R116 ;  /* 0x0c0000757c7a7389 */ /* 0x0000640000040074 */
[----:B01----:R-:W-:Y:S01]  /*34a0*/  ENDCOLLECTIVE ;  /* 0x000000000000791b */ /* 0x003fe20003800000 */
.L_x_1272:
[----:B------:R-:W-:Y:S01]  /*34b0*/  HFMA2.MMA R117, -RZ, RZ, 0, 9.5367431640625e-07 ;  /* 0x00000010ff757435 */ /* 0x000fe200000001ff */
[----:B------:R-:W-:-:S05]  /*34c0*/  MOV R121, R122 ;  /* 0x0000007a00797202 */ /* 0x000fca0000000f00 */
[----:B------:R-:W-:-:S05]  /*34d0*/  FADD.FTZ R121, R120, R121 ;  /* 0x0000007978797221 */ /* 0x000fca0000010000 */
[----:B------:R-:W-:-:S07]  /*34e0*/  MOV R124, R121 ;  /* 0x00000079007c7202 */ /* 0x000fce0000000f00 */
[----:B------:R-:W-:Y:S05]  /*34f0*/  WARPSYNC.COLLECTIVE R113, `(.L_x_1273) ;  /* 0x0000000071087348 */ /* 0x000fea0003c00000 */
[----:B------:R0:W1:Y:S02]  /*3500*/  SHFL.BFLY P2, R122, R124, R117, R116 ;  /* 0x0c0000757c7a7389 */ /* 0x0000640000040074 */
[----:B01----:R-:W-:Y:S01]  /*3510*/  ENDCOLLECTIVE ;  /* 0x000000000000791b */ /* 0x003fe20003800000 */
.L_x_1273:
[----:B------:R-:W-:Y:S05]  /*3520*/  BRA `(.L_x_1274) ;  /* 0xffffffd800a47947 */ /* 0x000fea000383ffff */
.L_x_1275:
        /* <DEDUP_REMOVED lines=13> */
.L_x_2067:


//--------------------- .text._ZN10layer_norm13ln_fwd_kernelINS_13Kernel_traitsI13__nv_bfloat16S2_S2_fjLj6144ELj1ELj1ELj4ELj16ENS_18Kernel_traits_baseILj6144ES2_S2_S2_fjLj128EEEEEEEvNS_9FwdParamsE --------------------------
	.section	.text._ZN10layer_norm13ln_fwd_kernelINS_13Kernel_traitsI13__nv_bfloat16S2_S2_fjLj6144ELj1ELj1ELj4ELj16ENS_18Kernel_traits_baseILj6144ES2_S2_S2_fjLj128EEEEEEEvNS_9FwdParamsE,"ax",@progbits
	.align	128
        .global         _ZN10layer_norm13ln_fwd_kernelINS_13Kernel_traitsI13__nv_bfloat16S2_S2_fjLj6144ELj1ELj1ELj4ELj16ENS_18Kernel_traits_baseILj6144ES2_S2_S2_fjLj128EEEEEEEvNS_9FwdParamsE
        .type           _ZN10layer_norm13ln_fwd_kernelINS_13Kernel_traitsI13__nv_bfloat16S2_S2_fjLj6144ELj1ELj1ELj4ELj16ENS_18Kernel_traits_baseILj6144ES2_S2_S2_fjLj128EEEEEEEvNS_9FwdParamsE,@function
        .size           _ZN10layer_norm13ln_fwd_kernelINS_13Kernel_traitsI13__nv_bfloat16S2_S2_fjLj6144ELj1ELj1ELj4ELj16ENS_18Kernel_traits_baseILj6144ES2_S2_S2_fjLj128EEEEEEEvNS_9FwdParamsE,(.L_x_2068 - _ZN10layer_norm13ln_fwd_kernelINS_13Kernel_traitsI13__nv_bfloat16S2_S2_fjLj6144ELj1ELj1ELj4ELj16ENS_18Kernel_traits_baseILj6144ES2_S2_S2_fjLj128EEEEEEEvNS_9FwdParamsE)
        .other          _ZN10layer_norm13ln_fwd_kernelINS_13Kernel_traitsI13__nv_bfloat16S2_S2_fjLj6144ELj1ELj1ELj4ELj16ENS_18Kernel_traits_baseILj6144ES2_S2_S2_fjLj128EEEEEEEvNS_9FwdParamsE,@"STO_CUDA_ENTRY STV_DEFAULT"
_ZN10layer_norm13ln_fwd_kernelINS_13Kernel_traitsI13__nv_bfloat16S2_S2_fjLj6144ELj1ELj1ELj4ELj16ENS_18Kernel_traits_baseILj6144ES2_S2_S2_fjLj128EEEEEEEvNS_9FwdParamsE:
.text._ZN10layer_norm13ln_fwd_kernelINS_13Kernel_traitsI13__nv_bfloat16S2_S2_fjLj6144ELj1ELj1ELj4ELj16ENS_18Kernel_traits_baseILj6144ES2_S2_S2_fjLj128EEEEEEEvNS_9FwdParamsE:
        /* <DEDUP_REMOVED lines=30> */
.L_x_1277:
[----:B-1----:R-:W1:Y:S01]  /*01e0*/  S2R R82, SR_TID.X ;  /* 0x0000000000527919 */ /* 0x002e620000002100 */
[----:B------:R-:W2:Y:S01]  /*01f0*/  LDC.64 R68, c[0x0][0x220] ;  /* 0x00008800ff447b82 */ /* 0x000ea20000000a00 */
[----:B-1----:R-:W-:-:S05]  /*0200*/  LOP3.LUT R80, R82, 0x7f, RZ, 0xc0, !PT ;  /* 0x0000007f52507812 */ /* 0x002fca00078ec0ff */
[----:B------:R-:W-:-:S04]  /*0210*/  IMAD R80, R81, 0x300, R80 ;  /* 0x0000030051507824 */ /* 0x000fc800078e0250 */
[----:B--2---:R-:W-:-:S06]  /*0220*/  IMAD.WIDE.U32 R72, R80, 0x10, R68 ;  /* 0x0000001050487825 */ /* 0x004fcc00078e0044 */
[----:B------:R-:W2:Y:S01]  /*0230*/  LDG.E.128 R72, desc[UR4][R72.64] ;  /* 0x0000000448487981 */ /* 0x000ea2000c1e1d00 */
[----:B0-----:R-:W-:-:S05]  /*0240*/  IADD3 R53, R80, 0x80, RZ ;  /* 0x0000008050357810 */ /* 0x001fca0007ffe0ff */
        /* <DEDUP_REMOVED lines=102> */
[--C-:B------:R-:W-:Y:S01]  /*08b0*/  FADD.FTZ R3, R125, R72.reuse ;  /* 0x000000487d037221 */ /* 0x100fe20000010000 */
[----:B------:R-:W-:-:S02]  /*08c0*/  PRMT R72, R66, 0x7632, R72 ;  /* 0x0000763242487816 */ /* 0x000fc40000000048 */
[----:B------:R-:W-:Y:S01]  /*08d0*/  SHF.L.U32 R66, R66, 0x10, RZ ;  /* 0x0000001042427819 */ /* 0x000fe200000006ff */
        /* <DEDUP_REMOVED lines=152> */
.L_x_1288:
        /* <DEDUP_REMOVED lines=26> */
[----:B--2---:R-:W2:Y:S04]  /*1400*/  SHFL.DOWN PT, R100, R52, 0x2, 0x1f ;  /* 0x08401f0034647f89 */ /* 0x004ea800000e0000 */
[----:B------:R-:W3:Y:S01]  /*1410*/  SHFL.DOWN PT, R102, R53, 0x2, 0x1f ;  /* 0x08401f0035667f89 */ /* 0x000ee200000e0000 */
[----:B--2---:R-:W-:Y:S01]  /*1420*/  FMUL.FTZ R3, R98, R100 ;  /* 0x0000006462037220 */ /* 0x004fe20000410000 */
[----:B------:R-:W-:-:S03]  /*1430*/  FADD.FTZ R100, -R100, R52 ;  /* 0x0000003464647221 */ /* 0x000fc60000010100 */
[----:B------:R-:W-:Y:S01]  /*1440*/  FFMA.FTZ R92, R94, R52, R3 ;  /* 0x000000345e5c7223 */ /* 0x000fe20000010003 */
[----:B------:R-:W-:Y:S01]  /*1450*/  FMUL.FTZ R100, R100, R100 ;  /* 0x0000006464647220 */ /* 0x000fe20000410000 */
[----:B------:R-:W2:Y:S01]  /*1460*/  SHFL.DOWN PT, R3, R2, 0x1, 0x1f ;  /* 0x08201f0002037f89 */ /* 0x000ea200000e0000 */
[----:B---3--:R-:W-:Y:S01]  /*1470*/  FADD.FTZ R102, R102, R53 ;  /* 0x0000003566667221 */ /* 0x008fe20000010000 */
[----:B-1----:R-:W-:Y:S01]  /*1480*/  FMUL.FTZ R92, R104, R92 ;  /* 0x0000005c685c7220 */ /* 0x002fe20000410000 */
[----:B------:R-:W-:-:S04]  /*1490*/  FMUL.FTZ R100, R100, R94 ;  /* 0x0000005e64647220 */ /* 0x000fc80000410000 */
[----:B------:R-:W1:Y:S01]  /*14a0*/  SHFL.DOWN PT, R52, R92, 0x1, 0x1f ;  /* 0x08201f005c347f89 */ /* 0x000e6200000e0000 */
[----:B------:R-:W-:-:S04]  /*14b0*/  FMUL.FTZ R53, R98, R100 ;  /* 0x0000006462357220 */ /* 0x000fc80000410000 */
[----:B------:R-:W-:-:S05]  /*14c0*/  FFMA.FTZ R53, R104, R53, R102 ;  /* 0x0000003568357223 */ /* 0x000fca0000010066 */
[----:B------:R-:W3:Y:S01]  /*14d0*/  SHFL.DOWN PT, R94, R53, 0x1, 0x1f ;  /* 0x08201f00355e7f89 */ /* 0x000ee200000e0000 */
[----:B--2---:R-:W-:-:S06]  /*14e0*/  FADD.FTZ R96, R2, R3 ;  /* 0x0000000302607221 */ /* 0x004fcc0000010000 */
[----:B------:R-:W2:Y:S01]  /*14f0*/  MUFU.RCP R96, R96 ;  /* 0x0000006000607308 */ /* 0x000ea20000001000 */
[----:B-1----:R-:W-:Y:S01]  /*1500*/  FADD.FTZ R98, R92, -R52 ;  /* 0x800000345c627221 */ /* 0x002fe20000010000 */
[----:B------:R-:W-:-:S03]  /*1510*/  FMUL.FTZ R52, R3, R52 ;  /* 0x0000003403347220 */ /* 0x000fc60000410000 */
[----:B------:R-:W-:Y:S01]  /*1520*/  FMUL.FTZ R98, R98, R98 ;  /* 0x0000006262627220 */ /* 0x000fe20000410000 */
[----:B------:R-:W-:-:S03]  /*1530*/  FFMA.FTZ R52, R2, R92, R52 ;  /* 0x0000005c02347223 */ /* 0x000fc60000010034 */
[----:B------:R-:W-:Y:S01]  /*1540*/  FMUL.FTZ R98, R2, R98 ;  /* 0x0000006202627220 */ /* 0x000fe20000410000 */
[----:B---3--:R-:W-:-:S03]  /*1550*/  FADD.FTZ R94, R53, R94 ;  /* 0x0000005e355e7221 */ /* 0x008fc60000010000 */
[----:B------:R-:W-:-:S04]  /*1560*/  FMUL.FTZ R3, R3, R98 ;  /* 0x0000006203037220 */ /* 0x000fc80000410000 */
[C---:B--2---:R-:W-:Y:S01]  /*1570*/  FFMA.FTZ R94, R96.reuse, R3, R94 ;  /* 0x00000003605e7223 */ /* 0x044fe2000001005e */
[----:B------:R-:W-:Y:S02]  /*1580*/  FMUL.FTZ R82, R96, R52 ;  /* 0x0000003460527220 */ /* 0x000fe40000410000 */
[----:B------:R-:W1:Y:S02]  /*1590*/  @!P1 LDC.64 R52, c[0x0][0x230] ;  /* 0x00008c00ff349b82 */ /* 0x000e640000000a00 */
[----:B------:R-:W0:Y:S04]  /*15a0*/  SHFL.IDX PT, R3, R94, RZ, 0x1f ;  /* 0x00001fff5e037589 */ /* 0x000e2800000e0000 */
[----:B------:R-:W2:Y:S01]  /*15b0*/  SHFL.IDX PT, R82, R82, RZ, 0x1f ;  /* 0x00001fff52527589 */ /* 0x000ea200000e0000 */
[----:B-1----:R-:W-:-:S04]  /*15c0*/  @!P1 IMAD.WIDE R52, R81, 0x4, R52 ;  /* 0x0000000451349825 */ /* 0x002fc800078e0234 */
[----:B0-----:R-:W-:Y:S02]  /*15d0*/  FFMA.FTZ R0, R3, 0.00016276042151730507612, R0 ;  /* 0x392aaaab03007823 */ /* 0x001fe40000010000 */
        /* <DEDUP_REMOVED lines=33> */
[----:B---3--:R-:W-:Y:S01]  /*17f0*/  F2FP.BF16.F32.PACK_AB R52, R96, R85 ;  /* 0x000000556034723e */ /* 0x008fe200000010ff */
        /* <DEDUP_REMOVED lines=51> */
[----:B0-----:R-:W-:Y:S01]  /*1b30*/  @!P1 IMAD.WIDE R2, R81, 0x4, R2 ;  /* 0x0000000451029825 */ /* 0x001fe200078e0202 */
[----:B------:R-:W-:-:S03]  /*1b40*/  HFMA2.MMA.BF16_V2 R54, R50, R54, R26 ;  /* 0x0000003632367235 */ /* 0x000fc6000020001a */
        /* <DEDUP_REMOVED lines=14> */
[----:B--2---:R-:W-:-:S04]  /*1c30*/  IMAD.WIDE.U32 R58, R80, 0x10, R56 ;  /* 0x00000010503a7825 */ /* 0x004fc800078e0038 */
[----:B------:R-:W-:Y:S01]  /*1c40*/  HFMA2.BF16_V2 R53, R49, R53, R25 ;  /* 0x0000003531357231 */ /* 0x000fe20000200019 */
[----:B------:R-:W-:Y:S01]  /*1c50*/  F2FP.BF16.F32.PACK_AB R82, R82, R97 ;  /* 0x000000615252723e */ /* 0x000fe200000010ff */
[----:B------:R-:W-:Y:S01]  /*1c60*/  HFMA2.BF16_V2 R55, R51, R55, R27 ;  /* 0x0000003733377231 */ /* 0x000fe2000020001b */
[----:B------:R-:W-:Y:S01]  /*1c70*/  F2FP.BF16.F32.PACK_AB R105, R106, R105 ;  /* 0x000000696a69723e */ /* 0x000fe200000010ff */
        /* <DEDUP_REMOVED lines=12> */
[----:B------:R-:W-:Y:S01]  /*1d40*/  IADD3 R65, R80, 0x80, RZ ;  /* 0x0000008050417810 */ /* 0x000fe20007ffe0ff */
        /* <DEDUP_REMOVED lines=8> */
[--C-:B0-----:R-:W-:Y:S01]  /*1dd0*/  IMAD.WIDE.U32 R2, R79, 0x10, R56.reuse ;  /* 0x000000104f027825 */ /* 0x101fe200078e0038 */
[----:B------:R-:W-:Y:S01]  /*1de0*/  F2FP.BF16.F32.PACK_AB R114, R114, R119 ;  /* 0x000000777272723e */ /* 0x000fe200000010ff */
[----:B------:R-:W-:Y:S01]  /*1df0*/  HFMA2.MMA.BF16_V2 R84, R32, R75, R8 ;  /* 0x0000004b20547235 */ /* 0x000fe20000200008 */
[----:B------:R-:W-:Y:S01]  /*1e00*/  F2FP.BF16.F32.PACK_AB R74, R74, R95 ;  /* 0x0000005f4a4a723e */ /* 0x000fe200000010ff */
[----:B------:R-:W-:Y:S01]  /*1e10*/  IMAD.WIDE.U32 R78, R78, 0x10, R56 ;  /* 0x000000104e4e7825 */ /* 0x000fe200078e0038 */
        /* <DEDUP_REMOVED lines=36> */
.L_x_1276:
[----:B------:R-:W-:Y:S01]  /*2060*/  HFMA2.MMA R106, -RZ, RZ, 0, 5.9604644775390625e-08 ;  /* 0x00000001ff6a7435 */ /* 0x000fe200000001ff */
[----:B------:R-:W-:Y:S02]  /*2070*/  MOV R104, R53 ;  /* 0x0000003500687202 */ /* 0x000fe40000000f00 */
[----:B------:R-:W-:Y:S02]  /*2080*/  MOV R108, 0x1f ;  /* 0x0000001f006c7802 */ /* 0x000fe40000000f00 */
[----:B------:R-:W-:-:S07]  /*2090*/  MOV R100, 0xffffffff ;  /* 0xffffffff00647802 */ /* 0x000fce0000000f00 */
[----:B-----5:R-:W-:Y:S05]  /*20a0*/  WARPSYNC.COLLECTIVE R100, `(.L_x_1278) ;  /* 0x0000000064087348 */ /* 0x020fea0003c00000 */
[----:B------:R0:W1:Y:S02]  /*20b0*/  SHFL.BFLY P2, R102, R104, R106, R108 ;  /* 0x0c00006a68667389 */ /* 0x000064000004006c */
[----:B01---5:R-:W-:Y:S01]  /*20c0*/  ENDCOLLECTIVE ;  /* 0x000000000000791b */ /* 0x023fe20003800000 */
.L_x_1278:
[----:B------:R-:W-:Y:S01]  /*20d0*/  HFMA2.MMA R106, -RZ, RZ, 0, 1.1920928955078125e-07 ;  /* 0x00000002ff6a7435 */ /* 0x000fe200000001ff */
[----:B------:R-:W-:-:S05]  /*20e0*/  MOV R0, R102 ;  /* 0x0000006600007202 */ /* 0x000fca0000000f00 */
[----:B------:R-:W-:-:S05]  /*20f0*/  FADD.FTZ R92, R53, R0 ;  /* 0x00000000355c7221 */ /* 0x000fca0000010000 */
[----:B------:R-:W-:-:S07]  /*2100*/  MOV R104, R92 ;  /* 0x0000005c00687202 */ /* 0x000fce0000000f00 */
[----:B------:R-:W-:Y:S05]  /*2110*/  WARPSYNC.COLLECTIVE R100, `(.L_x_1279) ;  /* 0x0000000064087348 */ /* 0x000fea0003c00000 */
[----:B------:R0:W1:Y:S02]  /*2120*/  SHFL.BFLY P2, R102, R104, R106, R108 ;  /* 0x0c00006a68667389 */ /* 0x000064000004006c */
[----:B01----:R-:W-:Y:S01]  /*2130*/  ENDCOLLECTIVE ;  /* 0x000000000000791b */ /* 0x003fe20003800000 */
.L_x_1279:
[----:B------:R-:W-:Y:S01]  /*2140*/  HFMA2.MMA R106, -RZ, RZ, 0, 2.384185791015625e-07 ;  /* 0x00000004ff6a7435 */ /* 0x000fe200000001ff */
[----:B------:R-:W-:-:S05]  /*2150*/  MOV R0, R102 ;  /* 0x0000006600007202 */ /* 0x000fca0000000f00 */
[----:B------:R-:W-:-:S05]  /*2160*/  FADD.FTZ R94, R92, R0 ;  /* 0x000000005c5e7221 */ /* 0x000fca0000010000 */
[----:B------:R-:W-:-:S07]  /*2170*/  MOV R104, R94 ;  /* 0x0000005e00687202 */ /* 0x000fce0000000f00 */
[----:B------:R-:W-:Y:S05]  /*2180*/  WARPSYNC.COLLECTIVE R100, `(.L_x_1280) ;  /* 0x0000000064087348 */ /* 0x000fea0003c00000 */
[----:B------:R0:W1:Y:S02]  /*2190*/  SHFL.BFLY P2, R102, R104, R106, R108 ;  /* 0x0c00006a68667389 */ /* 0x000064000004006c */
[----:B01----:R-:W-:Y:S01]  /*21a0*/  ENDCOLLECTIVE ;  /* 0x000000000000791b */ /* 0x003fe20003800000 */
.L_x_1280:
[----:B------:R-:W-:Y:S01]  /*21b0*/  HFMA2.MMA R106, -RZ, RZ, 0, 4.76837158203125e-07 ;  /* 0x00000008ff6a7435 */ /* 0x000fe200000001ff */
[----:B------:R-:W-:-:S05]  /*21c0*/  MOV R0, R102 ;  /* 0x0000006600007202 */ /* 0x000fca0000000f00 */
[----:B------:R-:W-:-:S05]  /*21d0*/  FADD.FTZ R96, R94, R0 ;  /* 0x000000005e607221 */ /* 0x000fca0000010000 */
[----:B------:R-:W-:-:S07]  /*21e0*/  MOV R104, R96 ;  /* 0x0000006000687202 */ /* 0x000fce0000000f00 */
[----:B------:R-:W-:Y:S05]  /*21f0*/  WARPSYNC.COLLECTIVE R100, `(.L_x_1281) ;  /* 0x0000000064087348 */ /* 0x000fea0003c00000 */
[----:B------:R0:W1:Y:S02]  /*2200*/  SHFL.BFLY P2, R102, R104, R106, R108 ;  /* 0x0c00006a68667389 */ /* 0x000064000004006c */
[----:B01----:R-:W-:Y:S01]  /*2210*/  ENDCOLLECTIVE ;  /* 0x000000000000791b */ /* 0x003fe20003800000 */
.L_x_1281:
[----:B------:R-:W-:Y:S01]  /*2220*/  HFMA2.MMA R106, -RZ, RZ, 0, 9.5367431640625e-07 ;  /* 0x00000010ff6a7435 */ /* 0x000fe200000001ff */
[----:B------:R-:W-:-:S05]  /*2230*/  MOV R0, R102 ;  /* 0x0000006600007202 */ /* 0x000fca0000000f00 */
[----:B------:R-:W-:-:S05]  /*2240*/  FADD.FTZ R98, R96, R0 ;  /* 0x0000000060627221 */ /* 0x000fca0000010000 */
[----:B------:R-:W-:-:S07]  /*2250*/  MOV R104, R98 ;  /* 0x0000006200687202 */ /* 0x000fce0000000f00 */
[----:B------:R-:W-:Y:S05]  /*2260*/  WARPSYNC.COLLECTIVE R100, `(.L_x_1282) ;  /* 0x0000000064087348 */ /* 0x000fea0003c00000 */
[----:B------:R0:W1:Y:S02]  /*2270*/  SHFL.BFLY P2, R102, R104, R106, R108 ;  /* 0x0c00006a68667389 */ /* 0x000064000004006c */
[----:B01----:R-:W-:Y:S01]  /*2280*/  ENDCOLLECTIVE ;  /* 0x000000000000791b */ /* 0x003fe20003800000 */
.L_x_1282:
[----:B------:R-:W-:Y:S01]  /*2290*/  HFMA2.MMA R106, -RZ, RZ, 0, 5.9604644775390625e-08 ;  /* 0x00000001ff6a7435 */ /* 0x000fe200000001ff */
[----:B------:R-:W-:-:S05]  /*22a0*/  MOV R0, R102 ;  /* 0x0000006600007202 */ /* 0x000fca0000000f00 */
[----:B------:R-:W-:-:S04]  /*22b0*/  FADD.FTZ R0, R98, R0 ;  /* 0x0000000062007221 */ /* 0x000fc80000010000 */
        /* <DEDUP_REMOVED lines=101> */
.L_x_1283:
[----:B------:R-:W-:Y:S01]  /*2910*/  HFMA2.MMA R106, -RZ, RZ, 0, 1.1920928955078125e-07 ;  /* 0x00000002ff6a7435 */ /* 0x000fe200000001ff */
[----:B------:R-:W-:-:S05]  /*2920*/  MOV R53, R102 ;  /* 0x0000006600357202 */ /* 0x000fca0000000f00 */
[----:B------:R-:W-:-:S05]  /*2930*/  FADD.FTZ R53, R0, R53 ;  /* 0x0000003500357221 */ /* 0x000fca0000010000 */
[----:B------:R-:W-:-:S07]  /*2940*/  MOV R104, R53 ;  /* 0x0000003500687202 */ /* 0x000fce0000000f00 */
[----:B------:R-:W-:Y:S05]  /*2950*/  WARPSYNC.COLLECTIVE R100, `(.L_x_1284) ;  /* 0x0000000064087348 */ /* 0x000fea0003c00000 */
[----:B------:R0:W1:Y:S02]  /*2960*/  SHFL.BFLY P2, R102, R104, R106, R108 ;  /* 0x0c00006a68667389 */ /* 0x000064000004006c */
[----:B01----:R-:W-:Y:S01]  /*2970*/  ENDCOLLECTIVE ;  /* 0x000000000000791b */ /* 0x003fe20003800000 */
.L_x_1284:
[----:B------:R-:W-:Y:S01]  /*2980*/  HFMA2.MMA R106, -RZ, RZ, 0, 2.384185791015625e-07 ;  /* 0x00000004ff6a7435 */ /* 0x000fe200000001ff */
[----:B------:R-:W-:-:S05]  /*2990*/  MOV R92, R102 ;  /* 0x00000066005c7202 */ /* 0x000fca0000000f00 */
[----:B------:R-:W-:-:S05]  /*29a0*/  FADD.FTZ R92, R53, R92 ;  /* 0x0000005c355c7221 */ /* 0x000fca0000010000 */
[----:B------:R-:W-:-:S07]  /*29b0*/  MOV R104, R92 ;  /* 0x0000005c00687202 */ /* 0x000fce0000000f00 */
[----:B------:R-:W-:Y:S05]  /*29c0*/  WARPSYNC.COLLECTIVE R100, `(.L_x_1285) ;  /* 0x0000000064087348 */ /* 0x000fea0003c00000 */
[----:B------:R0:W1:Y:S02]  /*29d0*/  SHFL.BFLY P2, R102, R104, R106, R108 ;  /* 0x0c00006a68667389 */ /* 0x000064000004006c */
[----:B01----:R-:W-:Y:S01]  /*29e0*/  ENDCOLLECTIVE ;  /* 0x000000000000791b */ /* 0x003fe20003800000 */
.L_x_1285:
[----:B------:R-:W-:Y:S01]  /*29f0*/  HFMA2.MMA R106, -RZ, RZ, 0, 4.76837158203125e-07 ;  /* 0x00000008ff6a7435 */ /* 0x000fe200000001ff */
[----:B------:R-:W-:-:S05]  /*2a00*/  MOV R94, R102 ;  /* 0x00000066005e7202 */ /* 0x000fca0000000f00 */
[----:B------:R-:W-:-:S05]  /*2a10*/  FADD.FTZ R94, R92, R94 ;  /* 0x0000005e5c5e7221 */ /* 0x000fca0000010000 */
[----:B------:R-:W-:-:S07]  /*2a20*/  MOV R104, R94 ;  /* 0x0000005e00687202 */ /* 0x000fce0000000f00 */
[----:B------:R-:W-:Y:S05]  /*2a30*/  WARPSYNC.COLLECTIVE R100, `(.L_x_1286) ;  /* 0x0000000064087348 */ /* 0x000fea0003c00000 */
[----:B------:R0:W1:Y:S02]  /*2a40*/  SHFL.BFLY P2, R102, R104, R106, R108 ;  /* 0x0c00006a68667389 */ /* 0x000064000004006c */
[----:B01----:R-:W-:Y:S01]  /*2a50*/  ENDCOLLECTIVE ;  /* 0x000000000000791b */ /* 0x003fe20003800000 */
.L_x_1286:
[----:B------:R-:W-:Y:S01]  /*2a60*/  HFMA2.MMA R106, -RZ, RZ, 0, 9.5367431640625e-07 ;  /* 0x00000010ff6a7435 */ /* 0x000fe200000001ff */
[----:B------:R-:W-:-:S05]  /*2a70*/  MOV R96, R102 ;  /* 0x0000006600607202 */ /* 0x000fca0000000f00 */
[----:B------:R-:W-:-:S05]  /*2a80*/  FADD.FTZ R96, R94, R96 ;  /* 0x000000605e607221 */ /* 0x000fca0000010000 */
[----:B------:R-:W-:-:S07]  /*2a90*/  MOV R104, R96 ;  /* 0x0000006000687202 */ /* 0x000fce0000000f00 */
[----:B------:R-:W-:Y:S05]  /*2aa0*/  WARPSYNC.COLLECTIVE R100, `(.L_x_1287) ;  /* 0x0000000064087348 */ /* 0x000fea0003c00000 */
[----:B------:R0:W1:Y:S02]  /*2ab0*/  SHFL.BFLY P2, R102, R104, R106, R108 ;  /* 0x0c00006a68667389 */ /* 0x000064000004006c */
[----:B01----:R-:W-:Y:S01]  /*2ac0*/  ENDCOLLECTIVE ;  /* 0x000000000000791b */ /* 0x003fe20003800000 */
.L_x_1287:
[----:B------:R-:W-:Y:S01]  /*2ad0*/  MOV R98, R102 ;  /* 0x0000006600627202 */ /* 0x000fe20000000f00 */
[----:B------:R-:W-:Y:S06]  /*2ae0*/  BRA `(.L_x_1288) ;  /* 0xffffffe400dc7947 */ /* 0x000fec000383ffff */
.L_x_1289:
        /* <DEDUP_REMOVED lines=9> */
.L_x_2068:


//--------------------- .text._ZN10layer_norm13ln_fwd_kernelINS_13Kernel_traitsI6__halffS2_fjLj6144ELj1ELj1ELj4ELj16ENS_18Kernel_traits_baseILj6144ES2_fS2_fjLj128EEEEEEEvNS_9FwdParamsE --------------------------
	.section	.text._ZN10layer_norm13ln_fwd_kernelINS_13Kernel_traitsI6__halffS2_fjLj6144ELj1ELj1ELj4ELj16ENS_18Kernel_traits_baseILj6144ES2_fS2_fjLj128EEEEEEEvNS_9FwdParamsE,"ax",@progbits
	.align	128
        .global         _ZN10layer_norm13ln_fwd_kernelINS_13Kernel_traitsI6__halffS2_fjLj6144ELj1ELj1ELj4ELj16ENS_18Kernel_traits_baseILj6144ES2_fS2_fjLj128EEEEEEEvNS_9FwdParamsE
        .type           _ZN10layer_norm13ln_fwd_kernelINS_13Kernel_traitsI6__halffS2_fjLj6144ELj1ELj1ELj4ELj16ENS_18Kernel_traits_baseILj6144ES2_fS2_fjLj128EEEEEEEvNS_9FwdParamsE,@function
        .size           _ZN10layer_norm13ln_fwd_kernelINS_13Kernel_traitsI6__halffS2_fjLj6144ELj1ELj1ELj4ELj16ENS_18Kernel_traits_baseILj6144ES2_fS2_fjLj128EEEEEEEvNS_9FwdParamsE,(.L_x_2069 - _ZN10layer_norm13ln_fwd_kernelINS_13Kernel_traitsI6__halffS2_fjLj6144ELj1ELj1ELj4ELj16ENS_18Kernel_traits_baseILj6144ES2_fS2_fjLj128EEEEEEEvNS_9FwdParamsE)
        .other          _ZN10layer_norm13ln_fwd_kernelINS_13Kernel_traitsI6__halffS2_fjLj6144ELj1ELj1ELj4ELj16ENS_18Kernel_traits_baseILj6144ES2_fS2_fjLj128EEEEEEEvNS_9FwdParamsE,@"STO_CUDA_ENTRY STV_DEFAULT"
_ZN10layer_norm13ln_fwd_kernelINS_13Kernel_traitsI6__halffS2_fjLj6144ELj1ELj1ELj4ELj16ENS_18Kernel_traits_baseILj6144ES2_fS2_fjLj128EEEEEEEvNS_9FwdParamsE:
.text._ZN10layer_norm13ln_fwd_kernelINS_13Kernel_traitsI6__halffS2_fjLj6144ELj1ELj1ELj4ELj16ENS_18Kernel_traits_baseILj6144ES2_fS2_fjLj128EEEEEEEvNS_9FwdParamsE:
        /* <DEDUP_REMOVED lines=42> */
.L_x_1291:
        /* <DEDUP_REMOVED lines=210> */
.L_x_1302:
        /* <DEDUP_REMOVED lines=158> */
[----:B------:R-:W-:Y:S01]  /*19a0*/  F2FP.F16.F32.PACK_AB R53, RZ, R53 ;  /* 0x00000035ff35723e */ /* 0x000fe200000000ff */
[----:B------:R-:W-:Y:S01]  /*19b0*/  HFMA2 R31, R112.H0_H0, R31.H0_H0, R113.H0_H0 ;  /* 0x2000001f701f7231 */ /* 0x000fe20000040871 */
[----:B------:R-:W-:Y:S01]  /*19c0*/  SHF.R.U32.HI R113, RZ, 0x10, R97 ;  /* 0x00000010ff717819 */ /* 0x000fe20000011661 */
[----:B------:R-:W-:Y:S01]  /*19d0*/  HFMA2 R28, R117.H0_H0, R28.H0_H0, R116.H0_H0 ;  /* 0x2000001c751c7231 */ /* 0x000fe20000040874 */
[----:B------:R-:W-:Y:S01]  /*19e0*/  SHF.R.U32.HI R112, RZ, 0x10, R73 ;  /* 0x00000010ff707819 */ /* 0x000fe20000011649 */
[----:B------:R-:W-:Y:S01]  /*19f0*/  FADD.FTZ R51, R51, -R14 ;  /* 0x8000000e33337221 */ /* 0x000fe20000010000 */
[----:B------:R-:W-:Y:S01]  /*1a00*/  F2FP.F16.F32.PACK_AB R30, RZ, R30 ;  /* 0x0000001eff1e723e */ /* 0x000fe200000000ff */
[----:B------:R-:W-:-:S02]  /*1a10*/  HFMA2 R53, R16.H0_H0, R53.H0_H0, R88.H0_H0 ;  /* 0x2000003510357231 */ /* 0x000fc40000040858 */
[C---:B------:R-:W-:Y:S01]  /*1a20*/  FMUL.FTZ R27, R15.reuse, R27 ;  /* 0x0000001b0f1b7220 */ /* 0x040fe20000410000 */
[----:B------:R-:W-:Y:S01]  /*1a30*/  HFMA2 R43, R112.H0_H0, R43.H0_H0, R113.H0_H0 ;  /* 0x2000002b702b7231 */ /* 0x000fe20000040871 */
[----:B------:R-:W-:Y:S01]  /*1a40*/  SHF.R.U64 R112, R102, 0x10, R103 ;  /* 0x0000001066707819 */ /* 0x000fe20000001267 */
[----:B------:R-:W-:Y:S01]  /*1a50*/  HFMA2 R29, R17.H0_H0, R29.H0_H0, R89.H0_H0 ;  /* 0x2000001d111d7231 */ /* 0x000fe20000040859 */
[----:B------:R-:W-:Y:S01]  /*1a60*/  SHF.R.U64 R113, R78, 0x10, R79 ;  /* 0x000000104e717819 */ /* 0x000fe2000000124f */
[----:B------:R-:W-:Y:S01]  /*1a70*/  HFMA2 R30, R19.H0_H0, R30.H0_H0, R91.H0_H0 ;  /* 0x2000001e131e7231 */ /* 0x000fe2000004085b */
[----:B------:R-:W-:Y:S01]  /*1a80*/  F2FP.F16.F32.PACK_AB R50, RZ, R48 ;  /* 0x00000030ff32723e */ /* 0x000fe200000000ff */
[----:B------:R-:W-:Y:S01]  /*1a90*/  FMUL.FTZ R59, R15, R118 ;  /* 0x000000760f3b7220 */ /* 0x000fe20000410000 */
[----:B------:R-:W-:Y:S01]  /*1aa0*/  LOP3.LUT R28, R28, 0xffff, RZ, 0xc0, !PT ;  /* 0x0000ffff1c1c7812 */ /* 0x000fe200078ec0ff */
        /* <DEDUP_REMOVED lines=9> */
[----:B------:R-:W-:Y:S01]  /*1b40*/  LOP3.LUT R113, R25, 0xffff, RZ, 0xc0, !PT ;  /* 0x0000ffff19717812 */ /* 0x000fe200078ec0ff */
[----:B------:R-:W-:Y:S01]  /*1b50*/  HFMA2 R112, R18.H0_H0, R26.H0_H0, R90.H0_H0 ;  /* 0x2000001a12707231 */ /* 0x000fe2000004085a */
[----:B------:R-:W-:Y:S01]  /*1b60*/  SHF.R.U64 R116, R22, 0x10, R23 ;  /* 0x0000001016747819 */ /* 0x000fe20000001217 */
[----:B------:R-:W-:Y:S01]  /*1b70*/  HFMA2 R25, R87.H0_H0, R24.H0_H0, R111.H0_H0 ;  /* 0x2000001857197231 */ /* 0x000fe2000004086f */
[----:B------:R-:W-:Y:S01]  /*1b80*/  SHF.L.U32 R26, R113, 0x10, RZ ;  /* 0x00000010711a7819 */ /* 0x000fe200000006ff */
[C---:B------:R-:W-:Y:S01]  /*1b90*/  FMUL.FTZ R51, R15.reuse, R114 ;  /* 0x000000720f337220 */ /* 0x040fe20000410000 */
[----:B------:R-:W-:Y:S01]  /*1ba0*/  SHF.R.U32.HI R118, RZ, 0x10, R19 ;  /* 0x00000010ff767819 */ /* 0x000fe20000011613 */
[----:B------:R-:W-:Y:S01]  /*1bb0*/  FMUL.FTZ R65, R15, R120 ;  /* 0x000000780f417220 */ /* 0x000fe20000410000 */
[----:B------:R-:W-:Y:S01]  /*1bc0*/  LOP3.LUT R26, R26, 0xffff, R53, 0xf8, !PT ;  /* 0x0000ffff1a1a7812 */ /* 0x000fe200078ef835 */
[----:B------:R-:W-:Y:S01]  /*1bd0*/  HFMA2 R39, R116.H0_H0, R39.H0_H0, R117.H0_H0 ;  /* 0x2000002774277231 */ /* 0x000fe20000040875 */
[----:B------:R-:W-:Y:S01]  /*1be0*/  LOP3.LUT R29, R29, 0xffff, RZ, 0xc0, !PT ;  /* 0x0000ffff1d1d7812 */ /* 0x000fe200078ec0ff */
[----:B------:R-:W-:Y:S01]  /*1bf0*/  HFMA2 R33, R118.H0_H0, R33.H0_H0, R119.H0_H0 ;  /* 0x2000002176217231 */ /* 0x000fe20000040877 */
[----:B------:R-:W-:Y:S01]  /*1c00*/  SHF.L.U64.HI R24, R113, 0x10, RZ ;  /* 0x0000001071187819 */ /* 0x000fe200000102ff */
[----:B------:R-:W-:Y:S01]  /*1c10*/  FADD.FTZ R47, R47, -R14 ;  /* 0x8000000e2f2f7221 */ /* 0x000fe20000010000 */
[----:B------:R-:W-:Y:S01]  /*1c20*/  F2FP.F16.F32.PACK_AB R27, RZ, R27 ;  /* 0x0000001bff1b723e */ /* 0x000fe200000000ff */
[----:B------:R-:W-:Y:S01]  /*1c30*/  HFMA2 R35, R20.H0_H0, R35.H0_H0, R92.H0_H0 ;  /* 0x2000002314237231 */ /* 0x000fe2000004085c */
[----:B------:R-:W-:Y:S01]  /*1c40*/  SHF.R.U32.HI R114, RZ, 0x10, R17 ;  /* 0x00000010ff727819 */ /* 0x000fe20000011611 */
[----:B------:R-:W-:Y:S01]  /*1c50*/  FMUL.FTZ R47, R15, R47 ;  /* 0x0000002f0f2f7220 */ /* 0x000fe20000410000 */
[C---:B------:R-:W-:Y:S01]  /*1c60*/  SHF.L.U32 R53, R28.reuse, 0x10, RZ ;  /* 0x000000101c357819 */ /* 0x040fe200000006ff */
[----:B------:R-:W-:Y:S01]  /*1c70*/  HFMA2 R40, R22.H0_H0, R40.H0_H0, R94.H0_H0 ;  /* 0x2000002816287231 */ /* 0x000fe2000004085e */
[----:B------:R-:W-:Y:S01]  /*1c80*/  SHF.L.U64.HI R113, R28, 0x10, RZ ;  /* 0x000000101c717819 */ /* 0x000fe200000102ff */
[----:B------:R-:W-:Y:S01]  /*1c90*/  HFMA2 R27, R114.H0_H0, R27.H0_H0, R115.H0_H0 ;  /* 0x2000001b721b7231 */ /* 0x000fe20000040873 */
[----:B------:R-:W-:Y:S01]  /*1ca0*/  LOP3.LUT R30, R30, 0xffff, RZ, 0xc0, !PT ;  /* 0x0000ffff1e1e7812 */ /* 0x000fe200078ec0ff */
[----:B------:R-:W-:Y:S01]  /*1cb0*/  HFMA2 R37, R23.H0_H0, R37.H0_H0, R95.H0_H0 ;  /* 0x2000002517257231 */ /* 0x000fe2000004085f */
[----:B------:R-:W-:Y:S01]  /*1cc0*/  PRMT R28, R31, 0x7610, R28 ;  /* 0x000076101f1c7816 */ /* 0x000fe2000000001c */
[----:B------:R-:W-:Y:S01]  /*1cd0*/  HFMA2 R45, R73.H0_H0, R45.H0_H0, R97.H0_H0 ;  /* 0x2000002d492d7231 */ /* 0x000fe20000040861 */
[----:B------:R-:W-:Y:S01]  /*1ce0*/  SHF.R.U64 R120, R96, 0x10, R97 ;  /* 0x0000001060787819 */ /* 0x000fe20000001261 */
[----:B------:R-:W-:Y:S01]  /*1cf0*/  FADD.FTZ R44, R44, -R14 ;  /* 0x8000000e2c2c7221 */ /* 0x000fe20000010000 */
[----:B------:R-:W-:Y:S01]  /*1d00*/  LOP3.LUT R29, R29, 0xffff0000, R24, 0xf8, !PT ;  /* 0xffff00001d1d7812 */ /* 0x000fe200078ef818 */
[--C-:B------:R-:W-:Y:S01]  /*1d10*/  FADD.FTZ R52, R52, -R14.reuse ;  /* 0x8000000e34347221 */ /* 0x100fe20000010000 */
[----:B------:R-:W-:Y:S01]  /*1d20*/  SHF.R.U32.HI R118, RZ, 0x10, R95 ;  /* 0x00000010ff767819 */ /* 0x000fe2000001165f */
[----:B------:R-:W-:Y:S01]  /*1d30*/  HFMA2 R42, R121.H0_H0, R42.H0_H0, R120.H0_H0 ;  /* 0x2000002a792a7231 */ /* 0x000fe20000040878 */
[----:B------:R-:W-:Y:S01]  /*1d40*/  SHF.R.U32.HI R119, RZ, 0x10, R23 ;  /* 0x00000010ff777819 */ /* 0x000fe20000011617 */
[----:B------:R-:W-:Y:S01]  /*1d50*/  FADD.FTZ R58, R58, -R14 ;  /* 0x8000000e3a3a7221 */ /* 0x000fe20000010000 */
[----:B------:R-:W-:Y:S01]  /*1d60*/  LOP3.LUT R24, R53, 0xffff, R112, 0xf8, !PT ;  /* 0x0000ffff35187812 */ /* 0x000fe200078ef870 */
[--C-:B------:R-:W-:Y:S01]  /*1d70*/  FADD.FTZ R64, R64, -R14.reuse ;  /* 0x8000000e40407221 */ /* 0x100fe20000010000 */
[----:B------:R-:W-:Y:S01]  /*1d80*/  LOP3.LUT R31, R30, 0xffff0000, R113, 0xf8, !PT ;  /* 0xffff00001e1f7812 */ /* 0x000fe200078ef871 */
[----:B------:R-:W-:Y:S01]  /*1d90*/  HFMA2 R38, R119.H0_H0, R38.H0_H0, R118.H0_H0 ;  /* 0x2000002677267231 */ /* 0x000fe20000040876 */
[----:B------:R-:W-:Y:S01]  /*1da0*/  LOP3.LUT R53, R28, 0xffff, RZ, 0xc0, !PT ;  /* 0x0000ffff1c357812 */ /* 0x000fe200078ec0ff */
[----:B------:R-:W-:Y:S01]  /*1db0*/  HFMA2 R49, R75.H0_H0, R49.H0_H0, R99.H0_H0 ;  /* 0x200000314b317231 */ /* 0x000fe20000040863 */
[----:B------:R-:W-:Y:S01]  /*1dc0*/  SHF.R.U32.HI R114, RZ, 0x10, R93 ;  /* 0x00000010ff727819 */ /* 0x000fe2000001165d */
[C---:B------:R-:W-:Y:S01]  /*1dd0*/  FMUL.FTZ R44, R15.reuse, R44 ;  /* 0x0000002c0f2c7220 */ /* 0x040fe20000410000 */
[----:B------:R-:W-:Y:S01]  /*1de0*/  SHF.R.U32.HI R115, RZ, 0x10, R21 ;  /* 0x00000010ff737819 */ /* 0x000fe20000011615 */
[C---:B------:R-:W-:Y:S01]  /*1df0*/  FMUL.FTZ R52, R15.reuse, R52 ;  /* 0x000000340f347220 */ /* 0x040fe20000410000 */
[----:B------:R-:W-:Y:S01]  /*1e00*/  LOP3.LUT R30, R32, 0xffff, RZ, 0xc0, !PT ;  /* 0x0000ffff201e7812 */ /* 0x000fe200078ec0ff */
[----:B------:R-:W-:Y:S01]  /*1e10*/  FMUL.FTZ R58, R15, R58 ;  /* 0x0000003a0f3a7220 */ /* 0x000fe20000410000 */
[----:B------:R-:W-:Y:S01]  /*1e20*/  LOP3.LUT R32, R39, 0xffff, RZ, 0xc0, !PT ;  /* 0x0000ffff27207812 */ /* 0x000fe200078ec0ff */
[----:B------:R-:W-:Y:S01]  /*1e30*/  HFMA2 R34, R115.H0_H0, R34.H0_H0, R114.H0_H0 ;  /* 0x2000002273227231 */ /* 0x000fe20000040872 */
[----:B------:R-:W-:Y:S01]  /*1e40*/  SHF.L.U32 R28, R53, 0x10, RZ ;  /* 0x00000010351c7819 */ /* 0x000fe200000006ff */
[--C-:B------:R-:W-:Y:S01]  /*1e50*/  FADD.FTZ R60, R60, -R14.reuse ;  /* 0x8000000e3c3c7221 */ /* 0x100fe20000010000 */
[----:B------:R-:W-:Y:S01]  /*1e60*/  SHF.R.U64 R118, R100, 0x10, R101 ;  /* 0x0000001064767819 */ /* 0x000fe20000001265 */
[C---:B------:R-:W-:Y:S01]  /*1e70*/  FMUL.FTZ R69, R15.reuse, R64 ;  /* 0x000000400f457220 */ /* 0x040fe20000410000 */
[----:B------:R-:W-:Y:S01]  /*1e80*/  SHF.R.U64 R119, R76, 0x10, R77 ;  /* 0x000000104c777819 */ /* 0x000fe2000000124d */
[----:B------:R-:W-:Y:S01]  /*1e90*/  FMUL.FTZ R64, R15, R124 ;  /* 0x0000007c0f407220 */ /* 0x000fe20000410000 */
[----:B------:R-:W-:Y:S01]  /*1ea0*/  SHF.L.U64.HI R53, R53, 0x10, RZ ;  /* 0x0000001035357819 */ /* 0x000fe200000102ff */
[----:B------:R-:W-:Y:S01]  /*1eb0*/  HFMA2 R50, R76.H0_H0, R50.H0_H0, R100.H0_H0 ;  /* 0x200000324c327231 */ /* 0x000fe20000040864 */
[----:B------:R-:W-:Y:S01]  /*1ec0*/  SHF.L.U32 R39, R32, 0x10, RZ ;  /* 0x0000001020277819 */ /* 0x000fe200000006ff */
[----:B------:R-:W-:Y:S01]  /*1ed0*/  HFMA2 R48, R119.H0_H0, R48.H0_H0, R118.H0_H0 ;  /* 0x2000003077307231 */ /* 0x000fe20000040876 */
[----:B------:R-:W-:Y:S01]  /*1ee0*/  SHF.R.U64 R115, R98, 0x10, R99 ;  /* 0x0000001062737819 */ /* 0x000fe20000001263 */
[----:B------:R-:W-:Y:S01]  /*1ef0*/  FMUL.FTZ R60, R15, R60 ;  /* 0x0000003c0f3c7220 */ /* 0x000fe20000410000 */
[----:B------:R-:W-:Y:S01]  /*1f00*/  SHF.R.U64 R114, R74, 0x10, R75 ;  /* 0x000000104a727819 */ /* 0x000fe2000000124b */
[----:B------:R-:W-:Y:S01]  /*1f10*/  HFMA2 R36, R72.H0_H0, R36.H0_H0, R96.H0_H0 ;  /* 0x2000002448247231 */ /* 0x000fe20000040860 */
[----:B------:R-:W-:Y:S01]  /*1f20*/  LOP3.LUT R28, R28, 0xffff, R35, 0xf8, !PT ;  /* 0x0000ffff1c1c7812 */ /* 0x000fe200078ef823 */
[----:B------:R-:W-:Y:S01]  /*1f30*/  HFMA2 R46, R77.H0_H0, R46.H0_H0, R101.H0_H0 ;  /* 0x2000002e4d2e7231 */ /* 0x000fe20000040865 */
[----:B------:R-:W-:Y:S01]  /*1f40*/  LOP3.LUT R42, R42, 0xffff, RZ, 0xc0, !PT ;  /* 0x0000ffff2a2a7812 */ /* 0x000fe200078ec0ff */
[----:B------:R-:W-:Y:S01]  /*1f50*/  HFMA2 R41, R114.H0_H0, R41.H0_H0, R115.H0_H0 ;  /* 0x2000002972297231 */ /* 0x000fe20000040873 */
[----:B------:R-:W-:Y:S01]  /*1f60*/  LOP3.LUT R35, R30, 0xffff0000, R53, 0xf8, !PT ;  /* 0xffff00001e237812 */ /* 0x000fe200078ef835 */
[--C-:B------:R-:W-:Y:S01]  /*1f70*/  FADD.FTZ R62, R62, -R14.reuse ;  /* 0x8000000e3e3e7221 */ /* 0x100fe20000010000 */
[----:B------:R-:W-:Y:S01]  /*1f80*/  F2FP.F16.F32.PACK_AB R47, RZ, R47 ;  /* 0x0000002fff2f723e */ /* 0x000fe200000000ff */
[--C-:B------:R-:W-:Y:S01]  /*1f90*/  FADD.FTZ R122, R63, -R14.reuse ;  /* 0x8000000e3f7a7221 */ /* 0x100fe20000010000 */
[----:B------:R-:W-:Y:S01]  /*1fa0*/  SHF.R.U32.HI R117, RZ, 0x10, R99 ;  /* 0x00000010ff757819 */ /* 0x000fe20000011663 */
[----:B------:R-:W-:Y:S01]  /*1fb0*/  FMUL.FTZ R63, R15, R62 ;  /* 0x0000003e0f3f7220 */ /* 0x000fe20000410000 */
[----:B------:R-:W-:Y:S01]  /*1fc0*/  SHF.R.U32.HI R116, RZ, 0x10, R75 ;  /* 0x00000010ff747819 */ /* 0x000fe2000001164b */
[----:B------:R-:W-:Y:S01]  /*1fd0*/  FADD.FTZ R68, R68, -R14 ;  /* 0x8000000e44447221 */ /* 0x000fe20000010000 */
[----:B------:R-:W-:Y:S01]  /*1fe0*/  LOP3.LUT R30, R39, 0xffff, R40, 0xf8, !PT ;  /* 0x0000ffff271e7812 */ /* 0x000fe200078ef828 */
[----:B------:R-:W-:Y:S01]  /*1ff0*/  HFMA2 R70, R85.H0_H0, R70.H0_H0, R109.H0_H0 ;  /* 0x2000004655467231 */ /* 0x000fe2000004086d */
[----:B------:R-:W-:Y:S01]  /*2000*/  LOP3.LUT R39, R37, 0xffff, RZ, 0xc0, !PT ;  /* 0x0000ffff25277812 */ /* 0x000fe200078ec0ff */
[----:B------:R-:W-:Y:S01]  /*2010*/  HFMA2 R47, R116.H0_H0, R47.H0_H0, R117.H0_H0 ;  /* 0x2000002f742f7231 */ /* 0x000fe20000040875 */
[----:B------:R-:W-:Y:S01]  /*2020*/  LOP3.LUT R37, R45, 0xffff, RZ, 0xc0, !PT ;  /* 0x0000ffff2d257812 */ /* 0x000fe200078ec0ff */
[----:B------:R-:W-:Y:S01]  /*2030*/  FMUL.FTZ R68, R15, R68 ;  /* 0x000000440f447220 */ /* 0x000fe20000410000 */
[----:B------:R-:W-:Y:S01]  /*2040*/  SHF.L.U64.HI R40, R42, 0x10, RZ ;  /* 0x000000102a287819 */ /* 0x000fe200000102ff */
[----:B------:R-:W-:Y:S01]  /*2050*/  FADD.FTZ R67, R67, -R14 ;  /* 0x8000000e43437221 */ /* 0x000fe20000010000 */
[----:B------:R-:W-:Y:S01]  /*2060*/  F2FP.F16.F32.PACK_AB R55, RZ, R55 ;  /* 0x00000037ff37723e */ /* 0x000fe200000000ff */
[C---:B------:R-:W-:Y:S01]  /*2070*/  FMUL.FTZ R62, R15.reuse, R122 ;  /* 0x0000007a0f3e7220 */ /* 0x040fe20000410000 */
[----:B------:R-:W-:Y:S01]  /*2080*/  SHF.R.U32.HI R121, RZ, 0x10, R101 ;  /* 0x00000010ff797819 */ /* 0x000fe20000011665 */
[----:B------:R-:W-:Y:S01]  /*2090*/  FMUL.FTZ R67, R15, R67 ;  /* 0x000000430f437220 */ /* 0x000fe20000410000 */
[----:B------:R-:W-:-:S02]  /*20a0*/  SHF.R.U32.HI R120, RZ, 0x10, R77 ;  /* 0x00000010ff787819 */ /* 0x000fc4000001164d */
[----:B------:R-:W-:Y:S02]  /*20b0*/  SHF.L.U32 R53, R42, 0x10, RZ ;  /* 0x000000102a357819 */ /* 0x000fe400000006ff */
[----:B------:R-:W-:Y:S01]  /*20c0*/  PRMT R42, R48, 0x7610, R42 ;  /* 0x00007610302a7816 */ /* 0x000fe2000000002a */
[----:B------:R-:W-:Y:S01]  /*20d0*/  HFMA2 R55, R120.H0_H0, R55.H0_H0, R121.H0_H0 ;  /* 0x2000003778377231 */ /* 0x000fe20000040879 */
[----:B------:R-:W-:Y:S02]  /*20e0*/  F2FP.F16.F32.PACK_AB R65, RZ, R65 ;  /* 0x00000041ff41723e */ /* 0x000fe400000000ff */
[----:B------:R-:W-:Y:S02]  /*20f0*/  SHF.R.U64 R116, R106, 0x10, R107 ;  /* 0x000000106a747819 */ /* 0x000fe4000000126b */
[----:B------:R-:W-:Y:S02]  /*2100*/  SHF.R.U64 R118, R82, 0x10, R83 ;  /* 0x0000001052767819 */ /* 0x000fe40000001253 */
[----:B------:R-:W-:-:S02]  /*2110*/  LOP3.LUT R37, R37, 0xffff0000, R40, 0xf8, !PT ;  /* 0xffff000025257812 */ /* 0x000fc400078ef828 */
[----:B------:R-:W-:Y:S01]  /*2120*/  LOP3.LUT R40, R41, 0xffff, RZ, 0xc0, !PT ;  /* 0x0000ffff29287812 */ /* 0x000fe200078ec0ff */
[----:B------:R-:W-:Y:S01]  /*2130*/  HFMA2 R65, R118.H0_H0, R65.H0_H0, R116.H0_H0 ;  /* 0x2000004176417231 */ /* 0x000fe20000040874 */
[----:B------:R-:W-:Y:S02]  /*2140*/  F2FP.F16.F32.PACK_AB R56, RZ, R56 ;  /* 0x00000038ff38723e */ /* 0x000fe400000000ff */
[----:B------:R-:W-:Y:S02]  /*2150*/  F2FP.F16.F32.PACK_AB R59, RZ, R59 ;  /* 0x0000003bff3b723e */ /* 0x000fe400000000ff */
[----:B------:R-:W-:Y:S02]  /*2160*/  SHF.R.U64 R117, R80, 0x10, R81 ;  /* 0x0000001050757819 */ /* 0x000fe40000001251 */
[--C-:B------:R-:W-:Y:S02]  /*2170*/  SHF.R.U64 R121, R104, 0x10, R105.reuse ;  /* 0x0000001068797819 */ /* 0x100fe40000001269 */
[----:B------:R-:W-:-:S02]  /*2180*/  SHF.R.U32.HI R120, RZ, 0x10, R105 ;  /* 0x00000010ff787819 */ /* 0x000fc40000011669 */
[----:B------:R-:W-:Y:S01]  /*2190*/  SHF.R.U32.HI R119, RZ, 0x10, R81 ;  /* 0x00000010ff777819 */ /* 0x000fe20000011651 */
[----:B------:R-:W-:Y:S01]  /*21a0*/  HFMA2 R56, R117.H0_H0, R56.H0_H0, R121.H0_H0 ;  /* 0x2000003875387231 */ /* 0x000fe20000040879 */
[----:B------:R-:W-:Y:S02]  /*21b0*/  LOP3.LUT R42, R42, 0xffff, RZ, 0xc0, !PT ;  /* 0x0000ffff2a2a7812 */ /* 0x000fe400078ec0ff */
[----:B------:R-:W-:Y:S01]  /*21c0*/  LOP3.LUT R41, R49, 0xffff, RZ, 0xc0, !PT ;  /* 0x0000ffff31297812 */ /* 0x000fe200078ec0ff */
[----:B------:R-:W-:Y:S01]  /*21d0*/  HFMA2 R59, R119.H0_H0, R59.H0_H0, R120.H0_H0 ;  /* 0x2000003b773b7231 */ /* 0x000fe20000040878 */
[----:B------:R-:W-:Y:S02]  /*21e0*/  F2FP.F16.F32.PACK_AB R44, RZ, R44 ;  /* 0x0000002cff2c723e */ /* 0x000fe400000000ff */
[C---:B------:R-:W-:Y:S02]  /*21f0*/  SHF.L.U32 R49, R40.reuse, 0x10, RZ ;  /* 0x0000001028317819 */ /* 0x040fe400000006ff */
[----:B------:R-:W-:Y:S01]  /*2200*/  F2FP.F16.F32.PACK_AB R57, RZ, R57 ;  /* 0x00000039ff39723e */ /* 0x000fe200000000ff */
[----:B------:R-:W-:Y:S01]  /*2210*/  HFMA2 R44, R74.H0_H0, R44.H0_H0, R98.H0_H0 ;  /* 0x2000002c4a2c7231 */ /* 0x000fe20000040862 */
[----:B------:R-:W-:-:S02]  /*2220*/  SHF.L.U64.HI R40, R40, 0x10, RZ ;  /* 0x0000001028287819 */ /* 0x000fc400000102ff */
[----:B------:R-:W-:Y:S01]  /*2230*/  F2FP.F16.F32.PACK_AB R52, RZ, R52 ;  /* 0x00000034ff34723e */ /* 0x000fe200000000ff */
[----:B------:R-:W-:Y:S01]  /*2240*/  HFMA2 R57, R79.H0_H0, R57.H0_H0, R103.H0_H0 ;  /* 0x200000394f397231 */ /* 0x000fe20000040867 */
[----:B------:R-:W-:Y:S02]  /*2250*/  F2FP.F16.F32.PACK_AB R58, RZ, R58 ;  /* 0x0000003aff3a723e */ /* 0x000fe400000000ff */
[----:B------:R-:W-:Y:S01]  /*2260*/  SHF.L.U64.HI R32, R32, 0x10, RZ ;  /* 0x0000001020207819 */ /* 0x000fe200000102ff */
[----:B------:R-:W-:Y:S01]  /*2270*/  HFMA2 R52, R78.H0_H0, R52.H0_H0, R102.H0_H0 ;  /* 0x200000344e347231 */ /* 0x000fe20000040866 */
[----:B------:R-:W-:Y:S01]  /*2280*/  SHF.L.U32 R45, R42, 0x10, RZ ;  /* 0x000000102a2d7819 */ /* 0x000fe200000006ff */
[----:B------:R-:W-:Y:S01]  /*2290*/  HFMA2 R58, R81.H0_H0, R58.H0_H0, R105.H0_H0 ;  /* 0x2000003a513a7231 */ /* 0x000fe20000040869 */
[----:B------:R-:W-:Y:S02]  /*22a0*/  F2FP.F16.F32.PACK_AB R51, RZ, R51 ;  /* 0x00000033ff33723e */ /* 0x000fe400000000ff */
[----:B------:R-:W-:-:S02]  /*22b0*/  SHF.R.U32.HI R115, RZ, 0x10, R103 ;  /* 0x00000010ff737819 */ /* 0x000fc40000011667 */
[----:B------:R-:W-:Y:S02]  /*22c0*/  SHF.R.U32.HI R114, RZ, 0x10, R79 ;  /* 0x00000010ff727819 */ /* 0x000fe4000001164f */
[----:B------:R-:W-:Y:S02]  /*22d0*/  F2FP.F16.F32.PACK_AB R64, RZ, R64 ;  /* 0x00000040ff40723e */ /* 0x000fe400000000ff */
[----:B------:R-:W-:Y:S01]  /*22e0*/  SHF.R.U64 R119, R108, 0x10, R109 ;  /* 0x000000106c777819 */ /* 0x000fe2000000126d */
[----:B------:R-:W-:Y:S01]  /*22f0*/  HFMA2 R51, R114.H0_H0, R51.H0_H0, R115.H0_H0 ;  /* 0x2000003372337231 */ /* 0x000fe20000040873 */
[----:B------:R-:W-:Y:S02]  /*2300*/  SHF.R.U64 R118, R84, 0x10, R85 ;  /* 0x0000001054767819 */ /* 0x000fe40000001255 */
[----:B------:R-:W-:Y:S02]  /*2310*/  LOP3.LUT R54, R54, 0xffff, RZ, 0xc0, !PT ;  /* 0x0000ffff36367812 */ /* 0x000fe400078ec0ff */
[----:B------:R-:W-:Y:S01]  /*2320*/  LOP3.LUT R41, R41, 0xffff0000, R40, 0xf8, !PT ;  /* 0xffff000029297812 */ /* 0x000fe200078ef828 */
[----:B------:R-:W-:Y:S01]  /*2330*/  HFMA2 R64, R118.H0_H0, R64.H0_H0, R119.H0_H0 ;  /* 0x2000004076407231 */ /* 0x000fe20000040877 */
[----:B------:R-:W-:-:S02]  /*2340*/  PRMT R48, R65, 0x7610, R48 ;  /* 0x0000761041307816 */ /* 0x000fc40000000030 */
[----:B------:R-:W-:Y:S02]  /*2350*/  LOP3.LUT R39, R39, 0xffff0000, R32, 0xf8, !PT ;  /* 0xffff000027277812 */ /* 0x000fe400078ef820 */
[----:B------:R-:W-:Y:S02]  /*2360*/  LOP3.LUT R40, R45, 0xffff, R50, 0xf8, !PT ;  /* 0x0000ffff2d287812 */ /* 0x000fe400078ef832 */
[----:B------:R-:W-:Y:S02]  /*2370*/  F2FP.F16.F32.PACK_AB R60, RZ, R60 ;  /* 0x0000003cff3c723e */ /* 0x000fe400000000ff */
[----:B------:R-:W-:Y:S02]  /*2380*/  LOP3.LUT R32, R53, 0xffff, R36, 0xf8, !PT ;  /* 0x0000ffff35207812 */ /* 0x000fe400078ef824 */
[----:B------:R-:W-:Y:S01]  /*2390*/  LOP3.LUT R45, R46, 0xffff, RZ, 0xc0, !PT ;  /* 0x0000ffff2e2d7812 */ /* 0x000fe200078ec0ff */
[----:B------:R-:W-:Y:S01]  /*23a0*/  HFMA2 R60, R82.H0_H0, R60.H0_H0, R106.H0_H0 ;  /* 0x2000003c523c7231 */ /* 0x000fe2000004086a */
[----:B------:R-:W-:-:S02]  /*23b0*/  SHF.L.U64.HI R42, R42, 0x10, RZ ;  /* 0x000000102a2a7819 */ /* 0x000fc400000102ff */
[----:B------:R-:W-:Y:S02]  /*23c0*/  SHF.L.U32 R53, R54, 0x10, RZ ;  /* 0x0000001036357819 */ /* 0x000fe400000006ff */
[----:B------:R-:W-:Y:S02]  /*23d0*/  LOP3.LUT R56, R56, 0xffff, RZ, 0xc0, !PT ;  /* 0x0000ffff38387812 */ /* 0x000fe400078ec0ff */
[----:B------:R-:W-:Y:S02]  /*23e0*/  SHF.R.U64 R115, R110, 0x10, R111 ;  /* 0x000000106e737819 */ /* 0x000fe4000000126f */
[----:B------:R-:W-:Y:S02]  /*23f0*/  SHF.R.U64 R114, R86, 0x10, R87 ;  /* 0x0000001056727819 */ /* 0x000fe40000001257 */
[----:B------:R-:W-:Y:S02]  /*2400*/  LOP3.LUT R48, R48, 0xffff, RZ, 0xc0, !PT ;  /* 0x0000ffff30307812 */ /* 0x000fe400078ec0ff */
[----:B------:R-:W-:Y:S01]  /*2410*/  LOP3.LUT R36, R49, 0xffff, R44, 0xf8, !PT ;  /* 0x0000ffff31247812 */ /* 0x000fe200078ef82c */
[----:B------:R-:W-:Y:S01]  /*2420*/  HFMA2 R66, R114.H0_H0, R66.H0_H0, R115.H0_H0 ;  /* 0x2000004272427231 */ /* 0x000fe20000040873 */
[----:B------:R-:W-:-:S02]  /*2430*/  LOP3.LUT R49, R57, 0xffff, RZ, 0xc0, !PT ;  /* 0x0000ffff39317812 */ /* 0x000fc400078ec0ff */
[----:B------:R-:W-:Y:S02]  /*2440*/  SHF.L.U64.HI R44, R54, 0x10, RZ ;  /* 0x00000010362c7819 */ /* 0x000fe400000102ff */
[----:B------:R-:W-:Y:S02]  /*2450*/  LOP3.LUT R45, R45, 0xffff0000, R42, 0xf8, !PT ;  /* 0xffff00002d2d7812 */ /* 0x000fe400078ef82a */
[----:B------:R-:W-:Y:S02]  /*2460*/  LOP3.LUT R42, R53, 0xffff, R52, 0xf8, !PT ;  /* 0x0000ffff352a7812 */ /* 0x000fe400078ef834 */
[----:B------:R-:W-:Y:S02]  /*2470*/  LOP3.LUT R54, R58, 0xffff, RZ, 0xc0, !PT ;  /* 0x0000ffff3a367812 */ /* 0x000fe400078ec0ff */
[----:B------:R-:W-:Y:S02]  /*2480*/  SHF.L.U64.HI R57, R56, 0x10, RZ ;  /* 0x0000001038397819 */ /* 0x000fe400000102ff */
[----:B------:R-:W-:-:S02]  /*2490*/  SHF.L.U32 R53, R48, 0x10, RZ ;  /* 0x0000001030357819 */ /* 0x000fc400000006ff */
[----:B------:R-:W-:Y:S02]  /*24a0*/  F2FP.F16.F32.PACK_AB R63, RZ, R63 ;  /* 0x0000003fff3f723e */ /* 0x000fe400000000ff */
[----:B------:R-:W-:Y:S02]  /*24b0*/  LOP3.LUT R64, R64, 0xffff, RZ, 0xc0, !PT ;  /* 0x0000ffff40407812 */ /* 0x000fe400078ec0ff */
[----:B------:R-:W-:Y:S01]  /*24c0*/  F2FP.F16.F32.PACK_AB R61, RZ, R61 ;  /* 0x0000003dff3d723e */ /* 0x000fe200000000ff */
[----:B------:R-:W-:Y:S01]  /*24d0*/  HFMA2 R63, R83.H0_H0, R63.H0_H0, R107.H0_H0 ;  /* 0x2000003f533f7231 */ /* 0x000fe2000004086b */
[----:B------:R-:W-:Y:S02]  /*24e0*/  LOP3.LUT R54, R54, 0xffff0000, R57, 0xf8, !PT ;  /* 0xffff000036367812 */ /* 0x000fe400078ef839 */
[----:B------:R-:W-:Y:S01]  /*24f0*/  LOP3.LUT R46, R53, 0xffff, R60, 0xf8, !PT ;  /* 0x0000ffff352e7812 */ /* 0x000fe200078ef83c */
[----:B------:R-:W-:Y:S01]  /*2500*/  HFMA2 R61, R80.H0_H0, R61.H0_H0, R104.H0_H0 ;  /* 0x2000003d503d7231 */ /* 0x000fe20000040868 */
[----:B------:R-:W-:-:S02]  /*2510*/  SHF.L.U64.HI R57, R48, 0x10, RZ ;  /* 0x0000001030397819 */ /* 0x000fc400000102ff */
[C---:B------:R-:W-:Y:S02]  /*2520*/  SHF.L.U32 R48, R64.reuse, 0x10, RZ ;  /* 0x0000001040307819 */ /* 0x040fe400000006ff */
[----:B------:R-:W-:Y:S02]  /*2530*/  SHF.L.U64.HI R53, R64, 0x10, RZ ;  /* 0x0000001040357819 */ /* 0x000fe400000102ff */
[----:B------:R-:W-:Y:S02]  /*2540*/  F2FP.F16.F32.PACK_AB R68, RZ, R68 ;  /* 0x00000044ff44723e */ /* 0x000fe400000000ff */
[----:B------:R-:W-:Y:S02]  /*2550*/  LOP3.LUT R60, R70, 0xffff, RZ, 0xc0, !PT ;  /* 0x0000ffff463c7812 */ /* 0x000fe400078ec0ff */
[----:B------:R-:W-:Y:S01]  /*2560*/  LOP3.LUT R66, R66, 0xffff, RZ, 0xc0, !PT ;  /* 0x0000ffff42427812 */ /* 0x000fe200078ec0ff */
[----:B------:R-:W-:Y:S01]  /*2570*/  HFMA2 R68, R86.H0_H0, R68.H0_H0, R110.H0_H0 ;  /* 0x2000004456447231 */ /* 0x000fe2000004086e */
        /* <DEDUP_REMOVED lines=20> */
[----:B------:R-:W-:Y:S02]  /*26c0*/  F2FP.F16.F32.PACK_AB R62, RZ, R62 ;  /* 0x0000003eff3e723e */ /* 0x000fe400000000ff */
[----:B------:R-:W-:Y:S01]  /*26d0*/  SHF.R.U32.HI R121, RZ, 0x10, R107 ;  /* 0x00000010ff797819 */ /* 0x000fe2000001166b */
[----:B------:R-:W1:Y:S01]  /*26e0*/  @!P1 LDC.64 R52, c[0x0][0x238] ;  /* 0x00008e00ff349b82 */ /* 0x000e620000000a00 */
[----:B------:R-:W-:Y:S02]  /*26f0*/  SHF.R.U32.HI R120, RZ, 0x10, R83 ;  /* 0x00000010ff787819 */ /* 0x000fe40000011653 */
[----:B------:R-:W-:Y:S02]  /*2700*/  LOP3.LUT R38, R38, 0xffff, RZ, 0xc0, !PT ;  /* 0x0000ffff26267812 */ /* 0x000fe400078ec0ff */
[----:B------:R-:W-:Y:S01]  /*2710*/  F2FP.F16.F32.PACK_AB R67, RZ, R67 ;  /* 0x00000043ff43723e */ /* 0x000fe200000000ff */
[----:B------:R-:W-:Y:S01]  /*2720*/  HFMA2 R62, R120.H0_H0, R62.H0_H0, R121.H0_H0 ;  /* 0x2000003e783e7231 */ /* 0x000fe20000040879 */
[----:B------:R-:W-:Y:S01]  /*2730*/  SHF.R.U32.HI R116, RZ, 0x10, R109 ;  /* 0x00000010ff747819 */ /* 0x000fe2000001166d */
[----:B------:R-:W2:Y:S01]  /*2740*/  LDC.64 R34, c[0x0][0x228] ;  /* 0x00008a00ff227b82 */ /* 0x000ea20000000a00 */
[----:B------:R-:W-:-:S02]  /*2750*/  SHF.R.U32.HI R117, RZ, 0x10, R85 ;  /* 0x00000010ff757819 */ /* 0x000fc40000011655 */
[----:B------:R-:W-:Y:S02]  /*2760*/  PRMT R31, R39, 0x5410, R38 ;  /* 0x00005410271f7816 */ /* 0x000fe40000000026 */
[----:B------:R-:W-:Y:S01]  /*2770*/  LOP3.LUT R38, R51, 0xffff, RZ, 0xc0, !PT ;  /* 0x0000ffff33267812 */ /* 0x000fe200078ec0ff */
[----:B------:R-:W-:Y:S01]  /*2780*/  HFMA2 R67, R117.H0_H0, R67.H0_H0, R116.H0_H0 ;  /* 0x2000004375437231 */ /* 0x000fe20000040874 */
        /* <DEDUP_REMOVED lines=17> */
[----:B------:R-:W-:-:S02]  /*28a0*/  F2FP.F16.F32.PACK_AB R69, RZ, R69 ;  /* 0x00000045ff45723e */ /* 0x000fc400000000ff */
[----:B------:R-:W-:Y:S01]  /*28b0*/  PRMT R45, R54, 0x5410, R59 ;  /* 0x00005410362d7816 */ /* 0x000fe2000000003b */
[----:B------:R-:W-:Y:S01]  /*28c0*/  IMAD.WIDE.U32 R54, R2, 0x8, R34 ;  /* 0x0000000802367825 */ /* 0x000fe200078e0022 */
[----:B------:R-:W-:-:S03]  /*28d0*/  PRMT R49, R60, 0x5410, R67 ;  /* 0x000054103c317816 */ /* 0x000fc60000000043 */
[----:B------:R-:W-:Y:S01]  /*28e0*/  HFMA2 R69, R84.H0_H0, R69.H0_H0, R108.H0_H0 ;  /* 0x2000004554457231 */ /* 0x000fe2000004086c */
        /* <DEDUP_REMOVED lines=27> */
.L_x_1290:
[----:B------:R-:W-:Y:S01]  /*2aa0*/  HFMA2.MMA R117, -RZ, RZ, 0, 5.9604644775390625e-08 ;  /* 0x00000001ff757435 */ /* 0x000fe200000001ff */
[----:B------:R-:W-:Y:S02]  /*2ab0*/  MOV R124, R15 ;  /* 0x0000000f007c7202 */ /* 0x000fe40000000f00 */
[----:B------:R-:W-:Y:S02]  /*2ac0*/  MOV R116, 0x1f ;  /* 0x0000001f00747802 */ /* 0x000fe40000000f00 */
[----:B------:R-:W-:-:S07]  /*2ad0*/  MOV R113, 0xffffffff ;  /* 0xffffffff00717802 */ /* 0x000fce0000000f00 */
[----:B-----5:R-:W-:Y:S05]  /*2ae0*/  WARPSYNC.COLLECTIVE R113, `(.L_x_1292) ;  /* 0x0000000071087348 */ /* 0x020fea0003c00000 */
[----:B------:R0:W1:Y:S02]  /*2af0*/  SHFL.BFLY P2, R122, R124, R117, R116 ;  /* 0x0c0000757c7a7389 */ /* 0x0000640000040074 */
[----:B01---5:R-:W-:Y:S01]  /*2b00*/  ENDCOLLECTIVE ;  /* 0x000000000000791b */ /* 0x023fe20003800000 */
.L_x_1292:
[----:B------:R-:W-:Y:S01]  /*2b10*/  HFMA2.MMA R117, -RZ, RZ, 0, 1.1920928955078125e-07 ;  /* 0x00000002ff757435 */ /* 0x000fe200000001ff */
[----:B------:R-:W-:-:S05]  /*2b20*/  MOV R14, R122 ;  /* 0x0000007a000e7202 */ /* 0x000fca0000000f00 */
[----:B------:R-:W-:-:S05]  /*2b30*/  FADD.FTZ R118, R15, R14 ;  /* 0x0000000e0f767221 */ /* 0x000fca0000010000 */
[----:B------:R-:W-:-:S07]  /*2b40*/  MOV R124, R118 ;  /* 0x00000076007c7202 */ /* 0x000fce0000000f00 */
[----:B------:R-:W-:Y:S05]  /*2b50*/  WARPSYNC.COLLECTIVE R113, `(.L_x_1293) ;  /* 0x0000000071087348 */ /* 0x000fea0003c00000 */
[----:B------:R0:W1:Y:S02]  /*2b60*/  SHFL.BFLY P2, R122, R124, R117, R116 ;  /* 0x0c0000757c7a7389 */ /* 0x0000640000040074 */
[----:B01----:R-:W-:Y:S01]  /*2b70*/  ENDCOLLECTIVE ;  /* 0x000000000000791b */ /* 0x003fe20003800000 */
.L_x_1293:
[----:B------:R-:W-:Y:S01]  /*2b80*/  HFMA2.MMA R117, -RZ, RZ, 0, 2.384185791015625e-07 ;  /* 0x00000004ff757435 */ /* 0x000fe200000001ff */
[----:B------:R-:W-:-:S05]  /*2b90*/  MOV R119, R122 ;  /* 0x0000007a00777202 */ /* 0x000fca0000000f00 */
[----:B------:R-:W-:-:S05]  /*2ba0*/  FADD.FTZ R119, R118, R119 ;  /* 0x0000007776777221 */ /* 0x000fca0000010000 */
[----:B------:R-:W-:-:S07]  /*2bb0*/  MOV R124, R119 ;  /* 0x00000077007c7202 */ /* 0x000fce0000000f00 */
[----:B------:R-:W-:Y:S05]  /*2bc0*/  WARPSYNC.COLLECTIVE R113, `(.L_x_1294) ;  /* 0x0000000071087348 */ /* 0x000fea0003c00000 */
[----:B------:R0:W1:Y:S02]  /*2bd0*/  SHFL.BFLY P2, R122, R124, R117, R116 ;  /* 0x0c0000757c7a7389 */ /* 0x0000640000040074 */
[----:B01----:R-:W-:Y:S01]  /*2be0*/  ENDCOLLECTIVE ;  /* 0x000000000000791b */ /* 0x003fe20003800000 */
.L_x_1294:
[----:B------:R-:W-:Y:S01]  /*2bf0*/  HFMA2.MMA R117, -RZ, RZ, 0, 4.76837158203125e-07 ;  /* 0x00000008ff757435 */ /* 0x000fe200000001ff */
[----:B------:R-:W-:-:S05]  /*2c00*/  MOV R14, R122 ;  /* 0x0000007a000e7202 */ /* 0x000fca0000000f00 */
[----:B------:R-:W-:-:S05]  /*2c10*/  FADD.FTZ R120, R119, R14 ;  /* 0x0000000e77787221 */ /* 0x000fca0000010000 */
[----:B------:R-:W-:-:S07]  /*2c20*/  MOV R124, R120 ;  /* 0x00000078007c7202 */ /* 0x000fce0000000f00 */
[----:B------:R-:W-:Y:S05]  /*2c30*/  WARPSYNC.COLLECTIVE R113, `(.L_x_1295) ;  /* 0x0000000071087348 */ /* 0x000fea0003c00000 */
[----:B------:R0:W1:Y:S02]  /*2c40*/  SHFL.BFLY P2, R122, R124, R117, R116 ;  /* 0x0c0000757c7a7389 */ /* 0x0000640000040074 */
[----:B01----:R-:W-:Y:S01]  /*2c50*/  ENDCOLLECTIVE ;  /* 0x000000000000791b */ /* 0x003fe20003800000 */
.L_x_1295:
[----:B------:R-:W-:Y:S01]  /*2c60*/  HFMA2.MMA R117, -RZ, RZ, 0, 9.5367431640625e-07 ;  /* 0x00000010ff757435 */ /* 0x000fe200000001ff */
[----:B------:R-:W-:-:S05]  /*2c70*/  MOV R121, R122 ;  /* 0x0000007a00797202 */ /* 0x000fca0000000f00 */
[----:B------:R-:W-:-:S05]  /*2c80*/  FADD.FTZ R121, R120, R121 ;  /* 0x0000007978797221 */ /* 0x000fca0000010000 */
[----:B------:R-:W-:-:S07]  /*2c90*/  MOV R124, R121 ;  /* 0x00000079007c7202 */ /* 0x000fce0000000f00 */
[----:B------:R-:W-:Y:S05]  /*2ca0*/  WARPSYNC.COLLECTIVE R113, `(.L_x_1296) ;  /* 0x0000000071087348 */ /* 0x000fea0003c00000 */
[----:B------:R0:W1:Y:S02]  /*2cb0*/  SHFL.BFLY P2, R122, R124, R117, R116 ;  /* 0x0c0000757c7a7389 */ /* 0x0000640000040074 */
[----:B01----:R-:W-:Y:S01]  /*2cc0*/  ENDCOLLECTIVE ;  /* 0x000000000000791b */ /* 0x003fe20003800000 */
.L_x_1296:
        /* <DEDUP_REMOVED lines=105> */
.L_x_1297:
[----:B------:R-:W-:Y:S01]  /*3360*/  HFMA2.MMA R117, -RZ, RZ, 0, 1.1920928955078125e-07 ;  /* 0x00000002ff757435 */ /* 0x000fe200000001ff */
[----:B------:R-:W-:-:S05]  /*3370*/  MOV R118, R122 ;  /* 0x0000007a00767202 */ /* 0x000fca0000000f00 */
[----:B------:R-:W-:-:S05]  /*3380*/  FADD.FTZ R118, R15, R118 ;  /* 0x000000760f767221 */ /* 0x000fca0000010000 */
[----:B------:R-:W-:-:S07]  /*3390*/  MOV R124, R118 ;  /* 0x00000076007c7202 */ /* 0x000fce0000000f00 */
[----:B------:R-:W-:Y:S05]  /*33a0*/  WARPSYNC.COLLECTIVE R113, `(.L_x_1298) ;  /* 0x0000000071087348 */ /* 0x000fea0003c00000 */
[----:B------:R0:W1:Y:S02]  /*33b0*/  SHFL.BFLY P2, R122, R124, R117, R116 ;  /* 0x0c0000757c7a7389 */ /* 0x0000640000040074 */
[----:B01----:R-:W-:Y:S01]  /*33c0*/  ENDCOLLECTIVE ;  /* 0x000000000000791b */ /* 0x003fe20003800000 */
.L_x_1298:
[----:B------:R-:W-:Y:S01]  /*33d0*/  HFMA2.MMA R117, -RZ, RZ, 0, 2.384185791015625e-07 ;  /* 0x00000004ff757435 */ /* 0x000fe200000001ff */
[----:B------:R-:W-:-:S05]  /*33e0*/  MOV R119, R122 ;  /* 0x0000007a00777202 */ /* 0x000fca0000000f00 */
[----:B------:R-:W-:-:S05]  /*33f0*/  FADD.FTZ R119, R118, R119 ;  /* 0x0000007776777221 */ /* 0x000fca0000010000 */
[----:B------:R-:W-:-:S07]  /*3400*/  MOV R124, R119 ;  /* 0x00000077007c7202 */ /* 0x000fce0000000f00 */
[----:B------:R-:W-:Y:S05]  /*3410*/  WARPSYNC.COLLECTIVE R113, `(.L_x_1299) ;  /* 0x0000000071087348 */ /* 0x000fea0003c00000 */
[----:B------:R0:W1:Y:S02]  /*3420*/  SHFL.BFLY P2, R122, R124, R117, R116 ;  /* 0x0c0000757c7a7389 */ /* 0x0000640000040074 */
[----:B01----:R-:W-:Y:S01]  /*3430*/  ENDCOLLECTIVE ;  /* 0x000000000000791b */ /* 0x003fe20003800000 */
.L_x_1299:
[----:B------:R-:W-:Y:S01]  /*3440*/  HFMA2.MMA R117, -RZ, RZ, 0, 4.76837158203125e-07 ;  /* 0x00000008ff757435 */ /* 0x000fe200000001ff */
[----:B------:R-:W-:-:S05]  /*3450*/  MOV R120, R122 ;  /* 0x0000007a00787202 */ /* 0x000fca0000000f00 */
[----:B------:R-:W-:-:S05]  /*3460*/  FADD.FTZ R120, R119, R120 ;  /* 0x0000007877787221 */ /* 0x000fca0000010000 */
[----:B------:R-:W-:-:S07]  /*3470*/  MOV R124, R120 ;  /* 0x00000078007c7202 */ /* 0x000fce0000000f00 */
[----:B------:R-:W-:Y:S05]  /*3480*/  WARPSYNC.COLLECTIVE R113, `(.L_x_1300) ;  /* 0x0000000071087348 */ /* 0x000fea0003c00000 */
[----:B------:R0:W1:Y:S02]  /*3490*/  SHFL.BFLY P2, R122, R124, R117, R116 ;  /* 0x0c0000757c7a7389 */ /* 0x0000640000040074 */
[----:B01----:R-:W-:Y:S01]  /*34a0*/  ENDCOLLECTIVE ;  /* 0x000000000000791b */ /* 0x003fe20003800000 */
.L_x_1300:
[----:B------:R-:W-:Y:S01]  /*34b0*/  HFMA2.MMA R117, -RZ, RZ, 0, 9.5367431640625e-07 ;  /* 0x00000010ff757435 */ /* 0x000fe200000001ff */
[----:B------:R-:W-:-:S05]  /*34c0*/  MOV R121, R122 ;  /* 0x0000007a00797202 */ /* 0x000fca0000000f00 */
[----:B------:R-:W-:-:S05]  /*34d0*/  FADD.FTZ R121, R120, R121 ;  /* 0x0000007978797221 */ /* 0x000fca0000010000 */
[----:B------:R-:W-:-:S07]  /*34e0*/  MOV R124, R121 ;  /* 0x00000079007c7202 */ /* 0x000fce0000000f00 */
[----:B------:R-:W-:Y:S05]  /*34f0*/  WARPSYNC.COLLECTIVE R113, `(.L_x_1301) ;  /* 0x0000000071087348 */ /* 0x000fea0003c00000 */
[----:B------:R0:W1:Y:S02]  /*3500*/  SHFL.BFLY P2, R122, R124, R117, R116 ;  /* 0x0c0000757c7a7389 */ /* 0x0000640000040074 */
[----:B01----:R-:W-:Y:S01]  /*3510*/  ENDCOLLECTIVE ;  /* 0x000000000000791b */ /* 0x003fe20003800000 */
.L_x_1301:
[----:B------:R-:W-:Y:S05]  /*3520*/  BRA `(.L_x_1302) ;  /* 0xffffffd800a47947 */ /* 0x000fea000383ffff */
.L_x_1303:
        /* <DEDUP_REMOVED lines=13> */
.L_x_2069:


//--------------------- .text._ZN10layer_norm13ln_fwd_kernelINS_13Kernel_traitsI6__halfS2_S2_fjLj6144ELj1ELj1ELj4ELj16ENS_18Kernel_traits_baseILj6144ES2_S2_S2_fjLj128EEEEEEEvNS_9FwdParamsE --------------------------
	.section	.text._ZN10layer_norm13ln_fwd_kernelINS_13Kernel_traitsI6__halfS2_S2_fjLj6144ELj1ELj1ELj4ELj16ENS_18Kernel_traits_baseILj6144ES2_S2_S2_fjLj128EEEEEEEvNS_9FwdParamsE,"ax",@progbits
	.align	128
        .global         _ZN10layer_norm13ln_fwd_kernelINS_13Kernel_traitsI6__halfS2_S2_fjLj6144ELj1ELj1ELj4ELj16ENS_18Kernel_traits_baseILj6144ES2_S2_S2_fjLj128EEEEEEEvNS_9FwdParamsE
        .type           _ZN10layer_norm13ln_fwd_kernelINS_13Kernel_traitsI6__halfS2_S2_fjLj6144ELj1ELj1ELj4ELj16ENS_18Kernel_traits_baseILj6144ES2_S2_S2_fjLj128EEEEEEEvNS_9FwdParamsE,@function
        .size           _ZN10layer_norm13ln_fwd_kernelINS_13Kernel_traitsI6__halfS2_S2_fjLj6144ELj1ELj1ELj4ELj16ENS_18Kernel_traits_baseILj6144ES2_S2_S2_fjLj128EEEEEEEvNS_9FwdParamsE,(.L_x_2070 - _ZN10layer_norm13ln_fwd_kernelINS_13Kernel_traitsI6__halfS2_S2_fjLj6144ELj1ELj1ELj4ELj16ENS_18Kernel_traits_baseILj6144ES2_S2_S2_fjLj128EEEEEEEvNS_9FwdParamsE)
        .other          _ZN10layer_norm13ln_fwd_kernelINS_13Kernel_traitsI6__halfS2_S2_fjLj6144ELj1ELj1ELj4ELj16ENS_18Kernel_traits_baseILj6144ES2_S2_S2_fjLj128EEEEEEEvNS_9FwdParamsE,@"STO_CUDA_ENTRY STV_DEFAULT"
_ZN10layer_norm13ln_fwd_kernelINS_13Kernel_traitsI6__halfS2_S2_fjLj6144ELj1ELj1ELj4ELj16ENS_18Kernel_traits_baseILj6144ES2_S2_S2_fjLj128EEEEEEEvNS_9FwdParamsE:
.text._ZN10layer_norm13ln_fwd_kernelINS_13Kernel_traitsI6__halfS2_S2_fjLj6144ELj1ELj1ELj4ELj16ENS_18Kernel_traits_baseILj6144ES2_S2_S2_fjLj128EEEEEEEvNS_9FwdParamsE:
        /* <DEDUP_REMOVED lines=30> */
.L_x_1305:
[----:B------:R-:W0:Y:S01]  /*01e0*/  S2R R82, SR_TID.X ;  /* 0x0000000000527919 */ /* 0x000e220000002100 */
[----:B-1----:R-:W1:Y:S01]  /*01f0*/  LDC.64 R72, c[0x0][0x220] ;  /* 0x00008800ff487b82 */ /* 0x002e620000000a00 */
[----:B0-----:R-:W-:-:S05]  /*0200*/  LOP3.LUT R2, R82, 0x7f, RZ, 0xc0, !PT ;  /* 0x0000007f52027812 */ /* 0x001fca00078ec0ff */
        /* <DEDUP_REMOVED lines=237> */
.L_x_1316:
        /* <DEDUP_REMOVED lines=85> */
[----:B---3--:R-:W-:Y:S01]  /*1630*/  F2FP.F16.F32.PACK_AB R52, R96, R77 ;  /* 0x0000004d6034723e */ /* 0x008fe200000000ff */
        /* <DEDUP_REMOVED lines=34> */
[----:B------:R-:W-:Y:S01]  /*1860*/  F2FP.F16.F32.PACK_AB R53, R98, R85 ;  /* 0x000000556235723e */ /* 0x000fe200000000ff */
[----:B-----5:R-:W-:Y:S01]  /*1870*/  HFMA2.MMA R52, R48, R52, R24 ;  /* 0x0000003430347235 */ /* 0x020fe20000000018 */
[----:B------:R-:W-:Y:S01]  /*1880*/  F2FP.F16.F32.PACK_AB R55, R104, R93 ;  /* 0x0000005d6837723e */ /* 0x000fe200000000ff */
[----:B------:R-:W-:Y:S01]  /*1890*/  HFMA2.MMA R54, R50, R54, R26 ;  /* 0x0000003632367235 */ /* 0x000fe2000000001a */
        /* <DEDUP_REMOVED lines=35> */
[----:B------:R0:W-:Y:S01]  /*1ad0*/  @!P1 STG.E desc[UR4][R2.64], R0 ;  /* 0x0000000002009986 */ /* 0x0001e2000c101904 */
[----:B------:R-:W-:Y:S01]  /*1ae0*/  F2FP.F16.F32.PACK_AB R82, R101, R82 ;  /* 0x000000526552723e */ /* 0x000fe200000000ff */
[----:B------:R-:W-:Y:S01]  /*1af0*/  FMUL.FTZ R60, R0, R60 ;  /* 0x0000003c003c7220 */ /* 0x000fe20000410000 */
[----:B------:R-:W-:Y:S01]  /*1b00*/  F2FP.F16.F32.PACK_AB R57, R106, R57 ;  /* 0x000000396a39723e */ /* 0x000fe200000000ff */
[C---:B------:R-:W-:Y:S01]  /*1b10*/  FMUL.FTZ R64, R0.reuse, R64 ;  /* 0x0000004000407220 */ /* 0x040fe20000410000 */
[C---:B------:R-:W-:Y:S01]  /*1b20*/  FMUL.FTZ R103, R0.reuse, R84 ;  /* 0x0000005400677220 */ /* 0x040fe20000410000 */
[----:B------:R1:W-:Y:S01]  /*1b30*/  STG.E.128 desc[UR4][R66.64], R52 ;  /* 0x0000003442007986 */ /* 0x0003e2000c101d04 */
[----:B------:R-:W-:Y:S01]  /*1b40*/  F2FP.F16.F32.PACK_AB R92, R113, R92 ;  /* 0x0000005c715c723e */ /* 0x000fe200000000ff */
[----:B------:R-:W-:Y:S01]  /*1b50*/  FMUL.FTZ R72, R0, R72 ;  /* 0x0000004800487220 */ /* 0x000fe20000410000 */
[----:B------:R-:W-:Y:S01]  /*1b60*/  F2FP.F16.F32.PACK_AB R112, R112, R61 ;  /* 0x0000003d7070723e */ /* 0x000fe200000000ff */
[C---:B------:R-:W-:Y:S01]  /*1b70*/  FMUL.FTZ R107, R0.reuse, R88 ;  /* 0x00000058006b7220 */ /* 0x040fe20000410000 */
[C---:B------:R-:W-:Y:S01]  /*1b80*/  FMUL.FTZ R74, R0.reuse, R74 ;  /* 0x0000004a004a7220 */ /* 0x040fe20000410000 */
[----:B------:R-:W-:Y:S01]  /*1b90*/  FMUL.FTZ R75, R0, R75 ;  /* 0x0000004b004b7220 */ /* 0x000fe20000410000 */
[----:B------:R-:W-:Y:S01]  /*1ba0*/  F2FP.F16.F32.PACK_AB R116, R116, R63 ;  /* 0x0000003f7474723e */ /* 0x000fe200000000ff */
[----:B0-----:R-:W-:Y:S01]  /*1bb0*/  IMAD.WIDE.U32 R2, R79, 0x10, R58 ;  /* 0x000000104f027825 */ /* 0x001fe200078e003a */
[----:B------:R-:W-:-:S02]  /*1bc0*/  IADD3 R69, R81, 0x80, RZ ;  /* 0x0000008051457810 */ /* 0x000fc40007ffe0ff */
[----:B------:R-:W-:Y:S01]  /*1bd0*/  F2FP.F16.F32.PACK_AB R99, R102, R99 ;  /* 0x000000636663723e */ /* 0x000fe200000000ff */
[--C-:B------:R-:W-:Y:S01]  /*1be0*/  IMAD.WIDE.U32 R80, R80, 0x10, R58.reuse ;  /* 0x0000001050507825 */ /* 0x100fe200078e003a */
[----:B------:R-:W-:Y:S02]  /*1bf0*/  F2FP.F16.F32.PACK_AB R105, R108, R105 ;  /* 0x000000696c69723e */ /* 0x000fe400000000ff */
[----:B------:R-:W-:Y:S01]  /*1c00*/  F2FP.F16.F32.PACK_AB R91, R94, R91 ;  /* 0x0000005b5e5b723e */ /* 0x000fe200000000ff */
[--C-:B------:R-:W-:Y:S01]  /*1c10*/  IMAD.WIDE.U32 R68, R69, 0x10, R58.reuse ;  /* 0x0000001045447825 */ /* 0x100fe200078e003a */
[----:B------:R-:W-:Y:S01]  /*1c20*/  F2FP.F16.F32.PACK_AB R97, R97, R62 ;  /* 0x0000003e6161723e */ /* 0x000fe200000000ff */
[----:B-1----:R-:W-:Y:S01]  /*1c30*/  HFMA2.MMA R52, R44, R82, R20 ;  /* 0x000000522c347235 */ /* 0x002fe20000000014 */
        /* <DEDUP_REMOVED lines=42> */
.L_x_1304:
[----:B------:R-:W-:Y:S01]  /*1ee0*/  HFMA2.MMA R104, -RZ, RZ, 0, 5.9604644775390625e-08 ;  /* 0x00000001ff687435 */ /* 0x000fe200000001ff */
[----:B------:R-:W-:Y:S02]  /*1ef0*/  MOV R102, R0 ;  /* 0x0000000000667202 */ /* 0x000fe40000000f00 */
[----:B------:R-:W-:Y:S02]  /*1f00*/  MOV R106, 0x1f ;  /* 0x0000001f006a7802 */ /* 0x000fe40000000f00 */
[----:B------:R-:W-:-:S07]  /*1f10*/  MOV R100, 0xffffffff ;  /* 0xffffffff00647802 */ /* 0x000fce0000000f00 */
[----:B-----5:R-:W-:Y:S05]  /*1f20*/  WARPSYNC.COLLECTIVE R100, `(.L_x_1306) ;  /* 0x0000000064087348 */ /* 0x020fea0003c00000 */
[----:B------:R0:W1:Y:S02]  /*1f30*/  SHFL.BFLY P2, R98, R102, R104, R106 ;  /* 0x0c00006866627389 */ /* 0x000064000004006a */
[----:B01---5:R-:W-:Y:S01]  /*1f40*/  ENDCOLLECTIVE ;  /* 0x000000000000791b */ /* 0x023fe20003800000 */
.L_x_1306:
[----:B------:R-:W-:Y:S01]  /*1f50*/  HFMA2.MMA R104, -RZ, RZ, 0, 1.1920928955078125e-07 ;  /* 0x00000002ff687435 */ /* 0x000fe200000001ff */
[----:B------:R-:W-:-:S05]  /*1f60*/  MOV R53, R98 ;  /* 0x0000006200357202 */ /* 0x000fca0000000f00 */
[----:B------:R-:W-:-:S05]  /*1f70*/  FADD.FTZ R53, R0, R53 ;  /* 0x0000003500357221 */ /* 0x000fca0000010000 */
[----:B------:R-:W-:-:S07]  /*1f80*/  MOV R102, R53 ;  /* 0x0000003500667202 */ /* 0x000fce0000000f00 */
[----:B------:R-:W-:Y:S05]  /*1f90*/  WARPSYNC.COLLECTIVE R100, `(.L_x_1307) ;  /* 0x0000000064087348 */ /* 0x000fea0003c00000 */
[----:B------:R0:W1:Y:S02]  /*1fa0*/  SHFL.BFLY P2, R98, R102, R104, R106 ;  /* 0x0c00006866627389 */ /* 0x000064000004006a */
[----:B01----:R-:W-:Y:S01]  /*1fb0*/  ENDCOLLECTIVE ;  /* 0x000000000000791b */ /* 0x003fe20003800000 */
.L_x_1307:
[----:B------:R-:W-:Y:S01]  /*1fc0*/  HFMA2.MMA R104, -RZ, RZ, 0, 2.384185791015625e-07 ;  /* 0x00000004ff687435 */ /* 0x000fe200000001ff */
[----:B------:R-:W-:-:S05]  /*1fd0*/  MOV R2, R98 ;  /* 0x0000006200027202 */ /* 0x000fca0000000f00 */
[----:B------:R-:W-:-:S05]  /*1fe0*/  FADD.FTZ R92, R53, R2 ;  /* 0x00000002355c7221 */ /* 0x000fca0000010000 */
[----:B------:R-:W-:-:S07]  /*1ff0*/  MOV R102, R92 ;  /* 0x0000005c00667202 */ /* 0x000fce0000000f00 */
[----:B------:R-:W-:Y:S05]  /*2000*/  WARPSYNC.COLLECTIVE R100, `(.L_x_1308) ;  /* 0x0000000064087348 */ /* 0x000fea0003c00000 */
[----:B------:R0:W1:Y:S02]  /*2010*/  SHFL.BFLY P2, R98, R102, R104, R106 ;  /* 0x0c00006866627389 */ /* 0x000064000004006a */
[----:B01----:R-:W-:Y:S01]  /*2020*/  ENDCOLLECTIVE ;  /* 0x000000000000791b */ /* 0x003fe20003800000 */
.L_x_1308:
[----:B------:R-:W-:Y:S01]  /*2030*/  HFMA2.MMA R104, -RZ, RZ, 0, 4.76837158203125e-07 ;  /* 0x00000008ff687435 */ /* 0x000fe200000001ff */
[----:B------:R-:W-:-:S05]  /*2040*/  MOV R2, R98 ;  /* 0x0000006200027202 */ /* 0x000fca0000000f00 */
[----:B------:R-:W-:-:S05]  /*2050*/  FADD.FTZ R94, R92, R2 ;  /* 0x000000025c5e7221 */ /* 0x000fca0000010000 */
[----:B------:R-:W-:-:S07]  /*2060*/  MOV R102, R94 ;  /* 0x0000005e00667202 */ /* 0x000fce0000000f00 */
[----:B------:R-:W-:Y:S05]  /*2070*/  WARPSYNC.COLLECTIVE R100, `(.L_x_1309) ;  /* 0x0000000064087348 */ /* 0x000fea0003c00000 */
[----:B------:R0:W1:Y:S02]  /*2080*/  SHFL.BFLY P2, R98, R102, R104, R106 ;  /* 0x0c00006866627389 */ /* 0x000064000004006a */
[----:B01----:R-:W-:Y:S01]  /*2090*/  ENDCOLLECTIVE ;  /* 0x000000000000791b */ /* 0x003fe20003800000 */
.L_x_1309:
[----:B------:R-:W-:Y:S01]  /*20a0*/  HFMA2.MMA R104, -RZ, RZ, 0, 9.5367431640625e-07 ;  /* 0x00000010ff687435 */ /* 0x000fe200000001ff */
[----:B------:R-:W-:-:S05]  /*20b0*/  MOV R2, R98 ;  /* 0x0000006200027202 */ /* 0x000fca0000000f00 */
[----:B------:R-:W-:-:S05]  /*20c0*/  FADD.FTZ R96, R94, R2 ;  /* 0x000000025e607221 */ /* 0x000fca0000010000 */
[----:B------:R-:W-:-:S07]  /*20d0*/  MOV R102, R96 ;  /* 0x0000006000667202 */ /* 0x000fce0000000f00 */
[----:B------:R-:W-:Y:S05]  /*20e0*/  WARPSYNC.COLLECTIVE R100, `(.L_x_1310) ;  /* 0x0000000064087348 */ /* 0x000fea0003c00000 */
[----:B------:R0:W1:Y:S02]  /*20f0*/  SHFL.BFLY P2, R98, R102, R104, R106 ;  /* 0x0c00006866627389 */ /* 0x000064000004006a */
[----:B01----:R-:W-:Y:S01]  /*2100*/  ENDCOLLECTIVE ;  /* 0x000000000000791b */ /* 0x003fe20003800000 */
.L_x_1310:
        /* <DEDUP_REMOVED lines=104> */
.L_x_1311:
[----:B------:R-:W-:Y:S01]  /*2790*/  HFMA2.MMA R104, -RZ, RZ, 0, 1.1920928955078125e-07 ;  /* 0x00000002ff687435 */ /* 0x000fe200000001ff */
[----:B------:R-:W-:-:S05]  /*27a0*/  MOV R53, R98 ;  /* 0x0000006200357202 */ /* 0x000fca0000000f00 */
[----:B------:R-:W-:-:S05]  /*27b0*/  FADD.FTZ R53, R0, R53 ;  /* 0x0000003500357221 */ /* 0x000fca0000010000 */
[----:B------:R-:W-:-:S07]  /*27c0*/  MOV R102, R53 ;  /* 0x0000003500667202 */ /* 0x000fce0000000f00 */
[----:B------:R-:W-:Y:S05]  /*27d0*/  WARPSYNC.COLLECTIVE R100, `(.L_x_1312) ;  /* 0x0000000064087348 */ /* 0x000fea0003c00000 */
[----:B------:R0:W1:Y:S02]  /*27e0*/  SHFL.BFLY P2, R98, R102, R104, R106 ;  /* 0x0c00006866627389 */ /* 0x000064000004006a */
[----:B01----:R-:W-:Y:S01]  /*27f0*/  ENDCOLLECTIVE ;  /* 0x000000000000791b */ /* 0x003fe20003800000 */
.L_x_1312:
[----:B------:R-:W-:Y:S01]  /*2800*/  HFMA2.MMA R104, -RZ, RZ, 0, 2.384185791015625e-07 ;  /* 0x00000004ff687435 */ /* 0x000fe200000001ff */
[----:B------:R-:W-:-:S05]  /*2810*/  MOV R92, R98 ;  /* 0x00000062005c7202 */ /* 0x000fca0000000f00 */
[----:B------:R-:W-:-:S05]  /*2820*/  FADD.FTZ R92, R53, R92 ;  /* 0x0000005c355c7221 */ /* 0x000fca0000010000 */
[----:B------:R-:W-:-:S07]  /*2830*/  MOV R102, R92 ;  /* 0x0000005c00667202 */ /* 0x000fce0000000f00 */
[----:B------:R-:W-:Y:S05]  /*2840*/  WARPSYNC.COLLECTIVE R100, `(.L_x_1313) ;  /* 0x0000000064087348 */ /* 0x000fea0003c00000 */
[----:B------:R0:W1:Y:S02]  /*2850*/  SHFL.BFLY P2, R98, R102, R104, R106 ;  /* 0x0c00006866627389 */ /* 0x000064000004006a */
[----:B01----:R-:W-:Y:S01]  /*2860*/  ENDCOLLECTIVE ;  /* 0x000000000000791b */ /* 0x003fe20003800000 */
.L_x_1313:
[----:B------:R-:W-:Y:S01]  /*2870*/  HFMA2.MMA R104, -RZ, RZ, 0, 4.76837158203125e-07 ;  /* 0x00000008ff687435 */ /* 0x000fe200000001ff */
[----:B------:R-:W-:-:S05]  /*2880*/  MOV R94, R98 ;  /* 0x00000062005e7202 */ /* 0x000fca0000000f00 */
[----:B------:R-:W-:-:S05]  /*2890*/  FADD.FTZ R94, R92, R94 ;  /* 0x0000005e5c5e7221 */ /* 0x000fca0000010000 */
[----:B------:R-:W-:-:S07]  /*28a0*/  MOV R102, R94 ;  /* 0x0000005e00667202 */ /* 0x000fce0000000f00 */
[----:B------:R-:W-:Y:S05]  /*28b0*/  WARPSYNC.COLLECTIVE R100, `(.L_x_1314) ;  /* 0x0000000064087348 */ /* 0x000fea0003c00000 */
[----:B------:R0:W1:Y:S02]  /*28c0*/  SHFL.BFLY P2, R98, R102, R104, R106 ;  /* 0x0c00006866627389 */ /* 0x000064000004006a */
[----:B01----:R-:W-:Y:S01]  /*28d0*/  ENDCOLLECTIVE ;  /* 0x000000000000791b */ /* 0x003fe20003800000 */
.L_x_1314:
[----:B------:R-:W-:Y:S01]  /*28e0*/  HFMA2.MMA R104, -RZ, RZ, 0, 9.5367431640625e-07 ;  /* 0x00000010ff687435 */ /* 0x000fe200000001ff */
[----:B------:R-:W-:-:S05]  /*28f0*/  MOV R96, R98 ;  /* 0x0000006200607202 */ /* 0x000fca0000000f00 */
[----:B------:R-:W-:-:S05]  /*2900*/  FADD.FTZ R96, R94, R96 ;  /* 0x000000605e607221 */ /* 0x000fca0000010000 */
[----:B------:R-:W-:-:S07]  /*2910*/  MOV R102, R96 ;  /* 0x0000006000667202 */ /* 0x000fce0000000f00 */
[----:B------:R-:W-:Y:S05]  /*2920*/  WARPSYNC.COLLECTIVE R100, `(.L_x_1315) ;  /* 0x0000000064087348 */ /* 0x000fea0003c00000 */
[----:B------:R0:W1:Y:S02]  /*2930*/  SHFL.BFLY P2, R98, R102, R104, R106 ;  /* 0x0c00006866627389 */ /* 0x000064000004006a */
[----:B01----:R-:W-:Y:S01]  /*2940*/  ENDCOLLECTIVE ;  /* 0x000000000000791b */ /* 0x003fe20003800000 */
.L_x_1315:
[----:B------:R-:W-:Y:S05]  /*2950*/  BRA `(.L_x_1316) ;  /* 0xffffffe400e07947 */ /* 0x000fea000383ffff */
.L_x_1317:
        /* <DEDUP_REMOVED lines=10> */
.L_x_2070:


//--------------------- .text._ZN10layer_norm13ln_fwd_kernelINS_13Kernel_traitsIffffjLj6144ELj1ELj1ELj4ELj16ENS_18Kernel_traits_baseILj6144EffffjLj128EEEEEEEvNS_9FwdParamsE --------------------------
	.section	.text._ZN10layer_norm13ln_fwd_kernelINS_13Kernel_traitsIffffjLj6144ELj1ELj1ELj4ELj16ENS_18Kernel_traits_baseILj6144EffffjLj128EEEEEEEvNS_9FwdParamsE,"ax",@progbits
	.align	128
        .global         _ZN10layer_norm13ln_fwd_kernelINS_13Kernel_traitsIffffjLj6144ELj1ELj1ELj4ELj16ENS_18Kernel_traits_baseILj6144EffffjLj128EEEEEEEvNS_9FwdParamsE
        .type           _ZN10layer_norm13ln_fwd_kernelINS_13Kernel_traitsIffffjLj6144ELj1ELj1ELj4ELj16ENS_18Kernel_traits_baseILj6144EffffjLj128EEEEEEEvNS_9FwdParamsE,@function
        .size           _ZN10layer_norm13ln_fwd_kernelINS_13Kernel_traitsIffffjLj6144ELj1ELj1ELj4ELj16ENS_18Kernel_traits_baseILj6144EffffjLj128EEEEEEEvNS_9FwdParamsE,(.L_x_2071 - _ZN10layer_norm13ln_fwd_kernelINS_13Kernel_traitsIffffjLj6144ELj1ELj1ELj4ELj16ENS_18Kernel_traits_baseILj6144EffffjLj128EEEEEEEvNS_9FwdParamsE)
        .other          _ZN10layer_norm13ln_fwd_kernelINS_13Kernel_traitsIffffjLj6144ELj1ELj1ELj4ELj16ENS_18Kernel_traits_baseILj6144EffffjLj128EEEEEEEvNS_9FwdParamsE,@"STO_CUDA_ENTRY STV_DEFAULT"
_ZN10layer_norm13ln_fwd_kernelINS_13Kernel_traitsIffffjLj6144ELj1ELj1ELj4ELj16ENS_18Kernel_traits_baseILj6144EffffjLj128EEEEEEEvNS_9FwdParamsE:
.text._ZN10layer_norm13ln_fwd_kernelINS_13Kernel_traitsIffffjLj6144ELj1ELj1ELj4ELj16ENS_18Kernel_traits_baseILj6144EffffjLj128EEEEEEEvNS_9FwdParamsE:
[----:B------:R-:W-:Y:S01]  /*0000*/  LDC R1, c[0x0][0x28] ;  /* 0x00000a00ff017b82 */ /* 0x000fe20000000800 */
[----:B------:R-:W0:Y:S07]  /*0010*/  S2R R0, SR_TID.X ;  /* 0x0000000000007919 */ /* 0x000e2e0000002100 */
[----:B------:R-:W1:Y:S01]  /*0020*/  S2UR UR4, SR_CTAID.X ;  /* 0x00000000000479c3 */ /* 0x000e620000002500 */
[----:B0-----:R-:W-:-:S04]  /*0030*/  SHF.R.U32.HI R2, RZ, 0x7, R0 ;  /* 0x00000007ff027819 */ /* 0x001fc80000011600 */
[----:B-1----:R-:W-:Y:S01]  /*0040*/  IADD3 R4, R2, UR4, RZ ;  /* 0x0000000402047c10 */ /* 0x002fe2000fffe0ff */
[----:B------:R-:W-:-:S03]  /*0050*/  ULDC UR4, c[0x0][0x214] ;  /* 0x0000850000047ab9 */ /* 0x000fc60000000800 */
[----:B------:R-:W-:-:S13]  /*0060*/  ISETP.GE.AND P0, PT, R4, UR4, PT ;  /* 0x0000000404007c0c */ /* 0x000fda000bf06270 */
[----:B------:R-:W-:Y:S05]  /*0070*/  @P0 EXIT ;  /* 0x000000000000094d */ /* 0x000fea0003800000 */
[----:B------:R-:W-:Y:S01]  /*0080*/  SHF.L.U32 R2, R0, 0x4, RZ ;  /* 0x0000000400027819 */ /* 0x000fe200000006ff */
[----:B------:R-:W-:Y:S01]  /*0090*/  ULDC.64 UR4, c[0x0][0x240] ;  /* 0x0000900000047ab9 */ /* 0x000fe20000000a00 */
[----:B------:R-:W-:Y:S01]  /*00a0*/  ULDC.64 UR6, c[0x0][0x248] ;  /* 0x0000920000067ab9 */ /* 0x000fe20000000a00 */
[----:B------:R-:W-:Y:S01]  /*00b0*/  ULDC.64 UR8, c[0x0][0x210] ;  /* 0x0000840000087ab9 */ /* 0x000fe20000000a00 */
[----:B------:R-:W-:-:S04]  /*00c0*/  LOP3.LUT R6, R2, 0x7f0, RZ, 0xc0, !PT ;  /* 0x000007f002067812 */ /* 0x000fc800078ec0ff */
[C---:B------:R-:W-:Y:S02]  /*00d0*/  IADD3 R2, P0, R6.reuse, UR4, RZ ;  /* 0x0000000406027c10 */ /* 0x040fe4000ff1e0ff */
[----:B------:R-:W-:Y:S02]  /*00e0*/  IADD3 R6, P1, R6, UR6, RZ ;  /* 0x0000000606067c10 */ /* 0x000fe4000ff3e0ff */
[----:B------:R-:W-:Y:S01]  /*00f0*/  IADD3.X R3, RZ, UR5, RZ, P0, !PT ;  /* 0x00000005ff037c10 */ /* 0x000fe200087fe4ff */
[----:B------:R-:W-:Y:S01]  /*0100*/  ULDC.64 UR4, c[0x0][0x208] ;  /* 0x0000820000047ab9 */ /* 0x000fe20000000a00 */
[----:B------:R-:W-:Y:S01]  /*0110*/  IADD3.X R7, RZ, UR7, RZ, P1, !PT ;  /* 0x00000007ff077c10 */ /* 0x000fe20008ffe4ff */
[----:B------:R-:W-:Y:S02]  /*0120*/  ULDC.64 UR6, c[0x0][0x228] ;  /* 0x00008a0000067ab9 */ /* 0x000fe40000000a00 */
        /* <DEDUP_REMOVED lines=24> */
[----:B0-----:R-:W-:Y:S01]  /*02b0*/  HFMA2.MMA R3, -RZ, RZ, 0, 5.9604644775390625e-08 ;  /* 0x00000001ff037435 */ /* 0x001fe200000001ff */
[----:B------:R-:W-:-:S09]  /*02c0*/  MOV R2, R4 ;  /* 0x0000000400027202 */ /* 0x000fd20000000f00 */
[----:B------:R-:W-:-:S07]  /*02d0*/  PRMT R4, R3, 0x7610, R4 ;  /* 0x0000761003047816 */ /* 0x000fce0000000004 */
.L_x_1319:
[----:B0-2---:R-:W0:Y:S01]  /*02e0*/  LDC.64 R120, c[0x0][0x220] ;  /* 0x00008800ff787b82 */ /* 0x005e220000000a00 */
[----:B------:R-:W-:-:S05]  /*02f0*/  LOP3.LUT R159, R0, 0x7f, RZ, 0xc0, !PT ;  /* 0x0000007f009f7812 */ /* 0x000fca00078ec0ff */
        /* <DEDUP_REMOVED lines=33> */
[----:B------:R-:W-:-:S05]  /*0510*/  IADD3 R152, R159, 0x580, RZ ;  /* 0x000005809f987810 */ /* 0x000fca0007ffe0ff */
        /* <DEDUP_REMOVED lines=50> */
[----:B------:R-:W-:-:S03]  /*0840*/  SHF.L.U32 R154, R154, 0x2, RZ ;  /* 0x000000029a9a7819 */ /* 0x000fc600000006ff */
[----:B------:R-:W-:Y:S01]  /*0850*/  FADD.FTZ R157, R121, R4 ;  /* 0x00000004799d7221 */ /* 0x000fe20000010000 */
[----:B------:R-:W-:-:S03]  /*0860*/  IADD3 R161, R154, 0x4, RZ ;  /* 0x000000049aa17810 */ /* 0x000fc60007ffe0ff */
[----:B------:R-:W-:Y:S01]  /*0870*/  FADD.FTZ R4, R122, R157 ;  /* 0x0000009d7a047221 */ /* 0x000fe20000010000 */
[----:B------:R-:W-:Y:S02]  /*0880*/  SEL R160, R161, R154, !P0 ;  /* 0x0000009aa1a07207 */ /* 0x000fe40004000000 */
[----:B------:R-:W-:Y:S01]  /*0890*/  SHF.R.U32.HI R161, RZ, 0x5, R0 ;  /* 0x00000005ffa17819 */ /* 0x000fe20000011600 */
[----:B------:R-:W-:Y:S01]  /*08a0*/  FADD.FTZ R164, R123, R4 ;  /* 0x000000047ba47221 */ /* 0x000fe20000010000 */
[----:B------:R-:W-:Y:S02]  /*08b0*/  LOP3.LUT R154, R0, 0x1f, RZ, 0xc0, !PT ;  /* 0x0000001f009a7812 */ /* 0x000fe400078ec0ff */
[----:B------:R-:W-:Y:S01]  /*08c0*/  LOP3.LUT R161, R161, 0x3, RZ, 0xc0, !PT ;  /* 0x00000003a1a17812 */ /* 0x000fe200078ec0ff */
        /* <DEDUP_REMOVED lines=117> */
.L_x_1330:
[----:B------:R-:W-:Y:S01]  /*1020*/  ISETP.NE.AND P1, PT, R154, RZ, PT ;  /* 0x000000ff9a00720c */ /* 0x000fe20003f25270 */
[----:B-1----:R-:W-:Y:S01]  /*1030*/  FADD.FTZ R157, R164, R4 ;  /* 0x00000004a49d7221 */ /* 0x002fe20000010000 */
[----:B------:R-:W-:Y:S11]  /*1040*/  WARPSYNC.ALL ;  /* 0x0000000000007948 */ /* 0x000ff60003800000 */
[----:B------:R-:W1:Y:S01]  /*1050*/  @!P1 S2R R163, SR_CgaCtaId ;  /* 0x0000000000a39919 */ /* 0x000e620000008800 */
[----:B------:R-:W-:-:S04]  /*1060*/  @!P1 MOV R4, 0x400 ;  /* 0x0000040000049802 */ /* 0x000fc80000000f00 */
[----:B-1----:R-:W-:Y:S02]  /*1070*/  @!P1 LEA R163, R163, R4, 0x18 ;  /* 0x00000004a3a39211 */ /* 0x002fe400078ec0ff */
[----:B------:R-:W-:-:S04]  /*1080*/  @!P1 IADD3 R4, R161, R160, RZ ;  /* 0x000000a0a1049210 */ /* 0x000fc80007ffe0ff */
[----:B------:R-:W-:-:S05]  /*1090*/  @!P1 LEA R4, R4, R163, 0x3 ;  /* 0x000000a304049211 */ /* 0x000fca00078e18ff */
[----:B------:R1:W-:Y:S01]  /*10a0*/  @!P1 STS.64 [R4], R156 ;  /* 0x0000009c04009388 */ /* 0x0003e20000000a00 */
[----:B------:R-:W-:Y:S01]  /*10b0*/  BAR.SYNC.DEFER_BLOCKING 0x0 ;  /* 0x0000000000007b1d */ /* 0x000fe20000010000 */
[----:B------:R-:W-:Y:S02]  /*10c0*/  ISETP.GT.U32.AND P1, PT, R154, 0x3, PT ;  /* 0x000000039a00780c */ /* 0x000fe40003f24070 */
[----:B-1----:R-:W-:-:S11]  /*10d0*/  CS2R R156, SRZ ;  /* 0x00000000009c7805 */ /* 0x002fd6000001ff00 */
[----:B------:R-:W1:Y:S01]  /*10e0*/  @!P1 S2R R163, SR_CgaCtaId ;  /* 0x0000000000a39919 */ /* 0x000e620000008800 */
[----:B------:R-:W-:Y:S02]  /*10f0*/  @!P1 IADD3 R154, R154, R160, RZ ;  /* 0x000000a09a9a9210 */ /* 0x000fe40007ffe0ff */
[----:B------:R-:W-:-:S04]  /*1100*/  @!P1 MOV R160, 0x400 ;  /* 0x0000040000a09802 */ /* 0x000fc80000000f00 */
[----:B-1----:R-:W-:-:S04]  /*1110*/  @!P1 LEA R163, R163, R160, 0x18 ;  /* 0x000000a0a3a39211 */ /* 0x002fc800078ec0ff */
[----:B------:R-:W-:Y:S01]  /*1120*/  @!P1 LEA R160, R154, R163, 0x3 ;  /* 0x000000a39aa09211 */ /* 0x000fe200078e18ff */
[----:B------:R-:W-:-:S04]  /*1130*/  HFMA2.MMA R163, -RZ, RZ, 0, 0 ;  /* 0x00000000ffa37435 */ /* 0x000fc800000001ff */
[----:B------:R-:W1:Y:S02]  /*1140*/  @!P1 LDS.64 R156, [R160] ;  /* 0x00000000a09c9984 */ /* 0x000e640000000a00 */
[----:B------:R-:W-:Y:S02]  /*1150*/  @!P1 MOV R163, 0x44c00000 ;  /* 0x44c0000000a39802 */ /* 0x000fe40000000f00 */
[----:B------:R-:W-:Y:S02]  /*1160*/  LOP3.LUT P1, RZ, R161, 0x1f, R0, 0xf8, !PT ;  /* 0x0000001fa1ff7812 */ /* 0x000fe4000782f800 */
[----:B------:R-:W2:Y:S01]  /*1170*/  LDC R161, c[0x0][0x260] ;  /* 0x00009800ffa17b82 */ /* 0x000ea20000000800 */
[----:B------:R-:W-:Y:S04]  /*1180*/  SHFL.DOWN PT, R4, R163, 0x2, 0x1f ;  /* 0x08401f00a3047f89 */ /* 0x000fe800000e0000 */
        /* <DEDUP_REMOVED lines=9> */
[----:B------:R-:W3:Y:S01]  /*1220*/  MUFU.RCP R165, R4 ;  /* 0x0000000400a57308 */ /* 0x000ee20000001000 */
[----:B-1----:R-:W-:Y:S01]  /*1230*/  FADD.FTZ R156, R156, R157 ;  /* 0x0000009d9c9c7221 */ /* 0x002fe20000010000 */
[----:B---3--:R-:W-:-:S03]  /*1240*/  FMUL.FTZ R163, R165, R162 ;  /* 0x000000a2a5a37220 */ /* 0x008fc60000410000 */
[----:B------:R-:W-:Y:S02]  /*1250*/  FFMA.FTZ R154, R165, R154, R156 ;  /* 0x0000009aa59a7223 */ /* 0x000fe4000001009c */
[----:B------:R-:W-:Y:S04]  /*1260*/  SHFL.DOWN PT, R165, R4, 0x1, 0x1f ;  /* 0x08201f0004a57f89 */ /* 0x000fe800000e0000 */
[----:B------:R-:W1:Y:S04]  /*1270*/  SHFL.DOWN PT, R156, R163, 0x1, 0x1f ;  /* 0x08201f00a39c7f89 */ /* 0x000e6800000e0000 */
[----:B------:R-:W3:Y:S01]  /*1280*/  SHFL.DOWN PT, R157, R154, 0x1, 0x1f ;  /* 0x08201f009a9d7f89 */ /* 0x000ee200000e0000 */
[----:B-1----:R-:W-:Y:S01]  /*1290*/  FADD.FTZ R160, R163, -R156 ;  /* 0x8000009ca3a07221 */ /* 0x002fe20000010000 */
[----:B------:R-:W-:-:S03]  /*12a0*/  FMUL.FTZ R162, R165, R156 ;  /* 0x0000009ca5a27220 */ /* 0x000fc60000410000 */
[----:B------:R-:W-:Y:S01]  /*12b0*/  FMUL.FTZ R160, R160, R160 ;  /* 0x000000a0a0a07220 */ /* 0x000fe20000410000 */
[----:B------:R-:W-:-:S03]  /*12c0*/  FFMA.FTZ R162, R4, R163, R162 ;  /* 0x000000a304a27223 */ /* 0x000fc600000100a2 */
[----:B------:R-:W-:-:S04]  /*12d0*/  FMUL.FTZ R160, R4, R160 ;  /* 0x000000a004a07220 */ /* 0x000fc80000410000 */
[----:B------:R-:W-:Y:S01]  /*12e0*/  FMUL.FTZ R156, R165, R160 ;  /* 0x000000a0a59c7220 */ /* 0x000fe20000410000 */
[----:B------:R-:W-:Y:S01]  /*12f0*/  FADD.FTZ R165, R4, R165 ;  /* 0x000000a504a57221 */ /* 0x000fe20000010000 */
[----:B---3--:R-:W-:-:S05]  /*1300*/  FADD.FTZ R4, R154, R157 ;  /* 0x0000009d9a047221 */ /* 0x008fca0000010000 */
[----:B------:R-:W1:Y:S02]  /*1310*/  MUFU.RCP R165, R165 ;  /* 0x000000a500a57308 */ /* 0x000e640000001000 */
[C---:B-1----:R-:W-:Y:S01]  /*1320*/  FFMA.FTZ R160, R165.reuse, R156, R4 ;  /* 0x0000009ca5a07223 */ /* 0x042fe20000010004 */
[----:B------:R-:W-:Y:S01]  /*1330*/  FMUL.FTZ R4, R165, R162 ;  /* 0x000000a2a5047220 */ /* 0x000fe20000410000 */
[----:B------:R-:W1:Y:S04]  /*1340*/  @!P1 LDC.64 R156, c[0x0][0x230] ;  /* 0x00008c00ff9c9b82 */ /* 0x000e680000000a00 */
[----:B------:R-:W2:Y:S04]  /*1350*/  SHFL.IDX PT, R160, R160, RZ, 0x1f ;  /* 0x00001fffa0a07589 */ /* 0x000ea800000e0000 */
[----:B------:R-:W3:Y:S01]  /*1360*/  SHFL.IDX PT, R4, R4, RZ, 0x1f ;  /* 0x00001fff04047589 */ /* 0x000ee200000e0000 */
[----:B-1----:R-:W-:-:S04]  /*1370*/  @!P1 IMAD.WIDE R156, R2, 0x4, R156 ;  /* 0x00000004029c9825 */ /* 0x002fc800078e029c */
[----:B--2---:R-:W-:Y:S01]  /*1380*/  FFMA.FTZ R154, R160, 0.00016276042151730507612, R161 ;  /* 0x392aaaaba09a7823 */ /* 0x004fe200000100a1 */
[----:B---3--:R1:W-:Y:S01]  /*1390*/  @!P1 STG.E desc[UR4][R156.64], R4 ;  /* 0x000000049c009986 */ /* 0x0083e2000c101904 */
[----:B------:R-:W-:-:S04]  /*13a0*/  FADD.FTZ R163, R151, -R4 ;  /* 0x8000000497a37221 */ /* 0x000fc80000010000 */
        /* <DEDUP_REMOVED lines=10> */
[----:B-1----:R-:W1:Y:S01]  /*1450*/  @!P1 LDC.64 R156, c[0x0][0x238] ;  /* 0x00008e00ff9c9b82 */ /* 0x002e620000000a00 */
[--C-:B------:R-:W-:Y:S01]  /*1460*/  FADD.FTZ R138, R138, -R4.reuse ;  /* 0x800000048a8a7221 */ /* 0x100fe20000010000 */
[--C-:B------:R-:W-:Y:S01]  /*1470*/  FADD.FTZ R139, R139, -R4.reuse ;  /* 0x800000048b8b7221 */ /* 0x100fe20000010000 */
[--C-:B------:R-:W-:Y:S01]  /*1480*/  FADD.FTZ R132, R132, -R4.reuse ;  /* 0x8000000484847221 */ /* 0x100fe20000010000 */
[--C-:B------:R-:W-:Y:S01]  /*1490*/  FADD.FTZ R133, R133, -R4.reuse ;  /* 0x8000000485857221 */ /* 0x100fe20000010000 */
[--C-:B------:R-:W-:Y:S01]  /*14a0*/  FADD.FTZ R134, R134, -R4.reuse ;  /* 0x8000000486867221 */ /* 0x100fe20000010000 */
[--C-:B------:R-:W-:Y:S01]  /*14b0*/  FADD.FTZ R135, R135, -R4.reuse ;  /* 0x8000000487877221 */ /* 0x100fe20000010000 */
[C---:B--2---:R-:W-:Y:S01]  /*14c0*/  FMUL.FTZ R160, R154.reuse, R163 ;  /* 0x000000a39aa07220 */ /* 0x044fe20000410000 */
[----:B------:R-:W-:Y:S01]  /*14d0*/  FMUL.FTZ R161, R154, R161 ;  /* 0x000000a19aa17220 */ /* 0x000fe20000410000 */
[----:B------:R-:W-:Y:S01]  /*14e0*/  FADD.FTZ R163, R146, -R4 ;  /* 0x8000000492a37221 */ /* 0x000fe20000010000 */
[C---:B------:R-:W-:Y:S01]  /*14f0*/  FMUL.FTZ R136, R154.reuse, R136 ;  /* 0x000000889a887220 */ /* 0x040fe20000410000 */
[----:B------:R-:W-:Y:S01]  /*1500*/  FMUL.FTZ R137, R154, R137 ;  /* 0x000000899a897220 */ /* 0x000fe20000410000 */
[----:B-----5:R-:W-:Y:S01]  /*1510*/  FFMA.FTZ R150, R10, R161, R58 ;  /* 0x000000a10a967223 */ /* 0x020fe2000001003a */
        /* <DEDUP_REMOVED lines=8> */
[C---:B------:R-:W-:Y:S01]  /*15a0*/  FMUL.FTZ R132, R154.reuse, R132 ;  /* 0x000000849a847220 */ /* 0x040fe20000410000 */
[C---:B------:R-:W-:Y:S01]  /*15b0*/  FMUL.FTZ R133, R154.reuse, R133 ;  /* 0x000000859a857220 */ /* 0x040fe20000410000 */
[----:B------:R-:W-:Y:S01]  /*15c0*/  FMUL.FTZ R134, R154, R134 ;  /* 0x000000869a867220 */ /* 0x000fe20000410000 */
[----:B-1----:R-:W-:-:S04]  /*15d0*/  @!P1 IMAD.WIDE R156, R2, 0x4, R156 ;  /* 0x00000004029c9825 */ /* 0x002fc800078e029c */
[----:B------:R-:W-:Y:S01]  /*15e0*/  FMUL.FTZ R135, R154, R135 ;  /* 0x000000879a877220 */ /* 0x000fe20000410000 */
        /* <DEDUP_REMOVED lines=15> */
[----:B-1----:R-:W1:Y:S01]  /*16e0*/  LDC.64 R156, c[0x0][0x228] ;  /* 0x00008a00ff9c7b82 */ /* 0x002e620000000a00 */
        /* <DEDUP_REMOVED lines=22> */
[----:B------:R-:W-:Y:S01]  /*1850*/  FMUL.FTZ R113, R154, R113 ;  /* 0x000000719a717220 */ /* 0x000fe20000410000 */
[----:B-1----:R-:W-:-:S04]  /*1860*/  IMAD.WIDE.U32 R156, R159, 0x10, R156 ;  /* 0x000000109f9c7825 */ /* 0x002fc800078e009c */
[--C-:B------:R-:W-:Y:S01]  /*1870*/  FADD.FTZ R159, R149, -R4.reuse ;  /* 0x80000004959f7221 */ /* 0x100fe20000010000 */
[--C-:B------:R-:W-:Y:S01]  /*1880*/  FADD.FTZ R149, R148, -R4.reuse ;  /* 0x8000000494957221 */ /* 0x100fe20000010000 */
[C---:B------:R-:W-:Y:S01]  /*1890*/  FMUL.FTZ R114, R154.reuse, R114 ;  /* 0x000000729a727220 */ /* 0x040fe20000410000 */
[C---:B------:R-:W-:Y:S01]  /*18a0*/  FMUL.FTZ R115, R154.reuse, R115 ;  /* 0x000000739a737220 */ /* 0x040fe20000410000 */
[C---:B------:R-:W-:Y:S01]  /*18b0*/  FMUL.FTZ R148, R154.reuse, R159 ;  /* 0x0000009f9a947220 */ /* 0x040fe20000410000 */
[----:B------:R-:W-:Y:S01]  /*18c0*/  FMUL.FTZ R151, R154, R149 ;  /* 0x000000959a977220 */ /* 0x000fe20000410000 */
[----:B------:R-:W-:Y:S01]  /*18d0*/  FADD.FTZ R159, R144, -R4 ;  /* 0x80000004909f7221 */ /* 0x000fe20000010000 */
[----:B------:R-:W-:Y:S01]  /*18e0*/  FMUL.FTZ R144, R154, R145 ;  /* 0x000000919a907220 */ /* 0x000fe20000410000 */
[----:B------:R-:W-:Y:S01]  /*18f0*/  FFMA.FTZ R149, R9, R148, R57 ;  /* 0x0000009409957223 */ /* 0x000fe20000010039 */
[----:B------:R-:W-:Y:S01]  /*1900*/  FFMA.FTZ R148, R8, R151, R56 ;  /* 0x0000009708947223 */ /* 0x000fe20000010038 */
[----:B------:R-:W-:Y:S01]  /*1910*/  FFMA.FTZ R151, R11, R160, R59 ;  /* 0x000000a00b977223 */ /* 0x000fe2000001003b */
[----:B------:R-:W-:Y:S01]  /*1920*/  LEA R160, P1, R158, UR6, 0x4 ;  /* 0x000000069ea07c11 */ /* 0x000fe2000f8220ff */
[C---:B------:R-:W-:Y:S01]  /*1930*/  FMUL.FTZ R159, R154.reuse, R159 ;  /* 0x0000009f9a9f7220 */ /* 0x040fe20000410000 */
[----:B------:R-:W-:Y:S01]  /*1940*/  FFMA.FTZ R145, R13, R144, R61 ;  /* 0x000000900d917223 */ /* 0x000fe2000001003d */
[----:B------:R-:W-:Y:S01]  /*1950*/  FMUL.FTZ R116, R154, R116 ;  /* 0x000000749a747220 */ /* 0x000fe20000410000 */
[----:B------:R-:W-:Y:S01]  /*1960*/  LEA.HI.X R161, R158, UR7, RZ, 0x4, P1 ;  /* 0x000000079ea17c11 */ /* 0x000fe200088f24ff */
[----:B------:R-:W-:Y:S01]  /*1970*/  FMUL.FTZ R158, R154, R147 ;  /* 0x000000939a9e7220 */ /* 0x000fe20000410000 */
[----:B------:R-:W-:Y:S01]  /*1980*/  FFMA.FTZ R144, R12, R159, R60 ;  /* 0x0000009f0c907223 */ /* 0x000fe2000001003c */
[----:B------:R1:W-:Y:S01]  /*1990*/  STG.E.128 desc[UR4][R156.64], R148 ;  /* 0x000000949c007986 */ /* 0x0003e2000c101d04 */
[C---:B------:R-:W-:Y:S01]  /*19a0*/  FMUL.FTZ R117, R154.reuse, R117 ;  /* 0x000000759a757220 */ /* 0x040fe20000410000 */
[----:B------:R-:W-:Y:S01]  /*19b0*/  FFMA.FTZ R147, R15, R158, R63 ;  /* 0x0000009e0f937223 */ /* 0x000fe2000001003f */
        /* <DEDUP_REMOVED lines=15> */
[C---:B-1----:R-:W-:Y:S01]  /*1ab0*/  LEA R148, P1, R7.reuse, UR6, 0x4 ;  /* 0x0000000607947c11 */ /* 0x042fe2000f8220ff */
[C---:B------:R-:W-:Y:S01]  /*1ac0*/  FMUL.FTZ R120, R154.reuse, R120 ;  /* 0x000000789a787220 */ /* 0x040fe20000410000 */
[C---:B------:R-:W-:Y:S01]  /*1ad0*/  FMUL.FTZ R121, R154.reuse, R121 ;  /* 0x000000799a797220 */ /* 0x040fe20000410000 */
[C---:B------:R-:W-:Y:S01]  /*1ae0*/  FMUL.FTZ R122, R154.reuse, R122 ;  /* 0x0000007a9a7a7220 */ /* 0x040fe20000410000 */
[----:B------:R-:W-:Y:S01]  /*1af0*/  LEA.HI.X R149, R7, UR7, RZ, 0x4, P1 ;  /* 0x0000000707957c11 */ /* 0x000fe200088f24ff */
[C---:B------:R-:W-:Y:S01]  /*1b00*/  FMUL.FTZ R7, R154.reuse, R140 ;  /* 0x0000008c9a077220 */ /* 0x040fe20000410000 */
[----:B------:R-:W-:Y:S01]  /*1b10*/  FMUL.FTZ R140, R154, R143 ;  /* 0x0000008f9a8c7220 */ /* 0x000fe20000410000 */
[--C-:B--2---:R-:W-:Y:S01]  /*1b20*/  FADD.FTZ R144, R108, -R4.reuse ;  /* 0x800000046c907221 */ /* 0x104fe20000010000 */
[--C-:B------:R-:W-:Y:S01]  /*1b30*/  FADD.FTZ R147, R111, -R4.reuse ;  /* 0x800000046f937221 */ /* 0x100fe20000010000 */
[C---:B------:R-:W-:Y:S01]  /*1b40*/  FMUL.FTZ R108, R154.reuse, R141 ;  /* 0x0000008d9a6c7220 */ /* 0x040fe20000410000 */
[----:B------:R-:W-:Y:S01]  /*1b50*/  FMUL.FTZ R111, R154, R142 ;  /* 0x0000008e9a6f7220 */ /* 0x000fe20000410000 */
[--C-:B------:R-:W-:Y:S01]  /*1b60*/  FADD.FTZ R145, R109, -R4.reuse ;  /* 0x800000046d917221 */ /* 0x100fe20000010000 */
[----:B------:R-:W-:Y:S01]  /*1b70*/  FADD.FTZ R146, R110, -R4 ;  /* 0x800000046e927221 */ /* 0x000fe20000010000 */
[----:B------:R-:W-:Y:S01]  /*1b80*/  FFMA.FTZ R109, R17, R108, R65 ;  /* 0x0000006c116d7223 */ /* 0x000fe20000010041 */
[----:B------:R-:W-:Y:S01]  /*1b90*/  FFMA.FTZ R110, R18, R111, R66 ;  /* 0x0000006f126e7223 */ /* 0x000fe20000010042 */
[----:B------:R-:W-:Y:S01]  /*1ba0*/  FFMA.FTZ R108, R16, R7, R64 ;  /* 0x00000007106c7223 */ /* 0x000fe20000010040 */
[----:B------:R-:W-:Y:S01]  /*1bb0*/  FFMA.FTZ R111, R19, R140, R67 ;  /* 0x0000008c136f7223 */ /* 0x000fe20000010043 */
[----:B------:R-:W-:Y:S01]  /*1bc0*/  LOP3.LUT R7, R0, 0x7f, RZ, 0xc0, !PT ;  /* 0x0000007f00077812 */ /* 0x000fe200078ec0ff */
[----:B------:R-:W-:Y:S01]  /*1bd0*/  FADD.FTZ R4, R123, -R4 ;  /* 0x800000047b047221 */ /* 0x000fe20000010000 */
[C---:B------:R-:W-:Y:S01]  /*1be0*/  FMUL.FTZ R144, R154.reuse, R144 ;  /* 0x000000909a907220 */ /* 0x040fe20000410000 */
[----:B------:R-:W-:Y:S01]  /*1bf0*/  FMUL.FTZ R145, R154, R145 ;  /* 0x000000919a917220 */ /* 0x000fe20000410000 */
[----:B------:R1:W-:Y:S01]  /*1c00*/  STG.E.128 desc[UR4][R148.64], R108 ;  /* 0x0000006c94007986 */ /* 0x0003e2000c101d04 */
[----:B------:R-:W-:-:S02]  /*1c10*/  IMAD R7, R2, 0x600, R7 ;  /* 0x0000060002077824 */ /* 0x000fc400078e0207 */
[C---:B------:R-:W-:Y:S01]  /*1c20*/  FMUL.FTZ R146, R154.reuse, R146 ;  /* 0x000000929a927220 */ /* 0x040fe20000410000 */
[C---:B------:R-:W-:Y:S01]  /*1c30*/  FMUL.FTZ R147, R154.reuse, R147 ;  /* 0x000000939a937220 */ /* 0x040fe20000410000 */
[----:B------:R-:W-:Y:S01]  /*1c40*/  FMUL.FTZ R4, R154, R4 ;  /* 0x000000049a047220 */ /* 0x000fe20000410000 */
[----:B------:R-:W-:Y:S01]  /*1c50*/  FFMA.FTZ R119, R39, R119, R87 ;  /* 0x0000007727777223 */ /* 0x000fe20000010057 */
[----:B------:R-:W-:Y:S01]  /*1c60*/  IADD3 R123, R7, 0x300, RZ ;  /* 0x00000300077b7810 */ /* 0x000fe20007ffe0ff */
        /* <DEDUP_REMOVED lines=11> */
[----:B-1----:R-:W-:Y:S01]  /*1d20*/  LEA R110, P1, R5, UR6, 0x4 ;  /* 0x00000006056e7c11 */ /* 0x002fe2000f8220ff */
[----:B------:R-:W-:Y:S01]  /*1d30*/  FFMA.FTZ R107, R51, R107, R99 ;  /* 0x0000006b336b7223 */ /* 0x000fe20000010063 */
[----:B------:R-:W-:Y:S01]  /*1d40*/  LEA R108, P2, R155, UR6, 0x4 ;  /* 0x000000069b6c7c11 */ /* 0x000fe2000f8420ff */
[----:B------:R-:W-:Y:S01]  /*1d50*/  FFMA.FTZ R106, R50, R106, R98 ;  /* 0x0000006a326a7223 */ /* 0x000fe20000010062 */
[----:B------:R-:W-:Y:S01]  /*1d60*/  LEA.HI.X R111, R5, UR7, RZ, 0x4, P1 ;  /* 0x00000007056f7c11 */ /* 0x000fe200088f24ff */
[----:B------:R-:W-:Y:S01]  /*1d70*/  FFMA.FTZ R105, R49, R105, R97 ;  /* 0x0000006931697223 */ /* 0x000fe20000010061 */
[----:B------:R-:W-:Y:S01]  /*1d80*/  IADD3 R5, R7, 0x280, RZ ;  /* 0x0000028007057810 */ /* 0x000fe20007ffe0ff */
[----:B------:R-:W-:Y:S01]  /*1d90*/  FFMA.FTZ R104, R48, R104, R96 ;  /* 0x0000006830687223 */ /* 0x000fe20000010060 */
[----:B------:R-:W-:Y:S01]  /*1da0*/  LEA.HI.X R109, R155, UR7, RZ, 0x4, P2 ;  /* 0x000000079b6d7c11 */ /* 0x000fe200090f24ff */
[----:B------:R1:W-:Y:S01]  /*1db0*/  STG.E.128 desc[UR4][R110.64], R136 ;  /* 0x000000886e007986 */ /* 0x0003e2000c101d04 */
[----:B------:R-:W-:Y:S01]  /*1dc0*/  IADD3 R7, R7, 0x380, RZ ;  /* 0x0000038007077810 */ /* 0x000fe20007ffe0ff */
[----:B------:R-:W-:Y:S01]  /*1dd0*/  FFMA.FTZ R122, R54, R122, R102 ;  /* 0x0000007a367a7223 */ /* 0x000fe20000010066 */
[----:B------:R-:W-:Y:S01]  /*1de0*/  FFMA.FTZ R121, R53, R121, R101 ;  /* 0x0000007935797223 */ /* 0x000fe20000010065 */
[----:B------:R2:W-:Y:S01]  /*1df0*/  STG.E.128 desc[UR4][R108.64], R132 ;  /* 0x000000846c007986 */ /* 0x0005e2000c101d04 */
[----:B------:R-:W-:Y:S01]  /*1e00*/  FFMA.FTZ R120, R52, R120, R100 ;  /* 0x0000007834787223 */ /* 0x000fe20000010064 */
[----:B------:R-:W-:-:S02]  /*1e10*/  IADD3 R2, R2, UR8, RZ ;  /* 0x0000000802027c10 */ /* 0x000fc4000fffe0ff */
[----:B-1----:R-:W-:-:S04]  /*1e20*/  LEA R110, P1, R5, UR6, 0x4 ;  /* 0x00000006056e7c11 */ /* 0x002fc8000f8220ff */
[----:B------:R-:W-:Y:S02]  /*1e30*/  LEA.HI.X R111, R5, UR7, RZ, 0x4, P1 ;  /* 0x00000007056f7c11 */ /* 0x000fe400088f24ff */
[----:B--2---:R-:W-:Y:S02]  /*1e40*/  LEA R108, P2, R7, UR6, 0x4 ;  /* 0x00000006076c7c11 */ /* 0x004fe4000f8420ff */
[----:B------:R-:W-:Y:S01]  /*1e50*/  LEA R132, P1, R123, UR6, 0x4 ;  /* 0x000000067b847c11 */ /* 0x000fe2000f8220ff */
[----:B------:R1:W-:Y:S01]  /*1e60*/  STG.E.128 desc[UR4][R110.64], R128 ;  /* 0x000000806e007986 */ /* 0x0003e2000c101d04 */
[----:B------:R-:W-:Y:S02]  /*1e70*/  LEA.HI.X R109, R7, UR7, RZ, 0x4, P2 ;  /* 0x00000007076d7c11 */ /* 0x000fe400090f24ff */
[----:B------:R-:W-:Y:S01]  /*1e80*/  LEA.HI.X R133, R123, UR7, RZ, 0x4, P1 ;  /* 0x000000077b857c11 */ /* 0x000fe200088f24ff */
[----:B------:R-:W-:Y:S01]  /*1e90*/  FFMA.FTZ R123, R55, R4, R103 ;  /* 0x00000004377b7223 */ /* 0x000fe20000010067 */
[----:B------:R-:W-:-:S02]  /*1ea0*/  LEA R134, P3, R152, UR6, 0x4 ;  /* 0x0000000698867c11 */ /* 0x000fc4000f8620ff */
[----:B------:R-:W-:Y:S01]  /*1eb0*/  SEL R4, RZ, 0x1, P0 ;  /* 0x00000001ff047807 */ /* 0x000fe20000000000 */
[----:B------:R2:W-:Y:S01]  /*1ec0*/  STG.E.128 desc[UR4][R132.64], R112 ;  /* 0x0000007084007986 */ /* 0x0005e2000c101d04 */
[----:B------:R-:W-:-:S03]  /*1ed0*/  LEA.HI.X R135, R152, UR7, RZ, 0x4, P3 ;  /* 0x0000000798877c11 */ /* 0x000fc600098f24ff */
[----:B------:R2:W-:Y:S01]  /*1ee0*/  STG.E.128 desc[UR4][R108.64], R116 ;  /* 0x000000746c007986 */ /* 0x0005e2000c101d04 */
[C---:B-1----:R-:W-:Y:S02]  /*1ef0*/  LEA R110, P2, R3.reuse, UR6, 0x4 ;  /* 0x00000006036e7c11 */ /* 0x042fe4000f8420ff */
[C---:B------:R-:W-:Y:S02]  /*1f00*/  LEA R128, P1, R6.reuse, UR6, 0x4 ;  /* 0x0000000606807c11 */ /* 0x040fe4000f8220ff */
[----:B------:R-:W-:Y:S02]  /*1f10*/  LEA.HI.X R111, R3, UR7, RZ, 0x4, P2 ;  /* 0x00000007036f7c11 */ /* 0x000fe400090f24ff */
[C---:B------:R-:W-:Y:S02]  /*1f20*/  LEA R130, P2, R153.reuse, UR6, 0x4 ;  /* 0x0000000699827c11 */ /* 0x040fe4000f8420ff */
[----:B------:R-:W-:Y:S01]  /*1f30*/  LEA.HI.X R129, R6, UR7, RZ, 0x4, P1 ;  /* 0x0000000706817c11 */ /* 0x000fe200088f24ff */
[----:B------:R2:W-:Y:S01]  /*1f40*/  STG.E.128 desc[UR4][R110.64], R144 ;  /* 0x000000906e007986 */ /* 0x0005e2000c101d04 */
[----:B------:R-:W-:-:S02]  /*1f50*/  LEA.HI.X R131, R153, UR7, RZ, 0x4, P2 ;  /* 0x0000000799837c11 */ /* 0x000fc400090f24ff */
[----:B------:R-:W-:Y:S01]  /*1f60*/  ISETP.GE.AND P1, PT, R2, UR9, PT ;  /* 0x0000000902007c0c */ /* 0x000fe2000bf26270 */
[----:B------:R2:W-:Y:S04]  /*1f70*/  STG.E.128 desc[UR4][R128.64], R124 ;  /* 0x0000007c80007986 */ /* 0x0005e8000c101d04 */
[----:B------:R2:W-:Y:S04]  /*1f80*/  STG.E.128 desc[UR4][R130.64], R104 ;  /* 0x0000006882007986 */ /* 0x0005e8000c101d04 */
[----:B------:R2:W-:Y:S04]  /*1f90*/  STG.E.128 desc[UR4][R134.64], R120 ;  /* 0x0000007886007986 */ /* 0x0005e8000c101d04 */
[----:B------:R-:W-:Y:S05]  /*1fa0*/  @!P1 BRA `(.L_x_1319) ;  /* 0xffffffe000cc9947 */ /* 0x000fea000383ffff */
[----:B------:R-:W-:Y:S05]  /*1fb0*/  EXIT ;  /* 0x000000000000794d */ /* 0x000fea0003800000 */
.L_x_1318:
[----:B------:R-:W-:Y:S01]  /*1fc0*/  HFMA2.MMA R163, -RZ, RZ, 0, 5.9604644775390625e-08 ;  /* 0x00000001ffa37435 */ /* 0x000fe200000001ff */
[----:B------:R-:W-:Y:S02]  /*1fd0*/  MOV R162, 0x1f ;  /* 0x0000001f00a27802 */ /* 0x000fe40000000f00 */
[----:B------:R-:W-:-:S08]  /*1fe0*/  MOV R157, 0xffffffff ;  /* 0xffffffff009d7802 */ /* 0x000fd00000000f00 */
[----:B-----5:R-:W-:Y:S05]  /*1ff0*/  WARPSYNC.COLLECTIVE R157, `(.L_x_1320) ;  /* 0x000000009d087348 */ /* 0x020fea0003c00000 */
[----:B------:R0:W1:Y:S02]  /*2000*/  SHFL.BFLY P1, R4, R164, R163, R162 ;  /* 0x0c0000a3a4047389 */ /* 0x00006400000200a2 */
[----:B01---5:R-:W-:Y:S01]  /*2010*/  ENDCOLLECTIVE ;  /* 0x000000000000791b */ /* 0x023fe20003800000 */
.L_x_1320:
[----:B------:R-:W-:Y:S01]  /*2020*/  HFMA2.MMA R163, -RZ, RZ, 0, 1.1920928955078125e-07 ;  /* 0x00000002ffa37435 */ /* 0x000fe200000001ff */
[----:B------:R-:W-:-:S05]  /*2030*/  FADD.FTZ R165, R164, R4 ;  /* 0x00000004a4a57221 */ /* 0x000fca0000010000 */
[----:B------:R-:W-:-:S07]  /*2040*/  MOV R164, R165 ;  /* 0x000000a500a47202 */ /* 0x000fce0000000f00 */
[----:B------:R-:W-:Y:S05]  /*2050*/  WARPSYNC.COLLECTIVE R157, `(.L_x_1321) ;  /* 0x000000009d087348 */ /* 0x000fea0003c00000 */
[----:B------:R0:W1:Y:S02]  /*2060*/  SHFL.BFLY P1, R4, R164, R163, R162 ;  /* 0x0c0000a3a4047389 */ /* 0x00006400000200a2 */
[----:B01----:R-:W-:Y:S01]  /*2070*/  ENDCOLLECTIVE ;  /* 0x000000000000791b */ /* 0x003fe20003800000 */
.L_x_1321:
[----:B------:R-:W-:Y:S01]  /*2080*/  HFMA2.MMA R163, -RZ, RZ, 0, 2.384185791015625e-07 ;  /* 0x00000004ffa37435 */ /* 0x000fe200000001ff */
[----:B------:R-:W-:-:S05]  /*2090*/  FADD.FTZ R165, R165, R4 ;  /* 0x00000004a5a57221 */ /* 0x000fca0000010000 */
[----:B------:R-:W-:-:S07]  /*20a0*/  MOV R164, R165 ;  /* 0x000000a500a47202 */ /* 0x000fce0000000f00 */
[----:B------:R-:W-:Y:S05]  /*20b0*/  WARPSYNC.COLLECTIVE R157, `(.L_x_1322) ;  /* 0x000000009d087348 */ /* 0x000fea0003c00000 */
[----:B------:R0:W1:Y:S02]  /*20c0*/  SHFL.BFLY P1, R4, R164, R163, R162 ;  /* 0x0c0000a3a4047389 */ /* 0x00006400000200a2 */
[----:B01----:R-:W-:Y:S01]  /*20d0*/  ENDCOLLECTIVE ;  /* 0x000000000000791b */ /* 0x003fe20003800000 */
.L_x_1322:
[----:B------:R-:W-:Y:S01]  /*20e0*/  HFMA2.MMA R163, -RZ, RZ, 0, 4.76837158203125e-07 ;  /* 0x00000008ffa37435 */ /* 0x000fe200000001ff */
[----:B------:R-:W-:-:S05]  /*20f0*/  FADD.FTZ R156, R165, R4 ;  /* 0x00000004a59c7221 */ /* 0x000fca0000010000 */
[----:B------:R-:W-:-:S07]  /*2100*/  MOV R164, R156 ;  /* 0x0000009c00a47202 */ /* 0x000fce0000000f00 */
[----:B------:R-:W-:Y:S05]  /*2110*/  WARPSYNC.COLLECTIVE R157, `(.L_x_1323) ;  /* 0x000000009d087348 */ /* 0x000fea0003c00000 */
[----:B------:R0:W1:Y:S02]  /*2120*/  SHFL.BFLY P1, R4, R164, R163, R162 ;  /* 0x0c0000a3a4047389 */ /* 0x00006400000200a2 */
[----:B01----:R-:W-:Y:S01]  /*2130*/  ENDCOLLECTIVE ;  /* 0x000000000000791b */ /* 0x003fe20003800000 */
.L_x_1323:
[----:B------:R-:W-:Y:S01]  /*2140*/  MOV R163, 0x10 ;  /* 0x0000001000a37802 */ /* 0x000fe20000000f00 */
[----:B------:R-:W-:-:S07]  /*2150*/  FADD.FTZ R164, R156, R4 ;  /* 0x000000049ca47221 */ /* 0x000fce0000010000 */
[----:B------:R-:W-:Y:S05]  /*2160*/  WARPSYNC.COLLECTIVE R157, `(.L_x_1324) ;  /* 0x000000009d087348 */ /* 0x000fea0003c00000 */
[----:B------:R0:W1:Y:S02]  /*2170*/  SHFL.BFLY P1, R4, R164, R163, R162 ;  /* 0x0c0000a3a4047389 */ /* 0x00006400000200a2 */
[----:B01----:R-:W-:Y:S01]  /*2180*/  ENDCOLLECTIVE ;  /* 0x000000000000791b */ /* 0x003fe20003800000 */
.L_x_1324:
[----:B------:R-:W-:Y:S01]  /*2190*/  HFMA2.MMA R163, -RZ, RZ, 0, 5.9604644775390625e-08 ;  /* 0x00000001ffa37435 */ /* 0x000fe200000001ff */
        /* <DEDUP_REMOVED lines=102> */
.L_x_1325:
[----:B------:R-:W-:Y:S01]  /*2800*/  HFMA2.MMA R163, -RZ, RZ, 0, 1.1920928955078125e-07 ;  /* 0x00000002ffa37435 */ /* 0x000fe200000001ff */
[----:B------:R-:W-:-:S05]  /*2810*/  FADD.FTZ R165, R164, R4 ;  /* 0x00000004a4a57221 */ /* 0x000fca0000010000 */
[----:B------:R-:W-:-:S07]  /*2820*/  MOV R164, R165 ;  /* 0x000000a500a47202 */ /* 0x000fce0000000f00 */
[----:B------:R-:W-:Y:S05]  /*2830*/  WARPSYNC.COLLECTIVE R157, `(.L_x_1326) ;  /* 0x000000009d087348 */ /* 0x000fea0003c00000 */
[----:B------:R0:W1:Y:S02]  /*2840*/  SHFL.BFLY P1, R4, R164, R163, R162 ;  /* 0x0c0000a3a4047389 */ /* 0x00006400000200a2 */
[----:B01----:R-:W-:Y:S01]  /*2850*/  ENDCOLLECTIVE ;  /* 0x000000000000791b */ /* 0x003fe20003800000 */
.L_x_1326:
[----:B------:R-:W-:Y:S01]  /*2860*/  HFMA2.MMA R163, -RZ, RZ, 0, 2.384185791015625e-07 ;  /* 0x00000004ffa37435 */ /* 0x000fe200000001ff */
[----:B------:R-:W-:-:S05]  /*2870*/  FADD.FTZ R165, R165, R4 ;  /* 0x00000004a5a57221 */ /* 0x000fca0000010000 */
[----:B------:R-:W-:-:S07]  /*2880*/  MOV R164, R165 ;  /* 0x000000a500a47202 */ /* 0x000fce0000000f00 */
[----:B------:R-:W-:Y:S05]  /*2890*/  WARPSYNC.COLLECTIVE R157, `(.L_x_1327) ;  /* 0x000000009d087348 */ /* 0x000fea0003c00000 */
[----:B------:R0:W1:Y:S02]  /*28a0*/  SHFL.BFLY P1, R4, R164, R163, R162 ;  /* 0x0c0000a3a4047389 */ /* 0x00006400000200a2 */
[----:B01----:R-:W-:Y:S01]  /*28b0*/  ENDCOLLECTIVE ;  /* 0x000000000000791b */ /* 0x003fe20003800000 */
.L_x_1327:
[----:B------:R-:W-:Y:S01]  /*28c0*/  MOV R163, 0x8 ;  /* 0x0000000800a37802 */ /* 0x000fe20000000f00 */
[----:B------:R-:W-:-:S07]  /*28d0*/  FADD.FTZ R164, R165, R4 ;  /* 0x00000004a5a47221 */ /* 0x000fce0000010000 */
[----:B------:R-:W-:Y:S05]  /*28e0*/  WARPSYNC.COLLECTIVE R157, `(.L_x_1328) ;  /* 0x000000009d087348 */ /* 0x000fea0003c00000 */
[----:B------:R0:W1:Y:S02]  /*28f0*/  SHFL.BFLY P1, R4, R164, R163, R162 ;  /* 0x0c0000a3a4047389 */ /* 0x00006400000200a2 */
[----:B01----:R-:W-:Y:S01]  /*2900*/  ENDCOLLECTIVE ;  /* 0x000000000000791b */ /* 0x003fe20003800000 */
.L_x_1328:
[----:B------:R-:W-:Y:S01]  /*2910*/  HFMA2.MMA R163, -RZ, RZ, 0, 9.5367431640625e-07 ;  /* 0x00000010ffa37435 */ /* 0x000fe200000001ff */
[----:B------:R-:W-:-:S10]  /*2920*/  FADD.FTZ R164, R164, R4 ;  /* 0x00000004a4a47221 */ /* 0x000fd40000010000 */
[----:B------:R-:W-:Y:S05]  /*2930*/  WARPSYNC.COLLECTIVE R157, `(.L_x_1329) ;  /* 0x000000009d087348 */ /* 0x000fea0003c00000 */
[----:B------:R0:W1:Y:S02]  /*2940*/  SHFL.BFLY P1, R4, R164, R163, R162 ;  /* 0x0c0000a3a4047389 */ /* 0x00006400000200a2 */
[----:B01----:R-:W-:Y:S01]  /*2950*/  ENDCOLLECTIVE ;  /* 0x000000000000791b */ /* 0x003fe20003800000 */
.L_x_1329:
[----:B------:R-:W-:Y:S05]  /*2960*/  BRA `(.L_x_1330) ;  /* 0xffffffe400ac7947 */ /* 0x000fea000383ffff */
.L_x_1331:
        /* <DEDUP_REMOVED lines=9> */
.L_x_2071:


//--------------------- .text._ZN10layer_norm13ln_fwd_kernelINS_13Kernel_traitsI13__nv_bfloat16fS2_fjLj5120ELj1ELj1ELj4ELj16ENS_18Kernel_traits_baseILj5120ES2_fS2_fjLj128EEEEEEEvNS_9FwdParamsE --------------------------
	.section	.text._ZN10layer_norm13ln_fwd_kernelINS_13Kernel_traitsI13__nv_bfloat16fS2_fjLj5120ELj1ELj1ELj4ELj16ENS_18Kernel_traits_baseILj5120ES2_fS2_fjLj128EEEEEEEvNS_9FwdParamsE,"ax",@progbits
	.align	128
        .global         _ZN10layer_norm13ln_fwd_kernelINS_13Kernel_traitsI13__nv_bfloat16fS2_fjLj5120ELj1ELj1ELj4ELj16ENS_18Kernel_traits_baseILj5120ES2_fS2_fjLj128EEEEEEEvNS_9FwdParamsE
        .type           _ZN10layer_norm13ln_fwd_kernelINS_13Kernel_traitsI13__nv_bfloat16fS2_fjLj5120ELj1ELj1ELj4ELj16ENS_18Kernel_traits_baseILj5120ES2_fS2_fjLj128EEEEEEEvNS_9FwdParamsE,@function
        .size           _ZN10layer_norm13ln_fwd_kernelINS_13Kernel_traitsI13__nv_bfloat16fS2_fjLj5120ELj1ELj1ELj4ELj16ENS_18Kernel_traits_baseILj5120ES2_fS2_fjLj128EEEEEEEvNS_9FwdParamsE,(.L_x_2072 - _ZN10layer_norm13ln_fwd_kernelINS_13Kernel_traitsI13__nv_bfloat16fS2_fjLj5120ELj1ELj1ELj4ELj16ENS_18Kernel_traits_baseILj5120ES2_fS2_fjLj128EEEEEEEvNS_9FwdParamsE)
        .other          _ZN10layer_norm13ln_fwd_kernelINS_13Kernel_traitsI13__nv_bfloat16fS2_fjLj5120ELj1ELj1ELj4ELj16ENS_18Kernel_traits_baseILj5120ES2_fS2_fjLj128EEEEEEEvNS_9FwdParamsE,@"STO_CUDA_ENTRY STV_DEFAULT"
_ZN10layer_norm13ln_fwd_kernelINS_13Kernel_traitsI13__nv_bfloat16fS2_fjLj5120ELj1ELj1ELj4ELj16ENS_18Kernel_traits_baseILj5120ES2_fS2_fjLj128EEEEEEEvNS_9FwdParamsE:
.text._ZN10layer_norm13ln_fwd_kernelINS_13Kernel_traitsI13__nv_bfloat16fS2_fjLj5120ELj1ELj1ELj4ELj16ENS_18Kernel_traits_baseILj5120ES2_fS2_fjLj128EEEEEEEvNS_9FwdParamsE:
        /* <DEDUP_REMOVED lines=38> */
.L_x_1333:
[----:B-1----:R-:W0:Y:S01]  /*0260*/  S2R R93, SR_TID.X ;  /* 0x00000000005d7919 */ /* 0x002e220000002100 */
        /* <DEDUP_REMOVED lines=179> */
.L_x_1344:
        /* <DEDUP_REMOVED lines=37> */
[----:B------:R-:W-:Y:S01]  /*0ff0*/  FMUL.FTZ R99, R102, R99 ;  /* 0x0000006366637220 */ /* 0x000fe20000410000 */
[----:B-----5:R-:W-:Y:S01]  /*1000*/  SHF.R.U64 R102, R46, 0x10, R47 ;  /* 0x000000102e667819 */ /* 0x020fe2000000122f */
[----:B------:R-:W1:Y:S02]  /*1010*/  MUFU.RCP R100, R100 ;  /* 0x0000006400647308 */ /* 0x000e640000001000 */
[----:B------:R-:W-:-:S05]  /*1020*/  FFMA.FTZ R99, R95, R99, R0 ;  /* 0x000000635f637223 */ /* 0x000fca0000010000 */
[----:B------:R-:W2:Y:S01]  /*1030*/  SHFL.DOWN PT, R96, R99, 0x1, 0x1f ;  /* 0x08201f0063607f89 */ /* 0x000ea200000e0000 */
[----:B0-----:R-:W-:-:S04]  /*1040*/  FMUL.FTZ R95, R105, R104 ;  /* 0x00000068695f7220 */ /* 0x001fc80000410000 */
[----:B------:R-:W-:Y:S01]  /*1050*/  FFMA.FTZ R95, R94, R103, R95 ;  /* 0x000000675e5f7223 */ /* 0x000fe2000001005f */
[----:B------:R-:W-:-:S03]  /*1060*/  FADD.FTZ R103, R103, -R104 ;  /* 0x8000006867677221 */ /* 0x000fc60000010000 */
[----:B-1----:R-:W-:Y:S01]  /*1070*/  FMUL.FTZ R0, R100, R95 ;  /* 0x0000005f64007220 */ /* 0x002fe20000410000 */
[----:B------:R-:W-:Y:S01]  /*1080*/  FMUL.FTZ R103, R103, R103 ;  /* 0x0000006767677220 */ /* 0x000fe20000410000 */
[----:B--2---:R-:W-:Y:S02]  /*1090*/  FADD.FTZ R95, R99, R96 ;  /* 0x00000060635f7221 */ /* 0x004fe40000010000 */
[----:B------:R-:W0:Y:S01]  /*10a0*/  LDC R96, c[0x0][0x260] ;  /* 0x00009800ff607b82 */ /* 0x000e220000000800 */
[----:B------:R-:W-:Y:S01]  /*10b0*/  FMUL.FTZ R94, R94, R103 ;  /* 0x000000675e5e7220 */ /* 0x000fe20000410000 */
[----:B------:R-:W1:Y:S03]  /*10c0*/  SHFL.IDX PT, R0, R0, RZ, 0x1f ;  /* 0x00001fff00007589 */ /* 0x000e6600000e0000 */
[----:B------:R-:W-:-:S04]  /*10d0*/  FMUL.FTZ R94, R105, R94 ;  /* 0x0000005e695e7220 */ /* 0x000fc80000410000 */
[----:B------:R-:W-:Y:S01]  /*10e0*/  FFMA.FTZ R94, R100, R94, R95 ;  /* 0x0000005e645e7223 */ /* 0x000fe2000001005f */
[----:B------:R-:W-:-:S04]  /*10f0*/  SHF.R.U32.HI R100, RZ, 0x10, R45 ;  /* 0x00000010ff647819 */ /* 0x000fc8000001162d */
        /* <DEDUP_REMOVED lines=13> */
[----:B0-----:R-:W-:Y:S01]  /*11d0*/  FFMA.FTZ R4, R115, 0.00019531250291038304567, R96 ;  /* 0x394ccccd73047823 */ /* 0x001fe20000010060 */
        /* <DEDUP_REMOVED lines=40> */
[----:B------:R-:W-:Y:S01]  /*1460*/  FMUL.FTZ R98, R4, R43 ;  /* 0x0000002b04627220 */ /* 0x000fe20000410000 */
[----:B------:R-:W-:Y:S01]  /*1470*/  SHF.R.U64 R40, R62, 0x10, R63 ;  /* 0x000000103e287819 */ /* 0x000fe2000000123f */
[----:B------:R-:W-:Y:S01]  /*1480*/  FMUL.FTZ R33, R4, R101 ;  /* 0x0000006504217220 */ /* 0x000fe20000410000 */
[----:B------:R-:W-:Y:S01]  /*1490*/  SHF.R.U64 R37, R2, 0x10, R3 ;  /* 0x0000001002257819 */ /* 0x000fe20000001203 */
[C---:B------:R-:W-:Y:S01]  /*14a0*/  FMUL.FTZ R13, R4.reuse, R15 ;  /* 0x0000000f040d7220 */ /* 0x040fe20000410000 */
[----:B------:R-:W-:Y:S01]  /*14b0*/  F2FP.BF16.F32.PACK_AB R7, RZ, R7 ;  /* 0x00000007ff07723e */ /* 0x000fe200000010ff */
[C---:B------:R-:W-:Y:S01]  /*14c0*/  FMUL.FTZ R15, R4.reuse, R17 ;  /* 0x00000011040f7220 */ /* 0x040fe20000410000 */
[----:B------:R-:W-:Y:S01]  /*14d0*/  F2FP.BF16.F32.PACK_AB R26, RZ, R26 ;  /* 0x0000001aff1a723e */ /* 0x000fe200000010ff */
[C---:B------:R-:W-:Y:S01]  /*14e0*/  FMUL.FTZ R19, R4.reuse, R19 ;  /* 0x0000001304137220 */ /* 0x040fe20000410000 */
[----:B------:R-:W-:Y:S01]  /*14f0*/  F2FP.BF16.F32.PACK_AB R11, RZ, R11 ;  /* 0x0000000bff0b723e */ /* 0x000fe200000010ff */
[C---:B------:R-:W-:Y:S01]  /*1500*/  FMUL.FTZ R30, R4.reuse, R21 ;  /* 0x00000015041e7220 */ /* 0x040fe20000410000 */
        /* <DEDUP_REMOVED lines=8> */
[----:B------:R-:W-:Y:S01]  /*1590*/  SHF.R.U64 R103, R66, 0x10, R67 ;  /* 0x0000001042677819 */ /* 0x000fe20000001243 */
[C---:B------:R-:W-:Y:S01]  /*15a0*/  FMUL.FTZ R28, R4.reuse, R23 ;  /* 0x00000017041c7220 */ /* 0x040fe20000410000 */
[----:B------:R-:W-:Y:S01]  /*15b0*/  F2FP.BF16.F32.PACK_AB R9, RZ, R9 ;  /* 0x00000009ff09723e */ /* 0x000fe200000010ff */
[----:B------:R-:W-:Y:S01]  /*15c0*/  HFMA2.BF16_V2 R43, R43.H0_H0, R26.H0_H0, R99.H0_H0 ;  /* 0x2000001a2b2b7231 */ /* 0x000fe20000240863 */
[----:B------:R-:W-:Y:S01]  /*15d0*/  SHF.R.U32.HI R101, RZ, 0x10, R65 ;  /* 0x00000010ff657819 */ /* 0x000fe20000011641 */
[----:B------:R-:W-:Y:S01]  /*15e0*/  HFMA2.BF16_V2 R37, R102.H0_H0, R11.H0_H0, R103.H0_H0 ;  /* 0x2000000b66257231 */ /* 0x000fe20000240867 */
        /* <DEDUP_REMOVED lines=8> */
[----:B------:R-:W-:Y:S01]  /*1670*/  SHF.R.U32.HI R99, RZ, 0x10, R69 ;  /* 0x00000010ff637819 */ /* 0x000fe20000011645 */
[--C-:B------:R-:W-:Y:S01]  /*1680*/  FADD.FTZ R119, R31, -R0.reuse ;  /* 0x800000001f777221 */ /* 0x100fe20000010000 */
[----:B------:R-:W-:Y:S01]  /*1690*/  SHF.R.U32.HI R38, RZ, 0x10, R49 ;  /* 0x00000010ff267819 */ /* 0x000fe20000011631 */
[C---:B------:R-:W-:Y:S01]  /*16a0*/  FMUL.FTZ R29, R4.reuse, R29 ;  /* 0x0000001d041d7220 */ /* 0x040fe20000410000 */
[----:B------:R-:W-:Y:S01]  /*16b0*/  F2FP.BF16.F32.PACK_AB R15, RZ, R15 ;  /* 0x0000000fff0f723e */ /* 0x000fe200000010ff */
[----:B------:R-:W-:Y:S01]  /*16c0*/  HFMA2.BF16_V2 R11, R24.H0_H0, R13.H0_H0, R11.H0_H0 ;  /* 0x2000000d180b7231 */ /* 0x000fe2000024080b */
[----:B------:R-:W-:Y:S01]  /*16d0*/  F2FP.BF16.F32.PACK_AB R30, RZ, R30 ;  /* 0x0000001eff1e723e */ /* 0x000fe200000010ff */
[----:B------:R-:W-:Y:S01]  /*16e0*/  HFMA2.BF16_V2 R19, R38.H0_H0, R19.H0_H0, R99.H0_H0 ;  /* 0x2000001326137231 */ /* 0x000fe20000240863 */
[----:B------:R-:W-:Y:S01]  /*16f0*/  F2FP.BF16.F32.PACK_AB R17, RZ, R17 ;  /* 0x00000011ff11723e */ /* 0x000fe200000010ff */
[----:B------:R-:W-:Y:S01]  /*1700*/  FMUL.FTZ R25, R4, R27 ;  /* 0x0000001b04197220 */ /* 0x000fe20000410000 */
[----:B------:R-:W-:Y:S01]  /*1710*/  SHF.R.U64 R41, R68, 0x10, R69 ;  /* 0x0000001044297819 */ /* 0x000fe20000001245 */
[--C-:B------:R-:W-:Y:S01]  /*1720*/  FADD.FTZ R107, R20, -R0.reuse ;  /* 0x80000000146b7221 */ /* 0x100fe20000010000 */
[----:B------:R-:W-:Y:S01]  /*1730*/  SHF.R.U64 R26, R48, 0x10, R49 ;  /* 0x00000010301a7819 */ /* 0x000fe20000001231 */
[----:B------:R-:W-:Y:S01]  /*1740*/  FMUL.FTZ R119, R4, R119 ;  /* 0x0000007704777220 */ /* 0x000fe20000410000 */
[----:B------:R-:W-:Y:S01]  /*1750*/  SHF.R.U64 R100, R70, 0x10, R71 ;  /* 0x0000001046647819 */ /* 0x000fe20000001247 */
[--C-:B------:R-:W-:Y:S01]  /*1760*/  FADD.FTZ R109, R18, -R0.reuse ;  /* 0x80000000126d7221 */ /* 0x100fe20000010000 */
        /* <DEDUP_REMOVED lines=24> */
[----:B------:R-:W-:Y:S01]  /*18f0*/  F2FP.BF16.F32.PACK_AB R27, RZ, R29 ;  /* 0x0000001dff1b723e */ /* 0x000fe200000010ff */
[--C-:B------:R-:W-:Y:S01]  /*1900*/  FADD.FTZ R123, R34, -R0.reuse ;  /* 0x80000000227b7221 */ /* 0x100fe20000010000 */
[----:B------:R-:W-:Y:S01]  /*1910*/  SHF.R.U64 R99, R74, 0x10, R75 ;  /* 0x000000104a637819 */ /* 0x000fe2000000124b */
[----:B------:R-:W-:Y:S01]  /*1920*/  HFMA2.BF16_V2 R32, R102.H0_H0, R32.H0_H0, R101.H0_H0 ;  /* 0x2000002066207231 */ /* 0x000fe20000240865 */
[--C-:B------:R-:W-:Y:S01]  /*1930*/  SHF.R.U64 R26, R54, 0x10, R55.reuse ;  /* 0x00000010361a7819 */ /* 0x100fe20000001237 */
        /* <DEDUP_REMOVED lines=8> */
[----:B------:R-:W-:Y:S01]  /*19c0*/  FADD.FTZ R36, R36, -R0 ;  /* 0x8000000024247221 */ /* 0x000fe20000010000 */
        /* <DEDUP_REMOVED lines=36> */
[----:B------:R-:W-:-:S02]  /*1c10*/  PRMT R8, R31, 0x7610, R8 ;  /* 0x000076101f087816 */ /* 0x000fc40000000008 */
[----:B------:R-:W-:Y:S02]  /*1c20*/  LOP3.LUT R40, R40, 0xffff, RZ, 0xc0, !PT ;  /* 0x0000ffff28287812 */ /* 0x000fe400078ec0ff */
[----:B------:R-:W-:Y:S02]  /*1c30*/  PRMT R6, R95, 0x7610, R6 ;  /* 0x000076105f067816 */ /* 0x000fe40000000006 */
[C---:B------:R-:W-:Y:S02]  /*1c40*/  SHF.L.U32 R31, R43.reuse, 0x10, RZ ;  /* 0x000000102b1f7819 */ /* 0x040fe400000006ff */
[----:B------:R-:W-:Y:S02]  /*1c50*/  LOP3.LUT R12, R12, 0xffff, RZ, 0xc0, !PT ;  /* 0x0000ffff0c0c7812 */ /* 0x000fe400078ec0ff */
[----:B------:R-:W-:Y:S02]  /*1c60*/  SHF.L.U64.HI R43, R43, 0x10, RZ ;  /* 0x000000102b2b7819 */ /* 0x000fe400000102ff */
[----:B------:R-:W-:-:S02]  /*1c70*/  SHF.L.U32 R95, R40, 0x10, RZ ;  /* 0x00000010285f7819 */ /* 0x000fc400000006ff */
[----:B------:R-:W-:Y:S02]  /*1c80*/  F2FP.BF16.F32.PACK_AB R33, RZ, R33 ;  /* 0x00000021ff21723e */ /* 0x000fe400000010ff */
[----:B------:R-:W-:Y:S02]  /*1c90*/  F2FP.BF16.F32.PACK_AB R16, RZ, R16 ;  /* 0x00000010ff10723e */ /* 0x000fe400000010ff */
[----:B------:R-:W-:Y:S01]  /*1ca0*/  LOP3.LUT R5, R5, 0xffff, RZ, 0xc0, !PT ;  /* 0x0000ffff05057812 */ /* 0x000fe200078ec0ff */
[----:B------:R-:W-:Y:S01]  /*1cb0*/  HFMA2.BF16_V2 R33, R46.H0_H0, R33.H0_H0, R66.H0_H0 ;  /* 0x200000212e217231 */ /* 0x000fe20000240842 */
[----:B------:R-:W-:Y:S01]  /*1cc0*/  SHF.L.U64.HI R40, R40, 0x10, RZ ;  /* 0x0000001028287819 */ /* 0x000fe200000102ff */
[----:B------:R-:W-:Y:S01]  /*1cd0*/  HFMA2.BF16_V2 R16, R51.H0_H0, R16.H0_H0, R71.H0_H0 ;  /* 0x2000001033107231 */ /* 0x000fe20000240847 */
[----:B------:R-:W-:Y:S02]  /*1ce0*/  LOP3.LUT R6, R31, 0xffff, R6, 0xf8, !PT ;  /* 0x0000ffff1f067812 */ /* 0x000fe400078ef806 */
[----:B------:R-:W-:-:S02]  /*1cf0*/  LOP3.LUT R31, R12, 0xffff0000, R43, 0xf8, !PT ;  /* 0xffff00000c1f7812 */ /* 0x000fc400078ef82b */
[----:B------:R-:W-:Y:S02]  /*1d00*/  F2FP.BF16.F32.PACK_AB R34, RZ, R34 ;  /* 0x00000022ff22723e */ /* 0x000fe400000010ff */
[----:B------:R-:W-:Y:S02]  /*1d10*/  LOP3.LUT R12, R37, 0xffff, RZ, 0xc0, !PT ;  /* 0x0000ffff250c7812 */ /* 0x000fe400078ec0ff */
[----:B------:R-:W-:Y:S01]  /*1d20*/  LOP3.LUT R5, R5, 0xffff0000, R40, 0xf8, !PT ;  /* 0xffff000005057812 */ /* 0x000fe200078ef828 */
[----:B------:R-:W-:Y:S01]  /*1d30*/  HFMA2.BF16_V2 R34, R48.H0_H0, R34.H0_H0, R68.H0_H0 ;  /* 0x2000002230227231 */ /* 0x000fe20000240844 */
[----:B------:R-:W-:Y:S02]  /*1d40*/  LOP3.LUT R43, R41, 0xffff, RZ, 0xc0, !PT ;  /* 0x0000ffff292b7812 */ /* 0x000fe400078ec0ff */
[----:B------:R-:W-:Y:S02]  /*1d50*/  F2FP.BF16.F32.PACK_AB R28, RZ, R28 ;  /* 0x0000001cff1c723e */ /* 0x000fe400000010ff */
[----:B------:R-:W-:-:S02]  /*1d60*/  LOP3.LUT R40, R10, 0xffff, RZ, 0xc0, !PT ;  /* 0x0000ffff0a287812 */ /* 0x000fc400078ec0ff */
[----:B------:R-:W-:Y:S01]  /*1d70*/  SHF.L.U32 R10, R12, 0x10, RZ ;  /* 0x000000100c0a7819 */ /* 0x000fe200000006ff */
[----:B------:R-:W-:Y:S01]  /*1d80*/  HFMA2.BF16_V2 R28, R52.H0_H0, R28.H0_H0, R72.H0_H0 ;  /* 0x2000001c341c7231 */ /* 0x000fe20000240848 */
[----:B------:R-:W-:Y:S02]  /*1d90*/  LOP3.LUT R30, R30, 0xffff, RZ, 0xc0, !PT ;  /* 0x0000ffff1e1e7812 */ /* 0x000fe400078ec0ff */
[----:B------:R-:W-:Y:S02]  /*1da0*/  LOP3.LUT R37, R94, 0xffff, RZ, 0xc0, !PT ;  /* 0x0000ffff5e257812 */ /* 0x000fe400078ec0ff */
[----:B------:R-:W-:Y:S02]  /*1db0*/  SHF.L.U64.HI R12, R12, 0x10, RZ ;  /* 0x000000100c0c7819 */ /* 0x000fe400000102ff */
[----:B------:R-:W-:Y:S02]  /*1dc0*/  LOP3.LUT R38, R38, 0xffff, RZ, 0xc0, !PT ;  /* 0x0000ffff26267812 */ /* 0x000fe400078ec0ff */
[----:B------:R-:W-:-:S02]  /*1dd0*/  SHF.L.U32 R41, R43, 0x10, RZ ;  /* 0x000000102b297819 */ /* 0x000fc400000006ff */
[----:B------:R-:W-:Y:S02]  /*1de0*/  LOP3.LUT R8, R95, 0xffff, R8, 0xf8, !PT ;  /* 0x0000ffff5f087812 */ /* 0x000fe400078ef808 */
[----:B------:R-:W-:Y:S02]  /*1df0*/  LOP3.LUT R10, R10, 0xffff, R33, 0xf8, !PT ;  /* 0x0000ffff0a0a7812 */ /* 0x000fe400078ef821 */
[----:B------:R-:W-:Y:S02]  /*1e00*/  LOP3.LUT R16, R16, 0xffff, RZ, 0xc0, !PT ;  /* 0x0000ffff10107812 */ /* 0x000fe400078ec0ff */
[----:B------:R-:W-:Y:S02]  /*1e10*/  SHF.L.U64.HI R95, R30, 0x10, RZ ;  /* 0x000000101e5f7819 */ /* 0x000fe400000102ff */
[----:B------:R-:W-:Y:S02]  /*1e20*/  SHF.L.U64.HI R43, R43, 0x10, RZ ;  /* 0x000000102b2b7819 */ /* 0x000fe400000102ff */
[----:B------:R-:W-:-:S02]  /*1e30*/  LOP3.LUT R37, R37, 0xffff0000, R12, 0xf8, !PT ;  /* 0xffff000025257812 */ /* 0x000fc400078ef80c */
[----:B------:R-:W-:Y:S02]  /*1e40*/  SHF.L.U32 R33, R38, 0x10, RZ ;  /* 0x0000001026217819 */ /* 0x000fe400000006ff */
[----:B------:R-:W-:Y:S02]  /*1e50*/  LOP3.LUT R12, R41, 0xffff, R34, 0xf8, !PT ;  /* 0x0000ffff290c7812 */ /* 0x000fe400078ef822 */
[----:B------:R-:W-:Y:S02]  /*1e60*/  F2FP.BF16.F32.PACK_AB R97, RZ, R97 ;  /* 0x00000061ff61723e */ /* 0x000fe400000010ff */
[----:B------:R-:W-:Y:S02]  /*1e70*/  SHF.R.U64 R100, R80, 0x10, R81 ;  /* 0x0000001050647819 */ /* 0x000fe40000001251 */
[----:B------:R-:W-:Y:S02]  /*1e80*/  SHF.R.U64 R25, R60, 0x10, R61 ;  /* 0x000000103c197819 */ /* 0x000fe4000000123d */
[----:B------:R-:W-:-:S02]  /*1e90*/  SHF.L.U64.HI R41, R38, 0x10, RZ ;  /* 0x0000001026297819 */ /* 0x000fc400000102ff */
[----:B------:R-:W-:Y:S01]  /*1ea0*/  F2FP.BF16.F32.PACK_AB R18, RZ, R18 ;  /* 0x00000012ff12723e */ /* 0x000fe200000010ff */
[----:B------:R-:W-:Y:S01]  /*1eb0*/  HFMA2.BF16_V2 R25, R25.H0_H0, R97.H0_H0, R100.H0_H0 ;  /* 0x2000006119197231 */ /* 0x000fe20000240864 */
[----:B------:R-:W-:Y:S02]  /*1ec0*/  LOP3.LUT R38, R16, 0xffff0000, R95, 0xf8, !PT ;  /* 0xffff000010267812 */ /* 0x000fe400078ef85f */
[----:B------:R-:W-:Y:S01]  /*1ed0*/  LOP3.LUT R34, R40, 0xffff0000, R43, 0xf8, !PT ;  /* 0xffff000028227812 */ /* 0x000fe200078ef82b */
[----:B------:R-:W-:Y:S01]  /*1ee0*/  HFMA2.BF16_V2 R18, R54.H0_H0, R18.H0_H0, R74.H0_H0 ;  /* 0x2000001236127231 */ /* 0x000fe2000024084a */
[----:B------:R-:W-:Y:S02]  /*1ef0*/  LOP3.LUT R16, R33, 0xffff, R28, 0xf8, !PT ;  /* 0x0000ffff21107812 */ /* 0x000fe400078ef81c */
[----:B------:R-:W-:Y:S02]  /*1f00*/  F2FP.BF16.F32.PACK_AB R35, RZ, R35 ;  /* 0x00000023ff23723e */ /* 0x000fe400000010ff */
[----:B------:R-:W-:-:S02]  /*1f10*/  LOP3.LUT R40, R14, 0xffff, RZ, 0xc0, !PT ;  /* 0x0000ffff0e287812 */ /* 0x000fc400078ec0ff */
[----:B------:R-:W-:Y:S01]  /*1f20*/  LOP3.LUT R28, R27, 0xffff, RZ, 0xc0, !PT ;  /* 0x0000ffff1b1c7812 */ /* 0x000fe200078ec0ff */
[----:B------:R-:W-:Y:S01]  /*1f30*/  HFMA2.BF16_V2 R35, R59.H0_H0, R35.H0_H0, R79.H0_H0 ;  /* 0x200000233b237231 */ /* 0x000fe2000024084f */
[----:B------:R-:W-:Y:S02]  /*1f40*/  LOP3.LUT R32, R32, 0xffff, RZ, 0xc0, !PT ;  /* 0x0000ffff20207812 */ /* 0x000fe400078ec0ff */
[----:B------:R-:W-:Y:S02]  /*1f50*/  F2FP.BF16.F32.PACK_AB R93, RZ, R93 ;  /* 0x0000005dff5d723e */ /* 0x000fe400000010ff */
[----:B------:R-:W-:Y:S02]  /*1f60*/  LOP3.LUT R40, R40, 0xffff0000, R41, 0xf8, !PT ;  /* 0xffff000028287812 */ /* 0x000fe400078ef829 */
[----:B------:R-:W-:Y:S01]  /*1f70*/  SHF.L.U32 R33, R28, 0x10, RZ ;  /* 0x000000101c217819 */ /* 0x000fe200000006ff */
[----:B------:R-:W-:Y:S01]  /*1f80*/  HFMA2.BF16_V2 R93, R57.H0_H0, R93.H0_H0, R77.H0_H0 ;  /* 0x2000005d395d7231 */ /* 0x000fe2000024084d */
[----:B------:R-:W-:-:S02]  /*1f90*/  F2FP.BF16.F32.PACK_AB R39, RZ, R39 ;  /* 0x00000027ff27723e */ /* 0x000fc400000010ff */
[----:B------:R-:W-:Y:S02]  /*1fa0*/  LOP3.LUT R41, R29, 0xffff, RZ, 0xc0, !PT ;  /* 0x0000ffff1d297812 */ /* 0x000fe400078ec0ff */
[----:B------:R-:W-:Y:S01]  /*1fb0*/  LOP3.LUT R26, R26, 0xffff, RZ, 0xc0, !PT ;  /* 0x0000ffff1a1a7812 */ /* 0x000fe200078ec0ff */
[----:B------:R-:W-:Y:S01]  /*1fc0*/  HFMA2.BF16_V2 R39, R61.H0_H0, R39.H0_H0, R81.H0_H0 ;  /* 0x200000273d277231 */ /* 0x000fe20000240851 */
[----:B------:R-:W-:Y:S02]  /*1fd0*/  SHF.L.U32 R29, R32, 0x10, RZ ;  /* 0x00000010201d7819 */ /* 0x000fe400000006ff */
[----:B------:R-:W-:Y:S02]  /*1fe0*/  LOP3.LUT R25, R25, 0xffff, RZ, 0xc0, !PT ;  /* 0x0000ffff19197812 */ /* 0x000fe400078ec0ff */
[----:B------:R-:W-:Y:S02]  /*1ff0*/  F2FP.BF16.F32.PACK_AB R36, RZ, R36 ;  /* 0x00000024ff24723e */ /* 0x000fe400000010ff */
[----:B------:R-:W-:-:S02]  /*2000*/  SHF.L.U32 R43, R30, 0x10, RZ ;  /* 0x000000101e2b7819 */ /* 0x000fc400000006ff */
[----:B------:R-:W-:Y:S01]  /*2010*/  SHF.L.U64.HI R28, R28, 0x10, RZ ;  /* 0x000000101c1c7819 */ /* 0x000fe200000102ff */
[----:B------:R-:W-:Y:S01]  /*2020*/  HFMA2.BF16_V2 R36, R58.H0_H0, R36.H0_H0, R78.H0_H0 ;  /* 0x200000243a247231 */ /* 0x000fe2000024084e */
[----:B------:R-:W-:Y:S02]  /*2030*/  LOP3.LUT R18, R33, 0xffff, R18, 0xf8, !PT ;  /* 0x0000ffff21127812 */ /* 0x000fe400078ef812 */
[C---:B------:R-:W-:Y:S02]  /*2040*/  SHF.L.U32 R33, R26.reuse, 0x10, RZ ;  /* 0x000000101a217819 */ /* 0x040fe400000006ff */
[----:B------:R-:W-:Y:S02]  /*2050*/  LOP3.LUT R20, R29, 0xffff, R20, 0xf8, !PT ;  /* 0x0000ffff1d147812 */ /* 0x000fe400078ef814 */
[----:B------:R-:W-:Y:S02]  /*2060*/  LOP3.LUT R35, R35, 0xffff, RZ, 0xc0, !PT ;  /* 0x0000ffff23237812 */ /* 0x000fe400078ec0ff */
[----:B------:R-:W-:-:S02]  /*2070*/  SHF.L.U64.HI R26, R26, 0x10, RZ ;  /* 0x000000101a1a7819 */ /* 0x000fc400000102ff */
[----:B------:R-:W-:Y:S02]  /*2080*/  SHF.L.U32 R29, R25, 0x10, RZ ;  /* 0x00000010191d7819 */ /* 0x000fe400000006ff */
[----:B------:R-:W-:Y:S02]  /*2090*/  LOP3.LUT R14, R43, 0xffff, R22, 0xf8, !PT ;  /* 0x0000ffff2b0e7812 */ /* 0x000fe400078ef816 */
[----:B------:R-:W-:Y:S02]  /*20a0*/  LOP3.LUT R41, R41, 0xffff0000, R28, 0xf8, !PT ;  /* 0xffff000029297812 */ /* 0x000fe400078ef81c */
[----:B------:R-:W-:Y:S02]  /*20b0*/  LOP3.LUT R27, R93, 0xffff, RZ, 0xc0, !PT ;  /* 0x0000ffff5d1b7812 */ /* 0x000fe400078ec0ff */
[----:B------:R-:W-:Y:S02]  /*20c0*/  SHF.L.U64.HI R22, R32, 0x10, RZ ;  /* 0x0000001020167819 */ /* 0x000fe400000102ff */
[----:B------:R-:W-:-:S02]  /*20d0*/  SHF.L.U64.HI R28, R25, 0x10, RZ ;  /* 0x00000010191c7819 */ /* 0x000fc400000102ff */
[----:B------:R-:W-:Y:S02]  /*20e0*/  LOP3.LUT R25, R35, 0xffff0000, R26, 0xf8, !PT ;  /* 0xffff000023197812 */ /* 0x000fe400078ef81a */
[----:B------:R-:W-:Y:S02]  /*20f0*/  LOP3.LUT R39, R39, 0xffff, RZ, 0xc0, !PT ;  /* 0x0000ffff27277812 */ /* 0x000fe400078ec0ff */
[----:B------:R-:W-:Y:S02]  /*2100*/  LOP3.LUT R26, R29, 0xffff, R42, 0xf8, !PT ;  /* 0x0000ffff1d1a7812 */ /* 0x000fe400078ef82a */
[----:B------:R-:W-:Y:S02]  /*2110*/  LOP3.LUT R30, R11, 0xffff, RZ, 0xc0, !PT ;  /* 0x0000ffff0b1e7812 */ /* 0x000fe400078ec0ff */
[----:B------:R-:W-:Y:S02]  /*2120*/  LOP3.LUT R42, R9, 0xffff, RZ, 0xc0, !PT ;  /* 0x0000ffff092a7812 */ /* 0x000fe400078ec0ff */
[----:B------:R-:W-:-:S02]  /*2130*/  LOP3.LUT R27, R27, 0xffff0000, R22, 0xf8, !PT ;  /* 0xffff00001b1b7812 */ /* 0x000fc400078ef816 */
[----:B------:R-:W-:Y:S02]  /*2140*/  LOP3.LUT R22, R33, 0xffff, R36, 0xf8, !PT ;  /* 0x0000ffff21167812 */ /* 0x000fe400078ef824 */
[----:B------:R-:W-:Y:S01]  /*2150*/  LOP3.LUT R36, R39, 0xffff0000, R28, 0xf8, !PT ;  /* 0xffff000027247812 */ /* 0x000fe200078ef81c */
[----:B------:R-:W0:Y:S01]  /*2160*/  @!P1 LDC.64 R32, c[0x0][0x230] ;  /* 0x00008c00ff209b82 */ /* 0x000e220000000a00 */
[----:B------:R-:W-:Y:S02]  /*2170*/  LOP3.LUT R94, R7, 0xffff, RZ, 0xc0, !PT ;  /* 0x0000ffff075e7812 */ /* 0x000fe400078ec0ff */
[----:B------:R-:W-:Y:S02]  /*2180*/  PRMT R7, R31, 0x5410, R42 ;  /* 0x000054101f077816 */ /* 0x000fe4000000002a */
[----:B------:R-:W-:Y:S02]  /*2190*/  PRMT R11, R37, 0x5410, R30 ;  /* 0x00005410250b7816 */ /* 0x000fe4000000001e */
[----:B------:R-:W-:Y:S01]  /*21a0*/  F2FP.BF16.F32.PACK_AB R98, RZ, R98 ;  /* 0x00000062ff62723e */ /* 0x000fe200000010ff */
[----:B------:R-:W1:Y:S01]  /*21b0*/  @!P1 LDC.64 R28, c[0x0][0x238] ;  /* 0x00008e00ff1c9b82 */ /* 0x000e620000000a00 */
[----:B------:R-:W-:-:S02]  /*21c0*/  SHF.R.U32.HI R21, RZ, 0x10, R81 ;  /* 0x00000010ff157819 */ /* 0x000fc40000011651 */
[----:B------:R-:W-:Y:S02]  /*21d0*/  SHF.R.U32.HI R99, RZ, 0x10, R61 ;  /* 0x00000010ff637819 */ /* 0x000fe4000001163d */
[----:B------:R-:W-:Y:S02]  /*21e0*/  LOP3.LUT R19, R19, 0xffff, RZ, 0xc0, !PT ;  /* 0x0000ffff13137812 */ /* 0x000fe400078ec0ff */
[----:B------:R-:W-:Y:S01]  /*21f0*/  PRMT R9, R5, 0x5410, R94 ;  /* 0x0000541005097816 */ /* 0x000fe2000000005e */
[----:B------:R-:W2:Y:S01]  /*2200*/  LDC.64 R30, c[0x0][0x228] ;  /* 0x00008a00ff1e7b82 */ /* 0x000ea20000000a00 */
[----:B------:R-:W-:Y:S01]  /*2210*/  LOP3.LUT R17, R17, 0xffff, RZ, 0xc0, !PT ;  /* 0x0000ffff11117812 */ /* 0x000fe200078ec0ff */
[----:B------:R-:W-:Y:S01]  /*2220*/  HFMA2.BF16_V2 R21, R99.H0_H0, R98.H0_H0, R21.H0_H0 ;  /* 0x2000006263157231 */ /* 0x000fe20000240815 */
[----:B------:R-:W-:Y:S02]  /*2230*/  LOP3.LUT R5, R13, 0xffff, RZ, 0xc0, !PT ;  /* 0x0000ffff0d057812 */ /* 0x000fe400078ec0ff */
[----:B------:R-:W-:-:S02]  /*2240*/  PRMT R13, R34, 0x5410, R19 ;  /* 0x00005410220d7816 */ /* 0x000fc40000000013 */
[----:B------:R-:W-:Y:S01]  /*2250*/  LOP3.LUT R42, R15, 0xffff, RZ, 0xc0, !PT ;  /* 0x0000ffff0f2a7812 */ /* 0x000fe200078ec0ff */
[----:B0-----:R-:W-:Y:S01]  /*2260*/  @!P1 IMAD.WIDE R32, R82, 0x4, R32 ;  /* 0x0000000452209825 */ /* 0x001fe200078e0220 */
[----:B------:R-:W-:Y:S02]  /*2270*/  LOP3.LUT R34, R24, 0xffff, RZ, 0xc0, !PT ;  /* 0x0000ffff18227812 */ /* 0x000fe400078ec0ff */
[----:B------:R-:W-:Y:S02]  /*2280*/  PRMT R15, R38, 0x5410, R17 ;  /* 0x00005410260f7816 */ /* 0x000fe40000000011 */
[----:B------:R-:W-:Y:S01]  /*2290*/  LOP3.LUT R24, R23, 0xffff, RZ, 0xc0, !PT ;  /* 0x0000ffff17187812 */ /* 0x000fe200078ec0ff */
[----:B------:R0:W-:Y:S01]  /*22a0*/  @!P1 STG.E desc[UR4][R32.64], R0 ;  /* 0x0000000020009986 */ /* 0x0001e2000c101904 */
[----:B------:R-:W-:Y:S01]  /*22b0*/  PRMT R17, R40, 0x5410, R5 ;  /* 0x0000541028117816 */ /* 0x000fe20000000005 */
[----:B-1----:R-:W-:Y:S01]  /*22c0*/  @!P1 IMAD.WIDE R28, R82, 0x4, R28 ;  /* 0x00000004521c9825 */ /* 0x002fe200078e021c */
[----:B------:R-:W-:-:S02]  /*22d0*/  LOP3.LUT R5, R21, 0xffff, RZ, 0xc0, !PT ;  /* 0x0000ffff15057812 */ /* 0x000fc400078ec0ff */
[----:B------:R-:W-:Y:S02]  /*22e0*/  PRMT R23, R25, 0x5410, R24 ;  /* 0x0000541019177816 */ /* 0x000fe40000000018 */
[----:B------:R-:W-:Y:S01]  /*22f0*/  PRMT R21, R27, 0x5410, R34 ;  /* 0x000054101b157816 */ /* 0x000fe20000000022 */
[----:B------:R1:W-:Y:S01]  /*2300*/  @!P1 STG.E desc[UR4][R28.64], R4 ;  /* 0x000000041c009986 */ /* 0x0003e2000c101904 */
[----:B------:R-:W-:Y:S01]  /*2310*/  PRMT R27, R36, 0x5410, R5 ;  /* 0x00005410241b7816 */ /* 0x000fe20000000005 */
[----:B--2---:R-:W-:Y:S01]  /*2320*/  IMAD.WIDE.U32 R92, R92, 0x8, R30 ;  /* 0x000000085c5c7825 */ /* 0x004fe200078e001e */
[----:B------:R-:W-:Y:S02]  /*2330*/  PRMT R19, R41, 0x5410, R42 ;  /* 0x0000541029137816 */ /* 0x000fe4000000002a */
[----:B------:R-:W-:Y:S01]  /*2340*/  IADD3 R82, R82, UR6, RZ ;  /* 0x0000000652527c10 */ /* 0x000fe2000fffe0ff */
[----:B------:R-:W-:Y:S01]  /*2350*/  IMAD.WIDE.U32 R24, R83, 0x8, R30 ;  /* 0x0000000853187825 */ /* 0x000fe200078e001e */
[----:B------:R1:W-:Y:S01]  /*2360*/  STG.E.64 desc[UR4][R92.64], R8 ;  /* 0x000000085c007986 */ /* 0x0003e2000c101b04 */
[----:B0-----:R-:W-:-:S02]  /*2370*/  SEL R0, RZ, 0x1, P0 ;  /* 0x00000001ff007807 */ /* 0x001fc40000000000 */
[--C-:B------:R-:W-:Y:S01]  /*2380*/  IMAD.WIDE.U32 R34, R90, 0x8, R30.reuse ;  /* 0x000000085a227825 */ /* 0x100fe200078e001e */
[----:B------:R1:W-:Y:S01]  /*2390*/  STG.E.64 desc[UR4][R24.64], R6 ;  /* 0x0000000618007986 */ /* 0x0003e2000c101b04 */
[----:B------:R-:W-:Y:S02]  /*23a0*/  ISETP.GE.AND P1, PT, R82, UR7, PT ;  /* 0x0000000752007c0c */ /* 0x000fe4000bf26270 */
        /* <DEDUP_REMOVED lines=14> */
[----:B------:R1:W-:Y:S01]  /*2490*/  STG.E.64 desc[UR4][R30.64], R26 ;  /* 0x0000001a1e007986 */ /* 0x0003e2000c101b04 */
[----:B------:R-:W-:Y:S05]  /*24a0*/  @!P1 BRA `(.L_x_1333) ;  /* 0xffffffdc006c9947 */ /* 0x000fea000383ffff */
[----:B------:R-:W-:Y:S05]  /*24b0*/  EXIT ;  /* 0x000000000000794d */ /* 0x000fea0003800000 */
.L_x_1332:
[----:B------:R-:W-:Y:S01]  /*24c0*/  HFMA2.MMA R104, -RZ, RZ, 0, 5.9604644775390625e-08 ;  /* 0x00000001ff687435 */ /* 0x000fe200000001ff */
[----:B------:R-:W-:Y:S02]  /*24d0*/  MOV R103, R0 ;  /* 0x0000000000677202 */ /* 0x000fe40000000f00 */
[----:B------:R-:W-:Y:S02]  /*24e0*/  MOV R105, 0x1f ;  /* 0x0000001f00697802 */ /* 0x000fe40000000f00 */
[----:B------:R-:W-:-:S07]  /*24f0*/  MOV R102, 0xffffffff ;  /* 0xffffffff00667802 */ /* 0x000fce0000000f00 */
[----:B-----5:R-:W-:Y:S05]  /*2500*/  WARPSYNC.COLLECTIVE R102, `(.L_x_1334) ;  /* 0x0000000066087348 */ /* 0x020fea0003c00000 */
[----:B------:R0:W1:Y:S02]  /*2510*/  SHFL.BFLY P2, R101, R103, R104, R105 ;  /* 0x0c00006867657389 */ /* 0x0000640000040069 */
[----:B01---5:R-:W-:Y:S01]  /*2520*/  ENDCOLLECTIVE ;  /* 0x000000000000791b */ /* 0x023fe20003800000 */
.L_x_1334:
[----:B------:R-:W-:Y:S01]  /*2530*/  HFMA2.MMA R104, -RZ, RZ, 0, 1.1920928955078125e-07 ;  /* 0x00000002ff687435 */ /* 0x000fe200000001ff */
[----:B------:R-:W-:-:S05]  /*2540*/  MOV R97, R101 ;  /* 0x0000006500617202 */ /* 0x000fca0000000f00 */
[----:B------:R-:W-:-:S05]  /*2550*/  FADD.FTZ R97, R0, R97 ;  /* 0x0000006100617221 */ /* 0x000fca0000010000 */
[----:B------:R-:W-:-:S07]  /*2560*/  MOV R103, R97 ;  /* 0x0000006100677202 */ /* 0x000fce0000000f00 */
[----:B------:R-:W-:Y:S05]  /*2570*/  WARPSYNC.COLLECTIVE R102, `(.L_x_1335) ;  /* 0x0000000066087348 */ /* 0x000fea0003c00000 */
[----:B------:R0:W1:Y:S02]  /*2580*/  SHFL.BFLY P2, R101, R103, R104, R105 ;  /* 0x0c00006867657389 */ /* 0x0000640000040069 */
[----:B01----:R-:W-:Y:S01]  /*2590*/  ENDCOLLECTIVE ;  /* 0x000000000000791b */ /* 0x003fe20003800000 */
.L_x_1335:
[----:B------:R-:W-:Y:S01]  /*25a0*/  HFMA2.MMA R104, -RZ, RZ, 0, 2.384185791015625e-07 ;  /* 0x00000004ff687435 */ /* 0x000fe200000001ff */
[----:B------:R-:W-:-:S05]  /*25b0*/  MOV R94, R101 ;  /* 0x00000065005e7202 */ /* 0x000fca0000000f00 */
[----:B------:R-:W-:-:S05]  /*25c0*/  FADD.FTZ R98, R97, R94 ;  /* 0x0000005e61627221 */ /* 0x000fca0000010000 */
[----:B------:R-:W-:-:S07]  /*25d0*/  MOV R103, R98 ;  /* 0x0000006200677202 */ /* 0x000fce0000000f00 */
[----:B------:R-:W-:Y:S05]  /*25e0*/  WARPSYNC.COLLECTIVE R102, `(.L_x_1336) ;  /* 0x0000000066087348 */ /* 0x000fea0003c00000 */
[----:B------:R0:W1:Y:S02]  /*25f0*/  SHFL.BFLY P2, R101, R103, R104, R105 ;  /* 0x0c00006867657389 */ /* 0x0000640000040069 */
[----:B01----:R-:W-:Y:S01]  /*2600*/  ENDCOLLECTIVE ;  /* 0x000000000000791b */ /* 0x003fe20003800000 */
.L_x_1336:
[----:B------:R-:W-:Y:S01]  /*2610*/  HFMA2.MMA R104, -RZ, RZ, 0, 4.76837158203125e-07 ;  /* 0x00000008ff687435 */ /* 0x000fe200000001ff */
[----:B------:R-:W-:-:S05]  /*2620*/  MOV R99, R101 ;  /* 0x0000006500637202 */ /* 0x000fca0000000f00 */
[----:B------:R-:W-:-:S05]  /*2630*/  FADD.FTZ R99, R98, R99 ;  /* 0x0000006362637221 */ /* 0x000fca0000010000 */
[----:B------:R-:W-:-:S07]  /*2640*/  MOV R103, R99 ;  /* 0x0000006300677202 */ /* 0x000fce0000000f00 */
[----:B------:R-:W-:Y:S05]  /*2650*/  WARPSYNC.COLLECTIVE R102, `(.L_x_1337) ;  /* 0x0000000066087348 */ /* 0x000fea0003c00000 */
[----:B------:R0:W1:Y:S02]  /*2660*/  SHFL.BFLY P2, R101, R103, R104, R105 ;  /* 0x0c00006867657389 */ /* 0x0000640000040069 */
[----:B01----:R-:W-:Y:S01]  /*2670*/  ENDCOLLECTIVE ;  /* 0x000000000000791b */ /* 0x003fe20003800000 */
.L_x_1337:
[----:B------:R-:W-:Y:S01]  /*2680*/  HFMA2.MMA R104, -RZ, RZ, 0, 9.5367431640625e-07 ;  /* 0x00000010ff687435 */ /* 0x000fe200000001ff */
[----:B------:R-:W-:-:S05]  /*2690*/  MOV R94, R101 ;  /* 0x00000065005e7202 */ /* 0x000fca0000000f00 */
[----:B------:R-:W-:-:S05]  /*26a0*/  FADD.FTZ R100, R99, R94 ;  /* 0x0000005e63647221 */ /* 0x000fca0000010000 */
[----:B------:R-:W-:-:S07]  /*26b0*/  MOV R103, R100 ;  /* 0x0000006400677202 */ /* 0x000fce0000000f00 */
[----:B------:R-:W-:Y:S05]  /*26c0*/  WARPSYNC.COLLECTIVE R102, `(.L_x_1338) ;  /* 0x0000000066087348 */ /* 0x000fea0003c00000 */
[----:B------:R0:W1:Y:S02]  /*26d0*/  SHFL.BFLY P2, R101, R103, R104, R105 ;  /* 0x0c00006867657389 */ /* 0x0000640000040069 */
[----:B01----:R-:W-:Y:S01]  /*26e0*/  ENDCOLLECTIVE ;  /* 0x000000000000791b */ /* 0x003fe20003800000 */
.L_x_1338:
[----:B------:R-:W-:Y:S01]  /*26f0*/  HFMA2.MMA R104, -RZ, RZ, 0, 5.9604644775390625e-08 ;  /* 0x00000001ff687435 */ /* 0x000fe200000001ff */
        /* <DEDUP_REMOVED lines=86> */
.L_x_1339:
[----:B------:R-:W-:Y:S01]  /*2c60*/  HFMA2.MMA R104, -RZ, RZ, 0, 1.1920928955078125e-07 ;  /* 0x00000002ff687435 */ /* 0x000fe200000001ff */
[----:B------:R-:W-:-:S05]  /*2c70*/  MOV R97, R101 ;  /* 0x0000006500617202 */ /* 0x000fca0000000f00 */
[----:B------:R-:W-:-:S05]  /*2c80*/  FADD.FTZ R97, R0, R97 ;  /* 0x0000006100617221 */ /* 0x000fca0000010000 */
[----:B------:R-:W-:-:S07]  /*2c90*/  MOV R103, R97 ;  /* 0x0000006100677202 */ /* 0x000fce0000000f00 */
[----:B------:R-:W-:Y:S05]  /*2ca0*/  WARPSYNC.COLLECTIVE R102, `(.L_x_1340) ;  /* 0x0000000066087348 */ /* 0x000fea0003c00000 */
[----:B------:R0:W1:Y:S02]  /*2cb0*/  SHFL.BFLY P2, R101, R103, R104, R105 ;  /* 0x0c00006867657389 */ /* 0x0000640000040069 */
[----:B01----:R-:W-:Y:S01]  /*2cc0*/  ENDCOLLECTIVE ;  /* 0x000000000000791b */ /* 0x003fe20003800000 */
.L_x_1340:
[----:B------:R-:W-:Y:S01]  /*2cd0*/  HFMA2.MMA R104, -RZ, RZ, 0, 2.384185791015625e-07 ;  /* 0x00000004ff687435 */ /* 0x000fe200000001ff */
[----:B------:R-:W-:-:S05]  /*2ce0*/  MOV R98, R101 ;  /* 0x0000006500627202 */ /* 0x000fca0000000f00 */
[----:B------:R-:W-:-:S05]  /*2cf0*/  FADD.FTZ R98, R97, R98 ;  /* 0x0000006261627221 */ /* 0x000fca0000010000 */
[----:B------:R-:W-:-:S07]  /*2d00*/  MOV R103, R98 ;  /* 0x0000006200677202 */ /* 0x000fce0000000f00 */
[----:B------:R-:W-:Y:S05]  /*2d10*/  WARPSYNC.COLLECTIVE R102, `(.L_x_1341) ;  /* 0x0000000066087348 */ /* 0x000fea0003c00000 */
[----:B------:R0:W1:Y:S02]  /*2d20*/  SHFL.BFLY P2, R101, R103, R104, R105 ;  /* 0x0c00006867657389 */ /* 0x0000640000040069 */
[----:B01----:R-:W-:Y:S01]  /*2d30*/  ENDCOLLECTIVE ;  /* 0x000000000000791b */ /* 0x003fe20003800000 */
.L_x_1341:
[----:B------:R-:W-:Y:S01]  /*2d40*/  HFMA2.MMA R104, -RZ, RZ, 0, 4.76837158203125e-07 ;  /* 0x00000008ff687435 */ /* 0x000fe200000001ff */
[----:B------:R-:W-:-:S05]  /*2d50*/  MOV R99, R101 ;  /* 0x0000006500637202 */ /* 0x000fca0000000f00 */
[----:B------:R-:W-:-:S05]  /*2d60*/  FADD.FTZ R99, R98, R99 ;  /* 0x0000006362637221 */ /* 0x000fca0000010000 */
[----:B------:R-:W-:-:S07]  /*2d70*/  MOV R103, R99 ;  /* 0x0000006300677202 */ /* 0x000fce0000000f00 */
[----:B------:R-:W-:Y:S05]  /*2d80*/  WARPSYNC.COLLECTIVE R102, `(.L_x_1342) ;  /* 0x0000000066087348 */ /* 0x000fea0003c00000 */
[----:B------:R0:W1:Y:S02]  /*2d90*/  SHFL.BFLY P2, R101, R103, R104, R105 ;  /* 0x0c00006867657389 */ /* 0x0000640000040069 */
[----:B01----:R-:W-:Y:S01]  /*2da0*/  ENDCOLLECTIVE ;  /* 0x000000000000791b */ /* 0x003fe20003800000 */
.L_x_1342:
[----:B------:R-:W-:Y:S01]  /*2db0*/  HFMA2.MMA R104, -RZ, RZ, 0, 9.5367431640625e-07 ;  /* 0x00000010ff687435 */ /* 0x000fe200000001ff */
[----:B------:R-:W-:-:S05]  /*2dc0*/  MOV R100, R101 ;  /* 0x0000006500647202 */ /* 0x000fca0000000f00 */
[----:B------:R-:W-:-:S05]  /*2dd0*/  FADD.FTZ R100, R99, R100 ;  /* 0x0000006463647221 */ /* 0x000fca0000010000 */
[----:B------:R-:W-:-:S07]  /*2de0*/  MOV R103, R100 ;  /* 0x0000006400677202 */ /* 0x000fce0000000f00 */
[----:B------:R-:W-:Y:S05]  /*2df0*/  WARPSYNC.COLLECTIVE R102, `(.L_x_1343) ;  /* 0x0000000066087348 */ /* 0x000fea0003c00000 */
[----:B------:R0:W1:Y:S02]  /*2e00*/  SHFL.BFLY P2, R101, R103, R104, R105 ;  /* 0x0c00006867657389 */ /* 0x0000640000040069 */
[----:B01----:R-:W-:Y:S01]  /*2e10*/  ENDCOLLECTIVE ;  /* 0x000000000000791b */ /* 0x003fe20003800000 */
.L_x_1343:
[----:B------:R-:W-:Y:S05]  /*2e20*/  BRA `(.L_x_1344) ;  /* 0xffffffdc00dc7947 */ /* 0x000fea000383ffff */
.L_x_1345:
        /* <DEDUP_REMOVED lines=13> */
.L_x_2072:


//--------------------- .text._ZN10layer_norm13ln_fwd_kernelINS_13Kernel_traitsI13__nv_bfloat16S2_S2_fjLj5120ELj1ELj1ELj4ELj16ENS_18Kernel_traits_baseILj5120ES2_S2_S2_fjLj128EEEEEEEvNS_9FwdParamsE --------------------------
	.section	.text._ZN10layer_norm13ln_fwd_kernelINS_13Kernel_traitsI13__nv_bfloat16S2_S2_fjLj5120ELj1ELj1ELj4ELj16ENS_18Kernel_traits_baseILj5120ES2_S2_S2_fjLj128EEEEEEEvNS_9FwdParamsE,"ax",@progbits
	.align	128
        .global         _ZN10layer_norm13ln_fwd_kernelINS_13Kernel_traitsI13__nv_bfloat16S2_S2_fjLj5120ELj1ELj1ELj4ELj16ENS_18Kernel_traits_baseILj5120ES2_S2_S2_fjLj128EEEEEEEvNS_9FwdParamsE
        .type           _ZN10layer_norm13ln_fwd_kernelINS_13Kernel_traitsI13__nv_bfloat16S2_S2_fjLj5120ELj1ELj1ELj4ELj16ENS_18Kernel_traits_baseILj5120ES2_S2_S2_fjLj128EEEEEEEvNS_9FwdParamsE,@function
        .size           _ZN10layer_norm13ln_fwd_kernelINS_13Kernel_traitsI13__nv_bfloat16S2_S2_fjLj5120ELj1ELj1ELj4ELj16ENS_18Kernel_traits_baseILj5120ES2_S2_S2_fjLj128EEEEEEEvNS_9FwdParamsE,(.L_x_2073 - _ZN10layer_norm13ln_fwd_kernelINS_13Kernel_traitsI13__nv_bfloat16S2_S2_fjLj5120ELj1ELj1ELj4ELj16ENS_18Kernel_traits_baseILj5120ES2_S2_S2_fjLj128EEEEEEEvNS_9FwdParamsE)
        .other          _ZN10layer_norm13ln_fwd_kernelINS_13Kernel_traitsI13__nv_bfloat16S2_S2_fjLj5120ELj1ELj1ELj4ELj16ENS_18Kernel_traits_baseILj5120ES2_S2_S2_fjLj128EEEEEEEvNS_9FwdParamsE,@"STO_CUDA_ENTRY STV_DEFAULT"
_ZN10layer_norm13ln_fwd_kernelINS_13Kernel_traitsI13__nv_bfloat16S2_S2_fjLj5120ELj1ELj1ELj4ELj16ENS_18Kernel_traits_baseILj5120ES2_S2_S2_fjLj128EEEEEEEvNS_9FwdParamsE:
.text._ZN10layer_norm13ln_fwd_kernelINS_13Kernel_traitsI13__nv_bfloat16S2_S2_fjLj5120ELj1ELj1ELj4ELj16ENS_18Kernel_traits_baseILj5120ES2_S2_S2_fjLj128EEEEEEEvNS_9FwdParamsE:
        /* <DEDUP_REMOVED lines=28> */
.L_x_1347:
        /* <DEDUP_REMOVED lines=225> */
.L_x_1358:
[----:B------:R-:W2:Y:S01]  /*0fd0*/  @!P1 S2R R46, SR_CgaCtaId ;  /* 0x00000000002e9919 */ /* 0x000ea20000008800 */
[----:B------:R-:W-:Y:S01]  /*0fe0*/  LOP3.LUT R48, R62, 0x1f, RZ, 0xc0, !PT ;  /* 0x0000001f3e307812 */ /* 0x000fe200078ec0ff */
[----:B------:R-:W-:Y:S05]  /*0ff0*/  WARPSYNC.ALL ;  /* 0x0000000000007948 */ /* 0x000fea0003800000 */
[----:B------:R-:W-:Y:S01]  /*1000*/  ISETP.GT.U32.AND P2, PT, R48, 0x3, PT ;  /* 0x000000033000780c */ /* 0x000fe20003f44070 */
[----:B------:R-:W3:Y:S01]  /*1010*/  LDC R80, c[0x0][0x260] ;  /* 0x00009800ff507b82 */ /* 0x000ee20000000800 */
        /* <DEDUP_REMOVED lines=15> */
[----:B0-----:R-:W-:-:S04]  /*1110*/  @!P2 LEA R50, R54, R45, 0x18 ;  /* 0x0000002d3632a211 */ /* 0x001fc800078ec0ff */
[----:B------:R-:W-:Y:S02]  /*1120*/  @!P2 LEA R50, R44, R50, 0x3 ;  /* 0x000000322c32a211 */ /* 0x000fe400078e18ff */
[----:B------:R-:W-:Y:S01]  /*1130*/  CS2R R44, SRZ ;  /* 0x00000000002c7805 */ /* 0x000fe2000001ff00 */
[----:B-1----:R-:W-:-:S04]  /*1140*/  FADD.FTZ R3, R52, R48 ;  /* 0x0000003034037221 */ /* 0x002fc80000010000 */
[----:B------:R-:W0:Y:S01]  /*1150*/  MUFU.RCP R46, R3 ;  /* 0x00000003002e7308 */ /* 0x000e220000001000 */
[----:B------:R-:W1:Y:S04]  /*1160*/  @!P2 LDS.64 R44, [R50] ;  /* 0x00000000322ca984 */ /* 0x000e680000000a00 */
        /* <DEDUP_REMOVED lines=9> */
[----:B------:R-:W-:-:S04]  /*1200*/  FMUL.FTZ R54, R54, R48 ;  /* 0x0000003036367220 */ /* 0x000fc80000410000 */
        /* <DEDUP_REMOVED lines=8> */
[----:B------:R-:W-:-:S04]  /*1290*/  FMUL.FTZ R48, R48, R48 ;  /* 0x0000003030307220 */ /* 0x000fc80000410000 */
[C---:B------:R-:W-:Y:S01]  /*12a0*/  FMUL.FTZ R48, R3.reuse, R48 ;  /* 0x0000003003307220 */ /* 0x040fe20000410000 */
[----:B------:R-:W-:Y:S01]  /*12b0*/  FFMA.FTZ R3, R3, R64, R44 ;  /* 0x0000004003037223 */ /* 0x000fe2000001002c */
[----:B-1----:R-:W-:Y:S02]  /*12c0*/  FADD.FTZ R45, R2, R45 ;  /* 0x0000002d022d7221 */ /* 0x002fe40000010000 */
[----:B------:R-:W-:Y:S01]  /*12d0*/  FMUL.FTZ R48, R50, R48 ;  /* 0x0000003032307220 */ /* 0x000fe20000410000 */
[----:B--2---:R-:W-:-:S03]  /*12e0*/  FMUL.FTZ R78, R46, R3 ;  /* 0x000000032e4e7220 */ /* 0x004fc60000410000 */
[----:B------:R-:W-:Y:S02]  /*12f0*/  FFMA.FTZ R50, R46, R48, R45 ;  /* 0x000000302e327223 */ /* 0x000fe4000001002d */
[----:B------:R-:W0:Y:S01]  /*1300*/  @!P1 LDC.64 R44, c[0x0][0x230] ;  /* 0x00008c00ff2c9b82 */ /* 0x000e220000000a00 */
[----:B------:R-:W1:Y:S04]  /*1310*/  SHFL.IDX PT, R78, R78, RZ, 0x1f ;  /* 0x00001fff4e4e7589 */ /* 0x000e6800000e0000 */
[----:B------:R-:W3:Y:S01]  /*1320*/  SHFL.IDX PT, R3, R50, RZ, 0x1f ;  /* 0x00001fff32037589 */ /* 0x000ee200000e0000 */
[----:B0-----:R-:W-:-:S04]  /*1330*/  @!P1 IMAD.WIDE R44, R57, 0x4, R44 ;  /* 0x00000004392c9825 */ /* 0x001fc800078e022c */
[--C-:B-1----:R-:W-:Y:S01]  /*1340*/  FADD.FTZ R76, R109, -R78.reuse ;  /* 0x8000004e6d4c7221 */ /* 0x102fe20000010000 */
[--C-:B------:R-:W-:Y:S01]  /*1350*/  FADD.FTZ R109, R47, -R78.reuse ;  /* 0x8000004e2f6d7221 */ /* 0x100fe20000010000 */
[----:B------:R-:W-:Y:S01]  /*1360*/  FADD.FTZ R62, R68, -R78 ;  /* 0x8000004e443e7221 */ /* 0x000fe20000010000 */
[----:B------:R-:W0:Y:S01]  /*1370*/  LDC.64 R46, c[0x0][0x228] ;  /* 0x00008a00ff2e7b82 */ /* 0x000e220000000a00 */
[----:B---3--:R-:W-:Y:S01]  /*1380*/  FFMA.FTZ R80, R3, 0.00019531250291038304567, R80 ;  /* 0x394ccccd03507823 */ /* 0x008fe20000010050 */
        /* <DEDUP_REMOVED lines=64> */
[----:B-1----:R-:W-:Y:S01]  /*1790*/  FMUL.FTZ R78, R80, R83 ;  /* 0x00000053504e7220 */ /* 0x002fe20000410000 */
[----:B0-----:R-:W-:-:S04]  /*17a0*/  IMAD.WIDE.U32 R50, R59, 0x10, R46 ;  /* 0x000000103b327825 */ /* 0x001fc800078e002e */
        /* <DEDUP_REMOVED lines=15> */
[----:B------:R-:W-:Y:S01]  /*18a0*/  IMAD.WIDE.U32 R58, R58, 0x10, R46 ;  /* 0x000000103a3a7825 */ /* 0x000fe200078e002e */
[----:B------:R-:W-:-:S03]  /*18b0*/  F2FP.BF16.F32.PACK_AB R0, R111, R0 ;  /* 0x000000006f00723e */ /* 0x000fc600000010ff */
[----:B------:R-:W-:Y:S01]  /*18c0*/  FMUL.FTZ R88, R80, R63 ;  /* 0x0000003f50587220 */ /* 0x000fe20000410000 */
[----:B------:R-:W-:Y:S01]  /*18d0*/  F2FP.BF16.F32.PACK_AB R62, R103, R76 ;  /* 0x0000004c673e723e */ /* 0x000fe200000010ff */
[----:B------:R-:W-:Y:S01]  /*18e0*/  IMAD.WIDE.U32 R46, R60, 0x10, R46 ;  /* 0x000000103c2e7825 */ /* 0x000fe200078e002e */
[----:B------:R-:W-:-:S03]  /*18f0*/  F2FP.BF16.F32.PACK_AB R60, R117, R68 ;  /* 0x00000044753c723e */ /* 0x000fc600000010ff */
[C---:B------:R-:W-:Y:S01]  /*1900*/  FMUL.FTZ R69, R80.reuse, R69 ;  /* 0x0000004550457220 */ /* 0x040fe20000410000 */
[C---:B------:R-:W-:Y:S01]  /*1910*/  FMUL.FTZ R92, R80.reuse, R71 ;  /* 0x00000047505c7220 */ /* 0x040fe20000410000 */
[C---:B------:R-:W-:Y:S01]  /*1920*/  FMUL.FTZ R109, R80.reuse, R109 ;  /* 0x0000006d506d7220 */ /* 0x040fe20000410000 */
[----:B------:R-:W-:Y:S01]  /*1930*/  FMUL.FTZ R96, R80, R113 ;  /* 0x0000007150607220 */ /* 0x000fe20000410000 */
[----:B------:R0:W-:Y:S01]  /*1940*/  @!P1 STG.E desc[UR4][R2.64], R80 ;  /* 0x0000005002009986 */ /* 0x0001e2000c101904 */
[----:B------:R-:W-:Y:S01]  /*1950*/  F2FP.BF16.F32.PACK_AB R64, R64, R101 ;  /* 0x000000654040723e */ /* 0x000fe200000010ff */
[----:B-----5:R-:W-:Y:S01]  /*1960*/  HFMA2.MMA.BF16_V2 R60, R36, R60, R16 ;  /* 0x0000003c243c7235 */ /* 0x020fe20000200010 */
        /* <DEDUP_REMOVED lines=10> */
[----:B0-----:R-:W-:Y:S01]  /*1a10*/  F2FP.BF16.F32.PACK_AB R2, R86, R55 ;  /* 0x000000375602723e */ /* 0x001fe200000010ff */
[----:B------:R-:W-:Y:S01]  /*1a20*/  HFMA2.BF16_V2 R55, R43, R115, R23 ;  /* 0x000000732b377231 */ /* 0x000fe20000200017 */
        /* <DEDUP_REMOVED lines=28> */
[----:B------:R1:W-:Y:S04]  /*1bf0*/  STG.E.128 desc[UR4][R46.64], R68 ;  /* 0x000000442e007986 */ /* 0x0003e8000c101d04 */
[----:B------:R-:W-:Y:S05]  /*1c00*/  @!P1 BRA `(.L_x_1347) ;  /* 0xffffffe4006c9947 */ /* 0x000fea000383ffff */
[----:B------:R-:W-:Y:S05]  /*1c10*/  EXIT ;  /* 0x000000000000794d */ /* 0x000fea0003800000 */
.L_x_1346:
[----:B------:R-:W-:Y:S01]  /*1c20*/  HFMA2.MMA R70, -RZ, RZ, 0, 5.9604644775390625e-08 ;  /* 0x00000001ff467435 */ /* 0x000fe200000001ff */
[----:B------:R-:W-:Y:S02]  /*1c30*/  MOV R66, R48 ;  /* 0x0000003000427202 */ /* 0x000fe40000000f00 */
[----:B------:R-:W-:Y:S02]  /*1c40*/  MOV R76, 0x1f ;  /* 0x0000001f004c7802 */ /* 0x000fe40000000f00 */
[----:B------:R-:W-:-:S07]  /*1c50*/  MOV R54, 0xffffffff ;  /* 0xffffffff00367802 */ /* 0x000fce0000000f00 */
[----:B-----5:R-:W-:Y:S05]  /*1c60*/  WARPSYNC.COLLECTIVE R54, `(.L_x_1348) ;  /* 0x0000000036087348 */ /* 0x020fea0003c00000 */
[----:B------:R0:W1:Y:S02]  /*1c70*/  SHFL.BFLY P2, R64, R66, R70, R76 ;  /* 0x0c00004642407389 */ /* 0x000064000004004c */
[----:B01---5:R-:W-:Y:S01]  /*1c80*/  ENDCOLLECTIVE ;  /* 0x000000000000791b */ /* 0x023fe20003800000 */
.L_x_1348:
[----:B------:R-:W-:Y:S01]  /*1c90*/  HFMA2.MMA R70, -RZ, RZ, 0, 1.1920928955078125e-07 ;  /* 0x00000002ff467435 */ /* 0x000fe200000001ff */
[----:B------:R-:W-:-:S05]  /*1ca0*/  MOV R45, R64 ;  /* 0x00000040002d7202 */ /* 0x000fca0000000f00 */
[----:B------:R-:W-:-:S05]  /*1cb0*/  FADD.FTZ R45, R48, R45 ;  /* 0x0000002d302d7221 */ /* 0x000fca0000010000 */
[----:B------:R-:W-:-:S07]  /*1cc0*/  MOV R66, R45 ;  /* 0x0000002d00427202 */ /* 0x000fce0000000f00 */
[----:B------:R-:W-:Y:S05]  /*1cd0*/  WARPSYNC.COLLECTIVE R54, `(.L_x_1349) ;  /* 0x0000000036087348 */ /* 0x000fea0003c00000 */
[----:B------:R0:W1:Y:S02]  /*1ce0*/  SHFL.BFLY P2, R64, R66, R70, R76 ;  /* 0x0c00004642407389 */ /* 0x000064000004004c */
[----:B01----:R-:W-:Y:S01]  /*1cf0*/  ENDCOLLECTIVE ;  /* 0x000000000000791b */ /* 0x003fe20003800000 */
.L_x_1349:
[----:B------:R-:W-:Y:S01]  /*1d00*/  HFMA2.MMA R70, -RZ, RZ, 0, 2.384185791015625e-07 ;  /* 0x00000004ff467435 */ /* 0x000fe200000001ff */
[----:B------:R-:W-:-:S05]  /*1d10*/  MOV R0, R64 ;  /* 0x0000004000007202 */ /* 0x000fca0000000f00 */
[----:B------:R-:W-:-:S05]  /*1d20*/  FADD.FTZ R46, R45, R0 ;  /* 0x000000002d2e7221 */ /* 0x000fca0000010000 */
[----:B------:R-:W-:-:S07]  /*1d30*/  MOV R66, R46 ;  /* 0x0000002e00427202 */ /* 0x000fce0000000f00 */
[----:B------:R-:W-:Y:S05]  /*1d40*/  WARPSYNC.COLLECTIVE R54, `(.L_x_1350) ;  /* 0x0000000036087348 */ /* 0x000fea0003c00000 */
[----:B------:R0:W1:Y:S02]  /*1d50*/  SHFL.BFLY P2, R64, R66, R70, R76 ;  /* 0x0c00004642407389 */ /* 0x000064000004004c */
[----:B01----:R-:W-:Y:S01]  /*1d60*/  ENDCOLLECTIVE ;  /* 0x000000000000791b */ /* 0x003fe20003800000 */
.L_x_1350:
[----:B------:R-:W-:Y:S01]  /*1d70*/  HFMA2.MMA R70, -RZ, RZ, 0, 4.76837158203125e-07 ;  /* 0x00000008ff467435 */ /* 0x000fe200000001ff */
[----:B------:R-:W-:-:S05]  /*1d80*/  MOV R0, R64 ;  /* 0x0000004000007202 */ /* 0x000fca0000000f00 */
[----:B------:R-:W-:-:S05]  /*1d90*/  FADD.FTZ R50, R46, R0 ;  /* 0x000000002e327221 */ /* 0x000fca0000010000 */
[----:B------:R-:W-:-:S07]  /*1da0*/  MOV R66, R50 ;  /* 0x0000003200427202 */ /* 0x000fce0000000f00 */
[----:B------:R-:W-:Y:S05]  /*1db0*/  WARPSYNC.COLLECTIVE R54, `(.L_x_1351) ;  /* 0x0000000036087348 */ /* 0x000fea0003c00000 */
[----:B------:R0:W1:Y:S02]  /*1dc0*/  SHFL.BFLY P2, R64, R66, R70, R76 ;  /* 0x0c00004642407389 */ /* 0x000064000004004c */
[----:B01----:R-:W-:Y:S01]  /*1dd0*/  ENDCOLLECTIVE ;  /* 0x000000000000791b */ /* 0x003fe20003800000 */
.L_x_1351:
[----:B------:R-:W-:Y:S01]  /*1de0*/  HFMA2.MMA R70, -RZ, RZ, 0, 9.5367431640625e-07 ;  /* 0x00000010ff467435 */ /* 0x000fe200000001ff */
[----:B------:R-:W-:-:S05]  /*1df0*/  MOV R0, R64 ;  /* 0x0000004000007202 */ /* 0x000fca0000000f00 */
[----:B------:R-:W-:-:S05]  /*1e00*/  FADD.FTZ R52, R50, R0 ;  /* 0x0000000032347221 */ /* 0x000fca0000010000 */
[----:B------:R-:W-:-:S07]  /*1e10*/  MOV R66, R52 ;  /* 0x0000003400427202 */ /* 0x000fce0000000f00 */
[----:B------:R-:W-:Y:S05]  /*1e20*/  WARPSYNC.COLLECTIVE R54, `(.L_x_1352) ;  /* 0x0000000036087348 */ /* 0x000fea0003c00000 */
[----:B------:R0:W1:Y:S02]  /*1e30*/  SHFL.BFLY P2, R64, R66, R70, R76 ;  /* 0x0c00004642407389 */ /* 0x000064000004004c */
[----:B01----:R-:W-:Y:S01]  /*1e40*/  ENDCOLLECTIVE ;  /* 0x000000000000791b */ /* 0x003fe20003800000 */
.L_x_1352:
[----:B------:R-:W-:Y:S01]  /*1e50*/  HFMA2.MMA R70, -RZ, RZ, 0, 5.9604644775390625e-08 ;  /* 0x00000001ff467435 */ /* 0x000fe200000001ff */
[----:B------:R-:W-:-:S05]  /*1e60*/  MOV R0, R64 ;  /* 0x0000004000007202 */ /* 0x000fca0000000f00 */
[----:B------:R-:W-:-:S04]  /*1e70*/  FADD.FTZ R0, R52, R0 ;  /* 0x0000000034007221 */ /* 0x000fc80000010000 */
[----:B------:R-:W-:-:S04]  /*1e80*/  FMUL.FTZ R2, R0, 0.00078125001164153218269 ;  /* 0x3a4ccccd00027820 */ /* 0x000fc80000410000 */
        /* <DEDUP_REMOVED lines=84> */
.L_x_1353:
[----:B------:R-:W-:Y:S01]  /*23d0*/  HFMA2.MMA R70, -RZ, RZ, 0, 1.1920928955078125e-07 ;  /* 0x00000002ff467435 */ /* 0x000fe200000001ff */
[----:B------:R-:W-:-:S05]  /*23e0*/  MOV R45, R64 ;  /* 0x00000040002d7202 */ /* 0x000fca0000000f00 */
[----:B------:R-:W-:-:S05]  /*23f0*/  FADD.FTZ R45, R0, R45 ;  /* 0x0000002d002d7221 */ /* 0x000fca0000010000 */
[----:B------:R-:W-:-:S07]  /*2400*/  MOV R66, R45 ;  /* 0x0000002d00427202 */ /* 0x000fce0000000f00 */
[----:B------:R-:W-:Y:S05]  /*2410*/  WARPSYNC.COLLECTIVE R54, `(.L_x_1354) ;  /* 0x0000000036087348 */ /* 0x000fea0003c00000 */
[----:B------:R0:W1:Y:S02]  /*2420*/  SHFL.BFLY P2, R64, R66, R70, R76 ;  /* 0x0c00004642407389 */ /* 0x000064000004004c */
[----:B01----:R-:W-:Y:S01]  /*2430*/  ENDCOLLECTIVE ;  /* 0x000000000000791b */ /* 0x003fe20003800000 */
.L_x_1354:
[----:B------:R-:W-:Y:S01]  /*2440*/  HFMA2.MMA R70, -RZ, RZ, 0, 2.384185791015625e-07 ;  /* 0x00000004ff467435 */ /* 0x000fe200000001ff */
[----:B------:R-:W-:-:S05]  /*2450*/  MOV R46, R64 ;  /* 0x00000040002e7202 */ /* 0x000fca0000000f00 */
[----:B------:R-:W-:-:S05]  /*2460*/  FADD.FTZ R46, R45, R46 ;  /* 0x0000002e2d2e7221 */ /* 0x000fca0000010000 */
[----:B------:R-:W-:-:S07]  /*2470*/  MOV R66, R46 ;  /* 0x0000002e00427202 */ /* 0x000fce0000000f00 */
[----:B------:R-:W-:Y:S05]  /*2480*/  WARPSYNC.COLLECTIVE R54, `(.L_x_1355) ;  /* 0x0000000036087348 */ /* 0x000fea0003c00000 */
[----:B------:R0:W1:Y:S02]  /*2490*/  SHFL.BFLY P2, R64, R66, R70, R76 ;  /* 0x0c00004642407389 */ /* 0x000064000004004c */
[----:B01----:R-:W-:Y:S01]  /*24a0*/  ENDCOLLECTIVE ;  /* 0x000000000000791b */ /* 0x003fe20003800000 */
.L_x_1355:
[----:B------:R-:W-:Y:S01]  /*24b0*/  HFMA2.MMA R70, -RZ, RZ, 0, 4.76837158203125e-07 ;  /* 0x00000008ff467435 */ /* 0x000fe200000001ff */
[----:B------:R-:W-:-:S05]  /*24c0*/  MOV R48, R64 ;  /* 0x0000004000307202 */ /* 0x000fca0000000f00 */
[----:B------:R-:W-:-:S05]  /*24d0*/  FADD.FTZ R48, R46, R48 ;  /* 0x000000302e307221 */ /* 0x000fca0000010000 */
[----:B------:R-:W-:-:S07]  /*24e0*/  MOV R66, R48 ;  /* 0x0000003000427202 */ /* 0x000fce0000000f00 */
[----:B------:R-:W-:Y:S05]  /*24f0*/  WARPSYNC.COLLECTIVE R54, `(.L_x_1356) ;  /* 0x0000000036087348 */ /* 0x000fea0003c00000 */
[----:B------:R0:W1:Y:S02]  /*2500*/  SHFL.BFLY P2, R64, R66, R70, R76 ;  /* 0x0c00004642407389 */ /* 0x000064000004004c */
[----:B01----:R-:W-:Y:S01]  /*2510*/  ENDCOLLECTIVE ;  /* 0x000000000000791b */ /* 0x003fe20003800000 */
.L_x_1356:
[----:B------:R-:W-:Y:S01]  /*2520*/  HFMA2.MMA R70, -RZ, RZ, 0, 9.5367431640625e-07 ;  /* 0x00000010ff467435 */ /* 0x000fe200000001ff */
[----:B------:R-:W-:-:S05]  /*2530*/  MOV R50, R64 ;  /* 0x0000004000327202 */ /* 0x000fca0000000f00 */
[----:B------:R-:W-:-:S05]  /*2540*/  FADD.FTZ R50, R48, R50 ;  /* 0x0000003230327221 */ /* 0x000fca0000010000 */
[----:B------:R-:W-:-:S07]  /*2550*/  MOV R66, R50 ;  /* 0x0000003200427202 */ /* 0x000fce0000000f00 */
[----:B------:R-:W-:Y:S05]  /*2560*/  WARPSYNC.COLLECTIVE R54, `(.L_x_1357) ;  /* 0x0000000036087348 */ /* 0x000fea0003c00000 */
[----:B------:R0:W1:Y:S02]  /*2570*/  SHFL.BFLY P2, R64, R66, R70, R76 ;  /* 0x0c00004642407389 */ /* 0x000064000004004c */
[----:B01----:R-:W-:Y:S01]  /*2580*/  ENDCOLLECTIVE ;  /* 0x000000000000791b */ /* 0x003fe20003800000 */
.L_x_1357:
[----:B------:R-:W-:Y:S01]  /*2590*/  MOV R52, R64 ;  /* 0x0000004000347202 */ /* 0x000fe20000000f00 */
[----:B------:R-:W-:Y:S06]  /*25a0*/  BRA `(.L_x_1358) ;  /* 0xffffffe800887947 */ /* 0x000fec000383ffff */
.L_x_1359:
        /* <DEDUP_REMOVED lines=13> */
.L_x_2073:


//--------------------- .text._ZN10layer_norm13ln_fwd_kernelINS_13Kernel_traitsI6__halffS2_fjLj5120ELj1ELj1ELj4ELj16ENS_18Kernel_traits_baseILj5120ES2_fS2_fjLj128EEEEEEEvNS_9FwdParamsE --------------------------
	.section	.text._ZN10layer_norm13ln_fwd_kernelINS_13Kernel_traitsI6__halffS2_fjLj5120ELj1ELj1ELj4ELj16ENS_18Kernel_traits_baseILj5120ES2_fS2_fjLj128EEEEEEEvNS_9FwdParamsE,"ax",@progbits
	.align	128
        .global         _ZN10layer_norm13ln_fwd_kernelINS_13Kernel_traitsI6__halffS2_fjLj5120ELj1ELj1ELj4ELj16ENS_18Kernel_traits_baseILj5120ES2_fS2_fjLj128EEEEEEEvNS_9FwdParamsE
        .type           _ZN10layer_norm13ln_fwd_kernelINS_13Kernel_traitsI6__halffS2_fjLj5120ELj1ELj1ELj4ELj16ENS_18Kernel_traits_baseILj5120ES2_fS2_fjLj128EEEEEEEvNS_9FwdParamsE,@function
        .size           _ZN10layer_norm13ln_fwd_kernelINS_13Kernel_traitsI6__halffS2_fjLj5120ELj1ELj1ELj4ELj16ENS_18Kernel_traits_baseILj5120ES2_fS2_fjLj128EEEEEEEvNS_9FwdParamsE,(.L_x_2074 - _ZN10layer_norm13ln_fwd_kernelINS_13Kernel_traitsI6__halffS2_fjLj5120ELj1ELj1ELj4ELj16ENS_18Kernel_traits_baseILj5120ES2_fS2_fjLj128EEEEEEEvNS_9FwdParamsE)
        .other          _ZN10layer_norm13ln_fwd_kernelINS_13Kernel_traitsI6__halffS2_fjLj5120ELj1ELj1ELj4ELj16ENS_18Kernel_traits_baseILj5120ES2_fS2_fjLj128EEEEEEEvNS_9FwdParamsE,@"STO_CUDA_ENTRY STV_DEFAULT"
_ZN10layer_norm13ln_fwd_kernelINS_13Kernel_traitsI6__halffS2_fjLj5120ELj1ELj1ELj4ELj16ENS_18Kernel_traits_baseILj5120ES2_fS2_fjLj128EEEEEEEvNS_9FwdParamsE:
.text._ZN10layer_norm13ln_fwd_kernelINS_13Kernel_traitsI6__halffS2_fjLj5120ELj1ELj1ELj4ELj16ENS_18Kernel_traits_baseILj5120ES2_fS2_fjLj128EEEEEEEvNS_9FwdParamsE:
        /* <DEDUP_REMOVED lines=38> */
.L_x_1361:
        /* <DEDUP_REMOVED lines=180> */
.L_x_1372:
        /* <DEDUP_REMOVED lines=113> */
[----:B------:R-:W-:Y:S01]  /*14b0*/  F2FP.F16.F32.PACK_AB R7, RZ, R7 ;  /* 0x00000007ff07723e */ /* 0x000fe200000000ff */
[C---:B------:R-:W-:Y:S01]  /*14c0*/  FMUL.FTZ R15, R4.reuse, R17 ;  /* 0x00000011040f7220 */ /* 0x040fe20000410000 */
[----:B------:R-:W-:Y:S01]  /*14d0*/  F2FP.F16.F32.PACK_AB R26, RZ, R26 ;  /* 0x0000001aff1a723e */ /* 0x000fe200000000ff */
[C---:B------:R-:W-:Y:S01]  /*14e0*/  FMUL.FTZ R19, R4.reuse, R19 ;  /* 0x0000001304137220 */ /* 0x040fe20000410000 */
[----:B------:R-:W-:Y:S01]  /*14f0*/  F2FP.F16.F32.PACK_AB R11, RZ, R11 ;  /* 0x0000000bff0b723e */ /* 0x000fe200000000ff */
[C---:B------:R-:W-:Y:S01]  /*1500*/  FMUL.FTZ R30, R4.reuse, R21 ;  /* 0x00000015041e7220 */ /* 0x040fe20000410000 */
[----:B------:R-:W-:Y:S01]  /*1510*/  SHF.R.U32.HI R41, RZ, 0x10, R63 ;  /* 0x00000010ff297819 */ /* 0x000fe2000001163f */
[----:B------:R-:W-:Y:S01]  /*1520*/  FMUL.FTZ R17, R4, R113 ;  /* 0x0000007104117220 */ /* 0x000fe20000410000 */
[----:B------:R-:W-:Y:S01]  /*1530*/  SHF.R.U32.HI R38, RZ, 0x10, R3 ;  /* 0x00000010ff267819 */ /* 0x000fe20000011603 */
[----:B------:R-:W-:Y:S01]  /*1540*/  HFMA2 R40, R37.H0_H0, R24.H0_H0, R40.H0_H0 ;  /* 0x2000001825287231 */ /* 0x000fe20000040828 */
[----:B------:R-:W-:Y:S01]  /*1550*/  SHF.R.U64 R99, R64, 0x10, R65 ;  /* 0x0000001040637819 */ /* 0x000fe20000001241 */
[--C-:B------:R-:W-:Y:S01]  /*1560*/  FADD.FTZ R125, R32, -R0.reuse ;  /* 0x80000000207d7221 */ /* 0x100fe20000010000 */
[----:B------:R-:W-:Y:S01]  /*1570*/  SHF.R.U64 R43, R44, 0x10, R45 ;  /* 0x000000102c2b7819 */ /* 0x000fe2000000122d */
[----:B------:R-:W-:Y:S01]  /*1580*/  HFMA2 R7, R38.H0_H0, R7.H0_H0, R41.H0_H0 ;  /* 0x2000000726077231 */ /* 0x000fe20000040829 */
[----:B------:R-:W-:Y:S01]  /*1590*/  SHF.R.U64 R103, R66, 0x10, R67 ;  /* 0x0000001042677819 */ /* 0x000fe20000001243 */
[C---:B------:R-:W-:Y:S01]  /*15a0*/  FMUL.FTZ R28, R4.reuse, R23 ;  /* 0x00000017041c7220 */ /* 0x040fe20000410000 */
[----:B------:R-:W-:Y:S01]  /*15b0*/  F2FP.F16.F32.PACK_AB R9, RZ, R9 ;  /* 0x00000009ff09723e */ /* 0x000fe200000000ff */
[----:B------:R-:W-:Y:S01]  /*15c0*/  HFMA2 R43, R43.H0_H0, R26.H0_H0, R99.H0_H0 ;  /* 0x2000001a2b2b7231 */ /* 0x000fe20000040863 */
[----:B------:R-:W-:Y:S01]  /*15d0*/  SHF.R.U32.HI R101, RZ, 0x10, R65 ;  /* 0x00000010ff657819 */ /* 0x000fe20000011641 */
[----:B------:R-:W-:Y:S01]  /*15e0*/  HFMA2 R37, R102.H0_H0, R11.H0_H0, R103.H0_H0 ;  /* 0x2000000b66257231 */ /* 0x000fe20000040867 */
        /* <DEDUP_REMOVED lines=12> */
[----:B------:R-:W-:Y:S01]  /*16b0*/  F2FP.F16.F32.PACK_AB R15, RZ, R15 ;  /* 0x0000000fff0f723e */ /* 0x000fe200000000ff */
[----:B------:R-:W-:Y:S01]  /*16c0*/  HFMA2 R11, R24.H0_H0, R13.H0_H0, R11.H0_H0 ;  /* 0x2000000d180b7231 */ /* 0x000fe2000004080b */
[----:B------:R-:W-:Y:S01]  /*16d0*/  F2FP.F16.F32.PACK_AB R30, RZ, R30 ;  /* 0x0000001eff1e723e */ /* 0x000fe200000000ff */
[----:B------:R-:W-:Y:S01]  /*16e0*/  HFMA2 R19, R38.H0_H0, R19.H0_H0, R99.H0_H0 ;  /* 0x2000001326137231 */ /* 0x000fe20000040863 */
[----:B------:R-:W-:Y:S01]  /*16f0*/  F2FP.F16.F32.PACK_AB R17, RZ, R17 ;  /* 0x00000011ff11723e */ /* 0x000fe200000000ff */
        /* <DEDUP_REMOVED lines=35> */
[--C-:B------:R-:W-:Y:S01]  /*1930*/  SHF.R.U64 R26, R54, 0x10, R55.reuse ;  /* 0x00000010361a7819 */ /* 0x100fe20000001237 */
        /* <DEDUP_REMOVED lines=8> */
[----:B------:R-:W-:Y:S01]  /*19c0*/  FADD.FTZ R36, R36, -R0 ;  /* 0x8000000024247221 */ /* 0x000fe20000010000 */
        /* <DEDUP_REMOVED lines=36> */
[----:B------:R-:W-:-:S02]  /*1c10*/  PRMT R8, R31, 0x7610, R8 ;  /* 0x000076101f087816 */ /* 0x000fc40000000008 */
[----:B------:R-:W-:Y:S02]  /*1c20*/  LOP3.LUT R40, R40, 0xffff, RZ, 0xc0, !PT ;  /* 0x0000ffff28287812 */ /* 0x000fe400078ec0ff */
[----:B------:R-:W-:Y:S02]  /*1c30*/  PRMT R6, R95, 0x7610, R6 ;  /* 0x000076105f067816 */ /* 0x000fe40000000006 */
[C---:B------:R-:W-:Y:S02]  /*1c40*/  SHF.L.U32 R31, R43.reuse, 0x10, RZ ;  /* 0x000000102b1f7819 */ /* 0x040fe400000006ff */
[----:B------:R-:W-:Y:S02]  /*1c50*/  LOP3.LUT R12, R12, 0xffff, RZ, 0xc0, !PT ;  /* 0x0000ffff0c0c7812 */ /* 0x000fe400078ec0ff */
[----:B------:R-:W-:Y:S02]  /*1c60*/  SHF.L.U64.HI R43, R43, 0x10, RZ ;  /* 0x000000102b2b7819 */ /* 0x000fe400000102ff */
[----:B------:R-:W-:-:S02]  /*1c70*/  SHF.L.U32 R95, R40, 0x10, RZ ;  /* 0x00000010285f7819 */ /* 0x000fc400000006ff */
[----:B------:R-:W-:Y:S02]  /*1c80*/  F2FP.F16.F32.PACK_AB R33, RZ, R33 ;  /* 0x00000021ff21723e */ /* 0x000fe400000000ff */
[----:B------:R-:W-:Y:S02]  /*1c90*/  F2FP.F16.F32.PACK_AB R16, RZ, R16 ;  /* 0x00000010ff10723e */ /* 0x000fe400000000ff */
[----:B------:R-:W-:Y:S01]  /*1ca0*/  LOP3.LUT R5, R5, 0xffff, RZ, 0xc0, !PT ;  /* 0x0000ffff05057812 */ /* 0x000fe200078ec0ff */
[----:B------:R-:W-:Y:S01]  /*1cb0*/  HFMA2 R33, R46.H0_H0, R33.H0_H0, R66.H0_H0 ;  /* 0x200000212e217231 */ /* 0x000fe20000040842 */
[----:B------:R-:W-:Y:S01]  /*1cc0*/  SHF.L.U64.HI R40, R40, 0x10, RZ ;  /* 0x0000001028287819 */ /* 0x000fe200000102ff */
[----:B------:R-:W-:Y:S01]  /*1cd0*/  HFMA2 R16, R51.H0_H0, R16.H0_H0, R71.H0_H0 ;  /* 0x2000001033107231 */ /* 0x000fe20000040847 */
[----:B------:R-:W-:Y:S02]  /*1ce0*/  LOP3.LUT R6, R31, 0xffff, R6, 0xf8, !PT ;  /* 0x0000ffff1f067812 */ /* 0x000fe400078ef806 */
[----:B------:R-:W-:-:S02]  /*1cf0*/  LOP3.LUT R31, R12, 0xffff0000, R43, 0xf8, !PT ;  /* 0xffff00000c1f7812 */ /* 0x000fc400078ef82b */
[----:B------:R-:W-:Y:S02]  /*1d00*/  F2FP.F16.F32.PACK_AB R34, RZ, R34 ;  /* 0x00000022ff22723e */ /* 0x000fe400000000ff */
[----:B------:R-:W-:Y:S02]  /*1d10*/  LOP3.LUT R12, R37, 0xffff, RZ, 0xc0, !PT ;  /* 0x0000ffff250c7812 */ /* 0x000fe400078ec0ff */
[----:B------:R-:W-:Y:S01]  /*1d20*/  LOP3.LUT R5, R5, 0xffff0000, R40, 0xf8, !PT ;  /* 0xffff000005057812 */ /* 0x000fe200078ef828 */
[----:B------:R-:W-:Y:S01]  /*1d30*/  HFMA2 R34, R48.H0_H0, R34.H0_H0, R68.H0_H0 ;  /* 0x2000002230227231 */ /* 0x000fe20000040844 */
[----:B------:R-:W-:Y:S02]  /*1d40*/  LOP3.LUT R43, R41, 0xffff, RZ, 0xc0, !PT ;  /* 0x0000ffff292b7812 */ /* 0x000fe400078ec0ff */
[----:B------:R-:W-:Y:S02]  /*1d50*/  F2FP.F16.F32.PACK_AB R28, RZ, R28 ;  /* 0x0000001cff1c723e */ /* 0x000fe400000000ff */
[----:B------:R-:W-:-:S02]  /*1d60*/  LOP3.LUT R40, R10, 0xffff, RZ, 0xc0, !PT ;  /* 0x0000ffff0a287812 */ /* 0x000fc400078ec0ff */
[----:B------:R-:W-:Y:S01]  /*1d70*/  SHF.L.U32 R10, R12, 0x10, RZ ;  /* 0x000000100c0a7819 */ /* 0x000fe200000006ff */
[----:B------:R-:W-:Y:S01]  /*1d80*/  HFMA2 R28, R52.H0_H0, R28.H0_H0, R72.H0_H0 ;  /* 0x2000001c341c7231 */ /* 0x000fe20000040848 */
        /* <DEDUP_REMOVED lines=13> */
[----:B------:R-:W-:Y:S02]  /*1e60*/  F2FP.F16.F32.PACK_AB R97, RZ, R97 ;  /* 0x00000061ff61723e */ /* 0x000fe400000000ff */
[----:B------:R-:W-:Y:S02]  /*1e70*/  SHF.R.U64 R100, R80, 0x10, R81 ;  /* 0x0000001050647819 */ /* 0x000fe40000001251 */
[----:B------:R-:W-:Y:S02]  /*1e80*/  SHF.R.U64 R25, R60, 0x10, R61 ;  /* 0x000000103c197819 */ /* 0x000fe4000000123d */
[----:B------:R-:W-:-:S02]  /*1e90*/  SHF.L.U64.HI R41, R38, 0x10, RZ ;  /* 0x0000001026297819 */ /* 0x000fc400000102ff */
[----:B------:R-:W-:Y:S01]  /*1ea0*/  F2FP.F16.F32.PACK_AB R18, RZ, R18 ;  /* 0x00000012ff12723e */ /* 0x000fe200000000ff */
[----:B------:R-:W-:Y:S01]  /*1eb0*/  HFMA2 R25, R25.H0_H0, R97.H0_H0, R100.H0_H0 ;  /* 0x2000006119197231 */ /* 0x000fe20000040864 */
[----:B------:R-:W-:Y:S02]  /*1ec0*/  LOP3.LUT R38, R16, 0xffff0000, R95, 0xf8, !PT ;  /* 0xffff000010267812 */ /* 0x000fe400078ef85f */
[----:B------:R-:W-:Y:S01]  /*1ed0*/  LOP3.LUT R34, R40, 0xffff0000, R43, 0xf8, !PT ;  /* 0xffff000028227812 */ /* 0x000fe200078ef82b */
[----:B------:R-:W-:Y:S01]  /*1ee0*/  HFMA2 R18, R54.H0_H0, R18.H0_H0, R74.H0_H0 ;  /* 0x2000001236127231 */ /* 0x000fe2000004084a */
[----:B------:R-:W-:Y:S02]  /*1ef0*/  LOP3.LUT R16, R33, 0xffff, R28, 0xf8, !PT ;  /* 0x0000ffff21107812 */ /* 0x000fe400078ef81c */
[----:B------:R-:W-:Y:S02]  /*1f00*/  F2FP.F16.F32.PACK_AB R35, RZ, R35 ;  /* 0x00000023ff23723e */ /* 0x000fe400000000ff */
[----:B------:R-:W-:-:S02]  /*1f10*/  LOP3.LUT R40, R14, 0xffff, RZ, 0xc0, !PT ;  /* 0x0000ffff0e287812 */ /* 0x000fc400078ec0ff */
[----:B------:R-:W-:Y:S01]  /*1f20*/  LOP3.LUT R28, R27, 0xffff, RZ, 0xc0, !PT ;  /* 0x0000ffff1b1c7812 */ /* 0x000fe200078ec0ff */
[----:B------:R-:W-:Y:S01]  /*1f30*/  HFMA2 R35, R59.H0_H0, R35.H0_H0, R79.H0_H0 ;  /* 0x200000233b237231 */ /* 0x000fe2000004084f */
[----:B------:R-:W-:Y:S02]  /*1f40*/  LOP3.LUT R32, R32, 0xffff, RZ, 0xc0, !PT ;  /* 0x0000ffff20207812 */ /* 0x000fe400078ec0ff */
[----:B------:R-:W-:Y:S02]  /*1f50*/  F2FP.F16.F32.PACK_AB R93, RZ, R93 ;  /* 0x0000005dff5d723e */ /* 0x000fe400000000ff */
[----:B------:R-:W-:Y:S02]  /*1f60*/  LOP3.LUT R40, R40, 0xffff0000, R41, 0xf8, !PT ;  /* 0xffff000028287812 */ /* 0x000fe400078ef829 */
[----:B------:R-:W-:Y:S01]  /*1f70*/  SHF.L.U32 R33, R28, 0x10, RZ ;  /* 0x000000101c217819 */ /* 0x000fe200000006ff */
[----:B------:R-:W-:Y:S01]  /*1f80*/  HFMA2 R93, R57.H0_H0, R93.H0_H0, R77.H0_H0 ;  /* 0x2000005d395d7231 */ /* 0x000fe2000004084d */
[----:B------:R-:W-:-:S02]  /*1f90*/  F2FP.F16.F32.PACK_AB R39, RZ, R39 ;  /* 0x00000027ff27723e */ /* 0x000fc400000000ff */
[----:B------:R-:W-:Y:S02]  /*1fa0*/  LOP3.LUT R41, R29, 0xffff, RZ, 0xc0, !PT ;  /* 0x0000ffff1d297812 */ /* 0x000fe400078ec0ff */
[----:B------:R-:W-:Y:S01]  /*1fb0*/  LOP3.LUT R26, R26, 0xffff, RZ, 0xc0, !PT ;  /* 0x0000ffff1a1a7812 */ /* 0x000fe200078ec0ff */
[----:B------:R-:W-:Y:S01]  /*1fc0*/  HFMA2 R39, R61.H0_H0, R39.H0_H0, R81.H0_H0 ;  /* 0x200000273d277231 */ /* 0x000fe20000040851 */
[----:B------:R-:W-:Y:S02]  /*1fd0*/  SHF.L.U32 R29, R32, 0x10, RZ ;  /* 0x00000010201d7819 */ /* 0x000fe400000006ff */
[----:B------:R-:W-:Y:S02]  /*1fe0*/  LOP3.LUT R25, R25, 0xffff, RZ, 0xc0, !PT ;  /* 0x0000ffff19197812 */ /* 0x000fe400078ec0ff */
[----:B------:R-:W-:Y:S02]  /*1ff0*/  F2FP.F16.F32.PACK_AB R36, RZ, R36 ;  /* 0x00000024ff24723e */ /* 0x000fe400000000ff */
[----:B------:R-:W-:-:S02]  /*2000*/  SHF.L.U32 R43, R30, 0x10, RZ ;  /* 0x000000101e2b7819 */ /* 0x000fc400000006ff */
[----:B------:R-:W-:Y:S01]  /*2010*/  SHF.L.U64.HI R28, R28, 0x10, RZ ;  /* 0x000000101c1c7819 */ /* 0x000fe200000102ff */
[----:B------:R-:W-:Y:S01]  /*2020*/  HFMA2 R36, R58.H0_H0, R36.H0_H0, R78.H0_H0 ;  /* 0x200000243a247231 */ /* 0x000fe2000004084e */
        /* <DEDUP_REMOVED lines=23> */
[----:B------:R-:W-:Y:S01]  /*21a0*/  F2FP.F16.F32.PACK_AB R98, RZ, R98 ;  /* 0x00000062ff62723e */ /* 0x000fe200000000ff */
[----:B------:R-:W1:Y:S01]  /*21b0*/  @!P1 LDC.64 R28, c[0x0][0x238] ;  /* 0x00008e00ff1c9b82 */ /* 0x000e620000000a00 */
[----:B------:R-:W-:-:S02]  /*21c0*/  SHF.R.U32.HI R21, RZ, 0x10, R81 ;  /* 0x00000010ff157819 */ /* 0x000fc40000011651 */
[----:B------:R-:W-:Y:S02]  /*21d0*/  SHF.R.U32.HI R99, RZ, 0x10, R61 ;  /* 0x00000010ff637819 */ /* 0x000fe4000001163d */
[----:B------:R-:W-:Y:S02]  /*21e0*/  LOP3.LUT R19, R19, 0xffff, RZ, 0xc0, !PT ;  /* 0x0000ffff13137812 */ /* 0x000fe400078ec0ff */
[----:B------:R-:W-:Y:S01]  /*21f0*/  PRMT R9, R5, 0x5410, R94 ;  /* 0x0000541005097816 */ /* 0x000fe2000000005e */
[----:B------:R-:W2:Y:S01]  /*2200*/  LDC.64 R30, c[0x0][0x228] ;  /* 0x00008a00ff1e7b82 */ /* 0x000ea20000000a00 */
[----:B------:R-:W-:Y:S01]  /*2210*/  LOP3.LUT R17, R17, 0xffff, RZ, 0xc0, !PT ;  /* 0x0000ffff11117812 */ /* 0x000fe200078ec0ff */
[----:B------:R-:W-:Y:S01]  /*2220*/  HFMA2 R21, R99.H0_H0, R98.H0_H0, R21.H0_H0 ;  /* 0x2000006263157231 */ /* 0x000fe20000040815 */
        /* <DEDUP_REMOVED lines=41> */
.L_x_1360:
[----:B------:R-:W-:Y:S01]  /*24c0*/  HFMA2.MMA R104, -RZ, RZ, 0, 5.9604644775390625e-08 ;  /* 0x00000001ff687435 */ /* 0x000fe200000001ff */
[----:B------:R-:W-:Y:S02]  /*24d0*/  MOV R103, R0 ;  /* 0x0000000000677202 */ /* 0x000fe40000000f00 */
[----:B------:R-:W-:Y:S02]  /*24e0*/  MOV R105, 0x1f ;  /* 0x0000001f00697802 */ /* 0x000fe40000000f00 */
[----:B------:R-:W-:-:S07]  /*24f0*/  MOV R102, 0xffffffff ;  /* 0xffffffff00667802 */ /* 0x000fce0000000f00 */
[----:B-----5:R-:W-:Y:S05]  /*2500*/  WARPSYNC.COLLECTIVE R102, `(.L_x_1362) ;  /* 0x0000000066087348 */ /* 0x020fea0003c00000 */
[----:B------:R0:W1:Y:S02]  /*2510*/  SHFL.BFLY P2, R101, R103, R104, R105 ;  /* 0x0c00006867657389 */ /* 0x0000640000040069 */
[----:B01---5:R-:W-:Y:S01]  /*2520*/  ENDCOLLECTIVE ;  /* 0x000000000000791b */ /* 0x023fe20003800000 */
.L_x_1362:
[----:B------:R-:W-:Y:S01]  /*2530*/  HFMA2.MMA R104, -RZ, RZ, 0, 1.1920928955078125e-07 ;  /* 0x00000002ff687435 */ /* 0x000fe200000001ff */
[----:B------:R-:W-:-:S05]  /*2540*/  MOV R97, R101 ;  /* 0x0000006500617202 */ /* 0x000fca0000000f00 */
[----:B------:R-:W-:-:S05]  /*2550*/  FADD.FTZ R97, R0, R97 ;  /* 0x0000006100617221 */ /* 0x000fca0000010000 */
[----:B------:R-:W-:-:S07]  /*2560*/  MOV R103, R97 ;  /* 0x0000006100677202 */ /* 0x000fce0000000f00 */
[----:B------:R-:W-:Y:S05]  /*2570*/  WARPSYNC.COLLECTIVE R102, `(.L_x_1363) ;  /* 0x0000000066087348 */ /* 0x000fea0003c00000 */
[----:B------:R0:W1:Y:S02]  /*2580*/  SHFL.BFLY P2, R101, R103, R104, R105 ;  /* 0x0c00006867657389 */ /* 0x0000640000040069 */
[----:B01----:R-:W-:Y:S01]  /*2590*/  ENDCOLLECTIVE ;  /* 0x000000000000791b */ /* 0x003fe20003800000 */
.L_x_1363:
[----:B------:R-:W-:Y:S01]  /*25a0*/  HFMA2.MMA R104, -RZ, RZ, 0, 2.384185791015625e-07 ;  /* 0x00000004ff687435 */ /* 0x000fe200000001ff */
[----:B------:R-:W-:-:S05]  /*25b0*/  MOV R94, R101 ;  /* 0x00000065005e7202 */ /* 0x000fca0000000f00 */
[----:B------:R-:W-:-:S05]  /*25c0*/  FADD.FTZ R98, R97, R94 ;  /* 0x0000005e61627221 */ /* 0x000fca0000010000 */
[----:B------:R-:W-:-:S07]  /*25d0*/  MOV R103, R98 ;  /* 0x0000006200677202 */ /* 0x000fce0000000f00 */
[----:B------:R-:W-:Y:S05]  /*25e0*/  WARPSYNC.COLLECTIVE R102, `(.L_x_1364) ;  /* 0x0000000066087348 */ /* 0x000fea0003c00000 */
[----:B------:R0:W1:Y:S02]  /*25f0*/  SHFL.BFLY P2, R101, R103, R104, R105 ;  /* 0x0c00006867657389 */ /* 0x0000640000040069 */
[----:B01----:R-:W-:Y:S01]  /*2600*/  ENDCOLLECTIVE ;  /* 0x000000000000791b */ /* 0x003fe20003800000 */
.L_x_1364:
[----:B------:R-:W-:Y:S01]  /*2610*/  HFMA2.MMA R104, -RZ, RZ, 0, 4.76837158203125e-07 ;  /* 0x00000008ff687435 */ /* 0x000fe200000001ff */
[----:B------:R-:W-:-:S05]  /*2620*/  MOV R99, R101 ;  /* 0x0000006500637202 */ /* 0x000fca0000000f00 */
[----:B------:R-:W-:-:S05]  /*2630*/  FADD.FTZ R99, R98, R99 ;  /* 0x0000006362637221 */ /* 0x000fca0000010000 */
[----:B------:R-:W-:-:S07]  /*2640*/  MOV R103, R99 ;  /* 0x0000006300677202 */ /* 0x000fce0000000f00 */
[----:B------:R-:W-:Y:S05]  /*2650*/  WARPSYNC.COLLECTIVE R102, `(.L_x_1365) ;  /* 0x0000000066087348 */ /* 0x000fea0003c00000 */
[----:B------:R0:W1:Y:S02]  /*2660*/  SHFL.BFLY P2, R101, R103, R104, R105 ;  /* 0x0c00006867657389 */ /* 0x0000640000040069 */
[----:B01----:R-:W-:Y:S01]  /*2670*/  ENDCOLLECTIVE ;  /* 0x000000000000791b */ /* 0x003fe20003800000 */
.L_x_1365:
[----:B------:R-:W-:Y:S01]  /*2680*/  HFMA2.MMA R104, -RZ, RZ, 0, 9.5367431640625e-07 ;  /* 0x00000010ff687435 */ /* 0x000fe200000001ff */
[----:B------:R-:W-:-:S05]  /*2690*/  MOV R94, R101 ;  /* 0x00000065005e7202 */ /* 0x000fca0000000f00 */
[----:B------:R-:W-:-:S05]  /*26a0*/  FADD.FTZ R100, R99, R94 ;  /* 0x0000005e63647221 */ /* 0x000fca0000010000 */
[----:B------:R-:W-:-:S07]  /*26b0*/  MOV R103, R100 ;  /* 0x0000006400677202 */ /* 0x000fce0000000f00 */
[----:B------:R-:W-:Y:S05]  /*26c0*/  WARPSYNC.COLLECTIVE R102, `(.L_x_1366) ;  /* 0x0000000066087348 */ /* 0x000fea0003c00000 */
[----:B------:R0:W1:Y:S02]  /*26d0*/  SHFL.BFLY P2, R101, R103, R104, R105 ;  /* 0x0c00006867657389 */ /* 0x0000640000040069 */
[----:B01----:R-:W-:Y:S01]  /*26e0*/  ENDCOLLECTIVE ;  /* 0x000000000000791b */ /* 0x003fe20003800000 */
.L_x_1366:
        /* <DEDUP_REMOVED lines=87> */
.L_x_1367:
[----:B------:R-:W-:Y:S01]  /*2c60*/  HFMA2.MMA R104, -RZ, RZ, 0, 1.1920928955078125e-07 ;  /* 0x00000002ff687435 */ /* 0x000fe200000001ff */
[----:B------:R-:W-:-:S05]  /*2c70*/  MOV R97, R101 ;  /* 0x0000006500617202 */ /* 0x000fca0000000f00 */
[----:B------:R-:W-:-:S05]  /*2c80*/  FADD.FTZ R97, R0, R97 ;  /* 0x0000006100617221 */ /* 0x000fca0000010000 */
[----:B------:R-:W-:-:S07]  /*2c90*/  MOV R103, R97 ;  /* 0x0000006100677202 */ /* 0x000fce0000000f00 */
[----:B------:R-:W-:Y:S05]  /*2ca0*/  WARPSYNC.COLLECTIVE R102, `(.L_x_1368) ;  /* 0x0000000066087348 */ /* 0x000fea0003c00000 */
[----:B------:R0:W1:Y:S02]  /*2cb0*/  SHFL.BFLY P2, R101, R103, R104, R105 ;  /* 0x0c00006867657389 */ /* 0x0000640000040069 */
[----:B01----:R-:W-:Y:S01]  /*2cc0*/  ENDCOLLECTIVE ;  /* 0x000000000000791b */ /* 0x003fe20003800000 */
.L_x_1368:
[----:B------:R-:W-:Y:S01]  /*2cd0*/  HFMA2.MMA R104, -RZ, RZ, 0, 2.384185791015625e-07 ;  /* 0x00000004ff687435 */ /* 0x000fe200000001ff */
[----:B------:R-:W-:-:S05]  /*2ce0*/  MOV R98, R101 ;  /* 0x0000006500627202 */ /* 0x000fca0000000f00 */
[----:B------:R-:W-:-:S05]  /*2cf0*/  FADD.FTZ R98, R97, R98 ;  /* 0x0000006261627221 */ /* 0x000fca0000010000 */
[----:B------:R-:W-:-:S07]  /*2d00*/  MOV R103, R98 ;  /* 0x0000006200677202 */ /* 0x000fce0000000f00 */
[----:B------:R-:W-:Y:S05]  /*2d10*/  WARPSYNC.COLLECTIVE R102, `(.L_x_1369) ;  /* 0x0000000066087348 */ /* 0x000fea0003c00000 */
[----:B------:R0:W1:Y:S02]  /*2d20*/  SHFL.BFLY P2, R101, R103, R104, R105 ;  /* 0x0c00006867657389 */ /* 0x0000640000040069 */
[----:B01----:R-:W-:Y:S01]  /*2d30*/  ENDCOLLECTIVE ;  /* 0x000000000000791b */ /* 0x003fe20003800000 */
.L_x_1369:
[----:B------:R-:W-:Y:S01]  /*2d40*/  HFMA2.MMA R104, -RZ, RZ, 0, 4.76837158203125e-07 ;  /* 0x00000008ff687435 */ /* 0x000fe200000001ff */
[----:B------:R-:W-:-:S05]  /*2d50*/  MOV R99, R101 ;  /* 0x0000006500637202 */ /* 0x000fca0000000f00 */
[----:B------:R-:W-:-:S05]  /*2d60*/  FADD.FTZ R99, R98, R99 ;  /* 0x0000006362637221 */ /* 0x000fca0000010000 */
[----:B------:R-:W-:-:S07]  /*2d70*/  MOV R103, R99 ;  /* 0x0000006300677202 */ /* 0x000fce0000000f00 */
[----:B------:R-:W-:Y:S05]  /*2d80*/  WARPSYNC.COLLECTIVE R102, `(.L_x_1370) ;  /* 0x0000000066087348 */ /* 0x000fea0003c00000 */
[----:B------:R0:W1:Y:S02]  /*2d90*/  SHFL.BFLY P2, R101, R103, R104, R105 ;  /* 0x0c00006867657389 */ /* 0x0000640000040069 */
[----:B01----:R-:W-:Y:S01]  /*2da0*/  ENDCOLLECTIVE ;  /* 0x000000000000791b */ /* 0x003fe20003800000 */
.L_x_1370:
[----:B------:R-:W-:Y:S01]  /*2db0*/  HFMA2.MMA R104, -RZ, RZ, 0, 9.5367431640625e-07 ;  /* 0x00000010ff687435 */ /* 0x000fe200000001ff */
[----:B------:R-:W-:-:S05]  /*2dc0*/  MOV R100, R101 ;  /* 0x0000006500647202 */ /* 0x000fca0000000f00 */
[----:B------:R-:W-:-:S05]  /*2dd0*/  FADD.FTZ R100, R99, R100 ;  /* 0x0000006463647221 */ /* 0x000fca0000010000 */
[----:B------:R-:W-:-:S07]  /*2de0*/  MOV R103, R100 ;  /* 0x0000006400677202 */ /* 0x000fce0000000f00 */
[----:B------:R-:W-:Y:S05]  /*2df0*/  WARPSYNC.COLLECTIVE R102, `(.L_x_1371) ;  /* 0x0000000066087348 */ /* 0x000fea0003c00000 */
[----:B------:R0:W1:Y:S02]  /*2e00*/  SHFL.BFLY P2, R101, R103, R104, R105 ;  /* 0x0c00006867657389 */ /* 0x0000640000040069 */
[----:B01----:R-:W-:Y:S01]  /*2e10*/  ENDCOLLECTIVE ;  /* 0x000000000000791b */ /* 0x003fe20003800000 */
.L_x_1371:
[----:B------:R-:W-:Y:S05]  /*2e20*/  BRA `(.L_x_1372) ;  /* 0xffffffdc00dc7947 */ /* 0x000fea000383ffff */
.L_x_1373:
        /* <DEDUP_REMOVED lines=13> */
.L_x_2074:


//--------------------- .text._ZN10layer_norm13ln_fwd_kernelINS_13Kernel_traitsI6__halfS2_S2_fjLj5120ELj1ELj1ELj4ELj16ENS_18Kernel_traits_baseILj5120ES2_S2_S2_fjLj128EEEEEEEvNS_9FwdParamsE --------------------------
	.section	.text._ZN10layer_norm13ln_fwd_kernelINS_13Kernel_traitsI6__halfS2_S2_fjLj5120ELj1ELj1ELj4ELj16ENS_18Kernel_traits_baseILj5120ES2_S2_S2_fjLj128EEEEEEEvNS_9FwdParamsE,"ax",@progbits
	.align	128
        .global         _ZN10layer_norm13ln_fwd_kernelINS_13Kernel_traitsI6__halfS2_S2_fjLj5120ELj1ELj1ELj4ELj16ENS_18Kernel_traits_baseILj5120ES2_S2_S2_fjLj128EEEEEEEvNS_9FwdParamsE
        .type           _ZN10layer_norm13ln_fwd_kernelINS_13Kernel_traitsI6__halfS2_S2_fjLj5120ELj1ELj1ELj4ELj16ENS_18Kernel_traits_baseILj5120ES2_S2_S2_fjLj128EEEEEEEvNS_9FwdParamsE,@function
        .size           _ZN10layer_norm13ln_fwd_kernelINS_13Kernel_traitsI6__halfS2_S2_fjLj5120ELj1ELj1ELj4ELj16ENS_18Kernel_traits_baseILj5120ES2_S2_S2_fjLj128EEEEEEEvNS_9FwdParamsE,(.L_x_2075 - _ZN10layer_norm13ln_fwd_kernelINS_13Kernel_traitsI6__halfS2_S2_fjLj5120ELj1ELj1ELj4ELj16ENS_18Kernel_traits_baseILj5120ES2_S2_S2_fjLj128EEEEEEEvNS_9FwdParamsE)
        .other          _ZN10layer_norm13ln_fwd_kernelINS_13Kernel_traitsI6__halfS2_S2_fjLj5120ELj1ELj1ELj4ELj16ENS_18Kernel_traits_baseILj5120ES2_S2_S2_fjLj128EEEEEEEvNS_9FwdParamsE,@"STO_CUDA_ENTRY STV_DEFAULT"
_ZN10layer_norm13ln_fwd_kernelINS_13Kernel_traitsI6__halfS2_S2_fjLj5120ELj1ELj1ELj4ELj16ENS_18Kernel_traits_baseILj5120ES2_S2_S2_fjLj128EEEEEEEvNS_9FwdParamsE:
.text._ZN10layer_norm13ln_fwd_kernelINS_13Kernel_traitsI6__halfS2_S2_fjLj5120ELj1ELj1ELj4ELj16ENS_18Kernel_traits_baseILj5120ES2_S2_S2_fjLj128EEEEEEEvNS_9FwdParamsE:
        /* <DEDUP_REMOVED lines=28> */
.L_x_1375:
        /* <DEDUP_REMOVED lines=34> */
[----:B------:R-:W-:Y:S01]  /*03e0*/  HADD2.F32 R113, -RZ, R64.H1_H1 ;  /* 0x30000040ff717230 */ /* 0x000fe20000004100 */
[----:B------:R-:W-:Y:S01]  /*03f0*/  SHF.R.U32.HI R3, RZ, 0x5, R62 ;  /* 0x00000005ff037819 */ /* 0x000fe2000001163e */
        /* <DEDUP_REMOVED lines=169> */
.L_x_1386:
        /* <DEDUP_REMOVED lines=133> */
[----:B------:R-:W-:Y:S01]  /*16e0*/  F2FP.F16.F32.PACK_AB R54, R73, R54 ;  /* 0x000000364936723e */ /* 0x000fe200000000ff */
[C---:B------:R-:W-:Y:S01]  /*16f0*/  FMUL.FTZ R85, R80.reuse, R85 ;  /* 0x0000005550557220 */ /* 0x040fe20000410000 */
[C---:B------:R-:W-:Y:S01]  /*1700*/  FMUL.FTZ R87, R80.reuse, R69 ;  /* 0x0000004550577220 */ /* 0x040fe20000410000 */
[----:B------:R-:W-:Y:S01]  /*1710*/  F2FP.F16.F32.PACK_AB R0, R111, R0 ;  /* 0x000000006f00723e */ /* 0x000fe200000000ff */
[C---:B------:R-:W-:Y:S01]  /*1720*/  FMUL.FTZ R53, R80.reuse, R53 ;  /* 0x0000003550357220 */ /* 0x040fe20000410000 */
[C---:B------:R-:W-:Y:S01]  /*1730*/  FMUL.FTZ R63, R80.reuse, R63 ;  /* 0x0000003f503f7220 */ /* 0x040fe20000410000 */
[C---:B------:R-:W-:Y:S01]  /*1740*/  FMUL.FTZ R88, R80.reuse, R67 ;  /* 0x0000004350587220 */ /* 0x040fe20000410000 */
[----:B------:R-:W-:Y:S01]  /*1750*/  F2FP.F16.F32.PACK_AB R64, R115, R64 ;  /* 0x000000407340723e */ /* 0x000fe200000000ff */
[C---:B------:R-:W-:Y:S01]  /*1760*/  FMUL.FTZ R92, R80.reuse, R75 ;  /* 0x0000004b505c7220 */ /* 0x040fe20000410000 */
[----:B------:R-:W-:Y:S01]  /*1770*/  F2FP.F16.F32.PACK_AB R68, R117, R68 ;  /* 0x000000447544723e */ /* 0x000fe200000000ff */
[C---:B------:R-:W-:Y:S01]  /*1780*/  FMUL.FTZ R109, R80.reuse, R109 ;  /* 0x0000006d506d7220 */ /* 0x040fe20000410000 */
[----:B------:R-:W-:Y:S01]  /*1790*/  F2FP.F16.F32.PACK_AB R78, R107, R78 ;  /* 0x0000004e6b4e723e */ /* 0x000fe200000000ff */
[----:B------:R-:W-:Y:S01]  /*17a0*/  FMUL.FTZ R96, R80, R113 ;  /* 0x0000007150607220 */ /* 0x000fe20000410000 */
[----:B------:R-:W-:Y:S01]  /*17b0*/  F2FP.F16.F32.PACK_AB R69, R70, R93 ;  /* 0x0000005d4645723e */ /* 0x000fe200000000ff */
[----:B------:R1:W-:Y:S01]  /*17c0*/  @!P1 STG.E desc[UR4][R2.64], R80 ;  /* 0x0000005002009986 */ /* 0x0003e2000c101904 */
[----:B------:R-:W-:Y:S01]  /*17d0*/  F2FP.F16.F32.PACK_AB R97, R66, R97 ;  /* 0x000000614261723e */ /* 0x000fe200000000ff */
[--C-:B0-----:R-:W-:Y:S01]  /*17e0*/  IMAD.WIDE.U32 R44, R60, 0x10, R46.reuse ;  /* 0x000000103c2c7825 */ /* 0x101fe200078e002e */
[----:B------:R-:W-:Y:S01]  /*17f0*/  F2FP.F16.F32.PACK_AB R70, R72, R89 ;  /* 0x000000594846723e */ /* 0x000fe200000000ff */
[----:B-----5:R-:W-:Y:S01]  /*1800*/  HFMA2.MMA R66, R38, R78, R18 ;  /* 0x0000004e26427235 */ /* 0x020fe20000000012 */
[----:B------:R-:W-:Y:S01]  /*1810*/  F2FP.F16.F32.PACK_AB R62, R77, R62 ;  /* 0x0000003e4d3e723e */ /* 0x000fe200000000ff */
[----:B------:R-:W-:Y:S01]  /*1820*/  IMAD.WIDE.U32 R48, R59, 0x10, R46 ;  /* 0x000000103b307825 */ /* 0x000fe200078e002e */
[----:B------:R-:W-:-:S03]  /*1830*/  F2FP.F16.F32.PACK_AB R81, R82, R81 ;  /* 0x000000515251723e */ /* 0x000fc600000000ff */
[----:B------:R-:W-:Y:S01]  /*1840*/  HFMA2 R69, R33, R69, R13 ;  /* 0x0000004521457231 */ /* 0x000fe2000000000d */
[----:B------:R-:W-:Y:S01]  /*1850*/  F2FP.F16.F32.PACK_AB R65, R119, R74 ;  /* 0x0000004a7741723e */ /* 0x000fe200000000ff */
[----:B------:R-:W-:Y:S01]  /*1860*/  HFMA2.MMA R70, R34, R70, R14 ;  /* 0x0000004622467235 */ /* 0x000fe2000000000e */
[----:B------:R-:W-:Y:S01]  /*1870*/  F2FP.F16.F32.PACK_AB R67, R52, R101 ;  /* 0x000000653443723e */ /* 0x000fe200000000ff */
[----:B------:R-:W-:Y:S01]  /*1880*/  HFMA2.MMA R52, R40, R54, R20 ;  /* 0x0000003628347235 */ /* 0x000fe20000000014 */
[----:B-1----:R-:W-:Y:S01]  /*1890*/  F2FP.F16.F32.PACK_AB R2, R86, R55 ;  /* 0x000000375602723e */ /* 0x002fe200000000ff */
        /* <DEDUP_REMOVED lines=13> */
[----:B------:R-:W-:Y:S01]  /*1970*/  F2FP.F16.F32.PACK_AB R109, R96, R109 ;  /* 0x0000006d606d723e */ /* 0x000fe200000000ff */
[----:B------:R-:W-:Y:S01]  /*1980*/  HFMA2.MMA R72, R28, R81, R8 ;  /* 0x000000511c487235 */ /* 0x000fe20000000008 */
[----:B------:R-:W-:Y:S01]  /*1990*/  IMAD.WIDE.U32 R58, R58, 0x10, R46 ;  /* 0x000000103a3a7825 */ /* 0x000fe200078e002e */
[----:B------:R-:W-:-:S03]  /*19a0*/  HFMA2.MMA R74, R30, R2, R10 ;  /* 0x000000021e4a7235 */ /* 0x000fc6000000000a */
        /* <DEDUP_REMOVED lines=19> */
.L_x_1374:
[----:B------:R-:W-:Y:S01]  /*1ae0*/  HFMA2.MMA R66, -RZ, RZ, 0, 5.9604644775390625e-08 ;  /* 0x00000001ff427435 */ /* 0x000fe200000001ff */
[----:B------:R-:W-:Y:S02]  /*1af0*/  MOV R64, R0 ;  /* 0x0000000000407202 */ /* 0x000fe40000000f00 */
[----:B------:R-:W-:Y:S02]  /*1b00*/  MOV R70, 0x1f ;  /* 0x0000001f00467802 */ /* 0x000fe40000000f00 */
[----:B------:R-:W-:-:S07]  /*1b10*/  MOV R54, 0xffffffff ;  /* 0xffffffff00367802 */ /* 0x000fce0000000f00 */
[----:B-----5:R-:W-:Y:S05]  /*1b20*/  WARPSYNC.COLLECTIVE R54, `(.L_x_1376) ;  /* 0x0000000036087348 */ /* 0x020fea0003c00000 */
[----:B------:R0:W1:Y:S02]  /*1b30*/  SHFL.BFLY P2, R52, R64, R66, R70 ;  /* 0x0c00004240347389 */ /* 0x0000640000040046 */
[----:B01---5:R-:W-:Y:S01]  /*1b40*/  ENDCOLLECTIVE ;  /* 0x000000000000791b */ /* 0x023fe20003800000 */
.L_x_1376:
[----:B------:R-:W-:Y:S01]  /*1b50*/  HFMA2.MMA R66, -RZ, RZ, 0, 1.1920928955078125e-07 ;  /* 0x00000002ff427435 */ /* 0x000fe200000001ff */
[----:B------:R-:W-:-:S05]  /*1b60*/  MOV R45, R52 ;  /* 0x00000034002d7202 */ /* 0x000fca0000000f00 */
[----:B------:R-:W-:-:S05]  /*1b70*/  FADD.FTZ R45, R0, R45 ;  /* 0x0000002d002d7221 */ /* 0x000fca0000010000 */
[----:B------:R-:W-:-:S07]  /*1b80*/  MOV R64, R45 ;  /* 0x0000002d00407202 */ /* 0x000fce0000000f00 */
[----:B------:R-:W-:Y:S05]  /*1b90*/  WARPSYNC.COLLECTIVE R54, `(.L_x_1377) ;  /* 0x0000000036087348 */ /* 0x000fea0003c00000 */
[----:B------:R0:W1:Y:S02]  /*1ba0*/  SHFL.BFLY P2, R52, R64, R66, R70 ;  /* 0x0c00004240347389 */ /* 0x0000640000040046 */
[----:B01----:R-:W-:Y:S01]  /*1bb0*/  ENDCOLLECTIVE ;  /* 0x000000000000791b */ /* 0x003fe20003800000 */
.L_x_1377:
[----:B------:R-:W-:Y:S01]  /*1bc0*/  HFMA2.MMA R66, -RZ, RZ, 0, 2.384185791015625e-07 ;  /* 0x00000004ff427435 */ /* 0x000fe200000001ff */
[----:B------:R-:W-:-:S05]  /*1bd0*/  MOV R2, R52 ;  /* 0x0000003400027202 */ /* 0x000fca0000000f00 */
[----:B------:R-:W-:-:S05]  /*1be0*/  FADD.FTZ R46, R45, R2 ;  /* 0x000000022d2e7221 */ /* 0x000fca0000010000 */
[----:B------:R-:W-:-:S07]  /*1bf0*/  MOV R64, R46 ;  /* 0x0000002e00407202 */ /* 0x000fce0000000f00 */
[----:B------:R-:W-:Y:S05]  /*1c00*/  WARPSYNC.COLLECTIVE R54, `(.L_x_1378) ;  /* 0x0000000036087348 */ /* 0x000fea0003c00000 */
[----:B------:R0:W1:Y:S02]  /*1c10*/  SHFL.BFLY P2, R52, R64, R66, R70 ;  /* 0x0c00004240347389 */ /* 0x0000640000040046 */
[----:B01----:R-:W-:Y:S01]  /*1c20*/  ENDCOLLECTIVE ;  /* 0x000000000000791b */ /* 0x003fe20003800000 */
.L_x_1378:
[----:B------:R-:W-:Y:S01]  /*1c30*/  HFMA2.MMA R66, -RZ, RZ, 0, 4.76837158203125e-07 ;  /* 0x00000008ff427435 */ /* 0x000fe200000001ff */
[----:B------:R-:W-:-:S05]  /*1c40*/  MOV R2, R52 ;  /* 0x0000003400027202 */ /* 0x000fca0000000f00 */
[----:B------:R-:W-:-:S05]  /*1c50*/  FADD.FTZ R48, R46, R2 ;  /* 0x000000022e307221 */ /* 0x000fca0000010000 */
[----:B------:R-:W-:-:S07]  /*1c60*/  MOV R64, R48 ;  /* 0x0000003000407202 */ /* 0x000fce0000000f00 */
[----:B------:R-:W-:Y:S05]  /*1c70*/  WARPSYNC.COLLECTIVE R54, `(.L_x_1379) ;  /* 0x0000000036087348 */ /* 0x000fea0003c00000 */
[----:B------:R0:W1:Y:S02]  /*1c80*/  SHFL.BFLY P2, R52, R64, R66, R70 ;  /* 0x0c00004240347389 */ /* 0x0000640000040046 */
[----:B01----:R-:W-:Y:S01]  /*1c90*/  ENDCOLLECTIVE ;  /* 0x000000000000791b */ /* 0x003fe20003800000 */
.L_x_1379:
[----:B------:R-:W-:Y:S01]  /*1ca0*/  HFMA2.MMA R66, -RZ, RZ, 0, 9.5367431640625e-07 ;  /* 0x00000010ff427435 */ /* 0x000fe200000001ff */
[----:B------:R-:W-:-:S05]  /*1cb0*/  MOV R2, R52 ;  /* 0x0000003400027202 */ /* 0x000fca0000000f00 */
[----:B------:R-:W-:-:S05]  /*1cc0*/  FADD.FTZ R50, R48, R2 ;  /* 0x0000000230327221 */ /* 0x000fca0000010000 */
[----:B------:R-:W-:-:S07]  /*1cd0*/  MOV R64, R50 ;  /* 0x0000003200407202 */ /* 0x000fce0000000f00 */
[----:B------:R-:W-:Y:S05]  /*1ce0*/  WARPSYNC.COLLECTIVE R54, `(.L_x_1380) ;  /* 0x0000000036087348 */ /* 0x000fea0003c00000 */
[----:B------:R0:W1:Y:S02]  /*1cf0*/  SHFL.BFLY P2, R52, R64, R66, R70 ;  /* 0x0c00004240347389 */ /* 0x0000640000040046 */
[----:B01----:R-:W-:Y:S01]  /*1d00*/  ENDCOLLECTIVE ;  /* 0x000000000000791b */ /* 0x003fe20003800000 */
.L_x_1380:
        /* <DEDUP_REMOVED lines=88> */
.L_x_1381:
[----:B------:R-:W-:Y:S01]  /*2290*/  HFMA2.MMA R66, -RZ, RZ, 0, 1.1920928955078125e-07 ;  /* 0x00000002ff427435 */ /* 0x000fe200000001ff */
[----:B------:R-:W-:-:S05]  /*22a0*/  MOV R45, R52 ;  /* 0x00000034002d7202 */ /* 0x000fca0000000f00 */
[----:B------:R-:W-:-:S05]  /*22b0*/  FADD.FTZ R45, R0, R45 ;  /* 0x0000002d002d7221 */ /* 0x000fca0000010000 */
[----:B------:R-:W-:-:S07]  /*22c0*/  MOV R64, R45 ;  /* 0x0000002d00407202 */ /* 0x000fce0000000f00 */
[----:B------:R-:W-:Y:S05]  /*22d0*/  WARPSYNC.COLLECTIVE R54, `(.L_x_1382) ;  /* 0x0000000036087348 */ /* 0x000fea0003c00000 */
[----:B------:R0:W1:Y:S02]  /*22e0*/  SHFL.BFLY P2, R52, R64, R66, R70 ;  /* 0x0c00004240347389 */ /* 0x0000640000040046 */
[----:B01----:R-:W-:Y:S01]  /*22f0*/  ENDCOLLECTIVE ;  /* 0x000000000000791b */ /* 0x003fe20003800000 */
.L_x_1382:
[----:B------:R-:W-:Y:S01]  /*2300*/  HFMA2.MMA R66, -RZ, RZ, 0, 2.384185791015625e-07 ;  /* 0x00000004ff427435 */ /* 0x000fe200000001ff */
[----:B------:R-:W-:-:S05]  /*2310*/  MOV R46, R52 ;  /* 0x00000034002e7202 */ /* 0x000fca0000000f00 */
[----:B------:R-:W-:-:S05]  /*2320*/  FADD.FTZ R46, R45, R46 ;  /* 0x0000002e2d2e7221 */ /* 0x000fca0000010000 */
[----:B------:R-:W-:-:S07]  /*2330*/  MOV R64, R46 ;  /* 0x0000002e00407202 */ /* 0x000fce0000000f00 */
[----:B------:R-:W-:Y:S05]  /*2340*/  WARPSYNC.COLLECTIVE R54, `(.L_x_1383) ;  /* 0x0000000036087348 */ /* 0x000fea0003c00000 */
[----:B------:R0:W1:Y:S02]  /*2350*/  SHFL.BFLY P2, R52, R64, R66, R70 ;  /* 0x0c00004240347389 */ /* 0x0000640000040046 */
[----:B01----:R-:W-:Y:S01]  /*2360*/  ENDCOLLECTIVE ;  /* 0x000000000000791b */ /* 0x003fe20003800000 */
.L_x_1383:
[----:B------:R-:W-:Y:S01]  /*2370*/  HFMA2.MMA R66, -RZ, RZ, 0, 4.76837158203125e-07 ;  /* 0x00000008ff427435 */ /* 0x000fe200000001ff */
[----:B------:R-:W-:-:S05]  /*2380*/  MOV R48, R52 ;  /* 0x0000003400307202 */ /* 0x000fca0000000f00 */
[----:B------:R-:W-:-:S05]  /*2390*/  FADD.FTZ R48, R46, R48 ;  /* 0x000000302e307221 */ /* 0x000fca0000010000 */
[----:B------:R-:W-:-:S07]  /*23a0*/  MOV R64, R48 ;  /* 0x0000003000407202 */ /* 0x000fce0000000f00 */
[----:B------:R-:W-:Y:S05]  /*23b0*/  WARPSYNC.COLLECTIVE R54, `(.L_x_1384) ;  /* 0x0000000036087348 */ /* 0x000fea0003c00000 */
[----:B------:R0:W1:Y:S02]  /*23c0*/  SHFL.BFLY P2, R52, R64, R66, R70 ;  /* 0x0c00004240347389 */ /* 0x0000640000040046 */
[----:B01----:R-:W-:Y:S01]  /*23d0*/  ENDCOLLECTIVE ;  /* 0x000000000000791b */ /* 0x003fe20003800000 */
.L_x_1384:
[----:B------:R-:W-:Y:S01]  /*23e0*/  HFMA2.MMA R66, -RZ, RZ, 0, 9.5367431640625e-07 ;  /* 0x00000010ff427435 */ /* 0x000fe200000001ff */
[----:B------:R-:W-:-:S05]  /*23f0*/  MOV R50, R52 ;  /* 0x0000003400327202 */ /* 0x000fca0000000f00 */
[----:B------:R-:W-:-:S05]  /*2400*/  FADD.FTZ R50, R48, R50 ;  /* 0x0000003230327221 */ /* 0x000fca0000010000 */
[----:B------:R-:W-:-:S07]  /*2410*/  MOV R64, R50 ;  /* 0x0000003200407202 */ /* 0x000fce0000000f00 */
[----:B------:R-:W-:Y:S05]  /*2420*/  WARPSYNC.COLLECTIVE R54, `(.L_x_1385) ;  /* 0x0000000036087348 */ /* 0x000fea0003c00000 */
[----:B------:R0:W1:Y:S02]  /*2430*/  SHFL.BFLY P2, R52, R64, R66, R70 ;  /* 0x0c00004240347389 */ /* 0x0000640000040046 */
[----:B01----:R-:W-:Y:S01]  /*2440*/  ENDCOLLECTIVE ;  /* 0x000000000000791b */ /* 0x003fe20003800000 */
.L_x_1385:
[----:B------:R-:W-:Y:S05]  /*2450*/  BRA `(.L_x_1386) ;  /* 0xffffffe8008c7947 */ /* 0x000fea000383ffff */
.L_x_1387:
        /* <DEDUP_REMOVED lines=10> */
.L_x_2075:


//--------------------- .text._ZN10layer_norm13ln_fwd_kernelINS_13Kernel_traitsIffffjLj5120ELj1ELj1ELj4ELj16ENS_18Kernel_traits_baseILj5120EffffjLj128EEEEEEEvNS_9FwdParamsE --------------------------
	.section	.text._ZN10layer_norm13ln_fwd_kernelINS_13Kernel_traitsIffffjLj5120ELj1ELj1ELj4ELj16ENS_18Kernel_traits_baseILj5120EffffjLj128EEEEEEEvNS_9FwdParamsE,"ax",@progbits
	.align	128
        .global         _ZN10layer_norm13ln_fwd_kernelINS_13Kernel_traitsIffffjLj5120ELj1ELj1ELj4ELj16ENS_18Kernel_traits_baseILj5120EffffjLj128EEEEEEEvNS_9FwdParamsE
        .type           _ZN10layer_norm13ln_fwd_kernelINS_13Kernel_traitsIffffjLj5120ELj1ELj1ELj4ELj16ENS_18Kernel_traits_baseILj5120EffffjLj128EEEEEEEvNS_9FwdParamsE,@function
        .size           _ZN10layer_norm13ln_fwd_kernelINS_13Kernel_traitsIffffjLj5120ELj1ELj1ELj4ELj16ENS_18Kernel_traits_baseILj5120EffffjLj128EEEEEEEvNS_9FwdParamsE,(.L_x_2076 - _ZN10layer_norm13ln_fwd_kernelINS_13Kernel_traitsIffffjLj5120ELj1ELj1ELj4ELj16ENS_18Kernel_traits_baseILj5120EffffjLj128EEEEEEEvNS_9FwdParamsE)
        .other          _ZN10layer_norm13ln_fwd_kernelINS_13Kernel_traitsIffffjLj5120ELj1ELj1ELj4ELj16ENS_18Kernel_traits_baseILj5120EffffjLj128EEEEEEEvNS_9FwdParamsE,@"STO_CUDA_ENTRY STV_DEFAULT"
_ZN10layer_norm13ln_fwd_kernelINS_13Kernel_traitsIffffjLj5120ELj1ELj1ELj4ELj16ENS_18Kernel_traits_baseILj5120EffffjLj128EEEEEEEvNS_9FwdParamsE:
.text._ZN10layer_norm13ln_fwd_kernelINS_13Kernel_traitsIffffjLj5120ELj1ELj1ELj4ELj16ENS_18Kernel_traits_baseILj5120EffffjLj128EEEEEEEvNS_9FwdParamsE:
        /* <DEDUP_REMOVED lines=8> */
[----:B------:R-:W0:Y:S01]  /*0080*/  LDC.64 R10, c[0x0][0x248] ;  /* 0x00009200ff0a7b82 */ /* 0x000e220000000a00 */
[----:B------:R-:W-:Y:S01]  /*0090*/  LOP3.LUT R2, R0, 0x7f, RZ, 0xc0, !PT ;  /* 0x0000007f00027812 */ /* 0x000fe200078ec0ff */
[----:B------:R-:W-:-:S06]  /*00a0*/  ULDC.64 UR4, c[0x0][0x208] ;  /* 0x0000820000047ab9 */ /* 0x000fcc0000000a00 */
[----:B------:R-:W1:Y:S01]  /*00b0*/  LDC.64 R4, c[0x0][0x240] ;  /* 0x00009000ff047b82 */ /* 0x000e620000000a00 */
[----:B------:R-:W-:Y:S02]  /*00c0*/  SHF.L.U32 R3, R3, 0x2, RZ ;  /* 0x0000000203037819 */ /* 0x000fe400000006ff */
[----:B------:R-:W-:Y:S01]  /*00d0*/  SHF.R.U32.HI R7, RZ, 0x5, R0 ;  /* 0x00000005ff077819 */ /* 0x000fe20000011600 */
[----:B------:R-:W-:Y:S01]  /*00e0*/  HFMA2.MMA R138, -RZ, RZ, 0, 5.9604644775390625e-08 ;  /* 0x00000001ff8a7435 */ /* 0x000fe200000001ff */
[----:B------:R-:W-:Y:S01]  /*00f0*/  ULDC.64 UR6, c[0x0][0x228] ;  /* 0x00008a0000067ab9 */ /* 0x000fe20000000a00 */
[----:B------:R-:W-:Y:S01]  /*0100*/  ULDC.64 UR8, c[0x0][0x210] ;  /* 0x0000840000087ab9 */ /* 0x000fe20000000a00 */
        /* <DEDUP_REMOVED lines=12> */
[----:B------:R-:W-:-:S03]  /*01d0*/  LOP3.LUT R7, R7, 0x3, RZ, 0xc0, !PT ;  /* 0x0000000307077812 */ /* 0x000fc600078ec0ff */
        /* <DEDUP_REMOVED lines=10> */
[----:B0-----:R-:W-:-:S02]  /*0280*/  LOP3.LUT R5, R0, 0x1f, RZ, 0xc0, !PT ;  /* 0x0000001f00057812 */ /* 0x001fc400078ec0ff */
[----:B------:R-:W-:-:S07]  /*0290*/  IADD3 R4, R3, 0x4, RZ ;  /* 0x0000000403047810 */ /* 0x000fce0007ffe0ff */
.L_x_1389:
        /* <DEDUP_REMOVED lines=32> */
[----:B------:R-:W-:-:S03]  /*04a0*/  UMOV UR10, 0xffffffff ;  /* 0xffffffff000a7882 */ /* 0x000fc60000000000 */
[----:B------:R-:W-:Y:S01]  /*04b0*/  SEL R142, R4, R3, !P0 ;  /* 0x00000003048e7207 */ /* 0x000fe20004000000 */
        /* <DEDUP_REMOVED lines=141> */
.L_x_1400:
[C---:B------:R-:W-:Y:S01]  /*0d90*/  ISETP.NE.AND P1, PT, R5.reuse, RZ, PT ;  /* 0x000000ff0500720c */ /* 0x040fe20003f25270 */
[----:B------:R-:W-:Y:S05]  /*0da0*/  WARPSYNC.ALL ;  /* 0x0000000000007948 */ /* 0x000fea0003800000 */
[----:B------:R-:W-:Y:S02]  /*0db0*/  ISETP.GT.U32.AND P2, PT, R5, 0x3, PT ;  /* 0x000000030500780c */ /* 0x000fe40003f44070 */
[----:B------:R-:W-:Y:S02]  /*0dc0*/  LEA R162, P3, R137, UR6, 0x4 ;  /* 0x0000000689a27c11 */ /* 0x000fe4000f8620ff */
[----:B------:R-:W-:-:S02]  /*0dd0*/  LEA R160, P4, R136, UR6, 0x4 ;  /* 0x0000000688a07c11 */ /* 0x000fc4000f8820ff */
[----:B------:R-:W-:Y:S01]  /*0de0*/  LEA.HI.X R163, R137, UR7, RZ, 0x4, P3 ;  /* 0x0000000789a37c11 */ /* 0x000fe200098f24ff */
[----:B------:R-:W2:Y:S01]  /*0df0*/  @!P1 S2R R139, SR_CgaCtaId ;  /* 0x00000000008b9919 */ /* 0x000ea20000008800 */
[----:B------:R-:W-:Y:S02]  /*0e00*/  @!P1 MOV R138, 0x400 ;  /* 0x00000400008a9802 */ /* 0x000fe40000000f00 */
[----:B------:R-:W-:-:S03]  /*0e10*/  LEA.HI.X R161, R136, UR7, RZ, 0x4, P4 ;  /* 0x0000000788a17c11 */ /* 0x000fc6000a0f24ff */
[----:B------:R-:W3:Y:S01]  /*0e20*/  @!P2 S2R R144, SR_CgaCtaId ;  /* 0x000000000090a919 */ /* 0x000ee20000008800 */
[----:B------:R-:W-:Y:S02]  /*0e30*/  @!P2 MOV R141, 0x400 ;  /* 0x00000400008da802 */ /* 0x000fe40000000f00 */
[----:B--2---:R-:W-:Y:S02]  /*0e40*/  @!P1 LEA R139, R139, R138, 0x18 ;  /* 0x0000008a8b8b9211 */ /* 0x004fe400078ec0ff */
[-C--:B------:R-:W-:Y:S02]  /*0e50*/  @!P1 IADD3 R138, R7, R142.reuse, RZ ;  /* 0x0000008e078a9210 */ /* 0x080fe40007ffe0ff */
[----:B---3--:R-:W-:Y:S01]  /*0e60*/  @!P2 LEA R145, R144, R141, 0x18 ;  /* 0x0000008d9091a211 */ /* 0x008fe200078ec0ff */
[----:B-1----:R-:W-:Y:S01]  /*0e70*/  FADD.FTZ R141, R146, R143 ;  /* 0x0000008f928d7221 */ /* 0x002fe20000010000 */
[----:B------:R-:W-:Y:S02]  /*0e80*/  @!P2 IADD3 R144, R5, R142, RZ ;  /* 0x0000008e0590a210 */ /* 0x000fe40007ffe0ff */
[----:B------:R-:W-:-:S02]  /*0e90*/  @!P1 LEA R142, R138, R139, 0x3 ;  /* 0x0000008b8a8e9211 */ /* 0x000fc400078e18ff */
[----:B------:R-:W-:Y:S02]  /*0ea0*/  CS2R R138, SRZ ;  /* 0x00000000008a7805 */ /* 0x000fe4000001ff00 */
[----:B------:R-:W-:Y:S02]  /*0eb0*/  @!P2 LEA R144, R144, R145, 0x3 ;  /* 0x000000919090a211 */ /* 0x000fe400078e18ff */
[----:B------:R-:W-:Y:S01]  /*0ec0*/  MOV R143, RZ ;  /* 0x000000ff008f7202 */ /* 0x000fe20000000f00 */
[----:B------:R-:W-:Y:S01]  /*0ed0*/  @!P1 STS.64 [R142], R140 ;  /* 0x0000008c8e009388 */ /* 0x000fe20000000a00 */
[----:B------:R-:W-:Y:S01]  /*0ee0*/  @!P2 MOV R143, 0x44a00000 ;  /* 0x44a00000008fa802 */ /* 0x000fe20000000f00 */
[----:B------:R-:W-:Y:S01]  /*0ef0*/  BAR.SYNC.DEFER_BLOCKING 0x0 ;  /* 0x0000000000007b1d */ /* 0x000fe20000010000 */
[----:B------:R-:W-:-:S05]  /*0f00*/  LOP3.LUT P1, RZ, R7, 0x1f, R0, 0xf8, !PT ;  /* 0x0000001f07ff7812 */ /* 0x000fca000782f800 */
[----:B0-----:R-:W0:Y:S08]  /*0f10*/  SHFL.DOWN PT, R146, R143, 0x2, 0x1f ;  /* 0x08401f008f927f89 */ /* 0x001e3000000e0000 */
[----:B------:R-:W1:Y:S01]  /*0f20*/  @!P1 LDC.64 R158, c[0x0][0x238] ;  /* 0x00008e00ff9e9b82 */ /* 0x000e620000000a00 */
[----:B------:R-:W-:Y:S01]  /*0f30*/  @!P2 LDS.64 R138, [R144] ;  /* 0x00000000908aa984 */ /* 0x000fe20000000a00 */
[----:B------:R-:W-:-:S04]  /*0f40*/  LEA R164, P2, R135, UR6, 0x4 ;  /* 0x0000000687a47c11 */ /* 0x000fc8000f8420ff */
[----:B------:R-:W-:Y:S01]  /*0f50*/  LEA.HI.X R165, R135, UR7, RZ, 0x4, P2 ;  /* 0x0000000787a57c11 */ /* 0x000fe200090f24ff */
[----:B0-----:R-:W-:-:S04]  /*0f60*/  FADD.FTZ R147, R146, R143 ;  /* 0x0000008f92937221 */ /* 0x001fc80000010000 */
[----:B------:R-:W0:Y:S01]  /*0f70*/  MUFU.RCP R148, R147 ;  /* 0x0000009300947308 */ /* 0x000e220000001000 */
[----:B------:R-:W2:Y:S01]  /*0f80*/  SHFL.DOWN PT, R140, R147, 0x1, 0x1f ;  /* 0x08201f00938c7f89 */ /* 0x000ea200000e0000 */
[----:B-1----:R-:W-:-:S04]  /*0f90*/  @!P1 IMAD.WIDE R158, R9, 0x4, R158 ;  /* 0x00000004099e9825 */ /* 0x002fc800078e029e */
[----:B--2---:R-:W-:Y:S01]  /*0fa0*/  FADD.FTZ R144, R147, R140 ;  /* 0x0000008c93907221 */ /* 0x004fe20000010000 */
[----:B------:R-:W1:Y:S05]  /*0fb0*/  SHFL.DOWN PT, R145, R138, 0x2, 0x1f ;  /* 0x08401f008a917f89 */ /* 0x000e6a00000e0000 */
[----:B------:R-:W2:Y:S01]  /*0fc0*/  MUFU.RCP R144, R144 ;  /* 0x0000009000907308 */ /* 0x000ea20000001000 */
[----:B-1----:R-:W-:Y:S01]  /*0fd0*/  FMUL.FTZ R142, R146, R145 ;  /* 0x00000091928e7220 */ /* 0x002fe20000410000 */
[----:B------:R-:W-:-:S03]  /*0fe0*/  FADD.FTZ R145, -R145, R138 ;  /* 0x0000008a91917221 */ /* 0x000fc60000010100 */
[----:B------:R-:W-:Y:S01]  /*0ff0*/  FFMA.FTZ R141, R143, R138, R142 ;  /* 0x0000008a8f8d7223 */ /* 0x000fe2000001008e */
[----:B------:R-:W-:Y:S01]  /*1000*/  FMUL.FTZ R138, R145, R145 ;  /* 0x00000091918a7220 */ /* 0x000fe20000410000 */
[----:B------:R-:W1:Y:S02]  /*1010*/  SHFL.DOWN PT, R142, R139, 0x2, 0x1f ;  /* 0x08401f008b8e7f89 */ /* 0x000e6400000e0000 */
[----:B0-----:R-:W-:Y:S01]  /*1020*/  FMUL.FTZ R150, R148, R141 ;  /* 0x0000008d94967220 */ /* 0x001fe20000410000 */
[----:B------:R-:W-:-:S04]  /*1030*/  FMUL.FTZ R143, R138, R143 ;  /* 0x0000008f8a8f7220 */ /* 0x000fc80000410000 */
[----:B------:R-:W0:Y:S01]  /*1040*/  SHFL.DOWN PT, R149, R150, 0x1, 0x1f ;  /* 0x08201f0096957f89 */ /* 0x000e2200000e0000 */
[----:B------:R-:W-:Y:S01]  /*1050*/  FMUL.FTZ R143, R146, R143 ;  /* 0x0000008f928f7220 */ /* 0x000fe20000410000 */
[----:B-1----:R-:W-:-:S04]  /*1060*/  FADD.FTZ R141, R142, R139 ;  /* 0x0000008b8e8d7221 */ /* 0x002fc80000010000 */
[----:B------:R-:W-:Y:S01]  /*1070*/  FFMA.FTZ R141, R148, R143, R141 ;  /* 0x0000008f948d7223 */ /* 0x000fe2000001008d */
[----:B0-----:R-:W-:Y:S01]  /*1080*/  FMUL.FTZ R138, R140, R149 ;  /* 0x000000958c8a7220 */ /* 0x001fe20000410000 */
[----:B------:R-:W-:-:S03]  /*1090*/  FADD.FTZ R149, R150, -R149 ;  /* 0x8000009596957221 */ /* 0x000fc60000010000 */
[----:B------:R-:W0:Y:S01]  /*10a0*/  SHFL.DOWN PT, R142, R141, 0x1, 0x1f ;  /* 0x08201f008d8e7f89 */ /* 0x000e2200000e0000 */
[----:B------:R-:W-:Y:S01]  /*10b0*/  FFMA.FTZ R139, R147, R150, R138 ;  /* 0x00000096938b7223 */ /* 0x000fe2000001008a */
[----:B------:R-:W-:Y:S01]  /*10c0*/  FMUL.FTZ R146, R149, R149 ;  /* 0x0000009595927220 */ /* 0x000fe20000410000 */
[----:B------:R-:W1:Y:S02]  /*10d0*/  @!P1 LDC.64 R150, c[0x0][0x230] ;  /* 0x00008c00ff969b82 */ /* 0x000e640000000a00 */
[----:B--2---:R-:W-:Y:S01]  /*10e0*/  FMUL.FTZ R138, R144, R139 ;  /* 0x0000008b908a7220 */ /* 0x004fe20000410000 */
[----:B------:R-:W-:-:S04]  /*10f0*/  FMUL.FTZ R147, R147, R146 ;  /* 0x0000009293937220 */ /* 0x000fc80000410000 */
[----:B------:R-:W-:Y:S01]  /*1100*/  FMUL.FTZ R147, R140, R147 ;  /* 0x000000938c937220 */ /* 0x000fe20000410000 */
[----:B------:R-:W2:Y:S01]  /*1110*/  SHFL.IDX PT, R138, R138, RZ, 0x1f ;  /* 0x00001fff8a8a7589 */ /* 0x000ea200000e0000 */
[----:B------:R-:W3:Y:S01]  /*1120*/  LDC R140, c[0x0][0x260] ;  /* 0x00009800ff8c7b82 */ /* 0x000ee20000000800 */
[----:B0-----:R-:W-:-:S04]  /*1130*/  FADD.FTZ R139, R141, R142 ;  /* 0x0000008e8d8b7221 */ /* 0x001fc80000010000 */
[----:B------:R-:W-:Y:S01]  /*1140*/  FFMA.FTZ R139, R144, R147, R139 ;  /* 0x00000093908b7223 */ /* 0x000fe2000001008b */
[C---:B-1----:R-:W-:Y:S01]  /*1150*/  @!P1 IMAD.WIDE R154, R9.reuse, 0x4, R150 ;  /* 0x00000004099a9825 */ /* 0x042fe200078e0296 */
[----:B------:R-:W-:-:S04]  /*1160*/  IADD3 R9, R9, UR8, RZ ;  /* 0x0000000809097c10 */ /* 0x000fc8000fffe0ff */
[----:B------:R-:W3:Y:S01]  /*1170*/  SHFL.IDX PT, R139, R139, RZ, 0x1f ;  /* 0x00001fff8b8b7589 */ /* 0x000ee200000e0000 */
        /* <DEDUP_REMOVED lines=22> */
[----:B---3--:R-:W-:Y:S01]  /*12e0*/  FFMA.FTZ R139, R139, 0.00019531250291038304567, R140 ;  /* 0x394ccccd8b8b7823 */ /* 0x008fe2000001008c */
[--C-:B------:R-:W-:Y:S01]  /*12f0*/  FADD.FTZ R140, R23, -R138.reuse ;  /* 0x8000008a178c7221 */ /* 0x100fe20000010000 */
[--C-:B------:R-:W-:Y:S01]  /*1300*/  FADD.FTZ R146, R13, -R138.reuse ;  /* 0x8000008a0d927221 */ /* 0x100fe20000010000 */
[----:B------:R-:W-:Y:S01]  /*1310*/  @!P1 STG.E desc[UR4][R154.64], R138 ;  /* 0x0000008a9a009986 */ /* 0x000fe2000c101904 */
        /* <DEDUP_REMOVED lines=40> */
[----:B-----5:R-:W-:Y:S01]  /*15a0*/  FFMA.FTZ R18, R126, R17, R86 ;  /* 0x000000117e127223 */ /* 0x020fe20000010056 */
[C---:B0-----:R-:W-:Y:S01]  /*15b0*/  LEA R158, P1, R10.reuse, UR6, 0x4 ;  /* 0x000000060a9e7c11 */ /* 0x041fe2000f8220ff */
        /* <DEDUP_REMOVED lines=25> */
[C---:B------:R-:W-:Y:S01]  /*1750*/  LEA R36, P1, R134.reuse, UR6, 0x4 ;  /* 0x0000000686247c11 */ /* 0x040fe2000f8220ff */
[----:B------:R0:W-:Y:S01]  /*1760*/  STG.E.128 desc[UR4][R158.64], R16 ;  /* 0x000000109e007986 */ /* 0x0001e2000c101d04 */
[----:B------:R-:W-:Y:S01]  /*1770*/  LEA R32, P2, R133, UR6, 0x4 ;  /* 0x0000000685207c11 */ /* 0x000fe2000f8420ff */
[----:B------:R-:W-:Y:S01]  /*1780*/  FMUL.FTZ R140, R139, R140 ;  /* 0x0000008c8b8c7220 */ /* 0x000fe20000410000 */
[----:B------:R-:W-:Y:S01]  /*1790*/  LEA.HI.X R37, R134, UR7, RZ, 0x4, P1 ;  /* 0x0000000786257c11 */ /* 0x000fe200088f24ff */
[----:B------:R1:W-:Y:S01]  /*17a0*/  STG.E.128 desc[UR4][R164.64], R24 ;  /* 0x00000018a4007986 */ /* 0x0003e2000c101d04 */
[----:B------:R-:W-:Y:S01]  /*17b0*/  LEA.HI.X R33, R133, UR7, RZ, 0x4, P2 ;  /* 0x0000000785217c11 */ /* 0x000fe200090f24ff */
[C---:B------:R-:W-:Y:S01]  /*17c0*/  FMUL.FTZ R142, R139.reuse, R142 ;  /* 0x0000008e8b8e7220 */ /* 0x040fe20000410000 */
[C---:B------:R-:W-:Y:S01]  /*17d0*/  FMUL.FTZ R144, R139.reuse, R144 ;  /* 0x000000908b907220 */ /* 0x040fe20000410000 */
[----:B------:R2:W-:Y:S01]  /*17e0*/  STG.E.128 desc[UR4][R162.64], R12 ;  /* 0x0000000ca2007986 */ /* 0x0005e2000c101d04 */
[C---:B------:R-:W-:Y:S01]  /*17f0*/  FMUL.FTZ R146, R139.reuse, R146 ;  /* 0x000000928b927220 */ /* 0x040fe20000410000 */
[C---:B------:R-:W-:Y:S01]  /*1800*/  FMUL.FTZ R148, R139.reuse, R148 ;  /* 0x000000948b947220 */ /* 0x040fe20000410000 */
[C---:B------:R-:W-:Y:S01]  /*1810*/  FMUL.FTZ R145, R139.reuse, R128 ;  /* 0x000000808b917220 */ /* 0x040fe20000410000 */
[----:B------:R3:W-:Y:S01]  /*1820*/  STG.E.128 desc[UR4][R160.64], R20 ;  /* 0x00000014a0007986 */ /* 0x0007e2000c101d04 */
[C---:B------:R-:W-:Y:S01]  /*1830*/  FMUL.FTZ R150, R139.reuse, R150 ;  /* 0x000000968b967220 */ /* 0x040fe20000410000 */
[C---:B------:R-:W-:Y:S01]  /*1840*/  FMUL.FTZ R147, R139.reuse, R130 ;  /* 0x000000828b937220 */ /* 0x040fe20000410000 */
[----:B------:R-:W-:Y:S01]  /*1850*/  FMUL.FTZ R152, R139, R152 ;  /* 0x000000988b987220 */ /* 0x000fe20000410000 */
[----:B------:R-:W-:Y:S01]  /*1860*/  LEA R10, P3, R11, UR6, 0x4 ;  /* 0x000000060b0a7c11 */ /* 0x000fe2000f8620ff */
        /* <DEDUP_REMOVED lines=14> */
[----:B------:R-:W-:-:S02]  /*1950*/  LEA R22, P2, R8, UR6, 0x4 ;  /* 0x0000000608167c11 */ /* 0x000fc4000f8420ff */
[----:B------:R-:W-:Y:S01]  /*1960*/  LEA.HI.X R21, R6, UR7, RZ, 0x4, P1 ;  /* 0x0000000706157c11 */ /* 0x000fe200088f24ff */
[----:B------:R1:W-:Y:S01]  /*1970*/  STG.E.128 desc[UR4][R32.64], R24 ;  /* 0x0000001820007986 */ /* 0x0003e2000c101d04 */
[----:B------:R-:W-:Y:S02]  /*1980*/  LEA R28, P1, R132, UR6, 0x4 ;  /* 0x00000006841c7c11 */ /* 0x000fe4000f8220ff */
[----:B------:R-:W-:Y:S01]  /*1990*/  LEA.HI.X R23, R8, UR7, RZ, 0x4, P2 ;  /* 0x0000000708177c11 */ /* 0x000fe200090f24ff */
[----:B------:R2:W-:Y:S01]  /*19a0*/  STG.E.128 desc[UR4][R20.64], R12 ;  /* 0x0000000c14007986 */ /* 0x0005e2000c101d04 */
[----:B------:R-:W-:Y:S02]  /*19b0*/  LEA.HI.X R29, R132, UR7, RZ, 0x4, P1 ;  /* 0x00000007841d7c11 */ /* 0x000fe400088f24ff */
[----:B------:R-:W-:Y:S02]  /*19c0*/  LEA.HI.X R11, R11, UR7, RZ, 0x4, P3 ;  /* 0x000000070b0b7c11 */ /* 0x000fe400098f24ff */
[----:B------:R-:W-:-:S02]  /*19d0*/  ISETP.GE.AND P1, PT, R9, UR9, PT ;  /* 0x0000000909007c0c */ /* 0x000fc4000bf26270 */
        /* <DEDUP_REMOVED lines=13> */
[----:B------:R0:W-:Y:S04]  /*1ab0*/  STG.E.128 desc[UR4][R22.64], R16 ;  /* 0x0000001016007986 */ /* 0x0001e8000c101d04 */
[----:B------:R0:W-:Y:S04]  /*1ac0*/  STG.E.128 desc[UR4][R28.64], R24 ;  /* 0x000000181c007986 */ /* 0x0001e8000c101d04 */
[----:B------:R0:W-:Y:S01]  /*1ad0*/  STG.E.128 desc[UR4][R10.64], R12 ;  /* 0x0000000c0a007986 */ /* 0x0001e2000c101d04 */
[----:B------:R-:W-:Y:S05]  /*1ae0*/  @!P1 BRA `(.L_x_1389) ;  /* 0xffffffe400ec9947 */ /* 0x000fea000383ffff */
[----:B------:R-:W-:Y:S05]  /*1af0*/  EXIT ;  /* 0x000000000000794d */ /* 0x000fea0003800000 */
.L_x_1388:
[----:B------:R-:W-:Y:S01]  /*1b00*/  HFMA2.MMA R149, -RZ, RZ, 0, 5.9604644775390625e-08 ;  /* 0x00000001ff957435 */ /* 0x000fe200000001ff */
[----:B------:R-:W-:Y:S02]  /*1b10*/  MOV R148, R138 ;  /* 0x0000008a00947202 */ /* 0x000fe40000000f00 */
[----:B------:R-:W-:Y:S02]  /*1b20*/  MOV R150, 0x1f ;  /* 0x0000001f00967802 */ /* 0x000fe40000000f00 */
[----:B------:R-:W-:-:S07]  /*1b30*/  MOV R147, 0xffffffff ;  /* 0xffffffff00937802 */ /* 0x000fce0000000f00 */
[----:B-----5:R-:W-:Y:S05]  /*1b40*/  WARPSYNC.COLLECTIVE R147, `(.L_x_1390) ;  /* 0x0000000093087348 */ /* 0x020fea0003c00000 */
[----:B------:R0:W1:Y:S02]  /*1b50*/  SHFL.BFLY P1, R145, R148, R149, R150 ;  /* 0x0c00009594917389 */ /* 0x0000640000020096 */
[----:B01---5:R-:W-:Y:S01]  /*1b60*/  ENDCOLLECTIVE ;  /* 0x000000000000791b */ /* 0x023fe20003800000 */
.L_x_1390:
[----:B------:R-:W-:Y:S01]  /*1b70*/  HFMA2.MMA R149, -RZ, RZ, 0, 1.1920928955078125e-07 ;  /* 0x00000002ff957435 */ /* 0x000fe200000001ff */
[----:B------:R-:W-:-:S05]  /*1b80*/  MOV R139, R145 ;  /* 0x00000091008b7202 */ /* 0x000fca0000000f00 */
[----:B------:R-:W-:-:S05]  /*1b90*/  FADD.FTZ R139, R138, R139 ;  /* 0x0000008b8a8b7221 */ /* 0x000fca0000010000 */
[----:B------:R-:W-:-:S07]  /*1ba0*/  MOV R148, R139 ;  /* 0x0000008b00947202 */ /* 0x000fce0000000f00 */
[----:B------:R-:W-:Y:S05]  /*1bb0*/  WARPSYNC.COLLECTIVE R147, `(.L_x_1391) ;  /* 0x0000000093087348 */ /* 0x000fea0003c00000 */
[----:B------:R0:W1:Y:S02]  /*1bc0*/  SHFL.BFLY P1, R145, R148, R149, R150 ;  /* 0x0c00009594917389 */ /* 0x0000640000020096 */
[----:B01----:R-:W-:Y:S01]  /*1bd0*/  ENDCOLLECTIVE ;  /* 0x000000000000791b */ /* 0x003fe20003800000 */
.L_x_1391:
[----:B------:R-:W-:Y:S01]  /*1be0*/  HFMA2.MMA R149, -RZ, RZ, 0, 2.384185791015625e-07 ;  /* 0x00000004ff957435 */ /* 0x000fe200000001ff */
[----:B------:R-:W-:-:S05]  /*1bf0*/  MOV R140, R145 ;  /* 0x00000091008c7202 */ /* 0x000fca0000000f00 */
[----:B------:R-:W-:-:S05]  /*1c00*/  FADD.FTZ R141, R139, R140 ;  /* 0x0000008c8b8d7221 */ /* 0x000fca0000010000 */
[----:B------:R-:W-:-:S07]  /*1c10*/  MOV R148, R141 ;  /* 0x0000008d00947202 */ /* 0x000fce0000000f00 */
[----:B------:R-:W-:Y:S05]  /*1c20*/  WARPSYNC.COLLECTIVE R147, `(.L_x_1392) ;  /* 0x0000000093087348 */ /* 0x000fea0003c00000 */
[----:B------:R0:W1:Y:S02]  /*1c30*/  SHFL.BFLY P1, R145, R148, R149, R150 ;  /* 0x0c00009594917389 */ /* 0x0000640000020096 */
[----:B01----:R-:W-:Y:S01]  /*1c40*/  ENDCOLLECTIVE ;  /* 0x000000000000791b */ /* 0x003fe20003800000 */
.L_x_1392:
[----:B------:R-:W-:Y:S01]  /*1c50*/  HFMA2.MMA R149, -RZ, RZ, 0, 4.76837158203125e-07 ;  /* 0x00000008ff957435 */ /* 0x000fe200000001ff */
[----:B------:R-:W-:-:S05]  /*1c60*/  MOV R140, R145 ;  /* 0x00000091008c7202 */ /* 0x000fca0000000f00 */
[----:B------:R-:W-:-:S05]  /*1c70*/  FADD.FTZ R143, R141, R140 ;  /* 0x0000008c8d8f7221 */ /* 0x000fca0000010000 */
[----:B------:R-:W-:-:S07]  /*1c80*/  MOV R148, R143 ;  /* 0x0000008f00947202 */ /* 0x000fce0000000f00 */
[----:B------:R-:W-:Y:S05]  /*1c90*/  WARPSYNC.COLLECTIVE R147, `(.L_x_1393) ;  /* 0x0000000093087348 */ /* 0x000fea0003c00000 */
[----:B------:R0:W1:Y:S02]  /*1ca0*/  SHFL.BFLY P1, R145, R148, R149, R150 ;  /* 0x0c00009594917389 */ /* 0x0000640000020096 */
[----:B01----:R-:W-:Y:S01]  /*1cb0*/  ENDCOLLECTIVE ;  /* 0x000000000000791b */ /* 0x003fe20003800000 */
.L_x_1393:
[----:B------:R-:W-:Y:S01]  /*1cc0*/  HFMA2.MMA R149, -RZ, RZ, 0, 9.5367431640625e-07 ;  /* 0x00000010ff957435 */ /* 0x000fe200000001ff */
[----:B------:R-:W-:-:S05]  /*1cd0*/  MOV R140, R145 ;  /* 0x00000091008c7202 */ /* 0x000fca0000000f00 */
[----:B------:R-:W-:-:S05]  /*1ce0*/  FADD.FTZ R144, R143, R140 ;  /* 0x0000008c8f907221 */ /* 0x000fca0000010000 */
[----:B------:R-:W-:-:S07]  /*1cf0*/  MOV R148, R144 ;  /* 0x0000009000947202 */ /* 0x000fce0000000f00 */
[----:B------:R-:W-:Y:S05]  /*1d00*/  WARPSYNC.COLLECTIVE R147, `(.L_x_1394) ;  /* 0x0000000093087348 */ /* 0x000fea0003c00000 */
[----:B------:R0:W1:Y:S02]  /*1d10*/  SHFL.BFLY P1, R145, R148, R149, R150 ;  /* 0x0c00009594917389 */ /* 0x0000640000020096 */
[----:B01----:R-:W-:Y:S01]  /*1d20*/  ENDCOLLECTIVE ;  /* 0x000000000000791b */ /* 0x003fe20003800000 */
.L_x_1394:
        /* <DEDUP_REMOVED lines=87> */
.L_x_1395:
[----:B------:R-:W-:Y:S01]  /*22a0*/  HFMA2.MMA R149, -RZ, RZ, 0, 1.1920928955078125e-07 ;  /* 0x00000002ff957435 */ /* 0x000fe200000001ff */
[----:B------:R-:W-:-:S05]  /*22b0*/  MOV R139, R145 ;  /* 0x00000091008b7202 */ /* 0x000fca0000000f00 */
[----:B------:R-:W-:-:S05]  /*22c0*/  FADD.FTZ R139, R138, R139 ;  /* 0x0000008b8a8b7221 */ /* 0x000fca0000010000 */
[----:B------:R-:W-:-:S07]  /*22d0*/  MOV R148, R139 ;  /* 0x0000008b00947202 */ /* 0x000fce0000000f00 */
[----:B------:R-:W-:Y:S05]  /*22e0*/  WARPSYNC.COLLECTIVE R147, `(.L_x_1396) ;  /* 0x0000000093087348 */ /* 0x000fea0003c00000 */
[----:B------:R0:W1:Y:S02]  /*22f0*/  SHFL.BFLY P1, R145, R148, R149, R150 ;  /* 0x0c00009594917389 */ /* 0x0000640000020096 */
[----:B01----:R-:W-:Y:S01]  /*2300*/  ENDCOLLECTIVE ;  /* 0x000000000000791b */ /* 0x003fe20003800000 */
.L_x_1396:
[----:B------:R-:W-:Y:S01]  /*2310*/  HFMA2.MMA R149, -RZ, RZ, 0, 2.384185791015625e-07 ;  /* 0x00000004ff957435 */ /* 0x000fe200000001ff */
[----:B------:R-:W-:-:S05]  /*2320*/  MOV R144, R145 ;  /* 0x0000009100907202 */ /* 0x000fca0000000f00 */
[----:B------:R-:W-:-:S05]  /*2330*/  FADD.FTZ R144, R139, R144 ;  /* 0x000000908b907221 */ /* 0x000fca0000010000 */
[----:B------:R-:W-:-:S07]  /*2340*/  MOV R148, R144 ;  /* 0x0000009000947202 */ /* 0x000fce0000000f00 */
[----:B------:R-:W-:Y:S05]  /*2350*/  WARPSYNC.COLLECTIVE R147, `(.L_x_1397) ;  /* 0x0000000093087348 */ /* 0x000fea0003c00000 */
[----:B------:R0:W1:Y:S02]  /*2360*/  SHFL.BFLY P1, R145, R148, R149, R150 ;  /* 0x0c00009594917389 */ /* 0x0000640000020096 */
[----:B01----:R-:W-:Y:S01]  /*2370*/  ENDCOLLECTIVE ;  /* 0x000000000000791b */ /* 0x003fe20003800000 */
.L_x_1397:
[----:B------:R-:W-:Y:S01]  /*2380*/  HFMA2.MMA R149, -RZ, RZ, 0, 4.76837158203125e-07 ;  /* 0x00000008ff957435 */ /* 0x000fe200000001ff */
[----:B------:R-:W-:-:S05]  /*2390*/  MOV R141, R145 ;  /* 0x00000091008d7202 */ /* 0x000fca0000000f00 */
[----:B------:R-:W-:-:S05]  /*23a0*/  FADD.FTZ R141, R144, R141 ;  /* 0x0000008d908d7221 */ /* 0x000fca0000010000 */
[----:B------:R-:W-:-:S07]  /*23b0*/  MOV R148, R141 ;  /* 0x0000008d00947202 */ /* 0x000fce0000000f00 */
[----:B------:R-:W-:Y:S05]  /*23c0*/  WARPSYNC.COLLECTIVE R147, `(.L_x_1398) ;  /* 0x0000000093087348 */ /* 0x000fea0003c00000 */
[----:B------:R0:W1:Y:S02]  /*23d0*/  SHFL.BFLY P1, R145, R148, R149, R150 ;  /* 0x0c00009594917389 */ /* 0x0000640000020096 */
[----:B01----:R-:W-:Y:S01]  /*23e0*/  ENDCOLLECTIVE ;  /* 0x000000000000791b */ /* 0x003fe20003800000 */
.L_x_1398:
[----:B------:R-:W-:Y:S01]  /*23f0*/  HFMA2.MMA R149, -RZ, RZ, 0, 9.5367431640625e-07 ;  /* 0x00000010ff957435 */ /* 0x000fe200000001ff */
[----:B------:R-:W-:-:S05]  /*2400*/  MOV R146, R145 ;  /* 0x0000009100927202 */ /* 0x000fca0000000f00 */
[----:B------:R-:W-:-:S05]  /*2410*/  FADD.FTZ R146, R141, R146 ;  /* 0x000000928d927221 */ /* 0x000fca0000010000 */
[----:B------:R-:W-:-:S07]  /*2420*/  MOV R148, R146 ;  /* 0x0000009200947202 */ /* 0x000fce0000000f00 */
[----:B------:R-:W-:Y:S05]  /*2430*/  WARPSYNC.COLLECTIVE R147, `(.L_x_1399) ;  /* 0x0000000093087348 */ /* 0x000fea0003c00000 */
[----:B------:R0:W1:Y:S02]  /*2440*/  SHFL.BFLY P1, R145, R148, R149, R150 ;  /* 0x0c00009594917389 */ /* 0x0000640000020096 */
[----:B01----:R-:W-:Y:S01]  /*2450*/  ENDCOLLECTIVE ;  /* 0x000000000000791b */ /* 0x003fe20003800000 */
.L_x_1399:
[----:B------:R-:W-:Y:S01]  /*2460*/  MOV R143, R145 ;  /* 0x00000091008f7202 */ /* 0x000fe20000000f00 */
[----:B------:R-:W-:Y:S06]  /*2470*/  BRA `(.L_x_1400) ;  /* 0xffffffe800447947 */ /* 0x000fec000383ffff */
.L_x_1401:
        /* <DEDUP_REMOVED lines=16> */
.L_x_2076:


//--------------------- .text._ZN10layer_norm13ln_fwd_kernelINS_13Kernel_traitsI13__nv_bfloat16fS2_fjLj4096ELj1ELj1ELj4ELj16ENS_18Kernel_traits_baseILj4096ES2_fS2_fjLj128EEEEEEEvNS_9FwdParamsE --------------------------
	.section	.text._ZN10layer_norm13ln_fwd_kernelINS_13Kernel_traitsI13__nv_bfloat16fS2_fjLj4096ELj1ELj1ELj4ELj16ENS_18Kernel_traits_baseILj4096ES2_fS2_fjLj128EEEEEEEvNS_9FwdParamsE,"ax",@progbits
	.align	128
        .global         _ZN10layer_norm13ln_fwd_kernelINS_13Kernel_traitsI13__nv_bfloat16fS2_fjLj4096ELj1ELj1ELj4ELj16ENS_18Kernel_traits_baseILj4096ES2_fS2_fjLj128EEEEEEEvNS_9FwdParamsE
        .type           _ZN10layer_norm13ln_fwd_kernelINS_13Kernel_traitsI13__nv_bfloat16fS2_fjLj4096ELj1ELj1ELj4ELj16ENS_18Kernel_traits_baseILj4096ES2_fS2_fjLj128EEEEEEEvNS_9FwdParamsE,@function
        .size           _ZN10layer_norm13ln_fwd_kernelINS_13Kernel_traitsI13__nv_bfloat16fS2_fjLj4096ELj1ELj1ELj4ELj16ENS_18Kernel_traits_baseILj4096ES2_fS2_fjLj128EEEEEEEvNS_9FwdParamsE,(.L_x_2077 - _ZN10layer_norm13ln_fwd_kernelINS_13Kernel_traitsI13__nv_bfloat16fS2_fjLj4096ELj1ELj1ELj4ELj16ENS_18Kernel_traits_baseILj4096ES2_fS2_fjLj128EEEEEEEvNS_9FwdParamsE)
        .other          _ZN10layer_norm13ln_fwd_kernelINS_13Kernel_traitsI13__nv_bfloat16fS2_fjLj4096ELj1ELj1ELj4ELj16ENS_18Kernel_traits_baseILj4096ES2_fS2_fjLj128EEEEEEEvNS_9FwdParamsE,@"STO_CUDA_ENTRY STV_DEFAULT"
_ZN10layer_norm13ln_fwd_kernelINS_13Kernel_traitsI13__nv_bfloat16fS2_fjLj4096ELj1ELj1ELj4ELj16ENS_18Kernel_traits_baseILj4096ES2_fS2_fjLj128EEEEEEEvNS_9FwdParamsE:
.text._ZN10layer_norm13ln_fwd_kernelINS_13Kernel_traitsI13__nv_bfloat16fS2_fjLj4096ELj1ELj1ELj4ELj16ENS_18Kernel_traits_baseILj4096ES2_fS2_fjLj128EEEEEEEvNS_9FwdParamsE:
        /* <DEDUP_REMOVED lines=34> */
[----:B0-----:R-:W-:-:S07]  /*0220*/  PRMT R3, R6, 0x7610, R3 ;  /* 0x0000761006037816 */ /* 0x001fce0000000003 */
.L_x_1403:
[----:B0--3--:R-:W0:Y:S01]  /*0230*/  S2R R6, SR_TID.X ;  /* 0x0000000000067919 */ /* 0x009e220000002100 */
[----:B------:R-:W1:Y:S01]  /*0240*/  LDC.64 R4, c[0x0][0x220] ;  /* 0x00008800ff047b82 */ /* 0x000e620000000a00 */
[----:B------:R-:W-:Y:S02]  /*0250*/  SHF.L.U32 R7, R0, 0xa, RZ ;  /* 0x0000000a00077819 */ /* 0x000fe400000006ff */
[----:B0-----:R-:W-:-:S04]  /*0260*/  LOP3.LUT R2, R6, 0x7f, RZ, 0xc0, !PT ;  /* 0x0000007f06027812 */ /* 0x001fc800078ec0ff */
[----:B------:R-:W-:-:S05]  /*0270*/  LOP3.LUT R2, R7, 0xfffffc00, R2, 0xe2, !PT ;  /* 0xfffffc0007027812 */ /* 0x000fca00078ee202 */
[C---:B-1----:R-:W-:Y:S01]  /*0280*/  IMAD.WIDE.U32 R16, R2.reuse, 0x10, R4 ;  /* 0x0000001002107825 */ /* 0x042fe200078e0004 */
        /* <DEDUP_REMOVED lines=71> */
[----:B------:R-:W-:-:S04]  /*0700*/  FMUL.FTZ R4, R3, 0.0009765625 ;  /* 0x3a80000003047820 */ /* 0x000fc80000410000 */
        /* <DEDUP_REMOVED lines=73> */
.L_x_1414:
[----:B------:R-:W2:Y:S01]  /*0ba0*/  @!P1 S2R R73, SR_CgaCtaId ;  /* 0x0000000000499919 */ /* 0x000ea20000008800 */
[----:B-1----:R-:W-:Y:S01]  /*0bb0*/  FADD.FTZ R5, R79, R3 ;  /* 0x000000034f057221 */ /* 0x002fe20000010000 */
[----:B------:R-:W-:Y:S01]  /*0bc0*/  LOP3.LUT R3, R72, 0x3, RZ, 0xc0, !PT ;  /* 0x0000000348037812 */ /* 0x000fe200078ec0ff */
[----:B------:R-:W-:Y:S05]  /*0bd0*/  WARPSYNC.ALL ;  /* 0x0000000000007948 */ /* 0x000fea0003800000 */
[----:B------:R-:W-:Y:S02]  /*0be0*/  @!P1 MOV R72, 0x400 ;  /* 0x0000040000489802 */ /* 0x000fe40000000f00 */
[----:B-----5:R-:W-:-:S02]  /*0bf0*/  SHF.R.U32.HI R78, RZ, 0x10, R57 ;  /* 0x00000010ff4e7819 */ /* 0x020fc40000011639 */
[----:B--2---:R-:W-:Y:S02]  /*0c00*/  @!P1 LEA R73, R73, R72, 0x18 ;  /* 0x0000004849499211 */ /* 0x004fe400078ec0ff */
[----:B------:R-:W-:-:S04]  /*0c10*/  @!P1 IADD3 R72, R7, R3, RZ ;  /* 0x0000000307489210 */ /* 0x000fc80007ffe0ff */
[----:B------:R-:W-:Y:S02]  /*0c20*/  @!P1 LEA R74, R72, R73, 0x3 ;  /* 0x00000049484a9211 */ /* 0x000fe400078e18ff */
[----:B------:R-:W-:-:S03]  /*0c30*/  LOP3.LUT R72, R6, 0x1f, RZ, 0xc0, !PT ;  /* 0x0000001f06487812 */ /* 0x000fc600078ec0ff */
[----:B------:R1:W-:Y:S01]  /*0c40*/  @!P1 STS.64 [R74], R4 ;  /* 0x000000044a009388 */ /* 0x0003e20000000a00 */
[----:B------:R-:W-:Y:S01]  /*0c50*/  BAR.SYNC.DEFER_BLOCKING 0x0 ;  /* 0x0000000000007b1d */ /* 0x000fe20000010000 */
[----:B------:R-:W-:Y:S02]  /*0c60*/  ISETP.GT.U32.AND P2, PT, R72, 0x3, PT ;  /* 0x000000034800780c */ /* 0x000fe40003f44070 */
[----:B------:R-:W-:Y:S02]  /*0c70*/  LOP3.LUT P1, RZ, R3, 0x1f, R6, 0xf8, !PT ;  /* 0x0000001f03ff7812 */ /* 0x000fe4000782f806 */
[----:B-1----:R-:W-:-:S09]  /*0c80*/  MOV R5, RZ ;  /* 0x000000ff00057202 */ /* 0x002fd20000000f00 */
[----:B------:R-:W1:Y:S01]  /*0c90*/  @!P2 S2R R73, SR_CgaCtaId ;  /* 0x000000000049a919 */ /* 0x000e620000008800 */
[----:B------:R-:W-:Y:S02]  /*0ca0*/  @!P2 IADD3 R7, R7, R72, RZ ;  /* 0x000000480707a210 */ /* 0x000fe40007ffe0ff */
[----:B------:R-:W-:Y:S02]  /*0cb0*/  @!P2 MOV R72, 0x400 ;  /* 0x000004000048a802 */ /* 0x000fe40000000f00 */
[----:B------:R-:W-:-:S05]  /*0cc0*/  @!P2 MOV R5, 0x44800000 ;  /* 0x448000000005a802 */ /* 0x000fca0000000f00 */
[----:B------:R-:W-:Y:S01]  /*0cd0*/  SHFL.DOWN PT, R4, R5, 0x2, 0x1f ;  /* 0x08401f0005047f89 */ /* 0x000fe200000e0000 */
[----:B-1----:R-:W-:-:S04]  /*0ce0*/  @!P2 LEA R72, R73, R72, 0x18 ;  /* 0x000000484948a211 */ /* 0x002fc800078ec0ff */
[----:B------:R-:W-:Y:S02]  /*0cf0*/  @!P2 LEA R7, R7, R72, 0x3 ;  /* 0x000000480707a211 */ /* 0x000fe400078e18ff */
[----:B------:R-:W-:-:S06]  /*0d00*/  CS2R R72, SRZ ;  /* 0x0000000000487805 */ /* 0x000fcc000001ff00 */
[----:B------:R-:W1:Y:S04]  /*0d10*/  @!P2 LDS.64 R72, [R7] ;  /* 0x000000000748a984 */ /* 0x000e680000000a00 */
[----:B-1----:R-:W1:Y:S02]  /*0d20*/  SHFL.DOWN PT, R75, R72, 0x2, 0x1f ;  /* 0x08401f00484b7f89 */ /* 0x002e6400000e0000 */
[----:B-1----:R-:W-:Y:S01]  /*0d30*/  FADD.FTZ R3, -R75, R72 ;  /* 0x000000484b037221 */ /* 0x002fe20000010100 */
[----:B------:R-:W-:-:S03]  /*0d40*/  FMUL.FTZ R74, R4, R75 ;  /* 0x0000004b044a7220 */ /* 0x000fc60000410000 */
[----:B------:R-:W-:Y:S01]  /*0d50*/  FMUL.FTZ R6, R3, R3 ;  /* 0x0000000303067220 */ /* 0x000fe20000410000 */
[----:B------:R-:W-:Y:S01]  /*0d60*/  FADD.FTZ R3, R4, R5 ;  /* 0x0000000504037221 */ /* 0x000fe20000010000 */
[----:B------:R-:W-:Y:S02]  /*0d70*/  FFMA.FTZ R77, R5, R72, R74 ;  /* 0x00000048054d7223 */ /* 0x000fe4000001004a */
[----:B------:R-:W-:Y:S01]  /*0d80*/  FMUL.FTZ R75, R6, R5 ;  /* 0x00000005064b7220 */ /* 0x000fe20000410000 */
[----:B------:R-:W1:Y:S01]  /*0d90*/  SHFL.DOWN PT, R74, R73, 0x2, 0x1f ;  /* 0x08401f00494a7f89 */ /* 0x000e6200000e0000 */
[----:B------:R-:W2:Y:S02]  /*0da0*/  MUFU.RCP R6, R3 ;  /* 0x0000000300067308 */ /* 0x000ea40000001000 */
[----:B------:R-:W-:Y:S02]  /*0db0*/  FMUL.FTZ R75, R4, R75 ;  /* 0x0000004b044b7220 */ /* 0x000fe40000410000 */
[----:B------:R-:W-:Y:S01]  /*0dc0*/  SHFL.DOWN PT, R4, R3, 0x1, 0x1f ;  /* 0x08201f0003047f89 */ /* 0x000fe200000e0000 */
[----:B--2---:R-:W-:-:S05]  /*0dd0*/  FMUL.FTZ R72, R6, R77 ;  /* 0x0000004d06487220 */ /* 0x004fca0000410000 */
[----:B------:R-:W2:Y:S01]  /*0de0*/  SHFL.DOWN PT, R7, R72, 0x1, 0x1f ;  /* 0x08201f0048077f89 */ /* 0x000ea200000e0000 */
[----:B-1----:R-:W-:-:S04]  /*0df0*/  FADD.FTZ R5, R74, R73 ;  /* 0x000000494a057221 */ /* 0x002fc80000010000 */
[----:B------:R-:W-:-:S05]  /*0e00*/  FFMA.FTZ R6, R6, R75, R5 ;  /* 0x0000004b06067223 */ /* 0x000fca0000010005 */
[----:B------:R-:W1:Y:S01]  /*0e10*/  SHFL.DOWN PT, R5, R6, 0x1, 0x1f ;  /* 0x08201f0006057f89 */ /* 0x000e6200000e0000 */
[----:B--2---:R-:W-:Y:S01]  /*0e20*/  FMUL.FTZ R74, R4, R7 ;  /* 0x00000007044a7220 */ /* 0x004fe20000410000 */
[----:B------:R-:W-:-:S03]  /*0e30*/  FADD.FTZ R75, R72, -R7 ;  /* 0x80000007484b7221 */ /* 0x000fc60000010000 */
[C---:B------:R-:W-:Y:S01]  /*0e40*/  FFMA.FTZ R7, R3.reuse, R72, R74 ;  /* 0x0000004803077223 */ /* 0x040fe2000001004a */
[----:B------:R-:W-:Y:S01]  /*0e50*/  FADD.FTZ R74, R3, R4 ;  /* 0x00000004034a7221 */ /* 0x000fe20000010000 */
[----:B------:R-:W-:Y:S01]  /*0e60*/  FMUL.FTZ R76, R75, R75 ;  /* 0x0000004b4b4c7220 */ /* 0x000fe20000410000 */
[----:B------:R-:W-:-:S03]  /*0e70*/  SHF.R.U64 R72, R12, 0x10, R13 ;  /* 0x000000100c487819 */ /* 0x000fc6000000120d */
[----:B------:R-:W-:Y:S01]  /*0e80*/  FMUL.FTZ R73, R3, R76 ;  /* 0x0000004c03497220 */ /* 0x000fe20000410000 */
[----:B------:R-:W2:Y:S01]  /*0e90*/  MUFU.RCP R74, R74 ;  /* 0x0000004a004a7308 */ /* 0x000ea20000001000 */
[----:B-1----:R-:W-:Y:S01]  /*0ea0*/  FADD.FTZ R5, R6, R5 ;  /* 0x0000000506057221 */ /* 0x002fe20000010000 */
[----:B------:R-:W-:Y:S01]  /*0eb0*/  SHF.R.U64 R76, R10, 0x10, R11 ;  /* 0x000000100a4c7819 */ /* 0x000fe2000000120b */
[----:B------:R-:W-:Y:S02]  /*0ec0*/  FMUL.FTZ R73, R4, R73 ;  /* 0x0000004904497220 */ /* 0x000fe40000410000 */
[----:B------:R-:W1:Y:S02]  /*0ed0*/  LDC R4, c[0x0][0x260] ;  /* 0x00009800ff047b82 */ /* 0x000e640000000800 */
[C---:B--2---:R-:W-:Y:S01]  /*0ee0*/  FFMA.FTZ R73, R74.reuse, R73, R5 ;  /* 0x000000494a497223 */ /* 0x044fe20000010005 */
[----:B------:R-:W-:Y:S01]  /*0ef0*/  FMUL.FTZ R3, R74, R7 ;  /* 0x000000074a037220 */ /* 0x000fe20000410000 */
[----:B------:R-:W-:-:S04]  /*0f00*/  SHF.R.U32.HI R74, RZ, 0x10, R59 ;  /* 0x00000010ff4a7819 */ /* 0x000fc8000001163b */
[----:B------:R-:W1:Y:S04]  /*0f10*/  SHFL.IDX PT, R73, R73, RZ, 0x1f ;  /* 0x00001fff49497589 */ /* 0x000e6800000e0000 */
[----:B------:R-:W2:Y:S01]  /*0f20*/  SHFL.IDX PT, R3, R3, RZ, 0x1f ;  /* 0x00001fff03037589 */ /* 0x000ea200000e0000 */
[----:B-1----:R-:W-:Y:S01]  /*0f30*/  FFMA.FTZ R4, R73, 0.000244140625, R4 ;  /* 0x3980000049047823 */ /* 0x002fe20000010004 */
[--C-:B--2---:R-:W-:Y:S01]  /*0f40*/  FADD.FTZ R22, R22, -R3.reuse ;  /* 0x8000000316167221 */ /* 0x104fe20000010000 */
[----:B------:R-:W-:-:S04]  /*0f50*/  FADD.FTZ R6, R17, -R3 ;  /* 0x8000000311067221 */ /* 0x000fc80000010000 */
        /* <DEDUP_REMOVED lines=32> */
[----:B------:R-:W-:Y:S01]  /*1160*/  F2FP.BF16.F32.PACK_AB R6, RZ, R6 ;  /* 0x00000006ff06723e */ /* 0x000fe200000010ff */
[C---:B------:R-:W-:Y:S01]  /*1170*/  FMUL.FTZ R25, R4.reuse, R27 ;  /* 0x0000001b04197220 */ /* 0x040fe20000410000 */
[----:B------:R-:W-:Y:S01]  /*1180*/  F2FP.BF16.F32.PACK_AB R22, RZ, R20 ;  /* 0x00000014ff16723e */ /* 0x000fe200000010ff */
[----:B------:R-:W-:Y:S01]  /*1190*/  FMUL.FTZ R7, R4, R7 ;  /* 0x0000000704077220 */ /* 0x000fe20000410000 */
[----:B------:R-:W-:Y:S01]  /*11a0*/  SHF.R.U64 R73, R56, 0x10, R57 ;  /* 0x0000001038497819 */ /* 0x000fe20000001239 */
[----:B------:R-:W-:Y:S01]  /*11b0*/  FMUL.FTZ R28, R4, R28 ;  /* 0x0000001c041c7220 */ /* 0x000fe20000410000 */
[----:B------:R-:W-:Y:S01]  /*11c0*/  SHF.R.U64 R45, R8, 0x10, R9 ;  /* 0x00000010082d7819 */ /* 0x000fe20000001209 */
[C---:B------:R-:W-:Y:S01]  /*11d0*/  FMUL.FTZ R31, R4.reuse, R31 ;  /* 0x0000001f041f7220 */ /* 0x040fe20000410000 */
[----:B------:R-:W-:Y:S01]  /*11e0*/  F2FP.BF16.F32.PACK_AB R20, RZ, R21 ;  /* 0x00000015ff14723e */ /* 0x000fe200000010ff */
[--C-:B------:R-:W-:Y:S01]  /*11f0*/  FADD.FTZ R33, R33, -R3.reuse ;  /* 0x8000000321217221 */ /* 0x100fe20000010000 */
[----:B------:R-:W-:Y:S01]  /*1200*/  F2FP.BF16.F32.PACK_AB R21, RZ, R32 ;  /* 0x00000020ff15723e */ /* 0x000fe200000010ff */
[--C-:B------:R-:W-:Y:S01]  /*1210*/  FADD.FTZ R37, R37, -R3.reuse ;  /* 0x8000000325257221 */ /* 0x100fe20000010000 */
[--C-:B------:R-:W-:Y:S01]  /*1220*/  FADD.FTZ R39, R39, -R3.reuse ;  /* 0x8000000327277221 */ /* 0x100fe20000010000 */
[C---:B------:R-:W-:Y:S01]  /*1230*/  FMUL.FTZ R32, R4.reuse, R17 ;  /* 0x0000001104207220 */ /* 0x040fe20000410000 */
[--C-:B------:R-:W-:Y:S01]  /*1240*/  FADD.FTZ R41, R41, -R3.reuse ;  /* 0x8000000329297221 */ /* 0x100fe20000010000 */
[----:B------:R-:W-:Y:S01]  /*1250*/  FMUL.FTZ R16, R4, R5 ;  /* 0x0000000504107220 */ /* 0x000fe20000410000 */
[----:B------:R-:W-:Y:S01]  /*1260*/  F2FP.BF16.F32.PACK_AB R27, RZ, R26 ;  /* 0x0000001aff1b723e */ /* 0x000fe200000010ff */
[--C-:B------:R-:W-:Y:S01]  /*1270*/  FADD.FTZ R18, R18, -R3.reuse ;  /* 0x8000000312127221 */ /* 0x100fe20000010000 */
[----:B------:R-:W-:Y:S01]  /*1280*/  F2FP.BF16.F32.PACK_AB R17, RZ, R29 ;  /* 0x0000001dff11723e */ /* 0x000fe200000010ff */
[--C-:B------:R-:W-:Y:S01]  /*1290*/  FADD.FTZ R42, R42, -R3.reuse ;  /* 0x800000032a2a7221 */ /* 0x100fe20000010000 */
[--C-:B------:R-:W-:Y:S01]  /*12a0*/  FADD.FTZ R5, R46, -R3.reuse ;  /* 0x800000032e057221 */ /* 0x100fe20000010000 */
[----:B------:R-:W-:Y:S01]  /*12b0*/  F2FP.BF16.F32.PACK_AB R26, RZ, R25 ;  /* 0x00000019ff1a723e */ /* 0x000fe200000010ff */
[----:B------:R-:W-:Y:S01]  /*12c0*/  HFMA2.BF16_V2 R6, R45.H0_H0, R6.H0_H0, R73.H0_H0 ;  /* 0x200000062d067231 */ /* 0x000fe20000240849 */
[----:B------:R-:W-:Y:S01]  /*12d0*/  F2FP.BF16.F32.PACK_AB R29, RZ, R7 ;  /* 0x00000007ff1d723e */ /* 0x000fe200000010ff */
[----:B------:R-:W-:Y:S01]  /*12e0*/  FADD.FTZ R40, R40, -R3 ;  /* 0x8000000328287221 */ /* 0x000fe20000010000 */
[----:B------:R-:W-:Y:S01]  /*12f0*/  F2FP.BF16.F32.PACK_AB R25, RZ, R28 ;  /* 0x0000001cff19723e */ /* 0x000fe200000010ff */
[C---:B------:R-:W-:Y:S01]  /*1300*/  FMUL.FTZ R28, R4.reuse, R33 ;  /* 0x00000021041c7220 */ /* 0x040fe20000410000 */
[----:B------:R-:W-:Y:S01]  /*1310*/  F2FP.BF16.F32.PACK_AB R7, RZ, R31 ;  /* 0x0000001fff07723e */ /* 0x000fe200000010ff */
[C---:B------:R-:W-:Y:S01]  /*1320*/  FMUL.FTZ R31, R4.reuse, R37 ;  /* 0x00000025041f7220 */ /* 0x040fe20000410000 */
[----:B------:R-:W-:Y:S01]  /*1330*/  SHF.R.U32.HI R73, RZ, 0x10, R11 ;  /* 0x00000010ff497819 */ /* 0x000fe2000001160b */
[C---:B------:R-:W-:Y:S01]  /*1340*/  FMUL.FTZ R39, R4.reuse, R39 ;  /* 0x0000002704277220 */ /* 0x040fe20000410000 */
[----:B------:R-:W-:Y:S01]  /*1350*/  SHF.R.U32.HI R45, RZ, 0x10, R61 ;  /* 0x00000010ff2d7819 */ /* 0x000fe2000001163d */
[----:B------:R-:W-:Y:S01]  /*1360*/  FADD.FTZ R19, R19, -R3 ;  /* 0x8000000313137221 */ /* 0x000fe20000010000 */
[----:B------:R-:W-:Y:S01]  /*1370*/  SHF.R.U32.HI R46, RZ, 0x10, R13 ;  /* 0x00000010ff2e7819 */ /* 0x000fe2000001160d */
[C---:B------:R-:W-:Y:S01]  /*1380*/  FMUL.FTZ R41, R4.reuse, R41 ;  /* 0x0000002904297220 */ /* 0x040fe20000410000 */
[C---:B------:R-:W-:Y:S01]  /*1390*/  FMUL.FTZ R18, R4.reuse, R18 ;  /* 0x0000001204127220 */ /* 0x040fe20000410000 */
[----:B------:R-:W-:Y:S01]  /*13a0*/  FMUL.FTZ R42, R4, R42 ;  /* 0x0000002a042a7220 */ /* 0x000fe20000410000 */
[--C-:B------:R-:W-:Y:S01]  /*13b0*/  FADD.FTZ R35, R35, -R3.reuse ;  /* 0x8000000323237221 */ /* 0x100fe20000010000 */
[----:B------:R-:W-:Y:S01]  /*13c0*/  FADD.FTZ R44, R44, -R3 ;  /* 0x800000032c2c7221 */ /* 0x000fe20000010000 */
[----:B------:R-:W-:Y:S01]  /*13d0*/  FMUL.FTZ R37, R4, R40 ;  /* 0x0000002804257220 */ /* 0x000fe20000410000 */
[----:B------:R-:W-:-:S02]  /*13e0*/  HFMA2.BF16_V2 R21, R73.H0_H0, R21.H0_H0, R74.H0_H0 ;  /* 0x2000001549157231 */ /* 0x000fc4000024084a */
[----:B------:R-:W-:Y:S01]  /*13f0*/  FADD.FTZ R47, R47, -R3 ;  /* 0x800000032f2f7221 */ /* 0x000fe20000010000 */
[----:B------:R-:W-:Y:S02]  /*1400*/  HFMA2.BF16_V2 R26, R46.H0_H0, R26.H0_H0, R45.H0_H0 ;  /* 0x2000001a2e1a7231 */ /* 0x000fe4000024082d */
[C---:B------:R-:W-:Y:S01]  /*1410*/  FMUL.FTZ R19, R4.reuse, R19 ;  /* 0x0000001304137220 */ /* 0x040fe20000410000 */
[----:B------:R-:W-:Y:S01]  /*1420*/  F2FP.BF16.F32.PACK_AB R28, RZ, R28 ;  /* 0x0000001cff1c723e */ /* 0x000fe200000010ff */
[C---:B------:R-:W-:Y:S01]  /*1430*/  FMUL.FTZ R33, R4.reuse, R35 ;  /* 0x0000002304217220 */ /* 0x040fe20000410000 */
        /* <DEDUP_REMOVED lines=17> */
[C---:B------:R-:W-:Y:S01]  /*1550*/  FMUL.FTZ R42, R4.reuse, R44 ;  /* 0x0000002c042a7220 */ /* 0x040fe20000410000 */
[----:B------:R-:W-:Y:S01]  /*1560*/  FMUL.FTZ R44, R4, R47 ;  /* 0x0000002f042c7220 */ /* 0x000fe20000410000 */
[----:B------:R-:W-:Y:S01]  /*1570*/  F2FP.BF16.F32.PACK_AB R19, RZ, R19 ;  /* 0x00000013ff13723e */ /* 0x000fe200000010ff */
[----:B------:R-:W-:Y:S01]  /*1580*/  HFMA2.BF16_V2 R18, R9.H0_H0, R18.H0_H0, R57.H0_H0 ;  /* 0x2000001209127231 */ /* 0x000fe20000240839 */
[----:B------:R-:W-:Y:S01]  /*1590*/  F2FP.BF16.F32.PACK_AB R24, RZ, R24 ;  /* 0x00000018ff18723e */ /* 0x000fe200000010ff */
[----:B------:R-:W-:Y:S01]  /*15a0*/  HFMA2.BF16_V2 R29, R15.H0_H0, R29.H0_H0, R63.H0_H0 ;  /* 0x2000001d0f1d7231 */ /* 0x000fe2000024083f */
[----:B------:R-:W-:Y:S01]  /*15b0*/  SHF.R.U32.HI R77, RZ, 0x10, R9 ;  /* 0x00000010ff4d7819 */ /* 0x000fe20000011609 */
[----:B------:R-:W-:Y:S01]  /*15c0*/  HFMA2.BF16_V2 R41, R53.H0_H0, R41.H0_H0, R69.H0_H0 ;  /* 0x2000002935297231 */ /* 0x000fe20000240845 */
[----:B------:R-:W-:Y:S01]  /*15d0*/  SHF.R.U64 R75, R58, 0x10, R59 ;  /* 0x000000103a4b7819 */ /* 0x000fe2000000123b */
[----:B------:R-:W-:Y:S01]  /*15e0*/  HFMA2.BF16_V2 R25, R14.H0_H0, R25.H0_H0, R62.H0_H0 ;  /* 0x200000190e197231 */ /* 0x000fe2000024083e */
[----:B------:R-:W-:Y:S01]  /*15f0*/  SHF.R.U64 R47, R60, 0x10, R61 ;  /* 0x000000103c2f7819 */ /* 0x000fe2000000123d */
        /* <DEDUP_REMOVED lines=9> */
[----:B------:R-:W-:Y:S02]  /*1690*/  SHF.R.U32.HI R31, RZ, 0x10, R69 ;  /* 0x00000010ff1f7819 */ /* 0x000fe40000011645 */
[----:B------:R-:W-:Y:S02]  /*16a0*/  SHF.R.U32.HI R74, RZ, 0x10, R53 ;  /* 0x00000010ff4a7819 */ /* 0x000fe40000011635 */
[----:B------:R-:W-:Y:S02]  /*16b0*/  F2FP.BF16.F32.PACK_AB R5, RZ, R5 ;  /* 0x00000005ff05723e */ /* 0x000fe400000010ff */
[----:B------:R-:W-:Y:S01]  /*16c0*/  F2FP.BF16.F32.PACK_AB R33, RZ, R33 ;  /* 0x00000021ff21723e */ /* 0x000fe200000010ff */
[----:B------:R-:W-:Y:S01]  /*16d0*/  HFMA2.BF16_V2 R31, R74.H0_H0, R38.H0_H0, R31.H0_H0 ;  /* 0x200000264a1f7231 */ /* 0x000fe2000024081f */
[----:B------:R-:W-:Y:S01]  /*16e0*/  SHF.R.U64 R78, R62, 0x10, R63 ;  /* 0x000000103e4e7819 */ /* 0x000fe2000000123f */
[----:B------:R-:W-:Y:S01]  /*16f0*/  HFMA2.BF16_V2 R38, R55.H0_H0, R5.H0_H0, R71.H0_H0 ;  /* 0x2000000537267231 */ /* 0x000fe20000240847 */
[----:B------:R-:W-:-:S02]  /*1700*/  SHF.R.U64 R77, R14, 0x10, R15 ;  /* 0x000000100e4d7819 */ /* 0x000fc4000000120f */
[----:B------:R-:W-:Y:S02]  /*1710*/  SHF.R.U32.HI R76, RZ, 0x10, R63 ;  /* 0x00000010ff4c7819 */ /* 0x000fe4000001163f */
[----:B------:R-:W-:Y:S01]  /*1720*/  SHF.R.U32.HI R75, RZ, 0x10, R15 ;  /* 0x00000010ff4b7819 */ /* 0x000fe2000001160f */
[----:B------:R-:W-:Y:S01]  /*1730*/  HFMA2.BF16_V2 R17, R77.H0_H0, R17.H0_H0, R78.H0_H0 ;  /* 0x200000114d117231 */ /* 0x000fe2000024084e */
[----:B------:R-:W-:Y:S02]  /*1740*/  SHF.R.U32.HI R72, RZ, 0x10, R65 ;  /* 0x00000010ff487819 */ /* 0x000fe40000011641 */
[----:B------:R-:W-:Y:S01]  /*1750*/  SHF.R.U32.HI R47, RZ, 0x10, R49 ;  /* 0x00000010ff2f7819 */ /* 0x000fe20000011631 */
[----:B------:R-:W-:Y:S01]  /*1760*/  HFMA2.BF16_V2 R7, R75.H0_H0, R7.H0_H0, R76.H0_H0 ;  /* 0x200000074b077231 */ /* 0x000fe2000024084c */
[----:B------:R-:W-:Y:S02]  /*1770*/  LOP3.LUT R18, R18, 0xffff, RZ, 0xc0, !PT ;  /* 0x0000ffff12127812 */ /* 0x000fe400078ec0ff */
[----:B------:R-:W-:Y:S01]  /*1780*/  SHF.L.U64.HI R73, R6, 0x10, RZ ;  /* 0x0000001006497819 */ /* 0x000fe200000102ff */
[----:B------:R-:W-:Y:S01]  /*1790*/  HFMA2.BF16_V2 R33, R47.H0_H0, R33.H0_H0, R72.H0_H0 ;  /* 0x200000212f217231 */ /* 0x000fe20000240848 */
[----:B------:R-:W-:-:S02]  /*17a0*/  LOP3.LUT R20, R20, 0xffff, RZ, 0xc0, !PT ;  /* 0x0000ffff14147812 */ /* 0x000fc400078ec0ff */
[----:B------:R-:W-:Y:S02]  /*17b0*/  LOP3.LUT R5, R18, 0xffff0000, R73, 0xf8, !PT ;  /* 0xffff000012057812 */ /* 0x000fe400078ef849 */
[----:B------:R-:W-:Y:S02]  /*17c0*/  LOP3.LUT R24, R24, 0xffff, RZ, 0xc0, !PT ;  /* 0x0000ffff18187812 */ /* 0x000fe400078ec0ff */
[----:B------:R-:W-:Y:S02]  /*17d0*/  SHF.R.U32.HI R47, RZ, 0x10, R67 ;  /* 0x00000010ff2f7819 */ /* 0x000fe40000011643 */
[----:B------:R-:W-:Y:S02]  /*17e0*/  SHF.R.U32.HI R76, RZ, 0x10, R51 ;  /* 0x00000010ff4c7819 */ /* 0x000fe40000011633 */
[----:B------:R-:W-:Y:S02]  /*17f0*/  SHF.R.U64 R72, R68, 0x10, R69 ;  /* 0x0000001044487819 */ /* 0x000fe40000001245 */
[----:B------:R-:W-:Y:S01]  /*1800*/  SHF.R.U64 R75, R52, 0x10, R53 ;  /* 0x00000010344b7819 */ /* 0x000fe20000001235 */
[----:B------:R-:W-:Y:S01]  /*1810*/  HFMA2.BF16_V2 R40, R76.H0_H0, R40.H0_H0, R47.H0_H0 ;  /* 0x200000284c287231 */ /* 0x000fe2000024082f */
[----:B------:R-:W-:-:S02]  /*1820*/  LOP3.LUT R18, R23, 0xffff, RZ, 0xc0, !PT ;  /* 0x0000ffff17127812 */ /* 0x000fc400078ec0ff */
[----:B------:R-:W-:Y:S01]  /*1830*/  LOP3.LUT R23, R27, 0xffff, RZ, 0xc0, !PT ;  /* 0x0000ffff1b177812 */ /* 0x000fe200078ec0ff */
[----:B------:R-:W-:Y:S01]  /*1840*/  HFMA2.BF16_V2 R39, R75.H0_H0, R39.H0_H0, R72.H0_H0 ;  /* 0x200000274b277231 */ /* 0x000fe20000240848 */
[----:B------:R-:W-:Y:S02]  /*1850*/  F2FP.BF16.F32.PACK_AB R16, RZ, R16 ;  /* 0x00000010ff10723e */ /* 0x000fe400000010ff */
[C---:B------:R-:W-:Y:S02]  /*1860*/  SHF.L.U32 R27, R20.reuse, 0x10, RZ ;  /* 0x00000010141b7819 */ /* 0x040fe400000006ff */
[----:B------:R-:W-:Y:S01]  /*1870*/  SHF.L.U64.HI R73, R20, 0x10, RZ ;  /* 0x0000001014497819 */ /* 0x000fe200000102ff */
[----:B------:R-:W-:Y:S01]  /*1880*/  HFMA2.BF16_V2 R16, R8.H0_H0, R16.H0_H0, R56.H0_H0 ;  /* 0x2000001008107231 */ /* 0x000fe20000240838 */
[----:B------:R-:W-:Y:S02]  /*1890*/  F2FP.BF16.F32.PACK_AB R32, RZ, R32 ;  /* 0x00000020ff20723e */ /* 0x000fe400000010ff */
[----:B------:R-:W-:-:S02]  /*18a0*/  SHF.L.U64.HI R20, R24, 0x10, RZ ;  /* 0x0000001018147819 */ /* 0x000fc400000102ff */
[----:B------:R-:W-:Y:S01]  /*18b0*/  LOP3.LUT R17, R17, 0xffff, RZ, 0xc0, !PT ;  /* 0x0000ffff11117812 */ /* 0x000fe200078ec0ff */
[----:B------:R-:W-:Y:S01]  /*18c0*/  HFMA2.BF16_V2 R32, R48.H0_H0, R32.H0_H0, R64.H0_H0 ;  /* 0x2000002030207231 */ /* 0x000fe20000240840 */
[----:B------:R-:W-:Y:S02]  /*18d0*/  LOP3.LUT R28, R28, 0xffff, RZ, 0xc0, !PT ;  /* 0x0000ffff1c1c7812 */ /* 0x000fe400078ec0ff */
[----:B------:R-:W-:Y:S02]  /*18e0*/  SHF.L.U32 R47, R6, 0x10, RZ ;  /* 0x00000010062f7819 */ /* 0x000fe400000006ff */
[----:B------:R-:W-:Y:S02]  /*18f0*/  F2FP.BF16.F32.PACK_AB R30, RZ, R30 ;  /* 0x0000001eff1e723e */ /* 0x000fe400000010ff */
[----:B------:R-:W-:Y:S02]  /*1900*/  LOP3.LUT R6, R27, 0xffff, R22, 0xf8, !PT ;  /* 0x0000ffff1b067812 */ /* 0x000fe400078ef816 */
[----:B------:R-:W-:Y:S01]  /*1910*/  LOP3.LUT R23, R23, 0xffff0000, R20, 0xf8, !PT ;  /* 0xffff000017177812 */ /* 0x000fe200078ef814 */
[----:B------:R-:W-:Y:S01]  /*1920*/  HFMA2.BF16_V2 R30, R12.H0_H0, R30.H0_H0, R60.H0_H0 ;  /* 0x2000001e0c1e7231 */ /* 0x000fe2000024083c */
[----:B------:R-:W-:-:S02]  /*1930*/  F2FP.BF16.F32.PACK_AB R35, RZ, R35 ;  /* 0x00000023ff23723e */ /* 0x000fc400000010ff */
[----:B------:R-:W-:Y:S02]  /*1940*/  LOP3.LUT R29, R29, 0xffff, RZ, 0xc0, !PT ;  /* 0x0000ffff1d1d7812 */ /* 0x000fe400078ec0ff */
[C---:B------:R-:W-:Y:S01]  /*1950*/  SHF.L.U32 R20, R17.reuse, 0x10, RZ ;  /* 0x0000001011147819 */ /* 0x040fe200000006ff */
[----:B------:R-:W-:Y:S01]  /*1960*/  HFMA2.BF16_V2 R35, R51.H0_H0, R35.H0_H0, R67.H0_H0 ;  /* 0x2000002333237231 */ /* 0x000fe20000240843 */
[----:B------:R-:W-:Y:S02]  /*1970*/  SHF.L.U64.HI R22, R17, 0x10, RZ ;  /* 0x0000001011167819 */ /* 0x000fe400000102ff */
[----:B------:R-:W-:Y:S02]  /*1980*/  F2FP.BF16.F32.PACK_AB R36, RZ, R36 ;  /* 0x00000024ff24723e */ /* 0x000fe400000010ff */
[----:B------:R-:W-:Y:S02]  /*1990*/  SHF.L.U32 R17, R28, 0x10, RZ ;  /* 0x000000101c117819 */ /* 0x000fe400000006ff */
[----:B------:R-:W-:Y:S01]  /*19a0*/  LOP3.LUT R39, R39, 0xffff, RZ, 0xc0, !PT ;  /* 0x0000ffff27277812 */ /* 0x000fe200078ec0ff */
[----:B------:R-:W-:Y:S01]  /*19b0*/  HFMA2.BF16_V2 R36, R49.H0_H0, R36.H0_H0, R65.H0_H0 ;  /* 0x2000002431247231 */ /* 0x000fe20000240841 */
[----:B------:R-:W-:-:S02]  /*19c0*/  LOP3.LUT R16, R47, 0xffff, R16, 0xf8, !PT ;  /* 0x0000ffff2f107812 */ /* 0x000fc400078ef810 */
[----:B------:R-:W-:Y:S02]  /*19d0*/  LOP3.LUT R29, R29, 0xffff0000, R22, 0xf8, !PT ;  /* 0xffff00001d1d7812 */ /* 0x000fe400078ef816 */
[----:B------:R-:W-:Y:S02]  /*19e0*/  F2FP.BF16.F32.PACK_AB R34, RZ, R34 ;  /* 0x00000022ff22723e */ /* 0x000fe400000010ff */
[----:B------:R-:W-:Y:S02]  /*19f0*/  F2FP.BF16.F32.PACK_AB R42, RZ, R42 ;  /* 0x0000002aff2a723e */ /* 0x000fe400000010ff */
[----:B------:R-:W-:Y:S01]  /*1a00*/  SHF.L.U32 R47, R24, 0x10, RZ ;  /* 0x00000010182f7819 */ /* 0x000fe200000006ff */
[----:B------:R-:W-:Y:S01]  /*1a10*/  HFMA2.BF16_V2 R34, R50.H0_H0, R34.H0_H0, R66.H0_H0 ;  /* 0x2000002232227231 */ /* 0x000fe20000240842 */
[----:B------:R-:W-:Y:S01]  /*1a20*/  LOP3.LUT R22, R17, 0xffff, R32, 0xf8, !PT ;  /* 0x0000ffff11167812 */ /* 0x000fe200078ef820 */
[----:B------:R-:W-:Y:S01]  /*1a30*/  HFMA2.BF16_V2 R42, R54.H0_H0, R42.H0_H0, R70.H0_H0 ;  /* 0x2000002a362a7231 */ /* 0x000fe20000240846 */
[----:B------:R-:W-:-:S02]  /*1a40*/  F2FP.BF16.F32.PACK_AB R37, RZ, R37 ;  /* 0x00000025ff25723e */ /* 0x000fc400000010ff */
[----:B------:R-:W-:Y:S02]  /*1a50*/  LOP3.LUT R45, R45, 0xffff, RZ, 0xc0, !PT ;  /* 0x0000ffff2d2d7812 */ /* 0x000fe400078ec0ff */
[----:B------:R-:W-:Y:S01]  /*1a60*/  LOP3.LUT R32, R41, 0xffff, RZ, 0xc0, !PT ;  /* 0x0000ffff29207812 */ /* 0x000fe200078ec0ff */
[----:B------:R-:W-:Y:S01]  /*1a70*/  HFMA2.BF16_V2 R37, R52.H0_H0, R37.H0_H0, R68.H0_H0 ;  /* 0x2000002534257231 */ /* 0x000fe20000240844 */
[----:B------:R-:W-:Y:S02]  /*1a80*/  SHF.L.U64.HI R17, R39, 0x10, RZ ;  /* 0x0000001027117819 */ /* 0x000fe400000102ff */
[----:B------:R-:W-:Y:S02]  /*1a90*/  LOP3.LUT R43, R43, 0xffff, RZ, 0xc0, !PT ;  /* 0x0000ffff2b2b7812 */ /* 0x000fe400078ec0ff */
[----:B------:R-:W-:Y:S02]  /*1aa0*/  LOP3.LUT R27, R18, 0xffff0000, R73, 0xf8, !PT ;  /* 0xffff0000121b7812 */ /* 0x000fe400078ef849 */
[----:B------:R-:W-:-:S02]  /*1ab0*/  LOP3.LUT R18, R47, 0xffff, R30, 0xf8, !PT ;  /* 0x0000ffff2f127812 */ /* 0x000fc400078ef81e */
[----:B------:R-:W-:Y:S02]  /*1ac0*/  LOP3.LUT R35, R35, 0xffff, RZ, 0xc0, !PT ;  /* 0x0000ffff23237812 */ /* 0x000fe400078ec0ff */
[C---:B------:R-:W-:Y:S02]  /*1ad0*/  SHF.L.U64.HI R30, R45.reuse, 0x10, RZ ;  /* 0x000000102d1e7819 */ /* 0x040fe400000102ff */
[----:B------:R-:W-:Y:S02]  /*1ae0*/  LOP3.LUT R32, R32, 0xffff0000, R17, 0xf8, !PT ;  /* 0xffff000020207812 */ /* 0x000fe400078ef811 */
[----:B------:R-:W-:Y:S02]  /*1af0*/  LOP3.LUT R36, R36, 0xffff, RZ, 0xc0, !PT ;  /* 0x0000ffff24247812 */ /* 0x000fe400078ec0ff */
[----:B------:R-:W-:Y:S02]  /*1b00*/  SHF.L.U32 R41, R45, 0x10, RZ ;  /* 0x000000102d297819 */ /* 0x000fe400000006ff */
[----:B------:R-:W-:-:S02]  /*1b10*/  SHF.L.U32 R17, R43, 0x10, RZ ;  /* 0x000000102b117819 */ /* 0x000fc400000006ff */
[----:B------:R-:W-:Y:S02]  /*1b20*/  SHF.L.U64.HI R47, R28, 0x10, RZ ;  /* 0x000000101c2f7819 */ /* 0x000fe400000102ff */
[----:B------:R-:W-:Y:S02]  /*1b30*/  SHF.L.U32 R24, R39, 0x10, RZ ;  /* 0x0000001027187819 */ /* 0x000fe400000006ff */
[----:B------:R-:W-:Y:S02]  /*1b40*/  LOP3.LUT R39, R35, 0xffff0000, R30, 0xf8, !PT ;  /* 0xffff000023277812 */ /* 0x000fe400078ef81e */
[----:B------:R-:W-:Y:S02]  /*1b50*/  LOP3.LUT R46, R19, 0xffff, RZ, 0xc0, !PT ;  /* 0x0000ffff132e7812 */ /* 0x000fe400078ec0ff */
[----:B------:R-:W-:Y:S02]  /*1b60*/  LOP3.LUT R20, R20, 0xffff, R25, 0xf8, !PT ;  /* 0x0000ffff14147812 */ /* 0x000fe400078ef819 */
[----:B------:R-:W-:-:S02]  /*1b70*/  LOP3.LUT R28, R41, 0xffff, R34, 0xf8, !PT ;  /* 0x0000ffff291c7812 */ /* 0x000fc400078ef822 */
[----:B------:R-:W-:Y:S01]  /*1b80*/  LOP3.LUT R30, R17, 0xffff, R42, 0xf8, !PT ;  /* 0x0000ffff111e7812 */ /* 0x000fe200078ef82a */
[----:B------:R-:W1:Y:S01]  /*1b90*/  @!P1 LDC.64 R34, c[0x0][0x238] ;  /* 0x00008e00ff229b82 */ /* 0x000e620000000a00 */
[----:B------:R-:W-:Y:S02]  /*1ba0*/  LOP3.LUT R25, R36, 0xffff0000, R47, 0xf8, !PT ;  /* 0xffff000024197812 */ /* 0x000fe400078ef82f */
[----:B------:R-:W-:Y:S02]  /*1bb0*/  LOP3.LUT R24, R24, 0xffff, R37, 0xf8, !PT ;  /* 0x0000ffff18187812 */ /* 0x000fe400078ef825 */
[----:B------:R-:W-:Y:S02]  /*1bc0*/  LOP3.LUT R42, R21, 0xffff, RZ, 0xc0, !PT ;  /* 0x0000ffff152a7812 */ /* 0x000fe400078ec0ff */
[----:B------:R-:W-:Y:S01]  /*1bd0*/  PRMT R17, R5, 0x5410, R46 ;  /* 0x0000541005117816 */ /* 0x000fe2000000002e */
[----:B------:R-:W2:Y:S01]  /*1be0*/  @!P1 LDC.64 R36, c[0x0][0x230] ;  /* 0x00008c00ff249b82 */ /* 0x000ea20000000a00 */
[----:B------:R-:W-:-:S02]  /*1bf0*/  PRMT R5, R7, 0x7610, R5 ;  /* 0x0000761007057816 */ /* 0x000fc40000000005 */
[----:B------:R-:W-:Y:S02]  /*1c00*/  PRMT R7, R27, 0x5410, R42 ;  /* 0x000054101b077816 */ /* 0x000fe4000000002a */
[----:B------:R-:W-:Y:S02]  /*1c10*/  LOP3.LUT R72, R26, 0xffff, RZ, 0xc0, !PT ;  /* 0x0000ffff1a487812 */ /* 0x000fe400078ec0ff */
[----:B------:R-:W-:Y:S01]  /*1c20*/  F2FP.BF16.F32.PACK_AB R44, RZ, R44 ;  /* 0x0000002cff2c723e */ /* 0x000fe200000010ff */
[----:B------:R-:W3:Y:S01]  /*1c30*/  LDC.64 R26, c[0x0][0x228] ;  /* 0x00008a00ff1a7b82 */ /* 0x000ee20000000a00 */
[----:B------:R-:W-:Y:S02]  /*1c40*/  SHF.R.U32.HI R78, RZ, 0x10, R71 ;  /* 0x00000010ff4e7819 */ /* 0x000fe40000011647 */
[----:B------:R-:W-:Y:S02]  /*1c50*/  SHF.R.U32.HI R77, RZ, 0x10, R55 ;  /* 0x00000010ff4d7819 */ /* 0x000fe40000011637 */
[----:B------:R-:W-:-:S02]  /*1c60*/  LOP3.LUT R38, R38, 0xffff, RZ, 0xc0, !PT ;  /* 0x0000ffff26267812 */ /* 0x000fc400078ec0ff */
[----:B------:R-:W-:Y:S01]  /*1c70*/  SHF.L.U64.HI R41, R43, 0x10, RZ ;  /* 0x000000102b297819 */ /* 0x000fe200000102ff */
[----:B------:R-:W-:Y:S01]  /*1c80*/  HFMA2.BF16_V2 R44, R77.H0_H0, R44.H0_H0, R78.H0_H0 ;  /* 0x2000002c4d2c7231 */ /* 0x000fe2000024084e */
[----:B------:R-:W-:Y:S02]  /*1c90*/  LOP3.LUT R42, R33, 0xffff, RZ, 0xc0, !PT ;  /* 0x0000ffff212a7812 */ /* 0x000fe400078ec0ff */
[----:B------:R-:W-:Y:S02]  /*1ca0*/  LOP3.LUT R46, R5, 0xffff, RZ, 0xc0, !PT ;  /* 0x0000ffff052e7812 */ /* 0x000fe400078ec0ff */
[----:B------:R-:W-:Y:S02]  /*1cb0*/  PRMT R19, R23, 0x5410, R72 ;  /* 0x0000541017137816 */ /* 0x000fe40000000048 */
[----:B------:R-:W-:Y:S01]  /*1cc0*/  LOP3.LUT R31, R31, 0xffff, RZ, 0xc0, !PT ;  /* 0x0000ffff1f1f7812 */ /* 0x000fe200078ec0ff */
[----:B--2---:R-:W-:Y:S01]  /*1cd0*/  @!P1 IMAD.WIDE R36, R0, 0x4, R36 ;  /* 0x0000000400249825 */ /* 0x004fe200078e0224 */
[----:B------:R-:W-:-:S02]  /*1ce0*/  LOP3.LUT R38, R38, 0xffff0000, R41, 0xf8, !PT ;  /* 0xffff000026267812 */ /* 0x000fc400078ef829 */
[----:B------:R-:W-:Y:S02]  /*1cf0*/  PRMT R23, R25, 0x5410, R42 ;  /* 0x0000541019177816 */ /* 0x000fe4000000002a */
[----:B------:R-:W-:Y:S01]  /*1d00*/  LOP3.LUT R5, R44, 0xffff, RZ, 0xc0, !PT ;  /* 0x0000ffff2c057812 */ /* 0x000fe200078ec0ff */
[----:B------:R2:W-:Y:S01]  /*1d10*/  @!P1 STG.E desc[UR4][R36.64], R3 ;  /* 0x0000000324009986 */ /* 0x0005e2000c101904 */
[----:B------:R-:W-:Y:S01]  /*1d20*/  LOP3.LUT R42, R40, 0xffff, RZ, 0xc0, !PT ;  /* 0x0000ffff282a7812 */ /* 0x000fe200078ec0ff */
[----:B-1----:R-:W-:Y:S01]  /*1d30*/  @!P1 IMAD.WIDE R40, R0, 0x4, R34 ;  /* 0x0000000400289825 */ /* 0x002fe200078e0222 */
[----:B------:R-:W-:Y:S02]  /*1d40*/  PRMT R25, R32, 0x5410, R31 ;  /* 0x0000541020197816 */ /* 0x000fe4000000001f */
[----:B------:R-:W-:Y:S01]  /*1d50*/  PRMT R21, R29, 0x5410, R46 ;  /* 0x000054101d157816 */ /* 0x000fe2000000002e */
[----:B---3--:R-:W-:Y:S01]  /*1d60*/  IMAD.WIDE.U32 R32, R2, 0x8, R26 ;  /* 0x0000000802207825 */ /* 0x008fe200078e001a */
[----:B------:R-:W-:Y:S01]  /*1d70*/  PRMT R31, R38, 0x5410, R5 ;  /* 0x00005410261f7816 */ /* 0x000fe20000000005 */
[----:B------:R1:W-:Y:S01]  /*1d80*/  @!P1 STG.E desc[UR4][R40.64], R4 ;  /* 0x0000000428009986 */ /* 0x0003e2000c101904 */
[----:B------:R-:W-:-:S02]  /*1d90*/  IADD3 R35, R2, 0x80, RZ ;  /* 0x0000008002237810 */ /* 0x000fc40007ffe0ff */
[----:B------:R-:W-:Y:S01]  /*1da0*/  PRMT R29, R39, 0x5410, R42 ;  /* 0x00005410271d7816 */ /* 0x000fe2000000002a */
[----:B------:R3:W-:Y:S01]  /*1db0*/  STG.E.64 desc[UR4][R32.64], R16 ;  /* 0x0000001020007986 */ /* 0x0007e2000c101b04 */
[C---:B------:R-:W-:Y:S01]  /*1dc0*/  IADD3 R5, R2.reuse, 0x100, RZ ;  /* 0x0000010002057810 */ /* 0x040fe20007ffe0ff */
[--C-:B------:R-:W-:Y:S01]  /*1dd0*/  IMAD.WIDE.U32 R34, R35, 0x8, R26.reuse ;  /* 0x0000000823227825 */ /* 0x100fe200078e001a */
[C---:B------:R-:W-:Y:S02]  /*1de0*/  IADD3 R39, R2.reuse, 0x180, RZ ;  /* 0x0000018002277810 */ /* 0x040fe40007ffe0ff */
[C---:B------:R-:W-:Y:S01]  /*1df0*/  IADD3 R43, R2.reuse, 0x200, RZ ;  /* 0x00000200022b7810 */ /* 0x040fe20007ffe0ff */
[--C-:B--2---:R-:W-:Y:S01]  /*1e00*/  IMAD.WIDE.U32 R36, R5, 0x8, R26.reuse ;  /* 0x0000000805247825 */ /* 0x104fe200078e001a */
[C---:B------:R-:W-:Y:S01]  /*1e10*/  IADD3 R45, R2.reuse, 0x280, RZ ;  /* 0x00000280022d7810 */ /* 0x040fe20007ffe0ff */
[----:B------:R3:W-:Y:S01]  /*1e20*/  STG.E.64 desc[UR4][R34.64], R6 ;  /* 0x0000000622007986 */ /* 0x0007e2000c101b04 */
[C---:B------:R-:W-:Y:S01]  /*1e30*/  IADD3 R47, R2.reuse, 0x300, RZ ;  /* 0x00000300022f7810 */ /* 0x040fe20007ffe0ff */
[--C-:B-1----:R-:W-:Y:S01]  /*1e40*/  IMAD.WIDE.U32 R4, R39, 0x8, R26.reuse ;  /* 0x0000000827047825 */ /* 0x102fe200078e001a */
        /* <DEDUP_REMOVED lines=11> */
[----:B------:R-:W-:Y:S02]  /*1f00*/  IMAD.WIDE.U32 R26, R73, 0x8, R26 ;  /* 0x00000008491a7825 */ /* 0x000fe400078e001a */
[----:B------:R3:W-:Y:S04]  /*1f10*/  STG.E.64 desc[UR4][R42.64], R24 ;  /* 0x000000182a007986 */ /* 0x0007e8000c101b04 */
[----:B------:R3:W-:Y:S01]  /*1f20*/  STG.E.64 desc[UR4][R26.64], R30 ;  /* 0x0000001e1a007986 */ /* 0x0007e2000c101b04 */
[----:B------:R-:W-:Y:S05]  /*1f30*/  @!P1 BRA `(.L_x_1403) ;  /* 0xffffffe000bc9947 */ /* 0x000fea000383ffff */
[----:B------:R-:W-:Y:S05]  /*1f40*/  EXIT ;  /* 0x000000000000794d */ /* 0x000fea0003800000 */
.L_x_1402:
[----:B------:R-:W-:Y:S01]  /*1f50*/  HFMA2.MMA R73, -RZ, RZ, 0, 5.9604644775390625e-08 ;  /* 0x00000001ff497435 */ /* 0x000fe200000001ff */
[----:B------:R-:W-:Y:S02]  /*1f60*/  MOV R74, 0x1f ;  /* 0x0000001f004a7802 */ /* 0x000fe40000000f00 */
[----:B------:R-:W-:-:S08]  /*1f70*/  MOV R5, 0xffffffff ;  /* 0xffffffff00057802 */ /* 0x000fd00000000f00 */
[----:B-----5:R-:W-:Y:S05]  /*1f80*/  WARPSYNC.COLLECTIVE R5, `(.L_x_1404) ;  /* 0x0000000005087348 */ /* 0x020fea0003c00000 */
[----:B------:R0:W1:Y:S02]  /*1f90*/  SHFL.BFLY P2, R3, R75, R73, R74 ;  /* 0x0c0000494b037389 */ /* 0x000064000004004a */
[----:B01---5:R-:W-:Y:S01]  /*1fa0*/  ENDCOLLECTIVE ;  /* 0x000000000000791b */ /* 0x023fe20003800000 */
.L_x_1404:
[----:B------:R-:W-:Y:S01]  /*1fb0*/  HFMA2.MMA R73, -RZ, RZ, 0, 1.1920928955078125e-07 ;  /* 0x00000002ff497435 */ /* 0x000fe200000001ff */
[----:B------:R-:W-:-:S05]  /*1fc0*/  FADD.FTZ R76, R75, R3 ;  /* 0x000000034b4c7221 */ /* 0x000fca0000010000 */
[----:B------:R-:W-:-:S07]  /*1fd0*/  MOV R75, R76 ;  /* 0x0000004c004b7202 */ /* 0x000fce0000000f00 */
[----:B------:R-:W-:Y:S05]  /*1fe0*/  WARPSYNC.COLLECTIVE R5, `(.L_x_1405) ;  /* 0x0000000005087348 */ /* 0x000fea0003c00000 */
[----:B------:R0:W1:Y:S02]  /*1ff0*/  SHFL.BFLY P2, R3, R75, R73, R74 ;  /* 0x0c0000494b037389 */ /* 0x000064000004004a */
[----:B01----:R-:W-:Y:S01]  /*2000*/  ENDCOLLECTIVE ;  /* 0x000000000000791b */ /* 0x003fe20003800000 */
.L_x_1405:
[----:B------:R-:W-:Y:S01]  /*2010*/  HFMA2.MMA R73, -RZ, RZ, 0, 2.384185791015625e-07 ;  /* 0x00000004ff497435 */ /* 0x000fe200000001ff */
[----:B------:R-:W-:-:S05]  /*2020*/  FADD.FTZ R77, R76, R3 ;  /* 0x000000034c4d7221 */ /* 0x000fca0000010000 */
[----:B------:R-:W-:-:S07]  /*2030*/  MOV R75, R77 ;  /* 0x0000004d004b7202 */ /* 0x000fce0000000f00 */
[----:B------:R-:W-:Y:S05]  /*2040*/  WARPSYNC.COLLECTIVE R5, `(.L_x_1406) ;  /* 0x0000000005087348 */ /* 0x000fea0003c00000 */
[----:B------:R0:W1:Y:S02]  /*2050*/  SHFL.BFLY P2, R3, R75, R73, R74 ;  /* 0x0c0000494b037389 */ /* 0x000064000004004a */
[----:B01----:R-:W-:Y:S01]  /*2060*/  ENDCOLLECTIVE ;  /* 0x000000000000791b */ /* 0x003fe20003800000 */
.L_x_1406:
[----:B------:R-:W-:Y:S01]  /*2070*/  HFMA2.MMA R73, -RZ, RZ, 0, 4.76837158203125e-07 ;  /* 0x00000008ff497435 */ /* 0x000fe200000001ff */
[----:B------:R-:W-:-:S05]  /*2080*/  FADD.FTZ R78, R77, R3 ;  /* 0x000000034d4e7221 */ /* 0x000fca0000010000 */
[----:B------:R-:W-:-:S07]  /*2090*/  MOV R75, R78 ;  /* 0x0000004e004b7202 */ /* 0x000fce0000000f00 */
[----:B------:R-:W-:Y:S05]  /*20a0*/  WARPSYNC.COLLECTIVE R5, `(.L_x_1407) ;  /* 0x0000000005087348 */ /* 0x000fea0003c00000 */
[----:B------:R0:W1:Y:S02]  /*20b0*/  SHFL.BFLY P2, R3, R75, R73, R74 ;  /* 0x0c0000494b037389 */ /* 0x000064000004004a */
[----:B01----:R-:W-:Y:S01]  /*20c0*/  ENDCOLLECTIVE ;  /* 0x000000000000791b */ /* 0x003fe20003800000 */
.L_x_1407:
[----:B------:R-:W-:Y:S01]  /*20d0*/  HFMA2.MMA R73, -RZ, RZ, 0, 9.5367431640625e-07 ;  /* 0x00000010ff497435 */ /* 0x000fe200000001ff */
[----:B------:R-:W-:-:S05]  /*20e0*/  FADD.FTZ R79, R78, R3 ;  /* 0x000000034e4f7221 */ /* 0x000fca0000010000 */
[----:B------:R-:W-:-:S07]  /*20f0*/  MOV R75, R79 ;  /* 0x0000004f004b7202 */ /* 0x000fce0000000f00 */
[----:B------:R-:W-:Y:S05]  /*2100*/  WARPSYNC.COLLECTIVE R5, `(.L_x_1408) ;  /* 0x0000000005087348 */ /* 0x000fea0003c00000 */
[----:B------:R0:W1:Y:S02]  /*2110*/  SHFL.BFLY P2, R3, R75, R73, R74 ;  /* 0x0c0000494b037389 */ /* 0x000064000004004a */
[----:B01----:R-:W-:Y:S01]  /*2120*/  ENDCOLLECTIVE ;  /* 0x000000000000791b */ /* 0x003fe20003800000 */
.L_x_1408:
[----:B------:R-:W-:Y:S01]  /*2130*/  MOV R73, 0x1 ;  /* 0x0000000100497802 */ /* 0x000fe20000000f00 */
[----:B------:R-:W-:-:S04]  /*2140*/  FADD.FTZ R3, R79, R3 ;  /* 0x000000034f037221 */ /* 0x000fc80000010000 */
[----:B------:R-:W-:-:S04]  /*2150*/  FMUL.FTZ R4, R3, 0.0009765625 ;  /* 0x3a80000003047820 */ /* 0x000fc80000410000 */
        /* <DEDUP_REMOVED lines=64> */
[----:B------:R-:W-:-:S11]  /*2560*/  HFMA2.MMA R74, -RZ, RZ, 0, 1.847743988037109375e-06 ;  /* 0x0000001fff4a7435 */ /* 0x000fd600000001ff */
[----:B------:R-:W-:Y:S05]  /*2570*/  WARPSYNC.COLLECTIVE R5, `(.L_x_1409) ;  /* 0x0000000005087348 */ /* 0x000fea0003c00000 */
[----:B------:R0:W1:Y:S02]  /*2580*/  SHFL.BFLY P2, R3, R75, R73, R74 ;  /* 0x0c0000494b037389 */ /* 0x000064000004004a */
[----:B01----:R-:W-:Y:S01]  /*2590*/  ENDCOLLECTIVE ;  /* 0x000000000000791b */ /* 0x003fe20003800000 */
.L_x_1409:
[----:B------:R-:W-:Y:S01]  /*25a0*/  HFMA2.MMA R73, -RZ, RZ, 0, 1.1920928955078125e-07 ;  /* 0x00000002ff497435 */ /* 0x000fe200000001ff */
[----:B------:R-:W-:-:S05]  /*25b0*/  FADD.FTZ R76, R75, R3 ;  /* 0x000000034b4c7221 */ /* 0x000fca0000010000 */
[----:B------:R-:W-:-:S07]  /*25c0*/  MOV R75, R76 ;  /* 0x0000004c004b7202 */ /* 0x000fce0000000f00 */
[----:B------:R-:W-:Y:S05]  /*25d0*/  WARPSYNC.COLLECTIVE R5, `(.L_x_1410) ;  /* 0x0000000005087348 */ /* 0x000fea0003c00000 */
[----:B------:R0:W1:Y:S02]  /*25e0*/  SHFL.BFLY P2, R3, R75, R73, R74 ;  /* 0x0c0000494b037389 */ /* 0x000064000004004a */
[----:B01----:R-:W-:Y:S01]  /*25f0*/  ENDCOLLECTIVE ;  /* 0x000000000000791b */ /* 0x003fe20003800000 */
.L_x_1410:
[----:B------:R-:W-:Y:S01]  /*2600*/  HFMA2.MMA R73, -RZ, RZ, 0, 2.384185791015625e-07 ;  /* 0x00000004ff497435 */ /* 0x000fe200000001ff */
[----:B------:R-:W-:-:S05]  /*2610*/  FADD.FTZ R77, R76, R3 ;  /* 0x000000034c4d7221 */ /* 0x000fca0000010000 */
[----:B------:R-:W-:-:S07]  /*2620*/  MOV R75, R77 ;  /* 0x0000004d004b7202 */ /* 0x000fce0000000f00 */
[----:B------:R-:W-:Y:S05]  /*2630*/  WARPSYNC.COLLECTIVE R5, `(.L_x_1411) ;  /* 0x0000000005087348 */ /* 0x000fea0003c00000 */
[----:B------:R0:W1:Y:S02]  /*2640*/  SHFL.BFLY P2, R3, R75, R73, R74 ;  /* 0x0c0000494b037389 */ /* 0x000064000004004a */
[----:B01----:R-:W-:Y:S01]  /*2650*/  ENDCOLLECTIVE ;  /* 0x000000000000791b */ /* 0x003fe20003800000 */
.L_x_1411:
[----:B------:R-:W-:Y:S01]  /*2660*/  HFMA2.MMA R73, -RZ, RZ, 0, 4.76837158203125e-07 ;  /* 0x00000008ff497435 */ /* 0x000fe200000001ff */
[----:B------:R-:W-:-:S05]  /*2670*/  FADD.FTZ R78, R77, R3 ;  /* 0x000000034d4e7221 */ /* 0x000fca0000010000 */
[----:B------:R-:W-:-:S07]  /*2680*/  MOV R75, R78 ;  /* 0x0000004e004b7202 */ /* 0x000fce0000000f00 */
[----:B------:R-:W-:Y:S05]  /*2690*/  WARPSYNC.COLLECTIVE R5, `(.L_x_1412) ;  /* 0x0000000005087348 */ /* 0x000fea0003c00000 */
[----:B------:R0:W1:Y:S02]  /*26a0*/  SHFL.BFLY P2, R3, R75, R73, R74 ;  /* 0x0c0000494b037389 */ /* 0x000064000004004a */
[----:B01----:R-:W-:Y:S01]  /*26b0*/  ENDCOLLECTIVE ;  /* 0x000000000000791b */ /* 0x003fe20003800000 */
.L_x_1412:
[----:B------:R-:W-:Y:S01]  /*26c0*/  HFMA2.MMA R73, -RZ, RZ, 0, 9.5367431640625e-07 ;  /* 0x00000010ff497435 */ /* 0x000fe200000001ff */
[----:B------:R-:W-:-:S05]  /*26d0*/  FADD.FTZ R79, R78, R3 ;  /* 0x000000034e4f7221 */ /* 0x000fca0000010000 */
[----:B------:R-:W-:-:S07]  /*26e0*/  MOV R75, R79 ;  /* 0x0000004f004b7202 */ /* 0x000fce0000000f00 */
[----:B------:R-:W-:Y:S05]  /*26f0*/  WARPSYNC.COLLECTIVE R5, `(.L_x_1413) ;  /* 0x0000000005087348 */ /* 0x000fea0003c00000 */
[----:B------:R0:W1:Y:S02]  /*2700*/  SHFL.BFLY P2, R3, R75, R73, R74 ;  /* 0x0c0000494b037389 */ /* 0x000064000004004a */
[----:B01----:R-:W-:Y:S01]  /*2710*/  ENDCOLLECTIVE ;  /* 0x000000000000791b */ /* 0x003fe20003800000 */
.L_x_1413:
[----:B------:R-:W-:Y:S05]  /*2720*/  BRA `(.L_x_1414) ;  /* 0xffffffe4001c7947 */ /* 0x000fea000383ffff */
.L_x_1415:
        /* <DEDUP_REMOVED lines=13> */
.L_x_2077:


//--------------------- .text._ZN10layer_norm13ln_fwd_kernelINS_13Kernel_traitsI13__nv_bfloat16S2_S2_fjLj4096ELj1ELj1ELj4ELj16ENS_18Kernel_traits_baseILj4096ES2_S2_S2_fjLj128EEEEEEEvNS_9FwdParamsE --------------------------
	.section	.text._ZN10layer_norm13ln_fwd_kernelINS_13Kernel_traitsI13__nv_bfloat16S2_S2_fjLj4096ELj1ELj1ELj4ELj16ENS_18Kernel_traits_baseILj4096ES2_S2_S2_fjLj128EEEEEEEvNS_9FwdParamsE,"ax",@progbits
	.align	128
        .global         _ZN10layer_norm13ln_fwd_kernelINS_13Kernel_traitsI13__nv_bfloat16S2_S2_fjLj4096ELj1ELj1ELj4ELj16ENS_18Kernel_traits_baseILj4096ES2_S2_S2_fjLj128EEEEEEEvNS_9FwdParamsE
        .type           _ZN10layer_norm13ln_fwd_kernelINS_13Kernel_traitsI13__nv_bfloat16S2_S2_fjLj4096ELj1ELj1ELj4ELj16ENS_18Kernel_traits_baseILj4096ES2_S2_S2_fjLj128EEEEEEEvNS_9FwdParamsE,@function
        .size           _ZN10layer_norm13ln_fwd_kernelINS_13Kernel_traitsI13__nv_bfloat16S2_S2_fjLj4096ELj1ELj1ELj4ELj16ENS_18Kernel_traits_baseILj4096ES2_S2_S2_fjLj128EEEEEEEvNS_9FwdParamsE,(.L_x_2078 - _ZN10layer_norm13ln_fwd_kernelINS_13Kernel_traitsI13__nv_bfloat16S2_S2_fjLj4096ELj1ELj1ELj4ELj16ENS_18Kernel_traits_baseILj4096ES2_S2_S2_fjLj128EEEEEEEvNS_9FwdParamsE)
        .other          _ZN10layer_norm13ln_fwd_kernelINS_13Kernel_traitsI13__nv_bfloat16S2_S2_fjLj4096ELj1ELj1ELj4ELj16ENS_18Kernel_traits_baseILj4096ES2_S2_S2_fjLj128EEEEEEEvNS_9FwdParamsE,@"STO_CUDA_ENTRY STV_DEFAULT"
_ZN10layer_norm13ln_fwd_kernelINS_13Kernel_traitsI13__nv_bfloat16S2_S2_fjLj4096ELj1ELj1ELj4ELj16ENS_18Kernel_traits_baseILj4096ES2_S2_S2_fjLj128EEEEEEEvNS_9FwdParamsE:
.text._ZN10layer_norm13ln_fwd_kernelINS_13Kernel_traitsI13__nv_bfloat16S2_S2_fjLj4096ELj1ELj1ELj4ELj16ENS_18Kernel_traits_baseILj4096ES2_S2_S2_fjLj128EEEEEEEvNS_9FwdParamsE:
        /* <DEDUP_REMOVED lines=26> */
.L_x_1417:
        /* <DEDUP_REMOVED lines=46> */
[----:B------:R-:W-:Y:S01]  /*0480*/  SHF.L.U32 R40, R43, 0x10, RZ ;  /* 0x000000102b287819 */ /* 0x000fe200000006ff */
[--C-:B------:R-:W-:Y:S01]  /*0490*/  FADD.FTZ R38, R71, R36.reuse ;  /* 0x0000002447267221 */ /* 0x100fe20000010000 */
[----:B------:R-:W-:Y:S02]  /*04a0*/  PRMT R36, R41, 0x7632, R36 ;  /* 0x0000763229247816 */ /* 0x000fe40000000024 */
[----:B----4-:R-:W-:Y:S01]  /*04b0*/  PRMT R42, R44, 0x7632, R42 ;  /* 0x000076322c2a7816 */ /* 0x010fe2000000002a */
        /* <DEDUP_REMOVED lines=12> */
[----:B------:R-:W-:Y:S01]  /*0580*/  FADD.FTZ R37, R75, R38 ;  /* 0x000000264b257221 */ /* 0x000fe20000010000 */
[----:B------:R-:W-:Y:S02]  /*0590*/  SHF.L.U32 R60, R48, 0x10, RZ ;  /* 0x00000010303c7819 */ /* 0x000fe400000006ff */
[C---:B------:R-:W-:Y:S01]  /*05a0*/  PRMT R62, R49.reuse, 0x7632, R62 ;  /* 0x00007632313e7816 */ /* 0x040fe2000000003e */
        /* <DEDUP_REMOVED lines=8> */
[----:B------:R-:W-:Y:S01]  /*0630*/  PRMT R36, R46, 0x7632, R36 ;  /* 0x000076322e247816 */ /* 0x000fe20000000024 */
[----:B------:R-:W-:Y:S01]  /*0640*/  FADD.FTZ R37, R42, R37 ;  /* 0x000000252a257221 */ /* 0x000fe20000010000 */
[----:B------:R-:W-:Y:S02]  /*0650*/  PRMT R52, R51, 0x7632, R52 ;  /* 0x0000763233347816 */ /* 0x000fe40000000034 */
        /* <DEDUP_REMOVED lines=8> */
[----:B------:R-:W-:Y:S02]  /*06e0*/  SHF.R.U32.HI R39, RZ, 0x5, R0 ;  /* 0x00000005ff277819 */ /* 0x000fe40000011600 */
[----:B------:R-:W-:Y:S01]  /*06f0*/  SHF.L.U32 R48, R36, 0x10, RZ ;  /* 0x0000001024307819 */ /* 0x000fe200000006ff */
[----:B------:R-:W-:Y:S01]  /*0700*/  FADD.FTZ R37, R46, R37 ;  /* 0x000000252e257221 */ /* 0x000fe20000010000 */
[----:B------:R-:W-:-:S02]  /*0710*/  PRMT R36, R50, 0x7632, R36 ;  /* 0x0000763232247816 */ /* 0x000fc40000000024 */
        /* <DEDUP_REMOVED lines=99> */
.L_x_1428:
[----:B------:R-:W2:Y:S01]  /*0d50*/  @!P1 S2R R68, SR_CgaCtaId ;  /* 0x0000000000449919 */ /* 0x000ea20000008800 */
[----:B------:R-:W-:Y:S01]  /*0d60*/  LOP3.LUT R66, R39, 0x3, RZ, 0xc0, !PT ;  /* 0x0000000327427812 */ /* 0x000fe200078ec0ff */
[----:B-1----:R-:W-:Y:S01]  /*0d70*/  FADD.FTZ R37, R72, R70 ;  /* 0x0000004648257221 */ /* 0x002fe20000010000 */
[----:B------:R-:W-:Y:S01]  /*0d80*/  @!P1 MOV R39, 0x400 ;  /* 0x0000040000279802 */ /* 0x000fe20000000f00 */
[----:B------:R-:W-:Y:S05]  /*0d90*/  WARPSYNC.ALL ;  /* 0x0000000000007948 */ /* 0x000fea0003800000 */
        /* <DEDUP_REMOVED lines=22> */
[----:B------:R-:W-:Y:S02]  /*0f00*/  FFMA.FTZ R74, R37, R38, R68 ;  /* 0x00000026254a7223 */ /* 0x000fe40000010044 */
[----:B------:R-:W1:Y:S01]  /*0f10*/  SHFL.DOWN PT, R68, R39, 0x2, 0x1f ;  /* 0x08401f0027447f89 */ /* 0x000e6200000e0000 */
[----:B0-----:R-:W-:Y:S01]  /*0f20*/  FMUL.FTZ R72, R0, R37 ;  /* 0x0000002500487220 */ /* 0x001fe20000410000 */
[----:B------:R-:W-:-:S03]  /*0f30*/  FADD.FTZ R0, R36, R37 ;  /* 0x0000002524007221 */ /* 0x000fc60000010000 */
[----:B------:R-:W-:Y:S01]  /*0f40*/  FMUL.FTZ R72, R36, R72 ;  /* 0x0000004824487220 */ /* 0x000fe20000410000 */
[----:B------:R-:W0:Y:S01]  /*0f50*/  MUFU.RCP R66, R0 ;  /* 0x0000000000427308 */ /* 0x000e220000001000 */
[----:B------:R-:W-:Y:S01]  /*0f60*/  SHFL.DOWN PT, R37, R0, 0x1, 0x1f ;  /* 0x08201f0000257f89 */ /* 0x000fe200000e0000 */
[----:B0-----:R-:W-:Y:S01]  /*0f70*/  FMUL.FTZ R36, R66, R74 ;  /* 0x0000004a42247220 */ /* 0x001fe20000410000 */
[----:B-1----:R-:W-:-:S04]  /*0f80*/  FADD.FTZ R68, R68, R39 ;  /* 0x0000002744447221 */ /* 0x002fc80000010000 */
[----:B------:R-:W0:Y:S01]  /*0f90*/  SHFL.DOWN PT, R70, R36, 0x1, 0x1f ;  /* 0x08201f0024467f89 */ /* 0x000e2200000e0000 */
[----:B------:R-:W-:-:S05]  /*0fa0*/  FFMA.FTZ R66, R66, R72, R68 ;  /* 0x0000004842427223 */ /* 0x000fca0000010044 */
[----:B------:R-:W1:Y:S01]  /*0fb0*/  SHFL.DOWN PT, R38, R66, 0x1, 0x1f ;  /* 0x08201f0042267f89 */ /* 0x000e6200000e0000 */
[----:B0-----:R-:W-:Y:S01]  /*0fc0*/  FMUL.FTZ R68, R37, R70 ;  /* 0x0000004625447220 */ /* 0x001fe20000410000 */
[----:B------:R-:W-:-:S03]  /*0fd0*/  FADD.FTZ R70, R36, -R70 ;  /* 0x8000004624467221 */ /* 0x000fc60000010000 */
[C---:B------:R-:W-:Y:S01]  /*0fe0*/  FFMA.FTZ R39, R0.reuse, R36, R68 ;  /* 0x0000002400277223 */ /* 0x040fe20000010044 */
[----:B------:R-:W-:Y:S01]  /*0ff0*/  FADD.FTZ R68, R0, R37 ;  /* 0x0000002500447221 */ /* 0x000fe20000010000 */
[----:B------:R-:W-:-:S04]  /*1000*/  FMUL.FTZ R70, R70, R70 ;  /* 0x0000004646467220 */ /* 0x000fc80000410000 */
[----:B------:R-:W-:Y:S01]  /*1010*/  FMUL.FTZ R70, R0, R70 ;  /* 0x0000004600467220 */ /* 0x000fe20000410000 */
[----:B------:R-:W0:Y:S01]  /*1020*/  MUFU.RCP R68, R68 ;  /* 0x0000004400447308 */ /* 0x000e220000001000 */
[----:B------:R-:W2:Y:S02]  /*1030*/  LDC R0, c[0x0][0x260] ;  /* 0x00009800ff007b82 */ /* 0x000ea40000000800 */
[----:B------:R-:W-:Y:S01]  /*1040*/  FMUL.FTZ R70, R37, R70 ;  /* 0x0000004625467220 */ /* 0x000fe20000410000 */
[----:B-1----:R-:W-:-:S04]  /*1050*/  FADD.FTZ R37, R66, R38 ;  /* 0x0000002642257221 */ /* 0x002fc80000010000 */
[C---:B0-----:R-:W-:Y:S01]  /*1060*/  FFMA.FTZ R70, R68.reuse, R70, R37 ;  /* 0x0000004644467223 */ /* 0x041fe20000010025 */
[----:B------:R-:W-:Y:S01]  /*1070*/  FMUL.FTZ R38, R68, R39 ;  /* 0x0000002744267220 */ /* 0x000fe20000410000 */
[----:B------:R-:W0:Y:S03]  /*1080*/  @!P1 LDC.64 R36, c[0x0][0x230] ;  /* 0x00008c00ff249b82 */ /* 0x000e260000000a00 */
[----:B------:R-:W2:Y:S04]  /*1090*/  SHFL.IDX PT, R39, R70, RZ, 0x1f ;  /* 0x00001fff46277589 */ /* 0x000ea800000e0000 */
[----:B------:R-:W1:Y:S01]  /*10a0*/  SHFL.IDX PT, R38, R38, RZ, 0x1f ;  /* 0x00001fff26267589 */ /* 0x000e6200000e0000 */
[----:B0-----:R-:W-:-:S04]  /*10b0*/  @!P1 IMAD.WIDE R36, R3, 0x4, R36 ;  /* 0x0000000403249825 */ /* 0x001fc800078e0224 */
[----:B--2---:R-:W-:Y:S01]  /*10c0*/  FFMA.FTZ R0, R39, 0.000244140625, R0 ;  /* 0x3980000027007823 */ /* 0x004fe20000010000 */
[----:B-1----:R0:W-:Y:S03]  /*10d0*/  @!P1 STG.E desc[UR4][R36.64], R38 ;  /* 0x0000002624009986 */ /* 0x0021e6000c101904 */
        /* <DEDUP_REMOVED lines=37> */
[C---:B0-----:R-:W-:Y:S01]  /*1330*/  IMAD.WIDE.U32 R44, R2.reuse, 0x10, R36 ;  /* 0x00000010022c7825 */ /* 0x041fe200078e0024 */
[----:B------:R-:W-:-:S03]  /*1340*/  IADD3 R47, R2, 0x80, RZ ;  /* 0x00000080022f7810 */ /* 0x000fc60007ffe0ff */
[----:B------:R-:W-:Y:S01]  /*1350*/  FMUL.FTZ R59, R66, R59 ;  /* 0x0000003b423b7220 */ /* 0x000fe20000410000 */
[----:B------:R-:W-:Y:S01]  /*1360*/  IADD3 R49, R2, 0x100, RZ ;  /* 0x0000010002317810 */ /* 0x000fe20007ffe0ff */
[----:B------:R-:W-:Y:S01]  /*1370*/  FMUL.FTZ R67, R66, R67 ;  /* 0x0000004342437220 */ /* 0x000fe20000410000 */
[----:B------:R-:W-:Y:S01]  /*1380*/  IADD3 R52, R2, 0x180, RZ ;  /* 0x0000018002347810 */ /* 0x000fe20007ffe0ff */
[C---:B------:R-:W-:Y:S01]  /*1390*/  FMUL.FTZ R2, R66.reuse, R57 ;  /* 0x0000003942027220 */ /* 0x040fe20000410000 */
[C---:B------:R-:W-:Y:S01]  /*13a0*/  FMUL.FTZ R62, R66.reuse, R65 ;  /* 0x00000041423e7220 */ /* 0x040fe20000410000 */
[----:B------:R-:W-:Y:S01]  /*13b0*/  FMUL.FTZ R76, R66, R41 ;  /* 0x00000029424c7220 */ /* 0x000fe20000410000 */
[----:B------:R-:W-:-:S04]  /*13c0*/  IMAD.WIDE.U32 R46, R47, 0x10, R36 ;  /* 0x000000102f2e7825 */ /* 0x000fc800078e0024 */
[----:B------:R-:W-:Y:S01]  /*13d0*/  FMUL.FTZ R61, R66, R61 ;  /* 0x0000003d423d7220 */ /* 0x000fe20000410000 */
[----:B------:R-:W-:Y:S01]  /*13e0*/  F2FP.BF16.F32.PACK_AB R57, R2, R59 ;  /* 0x0000003b0239723e */ /* 0x000fe200000010ff */
[----:B------:R-:W-:Y:S01]  /*13f0*/  FMUL.FTZ R65, R66, R39 ;  /* 0x0000002742417220 */ /* 0x000fe20000410000 */
[----:B------:R-:W-:Y:S01]  /*1400*/  F2FP.BF16.F32.PACK_AB R2, R62, R67 ;  /* 0x000000433e02723e */ /* 0x000fe200000010ff */
[C---:B------:R-:W-:Y:S01]  /*1410*/  FMUL.FTZ R67, R66.reuse, R40 ;  /* 0x0000002842437220 */ /* 0x040fe20000410000 */
[--C-:B------:R-:W-:Y:S01]  /*1420*/  IMAD.WIDE.U32 R48, R49, 0x10, R36.reuse ;  /* 0x0000001031307825 */ /* 0x100fe200078e0024 */
[----:B------:R-:W0:Y:S03]  /*1430*/  @!P1 LDC.64 R40, c[0x0][0x238] ;  /* 0x00008e00ff289b82 */ /* 0x000e260000000a00 */
[C---:B------:R-:W-:Y:S01]  /*1440*/  FMUL.FTZ R68, R66.reuse, R68 ;  /* 0x0000004442447220 */ /* 0x040fe20000410000 */
[----:B------:R-:W-:Y:S01]  /*1450*/  FMUL.FTZ R39, R66, R70 ;  /* 0x0000004642277220 */ /* 0x000fe20000410000 */
[----:B------:R-:W-:-:S04]  /*1460*/  IMAD.WIDE.U32 R36, R52, 0x10, R36 ;  /* 0x0000001034247825 */ /* 0x000fc800078e0024 */
[C---:B------:R-:W-:Y:S01]  /*1470*/  FMUL.FTZ R52, R66.reuse, R63 ;  /* 0x0000003f42347220 */ /* 0x040fe20000410000 */
[C---:B------:R-:W-:Y:S01]  /*1480*/  FMUL.FTZ R63, R66.reuse, R54 ;  /* 0x00000036423f7220 */ /* 0x040fe20000410000 */
[C---:B------:R-:W-:Y:S01]  /*1490*/  FMUL.FTZ R54, R66.reuse, R56 ;  /* 0x0000003842367220 */ /* 0x040fe20000410000 */
[C---:B------:R-:W-:Y:S01]  /*14a0*/  FMUL.FTZ R62, R66.reuse, R71 ;  /* 0x00000047423e7220 */ /* 0x040fe20000410000 */
[C---:B------:R-:W-:Y:S01]  /*14b0*/  FMUL.FTZ R69, R66.reuse, R69 ;  /* 0x0000004542457220 */ /* 0x040fe20000410000 */
        /* <DEDUP_REMOVED lines=9> */
[----:B------:R-:W-:Y:S01]  /*1550*/  F2FP.BF16.F32.PACK_AB R54, R39, R54 ;  /* 0x000000362736723e */ /* 0x000fe200000010ff */
[C---:B------:R-:W-:Y:S01]  /*1560*/  FMUL.FTZ R43, R66.reuse, R74 ;  /* 0x0000004a422b7220 */ /* 0x040fe20000410000 */
[C---:B------:R-:W-:Y:S01]  /*1570*/  FMUL.FTZ R70, R66.reuse, R53 ;  /* 0x0000003542467220 */ /* 0x040fe20000410000 */
[C---:B------:R-:W-:Y:S01]  /*1580*/  FMUL.FTZ R55, R66.reuse, R55 ;  /* 0x0000003742377220 */ /* 0x040fe20000410000 */
[----:B------:R-:W-:Y:S01]  /*1590*/  F2FP.BF16.F32.PACK_AB R62, R69, R62 ;  /* 0x0000003e453e723e */ /* 0x000fe200000010ff */
[----:B------:R-:W-:Y:S01]  /*15a0*/  FMUL.FTZ R58, R66, R58 ;  /* 0x0000003a423a7220 */ /* 0x000fe20000410000 */
        /* <DEDUP_REMOVED lines=16> */
[----:B------:R-:W-:Y:S01]  /*16b0*/  F2FP.BF16.F32.PACK_AB R51, R38, R51 ;  /* 0x000000332633723e */ /* 0x000fe200000010ff */
[----:B0-----:R-:W-:Y:S01]  /*16c0*/  @!P1 IMAD.WIDE R38, R3, 0x4, R40 ;  /* 0x0000000403269825 */ /* 0x001fe200078e0228 */
[----:B------:R-:W-:Y:S01]  /*16d0*/  F2FP.BF16.F32.PACK_AB R69, R42, R69 ;  /* 0x000000452a45723e */ /* 0x000fe200000010ff */
[----:B------:R-:W-:-:S02]  /*16e0*/  HFMA2.MMA.BF16_V2 R40, R4, R50, R20 ;  /* 0x0000003204287235 */ /* 0x000fc40000200014 */
[----:B------:R-:W-:Y:S01]  /*16f0*/  HFMA2.BF16_V2 R41, R5, R57, R21 ;  /* 0x0000003905297231 */ /* 0x000fe20000200015 */
[----:B------:R-:W-:Y:S01]  /*1700*/  HFMA2.MMA.BF16_V2 R42, R6, R52, R22 ;  /* 0x00000034062a7235 */ /* 0x000fe20000200016 */
[----:B------:R-:W-:Y:S01]  /*1710*/  HFMA2.BF16_V2 R57, R9, R61, R25 ;  /* 0x0000003d09397231 */ /* 0x000fe20000200019 */
[----:B------:R-:W-:Y:S01]  /*1720*/  HFMA2.MMA.BF16_V2 R68, R16, R68, R32 ;  /* 0x0000004410447235 */ /* 0x000fe20000200020 */
[----:B------:R-:W-:Y:S01]  /*1730*/  HFMA2.BF16_V2 R59, R11, R67, R27 ;  /* 0x000000430b3b7231 */ /* 0x000fe2000020001b */
[----:B------:R-:W-:Y:S01]  /*1740*/  HFMA2.MMA.BF16_V2 R70, R18, R70, R34 ;  /* 0x0000004612467235 */ /* 0x000fe20000200022 */
[----:B------:R-:W-:Y:S01]  /*1750*/  HFMA2.BF16_V2 R61, R13, R63, R29 ;  /* 0x0000003f0d3d7231 */ /* 0x000fe2000020001d */
[----:B------:R1:W-:Y:S01]  /*1760*/  @!P1 STG.E desc[UR4][R38.64], R66 ;  /* 0x0000004226009986 */ /* 0x0003e2000c101904 */
[----:B------:R-:W-:Y:S01]  /*1770*/  HFMA2.BF16_V2 R63, R15, R0, R31 ;  /* 0x000000000f3f7231 */ /* 0x000fe2000020001f */
[----:B------:R-:W-:Y:S01]  /*1780*/  IADD3 R3, R3, UR6, RZ ;  /* 0x0000000603037c10 */ /* 0x000fe2000fffe0ff */
[----:B------:R-:W-:Y:S01]  /*1790*/  HFMA2.BF16_V2 R69, R17, R69, R33 ;  /* 0x0000004511457231 */ /* 0x000fe20000200021 */
[----:B------:R1:W-:Y:S01]  /*17a0*/  STG.E.128 desc[UR4][R44.64], R40 ;  /* 0x000000282c007986 */ /* 0x0003e2000c101d04 */
[----:B------:R-:W-:Y:S01]  /*17b0*/  HFMA2.BF16_V2 R71, R19, R51, R35 ;  /* 0x0000003313477231 */ /* 0x000fe20000200023 */
[----:B------:R-:W-:-:S02]  /*17c0*/  ISETP.GE.AND P1, PT, R3, UR7, PT ;  /* 0x0000000703007c0c */ /* 0x000fc4000bf26270 */
[----:B------:R1:W-:Y:S01]  /*17d0*/  STG.E.128 desc[UR4][R46.64], R56 ;  /* 0x000000382e007986 */ /* 0x0003e2000c101d04 */
[----:B------:R-:W-:-:S03]  /*17e0*/  SEL R52, RZ, 0x1, P0 ;  /* 0x00000001ff347807 */ /* 0x000fc60000000000 */
[----:B------:R1:W-:Y:S04]  /*17f0*/  STG.E.128 desc[UR4][R48.64], R60 ;  /* 0x0000003c30007986 */ /* 0x0003e8000c101d04 */
[----:B------:R1:W-:Y:S03]  /*1800*/  STG.E.128 desc[UR4][R36.64], R68 ;  /* 0x0000004424007986 */ /* 0x0003e6000c101d04 */
[----:B------:R-:W-:Y:S05]  /*1810*/  @!P1 BRA `(.L_x_1417) ;  /* 0xffffffe800609947 */ /* 0x000fea000383ffff */
[----:B------:R-:W-:Y:S05]  /*1820*/  EXIT ;  /* 0x000000000000794d */ /* 0x000fea0003800000 */
.L_x_1416:
[----:B------:R-:W-:Y:S01]  /*1830*/  HFMA2.MMA R68, -RZ, RZ, 0, 5.9604644775390625e-08 ;  /* 0x00000001ff447435 */ /* 0x000fe200000001ff */
[----:B------:R-:W-:Y:S02]  /*1840*/  MOV R74, R72 ;  /* 0x00000048004a7202 */ /* 0x000fe40000000f00 */
[----:B------:R-:W-:Y:S02]  /*1850*/  MOV R37, 0x1f ;  /* 0x0000001f00257802 */ /* 0x000fe40000000f00 */
[----:B------:R-:W-:-:S07]  /*1860*/  MOV R66, 0xffffffff ;  /* 0xffffffff00427802 */ /* 0x000fce0000000f00 */
[----:B-----5:R-:W-:Y:S05]  /*1870*/  WARPSYNC.COLLECTIVE R66, `(.L_x_1418) ;  /* 0x0000000042087348 */ /* 0x020fea0003c00000 */
[----:B------:R0:W1:Y:S02]  /*1880*/  SHFL.BFLY P2, R70, R74, R68, R37 ;  /* 0x0c0000444a467389 */ /* 0x0000640000040025 */
[----:B01---5:R-:W-:Y:S01]  /*1890*/  ENDCOLLECTIVE ;  /* 0x000000000000791b */ /* 0x023fe20003800000 */
.L_x_1418:
[----:B------:R-:W-:Y:S01]  /*18a0*/  HFMA2.MMA R68, -RZ, RZ, 0, 1.1920928955078125e-07 ;  /* 0x00000002ff447435 */ /* 0x000fe200000001ff */
[----:B------:R-:W-:-:S10]  /*18b0*/  FADD.FTZ R74, R72, R70 ;  /* 0x00000046484a7221 */ /* 0x000fd40000010000 */
[----:B------:R-:W-:Y:S05]  /*18c0*/  WARPSYNC.COLLECTIVE R66, `(.L_x_1419) ;  /* 0x0000000042087348 */ /* 0x000fea0003c00000 */
[----:B------:R0:W1:Y:S02]  /*18d0*/  SHFL.BFLY P2, R70, R74, R68, R37 ;  /* 0x0c0000444a467389 */ /* 0x0000640000040025 */
[----:B01----:R-:W-:Y:S01]  /*18e0*/  ENDCOLLECTIVE ;  /* 0x000000000000791b */ /* 0x003fe20003800000 */
.L_x_1419:
[----:B------:R-:W-:Y:S01]  /*18f0*/  HFMA2.MMA R68, -RZ, RZ, 0, 2.384185791015625e-07 ;  /* 0x00000004ff447435 */ /* 0x000fe200000001ff */
[----:B------:R-:W-:-:S05]  /*1900*/  FADD.FTZ R76, R74, R70 ;  /* 0x000000464a4c7221 */ /* 0x000fca0000010000 */
[----:B------:R-:W-:-:S07]  /*1910*/  MOV R74, R76 ;  /* 0x0000004c004a7202 */ /* 0x000fce0000000f00 */
[----:B------:R-:W-:Y:S05]  /*1920*/  WARPSYNC.COLLECTIVE R66, `(.L_x_1420) ;  /* 0x0000000042087348 */ /* 0x000fea0003c00000 */
[----:B------:R0:W1:Y:S02]  /*1930*/  SHFL.BFLY P2, R70, R74, R68, R37 ;  /* 0x0c0000444a467389 */ /* 0x0000640000040025 */
[----:B01----:R-:W-:Y:S01]  /*1940*/  ENDCOLLECTIVE ;  /* 0x000000000000791b */ /* 0x003fe20003800000 */
.L_x_1420:
[----:B------:R-:W-:Y:S01]  /*1950*/  HFMA2.MMA R68, -RZ, RZ, 0, 4.76837158203125e-07 ;  /* 0x00000008ff447435 */ /* 0x000fe200000001ff */
[----:B------:R-:W-:-:S05]  /*1960*/  FADD.FTZ R76, R76, R70 ;  /* 0x000000464c4c7221 */ /* 0x000fca0000010000 */
[----:B------:R-:W-:-:S07]  /*1970*/  MOV R74, R76 ;  /* 0x0000004c004a7202 */ /* 0x000fce0000000f00 */
[----:B------:R-:W-:Y:S05]  /*1980*/  WARPSYNC.COLLECTIVE R66, `(.L_x_1421) ;  /* 0x0000000042087348 */ /* 0x000fea0003c00000 */
[----:B------:R0:W1:Y:S02]  /*1990*/  SHFL.BFLY P2, R70, R74, R68, R37 ;  /* 0x0c0000444a467389 */ /* 0x0000640000040025 */
[----:B01----:R-:W-:Y:S01]  /*19a0*/  ENDCOLLECTIVE ;  /* 0x000000000000791b */ /* 0x003fe20003800000 */
.L_x_1421:
[----:B------:R-:W-:Y:S01]  /*19b0*/  HFMA2.MMA R68, -RZ, RZ, 0, 9.5367431640625e-07 ;  /* 0x00000010ff447435 */ /* 0x000fe200000001ff */
[----:B------:R-:W-:-:S05]  /*19c0*/  FADD.FTZ R36, R76, R70 ;  /* 0x000000464c247221 */ /* 0x000fca0000010000 */
[----:B------:R-:W-:-:S07]  /*19d0*/  MOV R74, R36 ;  /* 0x00000024004a7202 */ /* 0x000fce0000000f00 */
[----:B------:R-:W-:Y:S05]  /*19e0*/  WARPSYNC.COLLECTIVE R66, `(.L_x_1422) ;  /* 0x0000000042087348 */ /* 0x000fea0003c00000 */
[----:B------:R0:W1:Y:S02]  /*19f0*/  SHFL.BFLY P2, R70, R74, R68, R37 ;  /* 0x0c0000444a467389 */ /* 0x0000640000040025 */
[----:B01----:R-:W-:Y:S01]  /*1a00*/  ENDCOLLECTIVE ;  /* 0x000000000000791b */ /* 0x003fe20003800000 */
.L_x_1422:
[----:B------:R-:W-:Y:S01]  /*1a10*/  HFMA2.MMA R68, -RZ, RZ, 0, 5.9604644775390625e-08 ;  /* 0x00000001ff447435 */ /* 0x000fe200000001ff */
[----:B------:R-:W-:-:S04]  /*1a20*/  FADD.FTZ R36, R36, R70 ;  /* 0x0000004624247221 */ /* 0x000fc80000010000 */
[----:B------:R-:W-:-:S04]  /*1a30*/  FMUL.FTZ R36, R36, 0.0009765625 ;  /* 0x3a80000024247820 */ /* 0x000fc80000410000 */
        /* <DEDUP_REMOVED lines=69> */
.L_x_1423:
[----:B------:R-:W-:Y:S01]  /*1e90*/  HFMA2.MMA R68, -RZ, RZ, 0, 1.1920928955078125e-07 ;  /* 0x00000002ff447435 */ /* 0x000fe200000001ff */
[----:B------:R-:W-:-:S10]  /*1ea0*/  FADD.FTZ R74, R72, R70 ;  /* 0x00000046484a7221 */ /* 0x000fd40000010000 */
[----:B------:R-:W-:Y:S05]  /*1eb0*/  WARPSYNC.COLLECTIVE R66, `(.L_x_1424) ;  /* 0x0000000042087348 */ /* 0x000fea0003c00000 */
[----:B------:R0:W1:Y:S02]  /*1ec0*/  SHFL.BFLY P2, R70, R74, R68, R37 ;  /* 0x0c0000444a467389 */ /* 0x0000640000040025 */
[----:B01----:R-:W-:Y:S01]  /*1ed0*/  ENDCOLLECTIVE ;  /* 0x000000000000791b */ /* 0x003fe20003800000 */
.L_x_1424:
[----:B------:R-:W-:Y:S01]  /*1ee0*/  HFMA2.MMA R68, -RZ, RZ, 0, 2.384185791015625e-07 ;  /* 0x00000004ff447435 */ /* 0x000fe200000001ff */
[----:B------:R-:W-:-:S05]  /*1ef0*/  FADD.FTZ R76, R74, R70 ;  /* 0x000000464a4c7221 */ /* 0x000fca0000010000 */
[----:B------:R-:W-:-:S07]  /*1f00*/  MOV R74, R76 ;  /* 0x0000004c004a7202 */ /* 0x000fce0000000f00 */
[----:B------:R-:W-:Y:S05]  /*1f10*/  WARPSYNC.COLLECTIVE R66, `(.L_x_1425) ;  /* 0x0000000042087348 */ /* 0x000fea0003c00000 */
[----:B------:R0:W1:Y:S02]  /*1f20*/  SHFL.BFLY P2, R70, R74, R68, R37 ;  /* 0x0c0000444a467389 */ /* 0x0000640000040025 */
[----:B01----:R-:W-:Y:S01]  /*1f30*/  ENDCOLLECTIVE ;  /* 0x000000000000791b */ /* 0x003fe20003800000 */
.L_x_1425:
[----:B------:R-:W-:Y:S01]  /*1f40*/  HFMA2.MMA R68, -RZ, RZ, 0, 4.76837158203125e-07 ;  /* 0x00000008ff447435 */ /* 0x000fe200000001ff */
[----:B------:R-:W-:-:S05]  /*1f50*/  FADD.FTZ R76, R76, R70 ;  /* 0x000000464c4c7221 */ /* 0x000fca0000010000 */
[----:B------:R-:W-:-:S07]  /*1f60*/  MOV R74, R76 ;  /* 0x0000004c004a7202 */ /* 0x000fce0000000f00 */
[----:B------:R-:W-:Y:S05]  /*1f70*/  WARPSYNC.COLLECTIVE R66, `(.L_x_1426) ;  /* 0x0000000042087348 */ /* 0x000fea0003c00000 */
[----:B------:R0:W1:Y:S02]  /*1f80*/  SHFL.BFLY P2, R70, R74, R68, R37 ;  /* 0x0c0000444a467389 */ /* 0x0000640000040025 */
[----:B01----:R-:W-:Y:S01]  /*1f90*/  ENDCOLLECTIVE ;  /* 0x000000000000791b */ /* 0x003fe20003800000 */
.L_x_1426:
[----:B------:R-:W-:Y:S01]  /*1fa0*/  HFMA2.MMA R68, -RZ, RZ, 0, 9.5367431640625e-07 ;  /* 0x00000010ff447435 */ /* 0x000fe200000001ff */
[----:B------:R-:W-:-:S05]  /*1fb0*/  FADD.FTZ R72, R76, R70 ;  /* 0x000000464c487221 */ /* 0x000fca0000010000 */
[----:B------:R-:W-:-:S07]  /*1fc0*/  MOV R74, R72 ;  /* 0x00000048004a7202 */ /* 0x000fce0000000f00 */
[----:B------:R-:W-:Y:S05]  /*1fd0*/  WARPSYNC.COLLECTIVE R66, `(.L_x_1427) ;  /* 0x0000000042087348 */ /* 0x000fea0003c00000 */
[----:B------:R0:W1:Y:S02]  /*1fe0*/  SHFL.BFLY P2, R70, R74, R68, R37 ;  /* 0x0c0000444a467389 */ /* 0x0000640000040025 */
[----:B01----:R-:W-:Y:S01]  /*1ff0*/  ENDCOLLECTIVE ;  /* 0x000000000000791b */ /* 0x003fe20003800000 */
.L_x_1427:
[----:B------:R-:W-:Y:S05]  /*2000*/  BRA `(.L_x_1428) ;  /* 0xffffffec00507947 */ /* 0x000fea000383ffff */
.L_x_1429:
        /* <DEDUP_REMOVED lines=15> */
.L_x_2078:


//--------------------- .text._ZN10layer_norm13ln_fwd_kernelINS_13Kernel_traitsI6__halffS2_fjLj4096ELj1ELj1ELj4ELj16ENS_18Kernel_traits_baseILj4096ES2_fS2_fjLj128EEEEEEEvNS_9FwdParamsE --------------------------
	.section	.text._ZN10layer_norm13ln_fwd_kernelINS_13Kernel_traitsI6__halffS2_fjLj4096ELj1ELj1ELj4ELj16ENS_18Kernel_traits_baseILj4096ES2_fS2_fjLj128EEEEEEEvNS_9FwdParamsE,"ax",@progbits
	.align	128
        .global         _ZN10layer_norm13ln_fwd_kernelINS_13Kernel_traitsI6__halffS2_fjLj4096ELj1ELj1ELj4ELj16ENS_18Kernel_traits_baseILj4096ES2_fS2_fjLj128EEEEEEEvNS_9FwdParamsE
        .type           _ZN10layer_norm13ln_fwd_kernelINS_13Kernel_traitsI6__halffS2_fjLj4096ELj1ELj1ELj4ELj16ENS_18Kernel_traits_baseILj4096ES2_fS2_fjLj128EEEEEEEvNS_9FwdParamsE,@function
        .size           _ZN10layer_norm13ln_fwd_kernelINS_13Kernel_traitsI6__halffS2_fjLj4096ELj1ELj1ELj4ELj16ENS_18Kernel_traits_baseILj4096ES2_fS2_fjLj128EEEEEEEvNS_9FwdParamsE,(.L_x_2079 - _ZN10layer_norm13ln_fwd_kernelINS_13Kernel_traitsI6__halffS2_fjLj4096ELj1ELj1ELj4ELj16ENS_18Kernel_traits_baseILj4096ES2_fS2_fjLj128EEEEEEEvNS_9FwdParamsE)
        .other          _ZN10layer_norm13ln_fwd_kernelINS_13Kernel_traitsI6__halffS2_fjLj4096ELj1ELj1ELj4ELj16ENS_18Kernel_traits_baseILj4096ES2_fS2_fjLj128EEEEEEEvNS_9FwdParamsE,@"STO_CUDA_ENTRY STV_DEFAULT"
_ZN10layer_norm13ln_fwd_kernelINS_13Kernel_traitsI6__halffS2_fjLj4096ELj1ELj1ELj4ELj16ENS_18Kernel_traits_baseILj4096ES2_fS2_fjLj128EEEEEEEvNS_9FwdParamsE:
.text._ZN10layer_norm13ln_fwd_kernelINS_13Kernel_traitsI6__halffS2_fjLj4096ELj1ELj1ELj4ELj16ENS_18Kernel_traits_baseILj4096ES2_fS2_fjLj128EEEEEEEvNS_9FwdParamsE:
        /* <DEDUP_REMOVED lines=35> */
.L_x_1431:
        /* <DEDUP_REMOVED lines=151> */
.L_x_1442:
        /* <DEDUP_REMOVED lines=82> */
[----:B------:R-:W-:Y:S01]  /*10c0*/  F2FP.F16.F32.PACK_AB R23, RZ, R30 ;  /* 0x0000001eff17723e */ /* 0x000fe200000000ff */
        /* <DEDUP_REMOVED lines=9> */
[----:B------:R-:W-:Y:S01]  /*1160*/  F2FP.F16.F32.PACK_AB R6, RZ, R6 ;  /* 0x00000006ff06723e */ /* 0x000fe200000000ff */
[C---:B------:R-:W-:Y:S01]  /*1170*/  FMUL.FTZ R25, R4.reuse, R27 ;  /* 0x0000001b04197220 */ /* 0x040fe20000410000 */
[----:B------:R-:W-:Y:S01]  /*1180*/  F2FP.F16.F32.PACK_AB R22, RZ, R20 ;  /* 0x00000014ff16723e */ /* 0x000fe200000000ff */
[----:B------:R-:W-:Y:S01]  /*1190*/  FMUL.FTZ R7, R4, R7 ;  /* 0x0000000704077220 */ /* 0x000fe20000410000 */
[----:B------:R-:W-:Y:S01]  /*11a0*/  SHF.R.U64 R73, R56, 0x10, R57 ;  /* 0x0000001038497819 */ /* 0x000fe20000001239 */
[----:B------:R-:W-:Y:S01]  /*11b0*/  FMUL.FTZ R28, R4, R28 ;  /* 0x0000001c041c7220 */ /* 0x000fe20000410000 */
[----:B------:R-:W-:Y:S01]  /*11c0*/  SHF.R.U64 R45, R8, 0x10, R9 ;  /* 0x00000010082d7819 */ /* 0x000fe20000001209 */
[C---:B------:R-:W-:Y:S01]  /*11d0*/  FMUL.FTZ R31, R4.reuse, R31 ;  /* 0x0000001f041f7220 */ /* 0x040fe20000410000 */
[----:B------:R-:W-:Y:S01]  /*11e0*/  F2FP.F16.F32.PACK_AB R20, RZ, R21 ;  /* 0x00000015ff14723e */ /* 0x000fe200000000ff */
[--C-:B------:R-:W-:Y:S01]  /*11f0*/  FADD.FTZ R33, R33, -R3.reuse ;  /* 0x8000000321217221 */ /* 0x100fe20000010000 */
[----:B------:R-:W-:Y:S01]  /*1200*/  F2FP.F16.F32.PACK_AB R21, RZ, R32 ;  /* 0x00000020ff15723e */ /* 0x000fe200000000ff */
[--C-:B------:R-:W-:Y:S01]  /*1210*/  FADD.FTZ R37, R37, -R3.reuse ;  /* 0x8000000325257221 */ /* 0x100fe20000010000 */
[--C-:B------:R-:W-:Y:S01]  /*1220*/  FADD.FTZ R39, R39, -R3.reuse ;  /* 0x8000000327277221 */ /* 0x100fe20000010000 */
[C---:B------:R-:W-:Y:S01]  /*1230*/  FMUL.FTZ R32, R4.reuse, R17 ;  /* 0x0000001104207220 */ /* 0x040fe20000410000 */
[--C-:B------:R-:W-:Y:S01]  /*1240*/  FADD.FTZ R41, R41, -R3.reuse ;  /* 0x8000000329297221 */ /* 0x100fe20000010000 */
[----:B------:R-:W-:Y:S01]  /*1250*/  FMUL.FTZ R16, R4, R5 ;  /* 0x0000000504107220 */ /* 0x000fe20000410000 */
[----:B------:R-:W-:Y:S01]  /*1260*/  F2FP.F16.F32.PACK_AB R27, RZ, R26 ;  /* 0x0000001aff1b723e */ /* 0x000fe200000000ff */
[--C-:B------:R-:W-:Y:S01]  /*1270*/  FADD.FTZ R18, R18, -R3.reuse ;  /* 0x8000000312127221 */ /* 0x100fe20000010000 */
[----:B------:R-:W-:Y:S01]  /*1280*/  F2FP.F16.F32.PACK_AB R17, RZ, R29 ;  /* 0x0000001dff11723e */ /* 0x000fe200000000ff */
[--C-:B------:R-:W-:Y:S01]  /*1290*/  FADD.FTZ R42, R42, -R3.reuse ;  /* 0x800000032a2a7221 */ /* 0x100fe20000010000 */
[--C-:B------:R-:W-:Y:S01]  /*12a0*/  FADD.FTZ R5, R46, -R3.reuse ;  /* 0x800000032e057221 */ /* 0x100fe20000010000 */
[----:B------:R-:W-:Y:S01]  /*12b0*/  F2FP.F16.F32.PACK_AB R26, RZ, R25 ;  /* 0x00000019ff1a723e */ /* 0x000fe200000000ff */
[----:B------:R-:W-:Y:S01]  /*12c0*/  HFMA2 R6, R45.H0_H0, R6.H0_H0, R73.H0_H0 ;  /* 0x200000062d067231 */ /* 0x000fe20000040849 */
[----:B------:R-:W-:Y:S01]  /*12d0*/  F2FP.F16.F32.PACK_AB R29, RZ, R7 ;  /* 0x00000007ff1d723e */ /* 0x000fe200000000ff */
[----:B------:R-:W-:Y:S01]  /*12e0*/  FADD.FTZ R40, R40, -R3 ;  /* 0x8000000328287221 */ /* 0x000fe20000010000 */
[----:B------:R-:W-:Y:S01]  /*12f0*/  F2FP.F16.F32.PACK_AB R25, RZ, R28 ;  /* 0x0000001cff19723e */ /* 0x000fe200000000ff */
[C---:B------:R-:W-:Y:S01]  /*1300*/  FMUL.FTZ R28, R4.reuse, R33 ;  /* 0x00000021041c7220 */ /* 0x040fe20000410000 */
[----:B------:R-:W-:Y:S01]  /*1310*/  F2FP.F16.F32.PACK_AB R7, RZ, R31 ;  /* 0x0000001fff07723e */ /* 0x000fe200000000ff */
        /* <DEDUP_REMOVED lines=12> */
[----:B------:R-:W-:-:S02]  /*13e0*/  HFMA2 R21, R73.H0_H0, R21.H0_H0, R74.H0_H0 ;  /* 0x2000001549157231 */ /* 0x000fc4000004084a */
[----:B------:R-:W-:Y:S01]  /*13f0*/  FADD.FTZ R47, R47, -R3 ;  /* 0x800000032f2f7221 */ /* 0x000fe20000010000 */
[----:B------:R-:W-:Y:S02]  /*1400*/  HFMA2 R26, R46.H0_H0, R26.H0_H0, R45.H0_H0 ;  /* 0x2000001a2e1a7231 */ /* 0x000fe4000004082d */
[C---:B------:R-:W-:Y:S01]  /*1410*/  FMUL.FTZ R19, R4.reuse, R19 ;  /* 0x0000001304137220 */ /* 0x040fe20000410000 */
[----:B------:R-:W-:Y:S01]  /*1420*/  F2FP.F16.F32.PACK_AB R28, RZ, R28 ;  /* 0x0000001cff1c723e */ /* 0x000fe200000000ff */
[C---:B------:R-:W-:Y:S01]  /*1430*/  FMUL.FTZ R33, R4.reuse, R35 ;  /* 0x0000002304217220 */ /* 0x040fe20000410000 */
[----:B------:R-:W-:Y:S01]  /*1440*/  F2FP.F16.F32.PACK_AB R31, RZ, R31 ;  /* 0x0000001fff1f723e */ /* 0x000fe200000000ff */
[C---:B------:R-:W-:Y:S01]  /*1450*/  FMUL.FTZ R34, R4.reuse, R75 ;  /* 0x0000004b04227220 */ /* 0x040fe20000410000 */
[----:B------:R-:W-:Y:S01]  /*1460*/  F2FP.F16.F32.PACK_AB R40, RZ, R39 ;  /* 0x00000027ff28723e */ /* 0x000fe200000000ff */
[----:B------:R-:W-:Y:S01]  /*1470*/  FMUL.FTZ R35, R4, R77 ;  /* 0x0000004d04237220 */ /* 0x000fe20000410000 */
[----:B------:R-:W-:Y:S01]  /*1480*/  SHF.R.U64 R73, R64, 0x10, R65 ;  /* 0x0000001040497819 */ /* 0x000fe20000001241 */
[----:B------:R-:W-:Y:S01]  /*1490*/  FMUL.FTZ R5, R4, R5 ;  /* 0x0000000504057220 */ /* 0x000fe20000410000 */
[----:B------:R-:W-:Y:S01]  /*14a0*/  SHF.R.U64 R74, R48, 0x10, R49 ;  /* 0x00000010304a7819 */ /* 0x000fe20000001231 */
        /* <DEDUP_REMOVED lines=10> */
[C---:B------:R-:W-:Y:S01]  /*1550*/  FMUL.FTZ R42, R4.reuse, R44 ;  /* 0x0000002c042a7220 */ /* 0x040fe20000410000 */
[----:B------:R-:W-:Y:S01]  /*1560*/  FMUL.FTZ R44, R4, R47 ;  /* 0x0000002f042c7220 */ /* 0x000fe20000410000 */
[----:B------:R-:W-:Y:S01]  /*1570*/  F2FP.F16.F32.PACK_AB R19, RZ, R19 ;  /* 0x00000013ff13723e */ /* 0x000fe200000000ff */
[----:B------:R-:W-:Y:S01]  /*1580*/  HFMA2 R18, R9.H0_H0, R18.H0_H0, R57.H0_H0 ;  /* 0x2000001209127231 */ /* 0x000fe20000040839 */
[----:B------:R-:W-:Y:S01]  /*1590*/  F2FP.F16.F32.PACK_AB R24, RZ, R24 ;  /* 0x00000018ff18723e */ /* 0x000fe200000000ff */
[----:B------:R-:W-:Y:S01]  /*15a0*/  HFMA2 R29, R15.H0_H0, R29.H0_H0, R63.H0_H0 ;  /* 0x2000001d0f1d7231 */ /* 0x000fe2000004083f */
[----:B------:R-:W-:Y:S01]  /*15b0*/  SHF.R.U32.HI R77, RZ, 0x10, R9 ;  /* 0x00000010ff4d7819 */ /* 0x000fe20000011609 */
[----:B------:R-:W-:Y:S01]  /*15c0*/  HFMA2 R41, R53.H0_H0, R41.H0_H0, R69.H0_H0 ;  /* 0x2000002935297231 */ /* 0x000fe20000040845 */
[----:B------:R-:W-:Y:S01]  /*15d0*/  SHF.R.U64 R75, R58, 0x10, R59 ;  /* 0x000000103a4b7819 */ /* 0x000fe2000000123b */
[----:B------:R-:W-:Y:S01]  /*15e0*/  HFMA2 R25, R14.H0_H0, R25.H0_H0, R62.H0_H0 ;  /* 0x200000190e197231 */ /* 0x000fe2000004083e */
[----:B------:R-:W-:Y:S01]  /*15f0*/  SHF.R.U64 R47, R60, 0x10, R61 ;  /* 0x000000103c2f7819 */ /* 0x000fe2000000123d */
        /* <DEDUP_REMOVED lines=9> */
[----:B------:R-:W-:Y:S02]  /*1690*/  SHF.R.U32.HI R31, RZ, 0x10, R69 ;  /* 0x00000010ff1f7819 */ /* 0x000fe40000011645 */
[----:B------:R-:W-:Y:S02]  /*16a0*/  SHF.R.U32.HI R74, RZ, 0x10, R53 ;  /* 0x00000010ff4a7819 */ /* 0x000fe40000011635 */
[----:B------:R-:W-:Y:S02]  /*16b0*/  F2FP.F16.F32.PACK_AB R5, RZ, R5 ;  /* 0x00000005ff05723e */ /* 0x000fe400000000ff */
[----:B------:R-:W-:Y:S01]  /*16c0*/  F2FP.F16.F32.PACK_AB R33, RZ, R33 ;  /* 0x00000021ff21723e */ /* 0x000fe200000000ff */
[----:B------:R-:W-:Y:S01]  /*16d0*/  HFMA2 R31, R74.H0_H0, R38.H0_H0, R31.H0_H0 ;  /* 0x200000264a1f7231 */ /* 0x000fe2000004081f */
[----:B------:R-:W-:Y:S01]  /*16e0*/  SHF.R.U64 R78, R62, 0x10, R63 ;  /* 0x000000103e4e7819 */ /* 0x000fe2000000123f */
[----:B------:R-:W-:Y:S01]  /*16f0*/  HFMA2 R38, R55.H0_H0, R5.H0_H0, R71.H0_H0 ;  /* 0x2000000537267231 */ /* 0x000fe20000040847 */
[----:B------:R-:W-:-:S02]  /*1700*/  SHF.R.U64 R77, R14, 0x10, R15 ;  /* 0x000000100e4d7819 */ /* 0x000fc4000000120f */
[----:B------:R-:W-:Y:S02]  /*1710*/  SHF.R.U32.HI R76, RZ, 0x10, R63 ;  /* 0x00000010ff4c7819 */ /* 0x000fe4000001163f */
[----:B------:R-:W-:Y:S01]  /*1720*/  SHF.R.U32.HI R75, RZ, 0x10, R15 ;  /* 0x00000010ff4b7819 */ /* 0x000fe2000001160f */
[----:B------:R-:W-:Y:S01]  /*1730*/  HFMA2 R17, R77.H0_H0, R17.H0_H0, R78.H0_H0 ;  /* 0x200000114d117231 */ /* 0x000fe2000004084e */
[----:B------:R-:W-:Y:S02]  /*1740*/  SHF.R.U32.HI R72, RZ, 0x10, R65 ;  /* 0x00000010ff487819 */ /* 0x000fe40000011641 */
[----:B------:R-:W-:Y:S01]  /*1750*/  SHF.R.U32.HI R47, RZ, 0x10, R49 ;  /* 0x00000010ff2f7819 */ /* 0x000fe20000011631 */
[----:B------:R-:W-:Y:S01]  /*1760*/  HFMA2 R7, R75.H0_H0, R7.H0_H0, R76.H0_H0 ;  /* 0x200000074b077231 */ /* 0x000fe2000004084c */
[----:B------:R-:W-:Y:S02]  /*1770*/  LOP3.LUT R18, R18, 0xffff, RZ, 0xc0, !PT ;  /* 0x0000ffff12127812 */ /* 0x000fe400078ec0ff */
[----:B------:R-:W-:Y:S01]  /*1780*/  SHF.L.U64.HI R73, R6, 0x10, RZ ;  /* 0x0000001006497819 */ /* 0x000fe200000102ff */
[----:B------:R-:W-:Y:S01]  /*1790*/  HFMA2 R33, R47.H0_H0, R33.H0_H0, R72.H0_H0 ;  /* 0x200000212f217231 */ /* 0x000fe20000040848 */
[----:B------:R-:W-:-:S02]  /*17a0*/  LOP3.LUT R20, R20, 0xffff, RZ, 0xc0, !PT ;  /* 0x0000ffff14147812 */ /* 0x000fc400078ec0ff */
[----:B------:R-:W-:Y:S02]  /*17b0*/  LOP3.LUT R5, R18, 0xffff0000, R73, 0xf8, !PT ;  /* 0xffff000012057812 */ /* 0x000fe400078ef849 */
[----:B------:R-:W-:Y:S02]  /*17c0*/  LOP3.LUT R24, R24, 0xffff, RZ, 0xc0, !PT ;  /* 0x0000ffff18187812 */ /* 0x000fe400078ec0ff */
[----:B------:R-:W-:Y:S02]  /*17d0*/  SHF.R.U32.HI R47, RZ, 0x10, R67 ;  /* 0x00000010ff2f7819 */ /* 0x000fe40000011643 */
[----:B------:R-:W-:Y:S02]  /*17e0*/  SHF.R.U32.HI R76, RZ, 0x10, R51 ;  /* 0x00000010ff4c7819 */ /* 0x000fe40000011633 */
[----:B------:R-:W-:Y:S02]  /*17f0*/  SHF.R.U64 R72, R68, 0x10, R69 ;  /* 0x0000001044487819 */ /* 0x000fe40000001245 */
[----:B------:R-:W-:Y:S01]  /*1800*/  SHF.R.U64 R75, R52, 0x10, R53 ;  /* 0x00000010344b7819 */ /* 0x000fe20000001235 */
[----:B------:R-:W-:Y:S01]  /*1810*/  HFMA2 R40, R76.H0_H0, R40.H0_H0, R47.H0_H0 ;  /* 0x200000284c287231 */ /* 0x000fe2000004082f */
[----:B------:R-:W-:-:S02]  /*1820*/  LOP3.LUT R18, R23, 0xffff, RZ, 0xc0, !PT ;  /* 0x0000ffff17127812 */ /* 0x000fc400078ec0ff */
[----:B------:R-:W-:Y:S01]  /*1830*/  LOP3.LUT R23, R27, 0xffff, RZ, 0xc0, !PT ;  /* 0x0000ffff1b177812 */ /* 0x000fe200078ec0ff */
[----:B------:R-:W-:Y:S01]  /*1840*/  HFMA2 R39, R75.H0_H0, R39.H0_H0, R72.H0_H0 ;  /* 0x200000274b277231 */ /* 0x000fe20000040848 */
[----:B------:R-:W-:Y:S02]  /*1850*/  F2FP.F16.F32.PACK_AB R16, RZ, R16 ;  /* 0x00000010ff10723e */ /* 0x000fe400000000ff */
[C---:B------:R-:W-:Y:S02]  /*1860*/  SHF.L.U32 R27, R20.reuse, 0x10, RZ ;  /* 0x00000010141b7819 */ /* 0x040fe400000006ff */
[----:B------:R-:W-:Y:S01]  /*1870*/  SHF.L.U64.HI R73, R20, 0x10, RZ ;  /* 0x0000001014497819 */ /* 0x000fe200000102ff */
[----:B------:R-:W-:Y:S01]  /*1880*/  HFMA2 R16, R8.H0_H0, R16.H0_H0, R56.H0_H0 ;  /* 0x2000001008107231 */ /* 0x000fe20000040838 */
[----:B------:R-:W-:Y:S02]  /*1890*/  F2FP.F16.F32.PACK_AB R32, RZ, R32 ;  /* 0x00000020ff20723e */ /* 0x000fe400000000ff */
[----:B------:R-:W-:-:S02]  /*18a0*/  SHF.L.U64.HI R20, R24, 0x10, RZ ;  /* 0x0000001018147819 */ /* 0x000fc400000102ff */
[----:B------:R-:W-:Y:S01]  /*18b0*/  LOP3.LUT R17, R17, 0xffff, RZ, 0xc0, !PT ;  /* 0x0000ffff11117812 */ /* 0x000fe200078ec0ff */
[----:B------:R-:W-:Y:S01]  /*18c0*/  HFMA2 R32, R48.H0_H0, R32.H0_H0, R64.H0_H0 ;  /* 0x2000002030207231 */ /* 0x000fe20000040840 */
[----:B------:R-:W-:Y:S02]  /*18d0*/  LOP3.LUT R28, R28, 0xffff, RZ, 0xc0, !PT ;  /* 0x0000ffff1c1c7812 */ /* 0x000fe400078ec0ff */
[----:B------:R-:W-:Y:S02]  /*18e0*/  SHF.L.U32 R47, R6, 0x10, RZ ;  /* 0x00000010062f7819 */ /* 0x000fe400000006ff */
[----:B------:R-:W-:Y:S02]  /*18f0*/  F2FP.F16.F32.PACK_AB R30, RZ, R30 ;  /* 0x0000001eff1e723e */ /* 0x000fe400000000ff */
[----:B------:R-:W-:Y:S02]  /*1900*/  LOP3.LUT R6, R27, 0xffff, R22, 0xf8, !PT ;  /* 0x0000ffff1b067812 */ /* 0x000fe400078ef816 */
[----:B------:R-:W-:Y:S01]  /*1910*/  LOP3.LUT R23, R23, 0xffff0000, R20, 0xf8, !PT ;  /* 0xffff000017177812 */ /* 0x000fe200078ef814 */
[----:B------:R-:W-:Y:S01]  /*1920*/  HFMA2 R30, R12.H0_H0, R30.H0_H0, R60.H0_H0 ;  /* 0x2000001e0c1e7231 */ /* 0x000fe2000004083c */
[----:B------:R-:W-:-:S02]  /*1930*/  F2FP.F16.F32.PACK_AB R35, RZ, R35 ;  /* 0x00000023ff23723e */ /* 0x000fc400000000ff */
[----:B------:R-:W-:Y:S02]  /*1940*/  LOP3.LUT R29, R29, 0xffff, RZ, 0xc0, !PT ;  /* 0x0000ffff1d1d7812 */ /* 0x000fe400078ec0ff */
[C---:B------:R-:W-:Y:S01]  /*1950*/  SHF.L.U32 R20, R17.reuse, 0x10, RZ ;  /* 0x0000001011147819 */ /* 0x040fe200000006ff */
[----:B------:R-:W-:Y:S01]  /*1960*/  HFMA2 R35, R51.H0_H0, R35.H0_H0, R67.H0_H0 ;  /* 0x2000002333237231 */ /* 0x000fe20000040843 */
[----:B------:R-:W-:Y:S02]  /*1970*/  SHF.L.U64.HI R22, R17, 0x10, RZ ;  /* 0x0000001011167819 */ /* 0x000fe400000102ff */
[----:B------:R-:W-:Y:S02]  /*1980*/  F2FP.F16.F32.PACK_AB R36, RZ, R36 ;  /* 0x00000024ff24723e */ /* 0x000fe400000000ff */
[----:B------:R-:W-:Y:S02]  /*1990*/  SHF.L.U32 R17, R28, 0x10, RZ ;  /* 0x000000101c117819 */ /* 0x000fe400000006ff */
[----:B------:R-:W-:Y:S01]  /*19a0*/  LOP3.LUT R39, R39, 0xffff, RZ, 0xc0, !PT ;  /* 0x0000ffff27277812 */ /* 0x000fe200078ec0ff */
[----:B------:R-:W-:Y:S01]  /*19b0*/  HFMA2 R36, R49.H0_H0, R36.H0_H0, R65.H0_H0 ;  /* 0x2000002431247231 */ /* 0x000fe20000040841 */
[----:B------:R-:W-:-:S02]  /*19c0*/  LOP3.LUT R16, R47, 0xffff, R16, 0xf8, !PT ;  /* 0x0000ffff2f107812 */ /* 0x000fc400078ef810 */
[----:B------:R-:W-:Y:S02]  /*19d0*/  LOP3.LUT R29, R29, 0xffff0000, R22, 0xf8, !PT ;  /* 0xffff00001d1d7812 */ /* 0x000fe400078ef816 */
[----:B------:R-:W-:Y:S02]  /*19e0*/  F2FP.F16.F32.PACK_AB R34, RZ, R34 ;  /* 0x00000022ff22723e */ /* 0x000fe400000000ff */
[----:B------:R-:W-:Y:S02]  /*19f0*/  F2FP.F16.F32.PACK_AB R42, RZ, R42 ;  /* 0x0000002aff2a723e */ /* 0x000fe400000000ff */
[----:B------:R-:W-:Y:S01]  /*1a00*/  SHF.L.U32 R47, R24, 0x10, RZ ;  /* 0x00000010182f7819 */ /* 0x000fe200000006ff */
[----:B------:R-:W-:Y:S01]  /*1a10*/  HFMA2 R34, R50.H0_H0, R34.H0_H0, R66.H0_H0 ;  /* 0x2000002232227231 */ /* 0x000fe20000040842 */
[----:B------:R-:W-:Y:S01]  /*1a20*/  LOP3.LUT R22, R17, 0xffff, R32, 0xf8, !PT ;  /* 0x0000ffff11167812 */ /* 0x000fe200078ef820 */
[----:B------:R-:W-:Y:S01]  /*1a30*/  HFMA2 R42, R54.H0_H0, R42.H0_H0, R70.H0_H0 ;  /* 0x2000002a362a7231 */ /* 0x000fe20000040846 */
[----:B------:R-:W-:-:S02]  /*1a40*/  F2FP.F16.F32.PACK_AB R37, RZ, R37 ;  /* 0x00000025ff25723e */ /* 0x000fc400000000ff */
[----:B------:R-:W-:Y:S02]  /*1a50*/  LOP3.LUT R45, R45, 0xffff, RZ, 0xc0, !PT ;  /* 0x0000ffff2d2d7812 */ /* 0x000fe400078ec0ff */
[----:B------:R-:W-:Y:S01]  /*1a60*/  LOP3.LUT R32, R41, 0xffff, RZ, 0xc0, !PT ;  /* 0x0000ffff29207812 */ /* 0x000fe200078ec0ff */
[----:B------:R-:W-:Y:S01]  /*1a70*/  HFMA2 R37, R52.H0_H0, R37.H0_H0, R68.H0_H0 ;  /* 0x2000002534257231 */ /* 0x000fe20000040844 */
        /* <DEDUP_REMOVED lines=26> */
[----:B------:R-:W-:Y:S01]  /*1c20*/  F2FP.F16.F32.PACK_AB R44, RZ, R44 ;  /* 0x0000002cff2c723e */ /* 0x000fe200000000ff */
[----:B------:R-:W3:Y:S01]  /*1c30*/  LDC.64 R26, c[0x0][0x228] ;  /* 0x00008a00ff1a7b82 */ /* 0x000ee20000000a00 */
[----:B------:R-:W-:Y:S02]  /*1c40*/  SHF.R.U32.HI R78, RZ, 0x10, R71 ;  /* 0x00000010ff4e7819 */ /* 0x000fe40000011647 */
[----:B------:R-:W-:Y:S02]  /*1c50*/  SHF.R.U32.HI R77, RZ, 0x10, R55 ;  /* 0x00000010ff4d7819 */ /* 0x000fe40000011637 */
[----:B------:R-:W-:-:S02]  /*1c60*/  LOP3.LUT R38, R38, 0xffff, RZ, 0xc0, !PT ;  /* 0x0000ffff26267812 */ /* 0x000fc400078ec0ff */
[----:B------:R-:W-:Y:S01]  /*1c70*/  SHF.L.U64.HI R41, R43, 0x10, RZ ;  /* 0x000000102b297819 */ /* 0x000fe200000102ff */
[----:B------:R-:W-:Y:S01]  /*1c80*/  HFMA2 R44, R77.H0_H0, R44.H0_H0, R78.H0_H0 ;  /* 0x2000002c4d2c7231 */ /* 0x000fe2000004084e */
        /* <DEDUP_REMOVED lines=44> */
.L_x_1430:
[----:B------:R-:W-:Y:S01]  /*1f50*/  HFMA2.MMA R73, -RZ, RZ, 0, 5.9604644775390625e-08 ;  /* 0x00000001ff497435 */ /* 0x000fe200000001ff */
[----:B------:R-:W-:Y:S02]  /*1f60*/  MOV R74, 0x1f ;  /* 0x0000001f004a7802 */ /* 0x000fe40000000f00 */
[----:B------:R-:W-:-:S08]  /*1f70*/  MOV R5, 0xffffffff ;  /* 0xffffffff00057802 */ /* 0x000fd00000000f00 */
[----:B-----5:R-:W-:Y:S05]  /*1f80*/  WARPSYNC.COLLECTIVE R5, `(.L_x_1432) ;  /* 0x0000000005087348 */ /* 0x020fea0003c00000 */
[----:B------:R0:W1:Y:S02]  /*1f90*/  SHFL.BFLY P2, R3, R75, R73, R74 ;  /* 0x0c0000494b037389 */ /* 0x000064000004004a */
[----:B01---5:R-:W-:Y:S01]  /*1fa0*/  ENDCOLLECTIVE ;  /* 0x000000000000791b */ /* 0x023fe20003800000 */
.L_x_1432:
[----:B------:R-:W-:Y:S01]  /*1fb0*/  HFMA2.MMA R73, -RZ, RZ, 0, 1.1920928955078125e-07 ;  /* 0x00000002ff497435 */ /* 0x000fe200000001ff */
[----:B------:R-:W-:-:S05]  /*1fc0*/  FADD.FTZ R76, R75, R3 ;  /* 0x000000034b4c7221 */ /* 0x000fca0000010000 */
[----:B------:R-:W-:-:S07]  /*1fd0*/  MOV R75, R76 ;  /* 0x0000004c004b7202 */ /* 0x000fce0000000f00 */
[----:B------:R-:W-:Y:S05]  /*1fe0*/  WARPSYNC.COLLECTIVE R5, `(.L_x_1433) ;  /* 0x0000000005087348 */ /* 0x000fea0003c00000 */
[----:B------:R0:W1:Y:S02]  /*1ff0*/  SHFL.BFLY P2, R3, R75, R73, R74 ;  /* 0x0c0000494b037389 */ /* 0x000064000004004a */
[----:B01----:R-:W-:Y:S01]  /*2000*/  ENDCOLLECTIVE ;  /* 0x000000000000791b */ /* 0x003fe20003800000 */
.L_x_1433:
[----:B------:R-:W-:Y:S01]  /*2010*/  HFMA2.MMA R73, -RZ, RZ, 0, 2.384185791015625e-07 ;  /* 0x00000004ff497435 */ /* 0x000fe200000001ff */
[----:B------:R-:W-:-:S05]  /*2020*/  FADD.FTZ R77, R76, R3 ;  /* 0x000000034c4d7221 */ /* 0x000fca0000010000 */
[----:B------:R-:W-:-:S07]  /*2030*/  MOV R75, R77 ;  /* 0x0000004d004b7202 */ /* 0x000fce0000000f00 */
[----:B------:R-:W-:Y:S05]  /*2040*/  WARPSYNC.COLLECTIVE R5, `(.L_x_1434) ;  /* 0x0000000005087348 */ /* 0x000fea0003c00000 */
[----:B------:R0:W1:Y:S02]  /*2050*/  SHFL.BFLY P2, R3, R75, R73, R74 ;  /* 0x0c0000494b037389 */ /* 0x000064000004004a */
[----:B01----:R-:W-:Y:S01]  /*2060*/  ENDCOLLECTIVE ;  /* 0x000000000000791b */ /* 0x003fe20003800000 */
.L_x_1434:
[----:B------:R-:W-:Y:S01]  /*2070*/  HFMA2.MMA R73, -RZ, RZ, 0, 4.76837158203125e-07 ;  /* 0x00000008ff497435 */ /* 0x000fe200000001ff */
[----:B------:R-:W-:-:S05]  /*2080*/  FADD.FTZ R78, R77, R3 ;  /* 0x000000034d4e7221 */ /* 0x000fca0000010000 */
[----:B------:R-:W-:-:S07]  /*2090*/  MOV R75, R78 ;  /* 0x0000004e004b7202 */ /* 0x000fce0000000f00 */
[----:B------:R-:W-:Y:S05]  /*20a0*/  WARPSYNC.COLLECTIVE R5, `(.L_x_1435) ;  /* 0x0000000005087348 */ /* 0x000fea0003c00000 */
[----:B------:R0:W1:Y:S02]  /*20b0*/  SHFL.BFLY P2, R3, R75, R73, R74 ;  /* 0x0c0000494b037389 */ /* 0x000064000004004a */
[----:B01----:R-:W-:Y:S01]  /*20c0*/  ENDCOLLECTIVE ;  /* 0x000000000000791b */ /* 0x003fe20003800000 */
.L_x_1435:
[----:B------:R-:W-:Y:S01]  /*20d0*/  HFMA2.MMA R73, -RZ, RZ, 0, 9.5367431640625e-07 ;  /* 0x00000010ff497435 */ /* 0x000fe200000001ff */
[----:B------:R-:W-:-:S05]  /*20e0*/  FADD.FTZ R79, R78, R3 ;  /* 0x000000034e4f7221 */ /* 0x000fca0000010000 */
[----:B------:R-:W-:-:S07]  /*20f0*/  MOV R75, R79 ;  /* 0x0000004f004b7202 */ /* 0x000fce0000000f00 */
[----:B------:R-:W-:Y:S05]  /*2100*/  WARPSYNC.COLLECTIVE R5, `(.L_x_1436) ;  /* 0x0000000005087348 */ /* 0x000fea0003c00000 */
[----:B------:R0:W1:Y:S02]  /*2110*/  SHFL.BFLY P2, R3, R75, R73, R74 ;  /* 0x0c0000494b037389 */ /* 0x000064000004004a */
[----:B01----:R-:W-:Y:S01]  /*2120*/  ENDCOLLECTIVE ;  /* 0x000000000000791b */ /* 0x003fe20003800000 */
.L_x_1436:
        /* <DEDUP_REMOVED lines=71> */
.L_x_1437:
[----:B------:R-:W-:Y:S01]  /*25a0*/  HFMA2.MMA R73, -RZ, RZ, 0, 1.1920928955078125e-07 ;  /* 0x00000002ff497435 */ /* 0x000fe200000001ff */
[----:B------:R-:W-:-:S05]  /*25b0*/  FADD.FTZ R76, R75, R3 ;  /* 0x000000034b4c7221 */ /* 0x000fca0000010000 */
[----:B------:R-:W-:-:S07]  /*25c0*/  MOV R75, R76 ;  /* 0x0000004c004b7202 */ /* 0x000fce0000000f00 */
[----:B------:R-:W-:Y:S05]  /*25d0*/  WARPSYNC.COLLECTIVE R5, `(.L_x_1438) ;  /* 0x0000000005087348 */ /* 0x000fea0003c00000 */
[----:B------:R0:W1:Y:S02]  /*25e0*/  SHFL.BFLY P2, R3, R75, R73, R74 ;  /* 0x0c0000494b037389 */ /* 0x000064000004004a */
[----:B01----:R-:W-:Y:S01]  /*25f0*/  ENDCOLLECTIVE ;  /* 0x000000000000791b */ /* 0x003fe20003800000 */
.L_x_1438:
[----:B------:R-:W-:Y:S01]  /*2600*/  HFMA2.MMA R73, -RZ, RZ, 0, 2.384185791015625e-07 ;  /* 0x00000004ff497435 */ /* 0x000fe200000001ff */
[----:B------:R-:W-:-:S05]  /*2610*/  FADD.FTZ R77, R76, R3 ;  /* 0x000000034c4d7221 */ /* 0x000fca0000010000 */
[----:B------:R-:W-:-:S07]  /*2620*/  MOV R75, R77 ;  /* 0x0000004d004b7202 */ /* 0x000fce0000000f00 */
[----:B------:R-:W-:Y:S05]  /*2630*/  WARPSYNC.COLLECTIVE R5, `(.L_x_1439) ;  /* 0x0000000005087348 */ /* 0x000fea0003c00000 */
[----:B------:R0:W1:Y:S02]  /*2640*/  SHFL.BFLY P2, R3, R75, R73, R74 ;  /* 0x0c0000494b037389 */ /* 0x000064000004004a */
[----:B01----:R-:W-:Y:S01]  /*2650*/  ENDCOLLECTIVE ;  /* 0x000000000000791b */ /* 0x003fe20003800000 */
.L_x_1439:
[----:B------:R-:W-:Y:S01]  /*2660*/  HFMA2.MMA R73, -RZ, RZ, 0, 4.76837158203125e-07 ;  /* 0x00000008ff497435 */ /* 0x000fe200000001ff */
[----:B------:R-:W-:-:S05]  /*2670*/  FADD.FTZ R78, R77, R3 ;  /* 0x000000034d4e7221 */ /* 0x000fca0000010000 */
[----:B------:R-:W-:-:S07]  /*2680*/  MOV R75, R78 ;  /* 0x0000004e004b7202 */ /* 0x000fce0000000f00 */
[----:B------:R-:W-:Y:S05]  /*2690*/  WARPSYNC.COLLECTIVE R5, `(.L_x_1440) ;  /* 0x0000000005087348 */ /* 0x000fea0003c00000 */
[----:B------:R0:W1:Y:S02]  /*26a0*/  SHFL.BFLY P2, R3, R75, R73, R74 ;  /* 0x0c0000494b037389 */ /* 0x000064000004004a */
[----:B01----:R-:W-:Y:S01]  /*26b0*/  ENDCOLLECTIVE ;  /* 0x000000000000791b */ /* 0x003fe20003800000 */
.L_x_1440:
[----:B------:R-:W-:Y:S01]  /*26c0*/  HFMA2.MMA R73, -RZ, RZ, 0, 9.5367431640625e-07 ;  /* 0x00000010ff497435 */ /* 0x000fe200000001ff */
[----:B------:R-:W-:-:S05]  /*26d0*/  FADD.FTZ R79, R78, R3 ;  /* 0x000000034e4f7221 */ /* 0x000fca0000010000 */
[----:B------:R-:W-:-:S07]  /*26e0*/  MOV R75, R79 ;  /* 0x0000004f004b7202 */ /* 0x000fce0000000f00 */
[----:B------:R-:W-:Y:S05]  /*26f0*/  WARPSYNC.COLLECTIVE R5, `(.L_x_1441) ;  /* 0x0000000005087348 */ /* 0x000fea0003c00000 */
[----:B------:R0:W1:Y:S02]  /*2700*/  SHFL.BFLY P2, R3, R75, R73, R74 ;  /* 0x0c0000494b037389 */ /* 0x000064000004004a */
[----:B01----:R-:W-:Y:S01]  /*2710*/  ENDCOLLECTIVE ;  /* 0x000000000000791b */ /* 0x003fe20003800000 */
.L_x_1441:
[----:B------:R-:W-:Y:S05]  /*2720*/  BRA `(.L_x_1442) ;  /* 0xffffffe4001c7947 */ /* 0x000fea000383ffff */
.L_x_1443:
        /* <DEDUP_REMOVED lines=13> */
.L_x_2079:


//--------------------- .text._ZN10layer_norm13ln_fwd_kernelINS_13Kernel_traitsI6__halfS2_S2_fjLj4096ELj1ELj1ELj4ELj16ENS_18Kernel_traits_baseILj4096ES2_S2_S2_fjLj128EEEEEEEvNS_9FwdParamsE --------------------------
	.section	.text._ZN10layer_norm13ln_fwd_kernelINS_13Kernel_traitsI6__halfS2_S2_fjLj4096ELj1ELj1ELj4ELj16ENS_18Kernel_traits_baseILj4096ES2_S2_S2_fjLj128EEEEEEEvNS_9FwdParamsE,"ax",@progbits
	.align	128
        .global         _ZN10layer_norm13ln_fwd_kernelINS_13Kernel_traitsI6__halfS2_S2_fjLj4096ELj1ELj1ELj4ELj16ENS_18Kernel_traits_baseILj4096ES2_S2_S2_fjLj128EEEEEEEvNS_9FwdParamsE
        .type           _ZN10layer_norm13ln_fwd_kernelINS_13Kernel_traitsI6__halfS2_S2_fjLj4096ELj1ELj1ELj4ELj16ENS_18Kernel_traits_baseILj4096ES2_S2_S2_fjLj128EEEEEEEvNS_9FwdParamsE,@function
        .size           _ZN10layer_norm13ln_fwd_kernelINS_13Kernel_traitsI6__halfS2_S2_fjLj4096ELj1ELj1ELj4ELj16ENS_18Kernel_traits_baseILj4096ES2_S2_S2_fjLj128EEEEEEEvNS_9FwdParamsE,(.L_x_2080 - _ZN10layer_norm13ln_fwd_kernelINS_13Kernel_traitsI6__halfS2_S2_fjLj4096ELj1ELj1ELj4ELj16ENS_18Kernel_traits_baseILj4096ES2_S2_S2_fjLj128EEEEEEEvNS_9FwdParamsE)
        .other          _ZN10layer_norm13ln_fwd_kernelINS_13Kernel_traitsI6__halfS2_S2_fjLj4096ELj1ELj1ELj4ELj16ENS_18Kernel_traits_baseILj4096ES2_S2_S2_fjLj128EEEEEEEvNS_9FwdParamsE,@"STO_CUDA_ENTRY STV_DEFAULT"
_ZN10layer_norm13ln_fwd_kernelINS_13Kernel_traitsI6__halfS2_S2_fjLj4096ELj1ELj1ELj4ELj16ENS_18Kernel_traits_baseILj4096ES2_S2_S2_fjLj128EEEEEEEvNS_9FwdParamsE:
.text._ZN10layer_norm13ln_fwd_kernelINS_13Kernel_traitsI6__halfS2_S2_fjLj4096ELj1ELj1ELj4ELj16ENS_18Kernel_traits_baseILj4096ES2_S2_S2_fjLj128EEEEEEEvNS_9FwdParamsE:
        /* <DEDUP_REMOVED lines=26> */
.L_x_1445:
        /* <DEDUP_REMOVED lines=32> */
[----:B---3--:R-:W-:-:S02]  /*03a0*/  HADD2.F32 R67, -RZ, R40.H0_H0 ;  /* 0x20000028ff437230 */ /* 0x008fc40000004100 */
        /* <DEDUP_REMOVED lines=138> */
.L_x_1456:
        /* <DEDUP_REMOVED lines=63> */
[----:B------:R-:W-:Y:S01]  /*1040*/  IADD3 R45, R3, 0x80, RZ ;  /* 0x00000080032d7810 */ /* 0x000fe20007ffe0ff */
[--C-:B------:R-:W-:Y:S01]  /*1050*/  FADD.FTZ R55, R55, -R38.reuse ;  /* 0x8000002637377221 */ /* 0x100fe20000010000 */
[----:B------:R-:W-:Y:S01]  /*1060*/  IADD3 R47, R3, 0x100, RZ ;  /* 0x00000100032f7810 */ /* 0x000fe20007ffe0ff */
        /* <DEDUP_REMOVED lines=30> */
[----:B------:R-:W-:Y:S01]  /*1250*/  F2FP.F16.F32.PACK_AB R50, R44, R39 ;  /* 0x000000272c32723e */ /* 0x000fe200000000ff */
[----:B0-----:R-:W-:-:S04]  /*1260*/  IMAD.WIDE.U32 R38, R3, 0x10, R36 ;  /* 0x0000001003267825 */ /* 0x001fc800078e0024 */
        /* <DEDUP_REMOVED lines=13> */
[----:B------:R-:W-:Y:S01]  /*1340*/  FMUL.FTZ R76, R66, R69 ;  /* 0x00000045424c7220 */ /* 0x000fe20000410000 */
[----:B------:R-:W-:Y:S01]  /*1350*/  F2FP.F16.F32.PACK_AB R56, R54, R43 ;  /* 0x0000002b3638723e */ /* 0x000fe200000000ff */
        /* <DEDUP_REMOVED lines=8> */
[C---:B------:R-:W-:Y:S01]  /*13e0*/  FMUL.FTZ R65, R66.reuse, R62 ;  /* 0x0000003e42417220 */ /* 0x040fe20000410000 */
[----:B------:R-:W-:Y:S01]  /*13f0*/  FMUL.FTZ R43, R66, R60 ;  /* 0x0000003c422b7220 */ /* 0x000fe20000410000 */
[----:B------:R-:W-:Y:S01]  /*1400*/  F2FP.F16.F32.PACK_AB R59, R42, R59 ;  /* 0x0000003b2a3b723e */ /* 0x000fe200000000ff */
[C---:B------:R-:W-:Y:S01]  /*1410*/  FMUL.FTZ R42, R66.reuse, R40 ;  /* 0x00000028422a7220 */ /* 0x040fe20000410000 */
[----:B------:R-:W-:Y:S01]  /*1420*/  FMUL.FTZ R62, R66, R49 ;  /* 0x00000031423e7220 */ /* 0x000fe20000410000 */
[----:B------:R-:W0:Y:S01]  /*1430*/  @!P1 LDC.64 R40, c[0x0][0x238] ;  /* 0x00008e00ff289b82 */ /* 0x000e220000000a00 */
[----:B------:R-:W-:Y:S01]  /*1440*/  F2FP.F16.F32.PACK_AB R3, R76, R3 ;  /* 0x000000034c03723e */ /* 0x000fe200000000ff */
[C---:B------:R-:W-:Y:S01]  /*1450*/  FMUL.FTZ R60, R66.reuse, R74 ;  /* 0x0000004a423c7220 */ /* 0x040fe20000410000 */
[C---:B------:R-:W-:Y:S01]  /*1460*/  FMUL.FTZ R49, R66.reuse, R53 ;  /* 0x0000003542317220 */ /* 0x040fe20000410000 */
[C---:B------:R-:W-:Y:S01]  /*1470*/  FMUL.FTZ R61, R66.reuse, R71 ;  /* 0x00000047423d7220 */ /* 0x040fe20000410000 */
[C---:B------:R-:W-:Y:S01]  /*1480*/  FMUL.FTZ R76, R66.reuse, R75 ;  /* 0x0000004b424c7220 */ /* 0x040fe20000410000 */
[C---:B------:R-:W-:Y:S01]  /*1490*/  FMUL.FTZ R67, R66.reuse, R77 ;  /* 0x0000004d42437220 */ /* 0x040fe20000410000 */
[----:B------:R-:W-:Y:S01]  /*14a0*/  F2FP.F16.F32.PACK_AB R58, R69, R70 ;  /* 0x00000046453a723e */ /* 0x000fe200000000ff */
[----:B------:R-:W-:Y:S01]  /*14b0*/  FMUL.FTZ R72, R66, R72 ;  /* 0x0000004842487220 */ /* 0x000fe20000410000 */
[----:B------:R-:W-:Y:S01]  /*14c0*/  F2FP.F16.F32.PACK_AB R63, R64, R63 ;  /* 0x0000003f403f723e */ /* 0x000fe200000000ff */
        /* <DEDUP_REMOVED lines=8> */
[----:B------:R-:W-:-:S02]  /*1550*/  F2FP.F16.F32.PACK_AB R61, R76, R61 ;  /* 0x0000003d4c3d723e */ /* 0x000fc400000000ff */
[----:B------:R-:W-:Y:S01]  /*1560*/  F2FP.F16.F32.PACK_AB R67, R42, R67 ;  /* 0x000000432a43723e */ /* 0x000fe200000000ff */
[----:B------:R-:W-:Y:S01]  /*1570*/  HFMA2.MMA R42, R34, R52, R18 ;  /* 0x00000034222a7235 */ /* 0x000fe20000000012 */
[----:B------:R-:W-:Y:S01]  /*1580*/  F2FP.F16.F32.PACK_AB R0, R43, R72 ;  /* 0x000000482b00723e */ /* 0x000fe200000000ff */
[----:B------:R-:W-:Y:S02]  /*1590*/  HFMA2 R43, R35, R3, R19 ;  /* 0x00000003232b7231 */ /* 0x000fe40000000013 */
[----:B0-----:R-:W-:Y:S01]  /*15a0*/  @!P1 IMAD.WIDE R64, R2, 0x4, R40 ;  /* 0x0000000402409825 */ /* 0x001fe200078e0228 */
        /* <DEDUP_REMOVED lines=11> */
[----:B------:R1:W-:Y:S01]  /*1660*/  @!P1 STG.E desc[UR4][R64.64], R66 ;  /* 0x0000004240009986 */ /* 0x0003e2000c101904 */
[----:B------:R-:W-:Y:S01]  /*1670*/  HFMA2 R59, R27, R0, R11 ;  /* 0x000000001b3b7231 */ /* 0x000fe2000000000b */
[----:B------:R-:W-:Y:S01]  /*1680*/  IADD3 R2, R2, UR6, RZ ;  /* 0x0000000602027c10 */ /* 0x000fe2000fffe0ff */
[----:B------:R-:W-:Y:S01]  /*1690*/  HFMA2 R61, R21, R53, R5 ;  /* 0x00000035153d7231 */ /* 0x000fe20000000005 */
[----:B------:R1:W-:Y:S01]  /*16a0*/  STG.E.128 desc[UR4][R38.64], R40 ;  /* 0x0000002826007986 */ /* 0x0003e2000c101d04 */
[----:B------:R-:W-:Y:S01]  /*16b0*/  HFMA2 R63, R23, R68, R7 ;  /* 0x00000044173f7231 */ /* 0x000fe20000000007 */
[----:B------:R-:W-:-:S02]  /*16c0*/  ISETP.GE.AND P1, PT, R2, UR7, PT ;  /* 0x0000000702007c0c */ /* 0x000fc4000bf26270 */
[----:B------:R1:W-:Y:S01]  /*16d0*/  STG.E.128 desc[UR4][R44.64], R48 ;  /* 0x000000302c007986 */ /* 0x0003e2000c101d04 */
[----:B------:R-:W-:-:S03]  /*16e0*/  SEL R52, RZ, 0x1, P0 ;  /* 0x00000001ff347807 */ /* 0x000fc60000000000 */
[----:B------:R1:W-:Y:S04]  /*16f0*/  STG.E.128 desc[UR4][R46.64], R56 ;  /* 0x000000382e007986 */ /* 0x0003e8000c101d04 */
[----:B------:R1:W-:Y:S03]  /*1700*/  STG.E.128 desc[UR4][R36.64], R60 ;  /* 0x0000003c24007986 */ /* 0x0003e6000c101d04 */
[----:B------:R-:W-:Y:S05]  /*1710*/  @!P1 BRA `(.L_x_1445) ;  /* 0xffffffe800a09947 */ /* 0x000fea000383ffff */
[----:B------:R-:W-:Y:S05]  /*1720*/  EXIT ;  /* 0x000000000000794d */ /* 0x000fea0003800000 */
.L_x_1444:
[----:B------:R-:W-:Y:S01]  /*1730*/  HFMA2.MMA R68, -RZ, RZ, 0, 5.9604644775390625e-08 ;  /* 0x00000001ff447435 */ /* 0x000fe200000001ff */
[----:B------:R-:W-:Y:S02]  /*1740*/  MOV R74, R72 ;  /* 0x00000048004a7202 */ /* 0x000fe40000000f00 */
[----:B------:R-:W-:Y:S02]  /*1750*/  MOV R37, 0x1f ;  /* 0x0000001f00257802 */ /* 0x000fe40000000f00 */
[----:B------:R-:W-:-:S07]  /*1760*/  MOV R66, 0xffffffff ;  /* 0xffffffff00427802 */ /* 0x000fce0000000f00 */
[----:B-----5:R-:W-:Y:S05]  /*1770*/  WARPSYNC.COLLECTIVE R66, `(.L_x_1446) ;  /* 0x0000000042087348 */ /* 0x020fea0003c00000 */
[----:B------:R0:W1:Y:S02]  /*1780*/  SHFL.BFLY P2, R70, R74, R68, R37 ;  /* 0x0c0000444a467389 */ /* 0x0000640000040025 */
[----:B01---5:R-:W-:Y:S01]  /*1790*/  ENDCOLLECTIVE ;  /* 0x000000000000791b */ /* 0x023fe20003800000 */
.L_x_1446:
[----:B------:R-:W-:Y:S01]  /*17a0*/  HFMA2.MMA R68, -RZ, RZ, 0, 1.1920928955078125e-07 ;  /* 0x00000002ff447435 */ /* 0x000fe200000001ff */
[----:B------:R-:W-:-:S10]  /*17b0*/  FADD.FTZ R74, R72, R70 ;  /* 0x00000046484a7221 */ /* 0x000fd40000010000 */
[----:B------:R-:W-:Y:S05]  /*17c0*/  WARPSYNC.COLLECTIVE R66, `(.L_x_1447) ;  /* 0x0000000042087348 */ /* 0x000fea0003c00000 */
[----:B------:R0:W1:Y:S02]  /*17d0*/  SHFL.BFLY P2, R70, R74, R68, R37 ;  /* 0x0c0000444a467389 */ /* 0x0000640000040025 */
[----:B01----:R-:W-:Y:S01]  /*17e0*/  ENDCOLLECTIVE ;  /* 0x000000000000791b */ /* 0x003fe20003800000 */
.L_x_1447:
[----:B------:R-:W-:Y:S01]  /*17f0*/  HFMA2.MMA R68, -RZ, RZ, 0, 2.384185791015625e-07 ;  /* 0x00000004ff447435 */ /* 0x000fe200000001ff */
[----:B------:R-:W-:-:S05]  /*1800*/  FADD.FTZ R76, R74, R70 ;  /* 0x000000464a4c7221 */ /* 0x000fca0000010000 */
[----:B------:R-:W-:-:S07]  /*1810*/  MOV R74, R76 ;  /* 0x0000004c004a7202 */ /* 0x000fce0000000f00 */
[----:B------:R-:W-:Y:S05]  /*1820*/  WARPSYNC.COLLECTIVE R66, `(.L_x_1448) ;  /* 0x0000000042087348 */ /* 0x000fea0003c00000 */
[----:B------:R0:W1:Y:S02]  /*1830*/  SHFL.BFLY P2, R70, R74, R68, R37 ;  /* 0x0c0000444a467389 */ /* 0x0000640000040025 */
[----:B01----:R-:W-:Y:S01]  /*1840*/  ENDCOLLECTIVE ;  /* 0x000000000000791b */ /* 0x003fe20003800000 */
.L_x_1448:
[----:B------:R-:W-:Y:S01]  /*1850*/  HFMA2.MMA R68, -RZ, RZ, 0, 4.76837158203125e-07 ;  /* 0x00000008ff447435 */ /* 0x000fe200000001ff */
[----:B------:R-:W-:-:S05]  /*1860*/  FADD.FTZ R76, R76, R70 ;  /* 0x000000464c4c7221 */ /* 0x000fca0000010000 */
[----:B------:R-:W-:-:S07]  /*1870*/  MOV R74, R76 ;  /* 0x0000004c004a7202 */ /* 0x000fce0000000f00 */
[----:B------:R-:W-:Y:S05]  /*1880*/  WARPSYNC.COLLECTIVE R66, `(.L_x_1449) ;  /* 0x0000000042087348 */ /* 0x000fea0003c00000 */
[----:B------:R0:W1:Y:S02]  /*1890*/  SHFL.BFLY P2, R70, R74, R68, R37 ;  /* 0x0c0000444a467389 */ /* 0x0000640000040025 */
[----:B01----:R-:W-:Y:S01]  /*18a0*/  ENDCOLLECTIVE ;  /* 0x000000000000791b */ /* 0x003fe20003800000 */
.L_x_1449:
[----:B------:R-:W-:Y:S01]  /*18b0*/  HFMA2.MMA R68, -RZ, RZ, 0, 9.5367431640625e-07 ;  /* 0x00000010ff447435 */ /* 0x000fe200000001ff */
[----:B------:R-:W-:-:S05]  /*18c0*/  FADD.FTZ R36, R76, R70 ;  /* 0x000000464c247221 */ /* 0x000fca0000010000 */
[----:B------:R-:W-:-:S07]  /*18d0*/  MOV R74, R36 ;  /* 0x00000024004a7202 */ /* 0x000fce0000000f00 */
[----:B------:R-:W-:Y:S05]  /*18e0*/  WARPSYNC.COLLECTIVE R66, `(.L_x_1450) ;  /* 0x0000000042087348 */ /* 0x000fea0003c00000 */
[----:B------:R0:W1:Y:S02]  /*18f0*/  SHFL.BFLY P2, R70, R74, R68, R37 ;  /* 0x0c0000444a467389 */ /* 0x0000640000040025 */
[----:B01----:R-:W-:Y:S01]  /*1900*/  ENDCOLLECTIVE ;  /* 0x000000000000791b */ /* 0x003fe20003800000 */
.L_x_1450:
        /* <DEDUP_REMOVED lines=72> */
.L_x_1451:
[----:B------:R-:W-:Y:S01]  /*1d90*/  HFMA2.MMA R68, -RZ, RZ, 0, 1.1920928955078125e-07 ;  /* 0x00000002ff447435 */ /* 0x000fe200000001ff */
[----:B------:R-:W-:-:S10]  /*1da0*/  FADD.FTZ R74, R72, R70 ;  /* 0x00000046484a7221 */ /* 0x000fd40000010000 */
[----:B------:R-:W-:Y:S05]  /*1db0*/  WARPSYNC.COLLECTIVE R66, `(.L_x_1452) ;  /* 0x0000000042087348 */ /* 0x000fea0003c00000 */
[----:B------:R0:W1:Y:S02]  /*1dc0*/  SHFL.BFLY P2, R70, R74, R68, R37 ;  /* 0x0c0000444a467389 */ /* 0x0000640000040025 */
[----:B01----:R-:W-:Y:S01]  /*1dd0*/  ENDCOLLECTIVE ;  /* 0x000000000000791b */ /* 0x003fe20003800000 */
.L_x_1452:
[----:B------:R-:W-:Y:S01]  /*1de0*/  HFMA2.MMA R68, -RZ, RZ, 0, 2.384185791015625e-07 ;  /* 0x00000004ff447435 */ /* 0x000fe200000001ff */
[----:B------:R-:W-:-:S05]  /*1df0*/  FADD.FTZ R76, R74, R70 ;  /* 0x000000464a4c7221 */ /* 0x000fca0000010000 */
[----:B------:R-:W-:-:S07]  /*1e00*/  MOV R74, R76 ;  /* 0x0000004c004a7202 */ /* 0x000fce0000000f00 */
[----:B------:R-:W-:Y:S05]  /*1e10*/  WARPSYNC.COLLECTIVE R66, `(.L_x_1453) ;  /* 0x0000000042087348 */ /* 0x000fea0003c00000 */
[----:B------:R0:W1:Y:S02]  /*1e20*/  SHFL.BFLY P2, R70, R74, R68, R37 ;  /* 0x0c0000444a467389 */ /* 0x0000640000040025 */
[----:B01----:R-:W-:Y:S01]  /*1e30*/  ENDCOLLECTIVE ;  /* 0x000000000000791b */ /* 0x003fe20003800000 */
.L_x_1453:
[----:B------:R-:W-:Y:S01]  /*1e40*/  HFMA2.MMA R68, -RZ, RZ, 0, 4.76837158203125e-07 ;  /* 0x00000008ff447435 */ /* 0x000fe200000001ff */
[----:B------:R-:W-:-:S05]  /*1e50*/  FADD.FTZ R76, R76, R70 ;  /* 0x000000464c4c7221 */ /* 0x000fca0000010000 */
[----:B------:R-:W-:-:S07]  /*1e60*/  MOV R74, R76 ;  /* 0x0000004c004a7202 */ /* 0x000fce0000000f00 */
[----:B------:R-:W-:Y:S05]  /*1e70*/  WARPSYNC.COLLECTIVE R66, `(.L_x_1454) ;  /* 0x0000000042087348 */ /* 0x000fea0003c00000 */
[----:B------:R0:W1:Y:S02]  /*1e80*/  SHFL.BFLY P2, R70, R74, R68, R37 ;  /* 0x0c0000444a467389 */ /* 0x0000640000040025 */
[----:B01----:R-:W-:Y:S01]  /*1e90*/  ENDCOLLECTIVE ;  /* 0x000000000000791b */ /* 0x003fe20003800000 */
.L_x_1454:
[----:B------:R-:W-:Y:S01]  /*1ea0*/  HFMA2.MMA R68, -RZ, RZ, 0, 9.5367431640625e-07 ;  /* 0x00000010ff447435 */ /* 0x000fe200000001ff */
[----:B------:R-:W-:-:S05]  /*1eb0*/  FADD.FTZ R72, R76, R70 ;  /* 0x000000464c487221 */ /* 0x000fca0000010000 */
[----:B------:R-:W-:-:S07]  /*1ec0*/  MOV R74, R72 ;  /* 0x00000048004a7202 */ /* 0x000fce0000000f00 */
[----:B------:R-:W-:Y:S05]  /*1ed0*/  WARPSYNC.COLLECTIVE R66, `(.L_x_1455) ;  /* 0x0000000042087348 */ /* 0x000fea0003c00000 */
[----:B------:R0:W1:Y:S02]  /*1ee0*/  SHFL.BFLY P2, R70, R74, R68, R37 ;  /* 0x0c0000444a467389 */ /* 0x0000640000040025 */
[----:B01----:R-:W-:Y:S01]  /*1ef0*/  ENDCOLLECTIVE ;  /* 0x000000000000791b */ /* 0x003fe20003800000 */
.L_x_1455:
[----:B------:R-:W-:Y:S05]  /*1f00*/  BRA `(.L_x_1456) ;  /* 0xffffffec00507947 */ /* 0x000fea000383ffff */
.L_x_1457:
        /* <DEDUP_REMOVED lines=15> */
.L_x_2080:


//--------------------- .text._ZN10layer_norm13ln_fwd_kernelINS_13Kernel_traitsIffffjLj4096ELj1ELj1ELj4ELj16ENS_18Kernel_traits_baseILj4096EffffjLj128EEEEEEEvNS_9FwdParamsE --------------------------
	.section	.text._ZN10layer_norm13ln_fwd_kernelINS_13Kernel_traitsIffffjLj4096ELj1ELj1ELj4ELj16ENS_18Kernel_traits_baseILj4096EffffjLj128EEEEEEEvNS_9FwdParamsE,"ax",@progbits
	.align	128
        .global         _ZN10layer_norm13ln_fwd_kernelINS_13Kernel_traitsIffffjLj4096ELj1ELj1ELj4ELj16ENS_18Kernel_traits_baseILj4096EffffjLj128EEEEEEEvNS_9FwdParamsE
        .type           _ZN10layer_norm13ln_fwd_kernelINS_13Kernel_traitsIffffjLj4096ELj1ELj1ELj4ELj16ENS_18Kernel_traits_baseILj4096EffffjLj128EEEEEEEvNS_9FwdParamsE,@function
        .size           _ZN10layer_norm13ln_fwd_kernelINS_13Kernel_traitsIffffjLj4096ELj1ELj1ELj4ELj16ENS_18Kernel_traits_baseILj4096EffffjLj128EEEEEEEvNS_9FwdParamsE,(.L_x_2081 - _ZN10layer_norm13ln_fwd_kernelINS_13Kernel_traitsIffffjLj4096ELj1ELj1ELj4ELj16ENS_18Kernel_traits_baseILj4096EffffjLj128EEEEEEEvNS_9FwdParamsE)
        .other          _ZN10layer_norm13ln_fwd_kernelINS_13Kernel_traitsIffffjLj4096ELj1ELj1ELj4ELj16ENS_18Kernel_traits_baseILj4096EffffjLj128EEEEEEEvNS_9FwdParamsE,@"STO_CUDA_ENTRY STV_DEFAULT"
_ZN10layer_norm13ln_fwd_kernelINS_13Kernel_traitsIffffjLj4096ELj1ELj1ELj4ELj16ENS_18Kernel_traits_baseILj4096EffffjLj128EEEEEEEvNS_9FwdParamsE:
.text._ZN10layer_norm13ln_fwd_kernelINS_13Kernel_traitsIffffjLj4096ELj1ELj1ELj4ELj16ENS_18Kernel_traits_baseILj4096EffffjLj128EEEEEEEvNS_9FwdParamsE:
        /* <DEDUP_REMOVED lines=34> */
.L_x_1459:
[----:B01----:R-:W0:Y:S01]  /*0220*/  S2R R3, SR_TID.X ;  /* 0x0000000000037919 */ /* 0x003e220000002100 */
        /* <DEDUP_REMOVED lines=150> */
.L_x_1470:
[----:B------:R-:W2:Y:S01]  /*0b90*/  @!P1 S2R R107, SR_CgaCtaId ;  /* 0x00000000006b9919 */ /* 0x000ea20000008800 */
[----:B------:R-:W-:Y:S01]  /*0ba0*/  LOP3.LUT R105, R3, 0x1f, RZ, 0xc0, !PT ;  /* 0x0000001f03697812 */ /* 0x000fe200078ec0ff */
[----:B------:R-:W-:Y:S05]  /*0bb0*/  WARPSYNC.ALL ;  /* 0x0000000000007948 */ /* 0x000fea0003800000 */
[----:B------:R-:W-:Y:S02]  /*0bc0*/  ISETP.GT.U32.AND P2, PT, R105, 0x3, PT ;  /* 0x000000036900780c */ /* 0x000fe40003f44070 */
[----:B------:R-:W-:Y:S02]  /*0bd0*/  @!P1 MOV R104, 0x400 ;  /* 0x0000040000689802 */ /* 0x000fe40000000f00 */
[----:B------:R-:W-:-:S02]  /*0be0*/  LOP3.LUT R2, R7, 0x3, RZ, 0xc0, !PT ;  /* 0x0000000307027812 */ /* 0x000fc400078ec0ff */
[C---:B------:R-:W-:Y:S02]  /*0bf0*/  IADD3 R115, R5.reuse, 0x80, RZ ;  /* 0x0000008005737810 */ /* 0x040fe40007ffe0ff */
[----:B------:R-:W-:Y:S02]  /*0c00*/  @!P1 IADD3 R7, R4, R2, RZ ;  /* 0x0000000204079210 */ /* 0x000fe40007ffe0ff */
[----:B------:R-:W-:-:S03]  /*0c10*/  IADD3 R116, R5, 0x380, RZ ;  /* 0x0000038005747810 */ /* 0x000fc60007ffe0ff */
[----:B------:R-:W3:Y:S01]  /*0c20*/  @!P2 S2R R111, SR_CgaCtaId ;  /* 0x00000000006fa919 */ /* 0x000ee20000008800 */
[----:B------:R-:W-:Y:S02]  /*0c30*/  @!P2 IADD3 R4, R4, R105, RZ ;  /* 0x000000690404a210 */ /* 0x000fe40007ffe0ff */
[----:B--2---:R-:W-:-:S04]  /*0c40*/  @!P1 LEA R104, R107, R104, 0x18 ;  /* 0x000000686b689211 */ /* 0x004fc800078ec0ff */
[----:B------:R-:W-:Y:S01]  /*0c50*/  @!P1 LEA R107, R7, R104, 0x3 ;  /* 0x00000068076b9211 */ /* 0x000fe200078e18ff */
[----:B-1----:R-:W-:Y:S01]  /*0c60*/  FADD.FTZ R7, R106, R109 ;  /* 0x0000006d6a077221 */ /* 0x002fe20000010000 */
[----:B------:R-:W-:Y:S02]  /*0c70*/  @!P2 MOV R104, 0x400 ;  /* 0x000004000068a802 */ /* 0x000fe40000000f00 */
[----:B------:R-:W-:Y:S02]  /*0c80*/  MOV R109, RZ ;  /* 0x000000ff006d7202 */ /* 0x000fe40000000f00 */
[----:B------:R-:W-:Y:S01]  /*0c90*/  @!P1 STS.64 [R107], R6 ;  /* 0x000000066b009388 */ /* 0x000fe20000000a00 */
[----:B------:R-:W-:Y:S01]  /*0ca0*/  @!P2 MOV R109, 0x44800000 ;  /* 0x44800000006da802 */ /* 0x000fe20000000f00 */
[----:B------:R-:W-:Y:S01]  /*0cb0*/  BAR.SYNC.DEFER_BLOCKING 0x0 ;  /* 0x0000000000007b1d */ /* 0x000fe20000010000 */
[----:B------:R-:W-:Y:S02]  /*0cc0*/  LOP3.LUT P1, RZ, R2, 0x1f, R3, 0xf8, !PT ;  /* 0x0000001f02ff7812 */ /* 0x000fe4000782f803 */
[----:B---3--:R-:W-:-:S02]  /*0cd0*/  @!P2 LEA R111, R111, R104, 0x18 ;  /* 0x000000686f6fa211 */ /* 0x008fc400078ec0ff */
[----:B------:R-:W-:Y:S01]  /*0ce0*/  CS2R R104, SRZ ;  /* 0x0000000000687805 */ /* 0x000fe2000001ff00 */
[----:B------:R-:W1:Y:S01]  /*0cf0*/  SHFL.DOWN PT, R108, R109, 0x2, 0x1f ;  /* 0x08401f006d6c7f89 */ /* 0x000e6200000e0000 */
[----:B0-----:R-:W-:-:S05]  /*0d00*/  @!P2 LEA R106, R4, R111, 0x3 ;  /* 0x0000006f046aa211 */ /* 0x001fca00078e18ff */
[----:B------:R-:W0:Y:S01]  /*0d10*/  @!P2 LDS.64 R104, [R106] ;  /* 0x000000006a68a984 */ /* 0x000e220000000a00 */
[----:B-1----:R-:W-:-:S04]  /*0d20*/  FADD.FTZ R107, R108, R109 ;  /* 0x0000006d6c6b7221 */ /* 0x002fc80000010000 */
[----:B------:R-:W1:Y:S01]  /*0d30*/  MUFU.RCP R7, R107 ;  /* 0x0000006b00077308 */ /* 0x000e620000001000 */
[----:B------:R-:W-:Y:S04]  /*0d40*/  SHFL.DOWN PT, R4, R107, 0x1, 0x1f ;  /* 0x08201f006b047f89 */ /* 0x000fe800000e0000 */
[----:B0-----:R-:W0:Y:S04]  /*0d50*/  SHFL.DOWN PT, R111, R104, 0x2, 0x1f ;  /* 0x08401f00686f7f89 */ /* 0x001e2800000e0000 */
        /* <DEDUP_REMOVED lines=8> */
[----:B------:R-:W-:Y:S01]  /*0de0*/  FMUL.FTZ R109, R106, R109 ;  /* 0x0000006d6a6d7220 */ /* 0x000fe20000410000 */
[----:B------:R-:W-:-:S03]  /*0df0*/  IADD3 R111, R5, 0x180, RZ ;  /* 0x00000180056f7810 */ /* 0x000fc60007ffe0ff */
[----:B------:R-:W0:Y:S01]  /*0e00*/  SHFL.DOWN PT, R113, R110, 0x1, 0x1f ;  /* 0x08201f006e717f89 */ /* 0x000e2200000e0000 */
[----:B------:R-:W-:Y:S01]  /*0e10*/  FMUL.FTZ R109, R108, R109 ;  /* 0x0000006d6c6d7220 */ /* 0x000fe20000410000 */
[----:B------:R-:W1:Y:S01]  /*0e20*/  MUFU.RCP R104, R104 ;  /* 0x0000006800687308 */ /* 0x000e620000001000 */
[----:B------:R-:W2:Y:S02]  /*0e30*/  LDC R108, c[0x0][0x260] ;  /* 0x00009800ff6c7b82 */ /* 0x000ea40000000800 */
[----:B------:R-:W-:-:S05]  /*0e40*/  FFMA.FTZ R6, R7, R109, R6 ;  /* 0x0000006d07067223 */ /* 0x000fca0000010006 */
[----:B------:R-:W3:Y:S01]  /*0e50*/  SHFL.DOWN PT, R105, R6, 0x1, 0x1f ;  /* 0x08201f0006697f89 */ /* 0x000ee200000e0000 */
[----:B0-----:R-:W-:-:S04]  /*0e60*/  FMUL.FTZ R106, R4, R113 ;  /* 0x00000071046a7220 */ /* 0x001fc80000410000 */
[----:B------:R-:W-:Y:S01]  /*0e70*/  FFMA.FTZ R7, R107, R110, R106 ;  /* 0x0000006e6b077223 */ /* 0x000fe2000001006a */
[----:B------:R-:W-:Y:S01]  /*0e80*/  FADD.FTZ R110, R110, -R113 ;  /* 0x800000716e6e7221 */ /* 0x000fe20000010000 */
[----:B------:R-:W-:Y:S02]  /*0e90*/  IADD3 R113, R5, 0x100, RZ ;  /* 0x0000010005717810 */ /* 0x000fe40007ffe0ff */
[----:B-1----:R-:W-:Y:S01]  /*0ea0*/  FMUL.FTZ R7, R104, R7 ;  /* 0x0000000768077220 */ /* 0x002fe20000410000 */
[----:B------:R-:W-:Y:S01]  /*0eb0*/  FMUL.FTZ R110, R110, R110 ;  /* 0x0000006e6e6e7220 */ /* 0x000fe20000410000 */
[----:B---3--:R-:W-:-:S03]  /*0ec0*/  FADD.FTZ R105, R6, R105 ;  /* 0x0000006906697221 */ /* 0x008fc60000010000 */
[----:B------:R-:W-:Y:S01]  /*0ed0*/  FMUL.FTZ R107, R107, R110 ;  /* 0x0000006e6b6b7220 */ /* 0x000fe20000410000 */
[----:B------:R-:W0:Y:S03]  /*0ee0*/  SHFL.IDX PT, R7, R7, RZ, 0x1f ;  /* 0x00001fff07077589 */ /* 0x000e2600000e0000 */
[----:B------:R-:W-:-:S04]  /*0ef0*/  FMUL.FTZ R107, R4, R107 ;  /* 0x0000006b046b7220 */ /* 0x000fc80000410000 */
[----:B------:R-:W-:Y:S02]  /*0f00*/  FFMA.FTZ R107, R104, R107, R105 ;  /* 0x0000006b686b7223 */ /* 0x000fe40000010069 */
[----:B------:R-:W1:Y:S03]  /*0f10*/  @!P1 LDC.64 R104, c[0x0][0x230] ;  /* 0x00008c00ff689b82 */ /* 0x000e660000000a00 */
[----:B------:R3:W2:Y:S05]  /*0f20*/  SHFL.IDX PT, R109, R107, RZ, 0x1f ;  /* 0x00001fff6b6d7589 */ /* 0x0006aa00000e0000 */
[----:B---3--:R-:W3:Y:S01]  /*0f30*/  @!P1 LDC.64 R106, c[0x0][0x238] ;  /* 0x00008e00ff6a9b82 */ /* 0x008ee20000000a00 */
[--C-:B0-----:R-:W-:Y:S01]  /*0f40*/  FADD.FTZ R2, R100, -R7.reuse ;  /* 0x8000000764027221 */ /* 0x101fe20000010000 */
[--C-:B------:R-:W-:Y:S01]  /*0f50*/  FADD.FTZ R6, R101, -R7.reuse ;  /* 0x8000000765067221 */ /* 0x100fe20000010000 */
[--C-:B------:R-:W-:Y:S01]  /*0f60*/  FADD.FTZ R3, R102, -R7.reuse ;  /* 0x8000000766037221 */ /* 0x100fe20000010000 */
[--C-:B------:R-:W-:Y:S01]  /*0f70*/  FADD.FTZ R101, R74, -R7.reuse ;  /* 0x800000074a657221 */ /* 0x100fe20000010000 */
[--C-:B------:R-:W-:Y:S01]  /*0f80*/  FADD.FTZ R102, R75, -R7.reuse ;  /* 0x800000074b667221 */ /* 0x100fe20000010000 */
[----:B------:R-:W-:-:S02]  /*0f90*/  FADD.FTZ R77, R77, -R7 ;  /* 0x800000074d4d7221 */ /* 0x000fc40000010000 */
[----:B------:R-:W0:Y:S01]  /*0fa0*/  LDC.64 R74, c[0x0][0x228] ;  /* 0x00008a00ff4a7b82 */ /* 0x000e220000000a00 */
[--C-:B------:R-:W-:Y:S01]  /*0fb0*/  FADD.FTZ R4, R103, -R7.reuse ;  /* 0x8000000767047221 */ /* 0x100fe20000010000 */
[----:B------:R-:W-:Y:S01]  /*0fc0*/  FADD.FTZ R96, R96, -R7 ;  /* 0x8000000760607221 */ /* 0x000fe20000010000 */
[----:B-1----:R-:W-:-:S04]  /*0fd0*/  @!P1 IMAD.WIDE R104, R0, 0x4, R104 ;  /* 0x0000000400689825 */ /* 0x002fc800078e0268 */
[--C-:B------:R-:W-:Y:S01]  /*0fe0*/  FADD.FTZ R97, R97, -R7.reuse ;  /* 0x8000000761617221 */ /* 0x100fe20000010000 */
[--C-:B------:R-:W-:Y:S01]  /*0ff0*/  FADD.FTZ R98, R98, -R7.reuse ;  /* 0x8000000762627221 */ /* 0x100fe20000010000 */
[----:B--2---:R-:W-:Y:S01]  /*1000*/  FFMA.FTZ R100, R109, 0.000244140625, R108 ;  /* 0x398000006d647823 */ /* 0x004fe2000001006c */
[--C-:B------:R-:W-:Y:S01]  /*1010*/  FADD.FTZ R99, R99, -R7.reuse ;  /* 0x8000000763637221 */ /* 0x100fe20000010000 */
[--C-:B------:R-:W-:Y:S01]  /*1020*/  FADD.FTZ R84, R84, -R7.reuse ;  /* 0x8000000754547221 */ /* 0x100fe20000010000 */
[--C-:B------:R-:W-:Y:S01]  /*1030*/  FADD.FTZ R85, R85, -R7.reuse ;  /* 0x8000000755557221 */ /* 0x100fe20000010000 */
[--C-:B------:R-:W-:Y:S01]  /*1040*/  FADD.FTZ R86, R86, -R7.reuse ;  /* 0x8000000756567221 */ /* 0x100fe20000010000 */
[--C-:B------:R-:W-:Y:S01]  /*1050*/  FADD.FTZ R87, R87, -R7.reuse ;  /* 0x8000000757577221 */ /* 0x100fe20000010000 */
[----:B------:R-:W1:Y:S01]  /*1060*/  MUFU.RSQ R100, R100 ;  /* 0x0000006400647308 */ /* 0x000e620000001400 */
[----:B------:R-:W-:Y:S01]  /*1070*/  FADD.FTZ R88, R88, -R7 ;  /* 0x8000000758587221 */ /* 0x000fe20000010000 */
[----:B---3--:R-:W-:-:S04]  /*1080*/  @!P1 IMAD.WIDE R106, R0, 0x4, R106 ;  /* 0x00000004006a9825 */ /* 0x008fc800078e026a */
        /* <DEDUP_REMOVED lines=15> */
[----:B------:R-:W-:Y:S01]  /*1180*/  IADD3 R77, R5, 0x280, RZ ;  /* 0x00000280054d7810 */ /* 0x000fe20007ffe0ff */
[--C-:B------:R-:W-:Y:S01]  /*1190*/  FADD.FTZ R78, R78, -R7.reuse ;  /* 0x800000074e4e7221 */ /* 0x100fe20000010000 */
[----:B------:R-:W-:Y:S01]  /*11a0*/  FADD.FTZ R79, R79, -R7 ;  /* 0x800000074f4f7221 */ /* 0x000fe20000010000 */
        /* <DEDUP_REMOVED lines=30> */
[C---:B-1----:R-:W-:Y:S01]  /*1390*/  FMUL.FTZ R7, R100.reuse, R76 ;  /* 0x0000004c64077220 */ /* 0x042fe20000410000 */
[C---:B------:R-:W-:Y:S01]  /*13a0*/  FMUL.FTZ R104, R100.reuse, R78 ;  /* 0x0000004e64687220 */ /* 0x040fe20000410000 */
[----:B------:R-:W-:Y:S01]  /*13b0*/  FMUL.FTZ R105, R100, R79 ;  /* 0x0000004f64697220 */ /* 0x000fe20000410000 */
[----:B------:R-:W-:Y:S01]  /*13c0*/  IADD3 R109, R5, 0x200, RZ ;  /* 0x00000200056d7810 */ /* 0x000fe20007ffe0ff */
[----:B0-----:R-:W-:Y:S01]  /*13d0*/  IMAD.WIDE.U32 R106, R77, 0x10, R74 ;  /* 0x000000104d6a7825 */ /* 0x001fe200078e004a */
[----:B------:R-:W-:-:S03]  /*13e0*/  IADD3 R100, R5, 0x300, RZ ;  /* 0x0000030005647810 */ /* 0x000fc60007ffe0ff */
[----:B-----5:R-:W-:Y:S01]  /*13f0*/  FFMA.FTZ R78, R10, R3, R42 ;  /* 0x000000030a4e7223 */ /* 0x020fe2000001002a */
[----:B------:R-:W-:Y:S01]  /*1400*/  FFMA.FTZ R77, R9, R6, R41 ;  /* 0x00000006094d7223 */ /* 0x000fe20000010029 */
        /* <DEDUP_REMOVED lines=23> */
[----:B------:R-:W-:Y:S01]  /*1580*/  IMAD.WIDE.U32 R2, R100, 0x10, R74 ;  /* 0x0000001064027825 */ /* 0x000fe200078e004a */
[----:B------:R0:W-:Y:S03]  /*1590*/  STG.E.128 desc[UR4][R118.64], R76 ;  /* 0x0000004c76007986 */ /* 0x0001e6000c101d04 */
[----:B------:R-:W-:Y:S01]  /*15a0*/  FFMA.FTZ R93, R29, R93, R61 ;  /* 0x0000005d1d5d7223 */ /* 0x000fe2000001003d */
[----:B------:R-:W-:Y:S01]  /*15b0*/  FFMA.FTZ R92, R28, R92, R60 ;  /* 0x0000005c1c5c7223 */ /* 0x000fe2000001003c */
[----:B------:R-:W-:-:S04]  /*15c0*/  IMAD.WIDE.U32 R116, R116, 0x10, R74 ;  /* 0x0000001074747825 */ /* 0x000fc800078e004a */
        /* <DEDUP_REMOVED lines=8> */
[----:B------:R-:W-:Y:S02]  /*1650*/  IADD3 R0, R0, UR6, RZ ;  /* 0x0000000600007c10 */ /* 0x000fe4000fffe0ff */
[----:B------:R-:W-:Y:S01]  /*1660*/  SEL R4, RZ, 0x1, P0 ;  /* 0x00000001ff047807 */ /* 0x000fe20000000000 */
[----:B------:R1:W-:Y:S01]  /*1670*/  STG.E.128 desc[UR4][R110.64], R88 ;  /* 0x000000586e007986 */ /* 0x0003e2000c101d04 */
[----:B------:R-:W-:Y:S01]  /*1680*/  ISETP.GE.AND P1, PT, R0, UR7, PT ;  /* 0x0000000700007c0c */ /* 0x000fe2000bf26270 */
[----:B0-----:R-:W-:Y:S01]  /*1690*/  FFMA.FTZ R77, R37, R103, R69 ;  /* 0x00000067254d7223 */ /* 0x001fe20000010045 */
[----:B------:R-:W-:Y:S01]  /*16a0*/  FFMA.FTZ R76, R36, R7, R68 ;  /* 0x00000007244c7223 */ /* 0x000fe20000010044 */
[----:B------:R-:W-:Y:S01]  /*16b0*/  FFMA.FTZ R78, R38, R104, R70 ;  /* 0x00000068264e7223 */ /* 0x000fe20000010046 */
[----:B------:R-:W-:Y:S01]  /*16c0*/  FFMA.FTZ R79, R39, R105, R71 ;  /* 0x00000069274f7223 */ /* 0x000fe20000010047 */
[----:B------:R1:W-:Y:S04]  /*16d0*/  STG.E.128 desc[UR4][R108.64], R80 ;  /* 0x000000506c007986 */ /* 0x0003e8000c101d04 */
[----:B------:R1:W-:Y:S04]  /*16e0*/  STG.E.128 desc[UR4][R106.64], R92 ;  /* 0x0000005c6a007986 */ /* 0x0003e8000c101d04 */
[----:B------:R1:W-:Y:S04]  /*16f0*/  STG.E.128 desc[UR4][R2.64], R72 ;  /* 0x0000004802007986 */ /* 0x0003e8000c101d04 */
[----:B------:R1:W-:Y:S01]  /*1700*/  STG.E.128 desc[UR4][R116.64], R76 ;  /* 0x0000004c74007986 */ /* 0x0003e2000c101d04 */
[----:B------:R-:W-:Y:S05]  /*1710*/  @!P1 BRA `(.L_x_1459) ;  /* 0xffffffe800c09947 */ /* 0x000fea000383ffff */
[----:B------:R-:W-:Y:S05]  /*1720*/  EXIT ;  /* 0x000000000000794d */ /* 0x000fea0003800000 */
.L_x_1458:
[----:B------:R-:W-:Y:S01]  /*1730*/  HFMA2.MMA R110, -RZ, RZ, 0, 5.9604644775390625e-08 ;  /* 0x00000001ff6e7435 */ /* 0x000fe200000001ff */
[----:B------:R-:W-:Y:S02]  /*1740*/  MOV R111, R2 ;  /* 0x00000002006f7202 */ /* 0x000fe40000000f00 */
[----:B------:R-:W-:Y:S02]  /*1750*/  MOV R113, 0x1f ;  /* 0x0000001f00717802 */ /* 0x000fe40000000f00 */
[----:B------:R-:W-:-:S07]  /*1760*/  MOV R108, 0xffffffff ;  /* 0xffffffff006c7802 */ /* 0x000fce0000000f00 */
[----:B-----5:R-:W-:Y:S05]  /*1770*/  WARPSYNC.COLLECTIVE R108, `(.L_x_1460) ;  /* 0x000000006c087348 */ /* 0x020fea0003c00000 */
[----:B------:R0:W1:Y:S02]  /*1780*/  SHFL.BFLY P2, R109, R111, R110, R113 ;  /* 0x0c00006e6f6d7389 */ /* 0x0000640000040071 */
[----:B01---5:R-:W-:Y:S01]  /*1790*/  ENDCOLLECTIVE ;  /* 0x000000000000791b */ /* 0x023fe20003800000 */
.L_x_1460:
[----:B------:R-:W-:Y:S01]  /*17a0*/  HFMA2.MMA R110, -RZ, RZ, 0, 1.1920928955078125e-07 ;  /* 0x00000002ff6e7435 */ /* 0x000fe200000001ff */
[----:B------:R-:W-:-:S05]  /*17b0*/  MOV R105, R109 ;  /* 0x0000006d00697202 */ /* 0x000fca0000000f00 */
[----:B------:R-:W-:-:S05]  /*17c0*/  FADD.FTZ R105, R2, R105 ;  /* 0x0000006902697221 */ /* 0x000fca0000010000 */
[----:B------:R-:W-:-:S07]  /*17d0*/  MOV R111, R105 ;  /* 0x00000069006f7202 */ /* 0x000fce0000000f00 */
[----:B------:R-:W-:Y:S05]  /*17e0*/  WARPSYNC.COLLECTIVE R108, `(.L_x_1461) ;  /* 0x000000006c087348 */ /* 0x000fea0003c00000 */
[----:B------:R0:W1:Y:S02]  /*17f0*/  SHFL.BFLY P2, R109, R111, R110, R113 ;  /* 0x0c00006e6f6d7389 */ /* 0x0000640000040071 */
[----:B01----:R-:W-:Y:S01]  /*1800*/  ENDCOLLECTIVE ;  /* 0x000000000000791b */ /* 0x003fe20003800000 */
.L_x_1461:
[----:B------:R-:W-:Y:S01]  /*1810*/  HFMA2.MMA R110, -RZ, RZ, 0, 2.384185791015625e-07 ;  /* 0x00000004ff6e7435 */ /* 0x000fe200000001ff */
[----:B------:R-:W-:-:S05]  /*1820*/  MOV R6, R109 ;  /* 0x0000006d00067202 */ /* 0x000fca0000000f00 */
[----:B------:R-:W-:-:S05]  /*1830*/  FADD.FTZ R104, R105, R6 ;  /* 0x0000000669687221 */ /* 0x000fca0000010000 */
[----:B------:R-:W-:-:S07]  /*1840*/  MOV R111, R104 ;  /* 0x00000068006f7202 */ /* 0x000fce0000000f00 */
[----:B------:R-:W-:Y:S05]  /*1850*/  WARPSYNC.COLLECTIVE R108, `(.L_x_1462) ;  /* 0x000000006c087348 */ /* 0x000fea0003c00000 */
[----:B------:R0:W1:Y:S02]  /*1860*/  SHFL.BFLY P2, R109, R111, R110, R113 ;  /* 0x0c00006e6f6d7389 */ /* 0x0000640000040071 */
[----:B01----:R-:W-:Y:S01]  /*1870*/  ENDCOLLECTIVE ;  /* 0x000000000000791b */ /* 0x003fe20003800000 */
.L_x_1462:
[----:B------:R-:W-:Y:S01]  /*1880*/  HFMA2.MMA R110, -RZ, RZ, 0, 4.76837158203125e-07 ;  /* 0x00000008ff6e7435 */ /* 0x000fe200000001ff */
[----:B------:R-:W-:-:S05]  /*1890*/  MOV R107, R109 ;  /* 0x0000006d006b7202 */ /* 0x000fca0000000f00 */
[----:B------:R-:W-:-:S05]  /*18a0*/  FADD.FTZ R107, R104, R107 ;  /* 0x0000006b686b7221 */ /* 0x000fca0000010000 */
[----:B------:R-:W-:-:S07]  /*18b0*/  MOV R111, R107 ;  /* 0x0000006b006f7202 */ /* 0x000fce0000000f00 */
[----:B------:R-:W-:Y:S05]  /*18c0*/  WARPSYNC.COLLECTIVE R108, `(.L_x_1463) ;  /* 0x000000006c087348 */ /* 0x000fea0003c00000 */
[----:B------:R0:W1:Y:S02]  /*18d0*/  SHFL.BFLY P2, R109, R111, R110, R113 ;  /* 0x0c00006e6f6d7389 */ /* 0x0000640000040071 */
[----:B01----:R-:W-:Y:S01]  /*18e0*/  ENDCOLLECTIVE ;  /* 0x000000000000791b */ /* 0x003fe20003800000 */
.L_x_1463:
[----:B------:R-:W-:Y:S01]  /*18f0*/  HFMA2.MMA R110, -RZ, RZ, 0, 9.5367431640625e-07 ;  /* 0x00000010ff6e7435 */ /* 0x000fe200000001ff */
[----:B------:R-:W-:-:S05]  /*1900*/  MOV R6, R109 ;  /* 0x0000006d00067202 */ /* 0x000fca0000000f00 */
[----:B------:R-:W-:-:S05]  /*1910*/  FADD.FTZ R106, R107, R6 ;  /* 0x000000066b6a7221 */ /* 0x000fca0000010000 */
[----:B------:R-:W-:-:S07]  /*1920*/  MOV R111, R106 ;  /* 0x0000006a006f7202 */ /* 0x000fce0000000f00 */
[----:B------:R-:W-:Y:S05]  /*1930*/  WARPSYNC.COLLECTIVE R108, `(.L_x_1464) ;  /* 0x000000006c087348 */ /* 0x000fea0003c00000 */
[----:B------:R0:W1:Y:S02]  /*1940*/  SHFL.BFLY P2, R109, R111, R110, R113 ;  /* 0x0c00006e6f6d7389 */ /* 0x0000640000040071 */
[----:B01----:R-:W-:Y:S01]  /*1950*/  ENDCOLLECTIVE ;  /* 0x000000000000791b */ /* 0x003fe20003800000 */
.L_x_1464:
[----:B------:R-:W-:Y:S01]  /*1960*/  HFMA2.MMA R110, -RZ, RZ, 0, 5.9604644775390625e-08 ;  /* 0x00000001ff6e7435 */ /* 0x000fe200000001ff */
[----:B------:R-:W-:-:S04]  /*1970*/  FADD.FTZ R6, R106, R109 ;  /* 0x0000006d6a067221 */ /* 0x000fc80000010000 */
        /* <DEDUP_REMOVED lines=69> */
.L_x_1465:
[----:B------:R-:W-:Y:S01]  /*1dd0*/  HFMA2.MMA R110, -RZ, RZ, 0, 1.1920928955078125e-07 ;  /* 0x00000002ff6e7435 */ /* 0x000fe200000001ff */
[----:B------:R-:W-:-:S05]  /*1de0*/  MOV R105, R109 ;  /* 0x0000006d00697202 */ /* 0x000fca0000000f00 */
[----:B------:R-:W-:-:S05]  /*1df0*/  FADD.FTZ R105, R2, R105 ;  /* 0x0000006902697221 */ /* 0x000fca0000010000 */
[----:B------:R-:W-:-:S07]  /*1e00*/  MOV R111, R105 ;  /* 0x00000069006f7202 */ /* 0x000fce0000000f00 */
[----:B------:R-:W-:Y:S05]  /*1e10*/  WARPSYNC.COLLECTIVE R108, `(.L_x_1466) ;  /* 0x000000006c087348 */ /* 0x000fea0003c00000 */
[----:B------:R0:W1:Y:S02]  /*1e20*/  SHFL.BFLY P2, R109, R111, R110, R113 ;  /* 0x0c00006e6f6d7389 */ /* 0x0000640000040071 */
[----:B01----:R-:W-:Y:S01]  /*1e30*/  ENDCOLLECTIVE ;  /* 0x000000000000791b */ /* 0x003fe20003800000 */
.L_x_1466:
[----:B------:R-:W-:Y:S01]  /*1e40*/  HFMA2.MMA R110, -RZ, RZ, 0, 2.384185791015625e-07 ;  /* 0x00000004ff6e7435 */ /* 0x000fe200000001ff */
[----:B------:R-:W-:-:S05]  /*1e50*/  MOV R104, R109 ;  /* 0x0000006d00687202 */ /* 0x000fca0000000f00 */
[----:B------:R-:W-:-:S05]  /*1e60*/  FADD.FTZ R104, R105, R104 ;  /* 0x0000006869687221 */ /* 0x000fca0000010000 */
[----:B------:R-:W-:-:S07]  /*1e70*/  MOV R111, R104 ;  /* 0x00000068006f7202 */ /* 0x000fce0000000f00 */
[----:B------:R-:W-:Y:S05]  /*1e80*/  WARPSYNC.COLLECTIVE R108, `(.L_x_1467) ;  /* 0x000000006c087348 */ /* 0x000fea0003c00000 */
[----:B------:R0:W1:Y:S02]  /*1e90*/  SHFL.BFLY P2, R109, R111, R110, R113 ;  /* 0x0c00006e6f6d7389 */ /* 0x0000640000040071 */
[----:B01----:R-:W-:Y:S01]  /*1ea0*/  ENDCOLLECTIVE ;  /* 0x000000000000791b */ /* 0x003fe20003800000 */
.L_x_1467:
[----:B------:R-:W-:Y:S01]  /*1eb0*/  HFMA2.MMA R110, -RZ, RZ, 0, 4.76837158203125e-07 ;  /* 0x00000008ff6e7435 */ /* 0x000fe200000001ff */
[----:B------:R-:W-:-:S05]  /*1ec0*/  MOV R107, R109 ;  /* 0x0000006d006b7202 */ /* 0x000fca0000000f00 */
[----:B------:R-:W-:-:S05]  /*1ed0*/  FADD.FTZ R107, R104, R107 ;  /* 0x0000006b686b7221 */ /* 0x000fca0000010000 */
[----:B------:R-:W-:-:S07]  /*1ee0*/  MOV R111, R107 ;  /* 0x0000006b006f7202 */ /* 0x000fce0000000f00 */
[----:B------:R-:W-:Y:S05]  /*1ef0*/  WARPSYNC.COLLECTIVE R108, `(.L_x_1468) ;  /* 0x000000006c087348 */ /* 0x000fea0003c00000 */
[----:B------:R0:W1:Y:S02]  /*1f00*/  SHFL.BFLY P2, R109, R111, R110, R113 ;  /* 0x0c00006e6f6d7389 */ /* 0x0000640000040071 */
[----:B01----:R-:W-:Y:S01]  /*1f10*/  ENDCOLLECTIVE ;  /* 0x000000000000791b */ /* 0x003fe20003800000 */
.L_x_1468:
[----:B------:R-:W-:Y:S01]  /*1f20*/  HFMA2.MMA R110, -RZ, RZ, 0, 9.5367431640625e-07 ;  /* 0x00000010ff6e7435 */ /* 0x000fe200000001ff */
[----:B------:R-:W-:-:S05]  /*1f30*/  MOV R106, R109 ;  /* 0x0000006d006a7202 */ /* 0x000fca0000000f00 */
[----:B------:R-:W-:-:S05]  /*1f40*/  FADD.FTZ R106, R107, R106 ;  /* 0x0000006a6b6a7221 */ /* 0x000fca0000010000 */
[----:B------:R-:W-:-:S07]  /*1f50*/  MOV R111, R106 ;  /* 0x0000006a006f7202 */ /* 0x000fce0000000f00 */
[----:B------:R-:W-:Y:S05]  /*1f60*/  WARPSYNC.COLLECTIVE R108, `(.L_x_1469) ;  /* 0x000000006c087348 */ /* 0x000fea0003c00000 */
[----:B------:R0:W1:Y:S02]  /*1f70*/  SHFL.BFLY P2, R109, R111, R110, R113 ;  /* 0x0c00006e6f6d7389 */ /* 0x0000640000040071 */
[----:B01----:R-:W-:Y:S01]  /*1f80*/  ENDCOLLECTIVE ;  /* 0x000000000000791b */ /* 0x003fe20003800000 */
.L_x_1469:
[----:B------:R-:W-:Y:S05]  /*1f90*/  BRA `(.L_x_1470) ;  /* 0xffffffe800fc7947 */ /* 0x000fea000383ffff */
.L_x_1471:
        /* <DEDUP_REMOVED lines=14> */
.L_x_2081:


//--------------------- .text._ZN10layer_norm13ln_fwd_kernelINS_13Kernel_traitsI13__nv_bfloat16fS2_fjLj3840ELj1ELj1ELj4ELj4ENS_18Kernel_traits_baseILj3840ES2_fS2_fjLj128EEEEEEEvNS_9FwdParamsE --------------------------
	.section	.text._ZN10layer_norm13ln_fwd_kernelINS_13Kernel_traitsI13__nv_bfloat16fS2_fjLj3840ELj1ELj1ELj4ELj4ENS_18Kernel_traits_baseILj3840ES2_fS2_fjLj128EEEEEEEvNS_9FwdParamsE,"ax",@progbits
	.align	128
        .global         _ZN10layer_norm13ln_fwd_kernelINS_13Kernel_traitsI13__nv_bfloat16fS2_fjLj3840ELj1ELj1ELj4ELj4ENS_18Kernel_traits_baseILj3840ES2_fS2_fjLj128EEEEEEEvNS_9FwdParamsE
        .type           _ZN10layer_norm13ln_fwd_kernelINS_13Kernel_traitsI13__nv_bfloat16fS2_fjLj3840ELj1ELj1ELj4ELj4ENS_18Kernel_traits_baseILj3840ES2_fS2_fjLj128EEEEEEEvNS_9FwdParamsE,@function
        .size           _ZN10layer_norm13ln_fwd_kernelINS_13Kernel_traitsI13__nv_bfloat16fS2_fjLj3840ELj1ELj1ELj4ELj4ENS_18Kernel_traits_baseILj3840ES2_fS2_fjLj128EEEEEEEvNS_9FwdParamsE,(.L_x_2082 - _ZN10layer_norm13ln_fwd_kernelINS_13Kernel_traitsI13__nv_bfloat16fS2_fjLj3840ELj1ELj1ELj4ELj4ENS_18Kernel_traits_baseILj3840ES2_fS2_fjLj128EEEEEEEvNS_9FwdParamsE)
        .other          _ZN10layer_norm13ln_fwd_kernelINS_13Kernel_traitsI13__nv_bfloat16fS2_fjLj3840ELj1ELj1ELj4ELj4ENS_18Kernel_traits_baseILj3840ES2_fS2_fjLj128EEEEEEEvNS_9FwdParamsE,@"STO_CUDA_ENTRY STV_DEFAULT"
_ZN10layer_norm13ln_fwd_kernelINS_13Kernel_traitsI13__nv_bfloat16fS2_fjLj3840ELj1ELj1ELj4ELj4ENS_18Kernel_traits_baseILj3840ES2_fS2_fjLj128EEEEEEEvNS_9FwdParamsE:
.text._ZN10layer_norm13ln_fwd_kernelINS_13Kernel_traitsI13__nv_bfloat16fS2_fjLj3840ELj1ELj1ELj4ELj4ENS_18Kernel_traits_baseILj3840ES2_fS2_fjLj128EEEEEEEvNS_9FwdParamsE:
        /* <DEDUP_REMOVED lines=77> */
[----:B------:R0:W5:Y:S02]  /*04d0*/  LDG.E.U16 R65, desc[UR4][R4.64+0x1d00] ;  /* 0x001d000404417981 */ /* 0x000164000c1e1500 */
.L_x_1473:
[----:B-1----:R-:W1:Y:S01]  /*04e0*/  S2R R14, SR_TID.X ;  /* 0x00000000000e7919 */ /* 0x002e620000002100 */
[----:B0-----:R-:W0:Y:S01]  /*04f0*/  LDC.64 R2, c[0x0][0x220] ;  /* 0x00008800ff027b82 */ /* 0x001e220000000a00 */
[----:B-1----:R-:W-:-:S05]  /*0500*/  LOP3.LUT R4, R14, 0x7f, RZ, 0xc0, !PT ;  /* 0x0000007f0e047812 */ /* 0x002fca00078ec0ff */
[----:B------:R-:W-:-:S04]  /*0510*/  IMAD R163, R63, 0xf00, R4 ;  /* 0x00000f003fa37824 */ /* 0x000fc800078e0204 */
[C-C-:B0-----:R-:W-:Y:S01]  /*0520*/  IMAD.WIDE.U32 R4, R163.reuse, 0x4, R2.reuse ;  /* 0x00000004a3047825 */ /* 0x141fe200078e0002 */
[C---:B------:R-:W-:Y:S02]  /*0530*/  IADD3 R161, R163.reuse, 0x80, RZ ;  /* 0x00000080a3a17810 */ /* 0x040fe40007ffe0ff */
[----:B------:R-:W-:Y:S02]  /*0540*/  IADD3 R159, R163, 0x100, RZ ;  /* 0x00000100a39f7810 */ /* 0x000fe40007ffe0ff */
[----:B------:R0:W2:Y:S01]  /*0550*/  LDG.E R135, desc[UR4][R4.64] ;  /* 0x0000000404877981 */ /* 0x0000a2000c1e1900 */
[----:B------:R-:W-:Y:S01]  /*0560*/  IMAD.WIDE.U32 R6, R161, 0x4, R2 ;  /* 0x00000004a1067825 */ /* 0x000fe200078e0002 */
[----:B------:R-:W-:-:S03]  /*0570*/  IADD3 R157, R163, 0x180, RZ ;  /* 0x00000180a39d7810 */ /* 0x000fc60007ffe0ff */
[--C-:B------:R-:W-:Y:S01]  /*0580*/  IMAD.WIDE.U32 R8, R159, 0x4, R2.reuse ;  /* 0x000000049f087825 */ /* 0x100fe200078e0002 */
[----:B------:R1:W3:Y:S01]  /*0590*/  LDG.E R133, desc[UR4][R6.64] ;  /* 0x0000000406857981 */ /* 0x0002e2000c1e1900 */
[----:B------:R-:W-:Y:S02]  /*05a0*/  IADD3 R155, R163, 0x200, RZ ;  /* 0x00000200a39b7810 */ /* 0x000fe40007ffe0ff */
[--C-:B------:R-:W-:Y:S01]  /*05b0*/  IMAD.WIDE.U32 R10, R157, 0x4, R2.reuse ;  /* 0x000000049d0a7825 */ /* 0x100fe200078e0002 */
[----:B------:R-:W4:Y:S01]  /*05c0*/  LDG.E R131, desc[UR4][R8.64] ;  /* 0x0000000408837981 */ /* 0x000f22000c1e1900 */
[----:B------:R-:W-:Y:S02]  /*05d0*/  IADD3 R15, R163, 0x280, RZ ;  /* 0x00000280a30f7810 */ /* 0x000fe40007ffe0ff */
[----:B------:R-:W-:Y:S01]  /*05e0*/  IMAD.WIDE.U32 R12, R155, 0x4, R2 ;  /* 0x000000049b0c7825 */ /* 0x000fe200078e0002 */
[----:B------:R-:W4:Y:S01]  /*05f0*/  LDG.E R129, desc[UR4][R10.64] ;  /* 0x000000040a817981 */ /* 0x000f22000c1e1900 */
[----:B------:R-:W-:-:S02]  /*0600*/  IADD3 R17, R163, 0x300, RZ ;  /* 0x00000300a3117810 */ /* 0x000fc40007ffe0ff */
[--C-:B------:R-:W-:Y:S01]  /*0610*/  IMAD.WIDE.U32 R28, R15, 0x4, R2.reuse ;  /* 0x000000040f1c7825 */ /* 0x100fe200078e0002 */
[----:B------:R1:W4:Y:S01]  /*0620*/  LDG.E R127, desc[UR4][R12.64] ;  /* 0x000000040c7f7981 */ /* 0x000322000c1e1900 */
[----:B------:R-:W-:Y:S02]  /*0630*/  IADD3 R19, R163, 0x380, RZ ;  /* 0x00000380a3137810 */ /* 0x000fe40007ffe0ff */
[--C-:B------:R-:W-:Y:S01]  /*0640*/  IMAD.WIDE.U32 R24, R17, 0x4, R2.reuse ;  /* 0x0000000411187825 */ /* 0x100fe200078e0002 */
[----:B------:R1:W4:Y:S01]  /*0650*/  LDG.E R125, desc[UR4][R28.64] ;  /* 0x000000041c7d7981 */ /* 0x000322000c1e1900 */
[----:B------:R-:W-:Y:S02]  /*0660*/  IADD3 R21, R163, 0x400, RZ ;  /* 0x00000400a3157810 */ /* 0x000fe40007ffe0ff */
[--C-:B0-----:R-:W-:Y:S02]  /*0670*/  IMAD.WIDE.U32 R4, R19, 0x4, R2.reuse ;  /* 0x0000000413047825 */ /* 0x101fe400078e0002 */
[----:B------:R-:W4:Y:S01]  /*0680*/  LDG.E R25, desc[UR4][R24.64] ;  /* 0x0000000418197981 */ /* 0x000f22000c1e1900 */
        /* <DEDUP_REMOVED lines=43> */
[--C-:B------:R-:W-:Y:S01]  /*0940*/  IMAD.WIDE.U32 R4, R49, 0x4, R2.reuse ;  /* 0x0000000431047825 */ /* 0x100fe200078e0002 */
[----:B------:R-:W-:Y:S01]  /*0950*/  IADD3 R53, R163, 0xc00, RZ ;  /* 0x00000c00a3357810 */ /* 0x000fe20007ffe0ff */
[----:B------:R1:W4:Y:S02]  /*0960*/  LDG.E R30, desc[UR4][R8.64] ;  /* 0x00000004081e7981 */ /* 0x000324000c1e1900 */
[--C-:B------:R-:W-:Y:S01]  /*0970*/  IMAD.WIDE.U32 R6, R51, 0x4, R2.reuse ;  /* 0x0000000433067825 */ /* 0x100fe200078e0002 */
[----:B------:R-:W-:Y:S01]  /*0980*/  IADD3 R55, R163, 0xc80, RZ ;  /* 0x00000c80a3377810 */ /* 0x000fe20007ffe0ff */
[----:B------:R1:W4:Y:S02]  /*0990*/  LDG.E R32, desc[UR4][R4.64] ;  /* 0x0000000404207981 */ /* 0x000324000c1e1900 */
[--C-:B0-----:R-:W-:Y:S01]  /*09a0*/  IMAD.WIDE.U32 R12, R53, 0x4, R2.reuse ;  /* 0x00000004350c7825 */ /* 0x101fe200078e0002 */
[----:B------:R-:W-:Y:S01]  /*09b0*/  IADD3 R57, R163, 0xd00, RZ ;  /* 0x00000d00a3397810 */ /* 0x000fe20007ffe0ff */
[----:B------:R0:W4:Y:S02]  /*09c0*/  LDG.E R34, desc[UR4][R6.64] ;  /* 0x0000000406227981 */ /* 0x000124000c1e1900 */
[----:B-1----:R-:W-:-:S02]  /*09d0*/  IMAD.WIDE.U32 R10, R55, 0x4, R2 ;  /* 0x00000004370a7825 */ /* 0x002fc400078e0002 */
[----:B------:R-:W4:Y:S01]  /*09e0*/  LDG.E R13, desc[UR4][R12.64] ;  /* 0x000000040c0d7981 */ /* 0x000f22000c1e1900 */
[----:B------:R-:W-:Y:S01]  /*09f0*/  IADD3 R59, R163, 0xd80, RZ ;  /* 0x00000d80a33b7810 */ /* 0x000fe20007ffe0ff */
[--C-:B------:R-:W-:Y:S01]  /*0a00*/  IMAD.WIDE.U32 R8, R57, 0x4, R2.reuse ;  /* 0x0000000439087825 */ /* 0x100fe200078e0002 */
[----:B------:R-:W-:Y:S01]  /*0a10*/  IADD3 R61, R163, 0xe00, RZ ;  /* 0x00000e00a33d7810 */ /* 0x000fe20007ffe0ff */
[----:B------:R-:W4:Y:S02]  /*0a20*/  LDG.E R11, desc[UR4][R10.64] ;  /* 0x000000040a0b7981 */ /* 0x000f24000c1e1900 */
[--C-:B------:R-:W-:Y:S02]  /*0a30*/  IMAD.WIDE.U32 R4, R59, 0x4, R2.reuse ;  /* 0x000000043b047825 */ /* 0x100fe400078e0002 */
[----:B------:R-:W4:Y:S01]  /*0a40*/  LDG.E R9, desc[UR4][R8.64] ;  /* 0x0000000408097981 */ /* 0x000f22000c1e1900 */
[----:B------:R-:W-:Y:S01]  /*0a50*/  IADD3 R149, R163, 0xe80, RZ ;  /* 0x00000e80a3957810 */ /* 0x000fe20007ffe0ff */
[----:B0-----:R-:W-:-:S02]  /*0a60*/  IMAD.WIDE.U32 R6, R61, 0x4, R2 ;  /* 0x000000043d067825 */ /* 0x001fc400078e0002 */
[----:B------:R0:W4:Y:S02]  /*0a70*/  LDG.E R36, desc[UR4][R4.64] ;  /* 0x0000000404247981 */ /* 0x000124000c1e1900 */
[----:B------:R-:W-:Y:S02]  /*0a80*/  IMAD.WIDE.U32 R2, R149, 0x4, R2 ;  /* 0x0000000495027825 */ /* 0x000fe400078e0002 */
[----:B------:R-:W4:Y:S04]  /*0a90*/  LDG.E R7, desc[UR4][R6.64] ;  /* 0x0000000406077981 */ /* 0x000f28000c1e1900 */
[----:B------:R1:W4:Y:S01]  /*0aa0*/  LDG.E R12, desc[UR4][R2.64] ;  /* 0x00000004020c7981 */ /* 0x000322000c1e1900 */
[----:B------:R-:W-:Y:S02]  /*0ab0*/  LOP3.LUT P0, RZ, R16, 0xff, RZ, 0xc0, !PT ;  /* 0x000000ff10ff7812 */ /* 0x000fe4000780c0ff */
[----:B0-----:R-:W-:Y:S01]  /*0ac0*/  SHF.R.U32.HI R4, RZ, 0x5, R14 ;  /* 0x00000005ff047819 */ /* 0x001fe2000001160e */
[----:B------:R-:W-:-:S03]  /*0ad0*/  UMOV UR8, 0xffffffff ;  /* 0xffffffff00087882 */ /* 0x000fc60000000000 */
[----:B------:R-:W-:Y:S02]  /*0ae0*/  LOP3.LUT R5, R4, 0x7fffffc, RZ, 0xc0, !PT ;  /* 0x07fffffc04057812 */ /* 0x000fe400078ec0ff */
[----:B------:R-:W-:-:S05]  /*0af0*/  LOP3.LUT P1, RZ, R14, 0x1f, RZ, 0xc0, !PT ;  /* 0x0000001f0eff7812 */ /* 0x000fca000782c0ff */
        /* <DEDUP_REMOVED lines=42> */
[----:B------:R-:W-:-:S04]  /*0da0*/  FMUL.FTZ R2, R2, 0.0010416667209938168526 ;  /* 0x3a88888902027820 */ /* 0x000fc80000410000 */
        /* <DEDUP_REMOVED lines=69> */
.L_x_1484:
[----:B------:R-:W2:Y:S01]  /*1200*/  @!P1 S2R R8, SR_CgaCtaId ;  /* 0x0000000000089919 */ /* 0x000ea20000008800 */
[----:B------:R-:W-:Y:S01]  /*1210*/  LOP3.LUT R10, R14, 0x1f, RZ, 0xc0, !PT ;  /* 0x0000001f0e0a7812 */ /* 0x000fe200078ec0ff */
[----:B------:R-:W-:Y:S05]  /*1220*/  WARPSYNC.ALL ;  /* 0x0000000000007948 */ /* 0x000fea0003800000 */
[----:B------:R-:W-:Y:S02]  /*1230*/  ISETP.GT.U32.AND P2, PT, R10, 0x3, PT ;  /* 0x000000030a00780c */ /* 0x000fe40003f44070 */
[----:B------:R-:W-:Y:S02]  /*1240*/  @!P1 MOV R3, 0x400 ;  /* 0x0000040000039802 */ /* 0x000fe40000000f00 */
[----:B------:R-:W-:-:S09]  /*1250*/  LOP3.LUT R6, R4, 0x3, RZ, 0xc0, !PT ;  /* 0x0000000304067812 */ /* 0x000fd200078ec0ff */
[----:B------:R-:W3:Y:S01]  /*1260*/  @!P2 S2R R40, SR_CgaCtaId ;  /* 0x000000000028a919 */ /* 0x000ee20000008800 */
[C---:B------:R-:W-:Y:S02]  /*1270*/  @!P2 IADD3 R10, R5.reuse, R10, RZ ;  /* 0x0000000a050aa210 */ /* 0x040fe40007ffe0ff */
[----:B--2---:R-:W-:Y:S02]  /*1280*/  @!P1 LEA R4, R8, R3, 0x18 ;  /* 0x0000000308049211 */ /* 0x004fe400078ec0ff */
[----:B------:R-:W-:-:S04]  /*1290*/  @!P1 IADD3 R3, R5, R6, RZ ;  /* 0x0000000605039210 */ /* 0x000fc80007ffe0ff */
[----:B------:R-:W-:Y:S01]  /*12a0*/  @!P1 LEA R8, R3, R4, 0x3 ;  /* 0x0000000403089211 */ /* 0x000fe200078e18ff */
[----:B-1----:R-:W-:Y:S01]  /*12b0*/  FADD.FTZ R3, R16, R38 ;  /* 0x0000002610037221 */ /* 0x002fe20000010000 */
[----:B------:R-:W-:-:S04]  /*12c0*/  @!P2 MOV R4, 0x400 ;  /* 0x000004000004a802 */ /* 0x000fc80000000f00 */
[----:B------:R-:W-:Y:S01]  /*12d0*/  @!P1 STS.64 [R8], R2 ;  /* 0x0000000208009388 */ /* 0x000fe20000000a00 */
[----:B------:R-:W-:Y:S01]  /*12e0*/  BAR.SYNC.DEFER_BLOCKING 0x0 ;  /* 0x0000000000007b1d */ /* 0x000fe20000010000 */
[----:B------:R-:W-:Y:S02]  /*12f0*/  LOP3.LUT P1, RZ, R6, 0x1f, R14, 0xf8, !PT ;  /* 0x0000001f06ff7812 */ /* 0x000fe4000782f80e */
[----:B---3--:R-:W-:-:S05]  /*1300*/  @!P2 LEA R4, R40, R4, 0x18 ;  /* 0x000000042804a211 */ /* 0x008fca00078ec0ff */
[----:B------:R-:W1:Y:S01]  /*1310*/  LDC R6, c[0x0][0x260] ;  /* 0x00009800ff067b82 */ /* 0x000e620000000800 */
[----:B0-----:R-:W-:Y:S02]  /*1320*/  @!P2 LEA R16, R10, R4, 0x3 ;  /* 0x000000040a10a211 */ /* 0x001fe400078e18ff */
[----:B------:R-:W-:Y:S02]  /*1330*/  CS2R R4, SRZ ;  /* 0x0000000000047805 */ /* 0x000fe4000001ff00 */
[----:B------:R-:W-:Y:S02]  /*1340*/  MOV R10, RZ ;  /* 0x000000ff000a7202 */ /* 0x000fe40000000f00 */
[----:B------:R-:W-:-:S05]  /*1350*/  @!P2 MOV R10, 0x44700000 ;  /* 0x44700000000aa802 */ /* 0x000fca0000000f00 */
[----:B------:R-:W0:Y:S04]  /*1360*/  SHFL.DOWN PT, R38, R10, 0x2, 0x1f ;  /* 0x08401f000a267f89 */ /* 0x000e2800000e0000 */
[----:B------:R-:W2:Y:S01]  /*1370*/  @!P2 LDS.64 R4, [R16] ;  /* 0x000000001004a984 */ /* 0x000ea20000000a00 */
        /* <DEDUP_REMOVED lines=14> */
[----:B------:R-:W-:Y:S01]  /*1460*/  FFMA.FTZ R2, R8, R5, R2 ;  /* 0x0000000508027223 */ /* 0x000fe20000010002 */
[----:B------:R-:W-:-:S04]  /*1470*/  FADD.FTZ R8, R3, R16 ;  /* 0x0000001003087221 */ /* 0x000fc80000010000 */
[----:B------:R-:W2:Y:S02]  /*1480*/  SHFL.DOWN PT, R5, R2, 0x1, 0x1f ;  /* 0x08201f0002057f89 */ /* 0x000ea400000e0000 */
[----:B------:R-:W3:Y:S01]  /*1490*/  MUFU.RCP R8, R8 ;  /* 0x0000000800087308 */ /* 0x000ee20000001000 */
[----:B0-----:R-:W-:Y:S01]  /*14a0*/  FADD.FTZ R10, R42, -R4 ;  /* 0x800000042a0a7221 */ /* 0x001fe20000010000 */
[----:B------:R-:W-:-:S03]  /*14b0*/  FMUL.FTZ R4, R16, R4 ;  /* 0x0000000410047220 */ /* 0x000fc60000410000 */
[----:B------:R-:W-:-:S04]  /*14c0*/  FMUL.FTZ R10, R10, R10 ;  /* 0x0000000a0a0a7220 */ /* 0x000fc80000410000 */
[C---:B------:R-:W-:Y:S01]  /*14d0*/  FMUL.FTZ R10, R3.reuse, R10 ;  /* 0x0000000a030a7220 */ /* 0x040fe20000410000 */
[----:B------:R-:W-:Y:S01]  /*14e0*/  FFMA.FTZ R3, R3, R42, R4 ;  /* 0x0000002a03037223 */ /* 0x000fe20000010004 */
[----:B--2---:R-:W-:Y:S02]  /*14f0*/  FADD.FTZ R5, R2, R5 ;  /* 0x0000000502057221 */ /* 0x004fe40000010000 */
[----:B------:R-:W-:Y:S01]  /*1500*/  FMUL.FTZ R10, R16, R10 ;  /* 0x0000000a100a7220 */ /* 0x000fe20000410000 */
[C---:B---3--:R-:W-:Y:S02]  /*1510*/  FMUL.FTZ R4, R8.reuse, R3 ;  /* 0x0000000308047220 */ /* 0x048fe40000410000 */
[----:B------:R-:W0:Y:S01]  /*1520*/  @!P1 LDC.64 R2, c[0x0][0x230] ;  /* 0x00008c00ff029b82 */ /* 0x000e220000000a00 */
[----:B------:R-:W-:Y:S02]  /*1530*/  FFMA.FTZ R5, R8, R10, R5 ;  /* 0x0000000a08057223 */ /* 0x000fe40000010005 */
[----:B------:R-:W2:Y:S04]  /*1540*/  SHFL.IDX PT, R52, R4, RZ, 0x1f ;  /* 0x00001fff04347589 */ /* 0x000ea800000e0000 */
[----:B------:R-:W1:Y:S01]  /*1550*/  SHFL.IDX PT, R5, R5, RZ, 0x1f ;  /* 0x00001fff05057589 */ /* 0x000e6200000e0000 */
[----:B0-----:R-:W-:-:S04]  /*1560*/  @!P1 IMAD.WIDE R2, R63, 0x4, R2 ;  /* 0x000000043f029825 */ /* 0x001fc800078e0202 */
[--C-:B--2---:R-:W-:Y:S01]  /*1570*/  FADD.FTZ R140, R165, -R52.reuse ;  /* 0x80000034a58c7221 */ /* 0x104fe20000010000 */
[--C-:B------:R-:W-:Y:S01]  /*1580*/  FADD.FTZ R4, R13, -R52.reuse ;  /* 0x800000340d047221 */ /* 0x100fe20000010000 */
[----:B------:R0:W-:Y:S01]  /*1590*/  @!P1 STG.E desc[UR4][R2.64], R52 ;  /* 0x0000003402009986 */ /* 0x0001e2000c101904 */
[----:B------:R-:W-:Y:S01]  /*15a0*/  FADD.FTZ R24, R24, -R52 ;  /* 0x8000003418187221 */ /* 0x000fe20000010000 */
[----:B-1----:R-:W-:Y:S01]  /*15b0*/  FFMA.FTZ R6, R5, 0.00026041668024845421314, R6 ;  /* 0x3988888905067823 */ /* 0x002fe20000010006 */
[--C-:B------:R-:W-:Y:S01]  /*15c0*/  FADD.FTZ R14, R135, -R52.reuse ;  /* 0x80000034870e7221 */ /* 0x100fe20000010000 */
[--C-:B------:R-:W-:Y:S01]  /*15d0*/  FADD.FTZ R16, R133, -R52.reuse ;  /* 0x8000003485107221 */ /* 0x100fe20000010000 */
[--C-:B------:R-:W-:Y:S01]  /*15e0*/  FADD.FTZ R8, R9, -R52.reuse ;  /* 0x8000003409087221 */ /* 0x100fe20000010000 */
[----:B------:R1:W2:Y:S01]  /*15f0*/  MUFU.RSQ R165, R6 ;  /* 0x0000000600a57308 */ /* 0x0002a20000001400 */
        /* <DEDUP_REMOVED lines=16> */
[C---:B--2---:R-:W-:Y:S01]  /*1700*/  FMUL.FTZ R4, R165.reuse, R4 ;  /* 0x00000004a5047220 */ /* 0x044fe20000410000 */
[C---:B------:R-:W-:Y:S01]  /*1710*/  FMUL.FTZ R24, R165.reuse, R24 ;  /* 0x00000018a5187220 */ /* 0x040fe20000410000 */
[C---:B------:R-:W-:Y:S01]  /*1720*/  FMUL.FTZ R120, R165.reuse, R14 ;  /* 0x0000000ea5787220 */ /* 0x040fe20000410000 */
[C---:B------:R-:W-:Y:S01]  /*1730*/  FMUL.FTZ R6, R165.reuse, R6 ;  /* 0x00000006a5067220 */ /* 0x040fe20000410000 */
[C---:B------:R-:W-:Y:S01]  /*1740*/  FMUL.FTZ R58, R165.reuse, R16 ;  /* 0x00000010a53a7220 */ /* 0x040fe20000410000 */
[----:B------:R-:W-:Y:S01]  /*1750*/  F2FP.BF16.F32.PACK_AB R146, RZ, R4 ;  /* 0x00000004ff92723e */ /* 0x000fe200000010ff */
[C---:B------:R-:W-:Y:S01]  /*1760*/  FMUL.FTZ R8, R165.reuse, R8 ;  /* 0x00000008a5087220 */ /* 0x040fe20000410000 */
[----:B------:R-:W1:Y:S01]  /*1770*/  @!P1 LDC.64 R4, c[0x0][0x238] ;  /* 0x00008e00ff049b82 */ /* 0x000e620000000a00 */
        /* <DEDUP_REMOVED lines=12> */
[----:B------:R-:W-:Y:S01]  /*1840*/  F2FP.BF16.F32.PACK_AB R24, RZ, R24 ;  /* 0x00000018ff18723e */ /* 0x000fe200000010ff */
[C---:B------:R-:W-:Y:S01]  /*1850*/  FMUL.FTZ R12, R165.reuse, R12 ;  /* 0x0000000ca50c7220 */ /* 0x040fe20000410000 */
[C---:B------:R-:W-:Y:S01]  /*1860*/  FMUL.FTZ R126, R165.reuse, R42 ;  /* 0x0000002aa57e7220 */ /* 0x040fe20000410000 */
        /* <DEDUP_REMOVED lines=15> */
[----:B-----5:R-:W-:Y:S01]  /*1960*/  HFMA2.BF16_V2 R140, R82.H0_H0, R24.H0_H0, R87.H0_H0 ;  /* 0x20000018528c7231 */ /* 0x020fe20000240857 */
[----:B------:R-:W-:Y:S01]  /*1970*/  F2FP.BF16.F32.PACK_AB R12, RZ, R12 ;  /* 0x0000000cff0c723e */ /* 0x000fe200000010ff */
[----:B------:R-:W-:Y:S01]  /*1980*/  FMUL.FTZ R50, R165, R60 ;  /* 0x0000003ca5327220 */ /* 0x000fe20000410000 */
[----:B------:R-:W-:Y:S01]  /*1990*/  F2FP.BF16.F32.PACK_AB R126, RZ, R126 ;  /* 0x0000007eff7e723e */ /* 0x000fe200000010ff */
[----:B-1----:R-:W-:Y:S01]  /*19a0*/  @!P1 IMAD.WIDE R24, R63, 0x4, R4 ;  /* 0x000000043f189825 */ /* 0x002fe200078e0204 */
[----:B------:R-:W-:-:S03]  /*19b0*/  F2FP.BF16.F32.PACK_AB R54, RZ, R54 ;  /* 0x00000036ff36723e */ /* 0x000fc600000010ff */
[----:B------:R-:W-:Y:S01]  /*19c0*/  FMUL.FTZ R132, R165, R122 ;  /* 0x0000007aa5847220 */ /* 0x000fe20000410000 */
[----:B------:R-:W-:Y:S02]  /*19d0*/  HFMA2.BF16_V2 R120, R118.H0_H0, R120.H0_H0, R123.H0_H0 ;  /* 0x2000007876787231 */ /* 0x000fe4000024087b */
[----:B0-----:R-:W-:-:S04]  /*19e0*/  IMAD.WIDE.U32 R4, R163, 0x2, R2 ;  /* 0x00000002a3047825 */ /* 0x001fc800078e0002 */
[----:B------:R-:W-:Y:S01]  /*19f0*/  HFMA2.BF16_V2 R147, R68.H0_H0, R6.H0_H0, R73.H0_H0 ;  /* 0x2000000644937231 */ /* 0x000fe20000240849 */
[----:B------:R-:W-:Y:S01]  /*1a00*/  F2FP.BF16.F32.PACK_AB R128, RZ, R128 ;  /* 0x00000080ff80723e */ /* 0x000fe200000010ff */
[C---:B------:R-:W-:Y:S01]  /*1a10*/  FMUL.FTZ R18, R165.reuse, R18 ;  /* 0x00000012a5127220 */ /* 0x040fe20000410000 */
[----:B------:R-:W-:Y:S01]  /*1a20*/  FMUL.FTZ R28, R165, R28 ;  /* 0x0000001ca51c7220 */ /* 0x000fe20000410000 */
[----:B------:R-:W-:Y:S02]  /*1a30*/  HFMA2.BF16_V2 R122, R116.H0_H0, R58.H0_H0, R121.H0_H0 ;  /* 0x2000003a747a7231 */ /* 0x000fe40000240879 */
[----:B------:R-:W-:-:S04]  /*1a40*/  IMAD.WIDE.U32 R6, R161, 0x2, R2 ;  /* 0x00000002a1067825 */ /* 0x000fc800078e0002 */
[----:B------:R-:W-:Y:S01]  /*1a50*/  HFMA2.BF16_V2 R148, R66.H0_H0, R8.H0_H0, R71.H0_H0 ;  /* 0x2000000842947231 */ /* 0x000fe20000240847 */
[----:B------:R-:W-:Y:S01]  /*1a60*/  F2FP.BF16.F32.PACK_AB R52, RZ, R52 ;  /* 0x00000034ff34723e */ /* 0x000fe200000010ff */
[----:B------:R-:W-:Y:S01]  /*1a70*/  HFMA2.BF16_V2 R124, R114.H0_H0, R124.H0_H0, R119.H0_H0 ;  /* 0x2000007c727c7231 */ /* 0x000fe20000240877 */
[----:B------:R-:W-:Y:S01]  /*1a80*/  F2FP.BF16.F32.PACK_AB R20, RZ, R20 ;  /* 0x00000014ff14723e */ /* 0x000fe200000010ff */
[----:B------:R-:W-:Y:S02]  /*1a90*/  HFMA2.BF16_V2 R151, R62.H0_H0, R10.H0_H0, R67.H0_H0 ;  /* 0x2000000a3e977231 */ /* 0x000fe40000240843 */
[----:B------:R-:W-:Y:S01]  /*1aa0*/  IMAD.WIDE.U32 R8, R159, 0x2, R2 ;  /* 0x000000029f087825 */ /* 0x000fe200078e0002 */
[----:B------:R-:W-:-:S03]  /*1ab0*/  F2FP.BF16.F32.PACK_AB R130, RZ, R130 ;  /* 0x00000082ff82723e */ /* 0x000fc600000010ff */
[C---:B------:R-:W-:Y:S01]  /*1ac0*/  FMUL.FTZ R46, R165.reuse, R138 ;  /* 0x0000008aa52e7220 */ /* 0x040fe20000410000 */
[C---:B------:R-:W-:Y:S01]  /*1ad0*/  FMUL.FTZ R22, R165.reuse, R22 ;  /* 0x00000016a5167220 */ /* 0x040fe20000410000 */
[----:B------:R-:W-:Y:S01]  /*1ae0*/  FMUL.FTZ R32, R165, R32 ;  /* 0x00000020a5207220 */ /* 0x000fe20000410000 */
[----:B------:R-:W-:Y:S02]  /*1af0*/  HFMA2.BF16_V2 R125, R112.H0_H0, R56.H0_H0, R117.H0_H0 ;  /* 0x20000038707d7231 */ /* 0x000fe40000240875 */
[----:B------:R-:W-:-:S04]  /*1b00*/  IMAD.WIDE.U32 R10, R157, 0x2, R2 ;  /* 0x000000029d0a7825 */ /* 0x000fc800078e0002 */
[----:B------:R-:W-:Y:S01]  /*1b10*/  HFMA2.BF16_V2 R152, R0.H0_H0, R12.H0_H0, R65.H0_H0 ;  /* 0x2000000c00987231 */ /* 0x000fe20000240841 */
[----:B------:R-:W-:Y:S01]  /*1b20*/  F2FP.BF16.F32.PACK_AB R50, RZ, R50 ;  /* 0x00000032ff32723e */ /* 0x000fe200000010ff */
[----:B------:R-:W-:Y:S01]  /*1b30*/  FMUL.FTZ R34, R165, R34 ;  /* 0x00000022a5227220 */ /* 0x000fe20000410000 */
[----:B------:R-:W-:Y:S01]  /*1b40*/  HFMA2.BF16_V2 R126, R110.H0_H0, R126.H0_H0, R115.H0_H0 ;  /* 0x2000007e6e7e7231 */ /* 0x000fe20000240873 */
[----:B------:R0:W-:Y:S01]  /*1b50*/  @!P1 STG.E desc[UR4][R24.64], R165 ;  /* 0x000000a518009986 */ /* 0x0001e2000c101904 */
[----:B------:R-:W-:Y:S01]  /*1b60*/  IMAD.WIDE.U32 R12, R155, 0x2, R2 ;  /* 0x000000029b0c7825 */ /* 0x000fe200078e0002 */
[----:B------:R-:W-:-:S03]  /*1b70*/  F2FP.BF16.F32.PACK_AB R132, RZ, R132 ;  /* 0x00000084ff84723e */ /* 0x000fc600000010ff */
[C---:B------:R-:W-:Y:S01]  /*1b80*/  FMUL.FTZ R26, R165.reuse, R26 ;  /* 0x0000001aa51a7220 */ /* 0x040fe20000410000 */
[----:B------:R-:W-:Y:S01]  /*1b90*/  FMUL.FTZ R36, R165, R36 ;  /* 0x00000024a5247220 */ /* 0x000fe20000410000 */
[----:B------:R-:W-:Y:S02]  /*1ba0*/  HFMA2.BF16_V2 R127, R108.H0_H0, R54.H0_H0, R113.H0_H0 ;  /* 0x200000366c7f7231 */ /* 0x000fe40000240871 */
[--C-:B------:R-:W-:Y:S01]  /*1bb0*/  IMAD.WIDE.U32 R14, R15, 0x2, R2.reuse ;  /* 0x000000020f0e7825 */ /* 0x100fe200078e0002 */
[----:B------:R-:W-:Y:S01]  /*1bc0*/  STG.E.U16 desc[UR4][R4.64], R120 ;  /* 0x0000007804007986 */ /* 0x000fe2000c101504 */
[----:B------:R-:W-:Y:S02]  /*1bd0*/  F2FP.BF16.F32.PACK_AB R48, RZ, R48 ;  /* 0x00000030ff30723e */ /* 0x000fe400000010ff */
[----:B------:R-:W-:Y:S01]  /*1be0*/  FMUL.FTZ R30, R165, R30 ;  /* 0x0000001ea51e7220 */ /* 0x000fe20000410000 */
[----:B------:R-:W-:Y:S01]  /*1bf0*/  F2FP.BF16.F32.PACK_AB R44, RZ, R18 ;  /* 0x00000012ff2c723e */ /* 0x000fe200000010ff */
[----:B------:R-:W-:Y:S01]  /*1c00*/  HFMA2.BF16_V2 R128, R106.H0_H0, R128.H0_H0, R111.H0_H0 ;  /* 0x200000806a807231 */ /* 0x000fe2000024086f */
[----:B------:R-:W-:Y:S01]  /*1c10*/  F2FP.BF16.F32.PACK_AB R28, RZ, R28 ;  /* 0x0000001cff1c723e */ /* 0x000fe200000010ff */
[----:B------:R-:W-:Y:S01]  /*1c20*/  IMAD.WIDE.U32 R16, R17, 0x2, R2 ;  /* 0x0000000211107825 */ /* 0x000fe200078e0002 */
[----:B------:R-:W-:Y:S01]  /*1c30*/  STG.E.U16 desc[UR4][R6.64], R122 ;  /* 0x0000007a06007986 */ /* 0x000fe2000c101504 */
[----:B------:R-:W-:-:S02]  /*1c40*/  F2FP.BF16.F32.PACK_AB R134, RZ, R134 ;  /* 0x00000086ff86723e */ /* 0x000fc400000010ff */
[----:B------:R-:W-:Y:S02]  /*1c50*/  HFMA2.BF16_V2 R129, R104.H0_H0, R52.H0_H0, R109.H0_H0 ;  /* 0x2000003468817231 */ /* 0x000fe4000024086d */
[----:B------:R-:W-:-:S04]  /*1c60*/  IMAD.WIDE.U32 R18, R19, 0x2, R2 ;  /* 0x0000000213127825 */ /* 0x000fc800078e0002 */
[----:B------:R-:W-:Y:S01]  /*1c70*/  HFMA2.BF16_V2 R138, R86.H0_H0, R20.H0_H0, R91.H0_H0 ;  /* 0x20000014568a7231 */ /* 0x000fe2000024085b */
[----:B------:R-:W-:Y:S01]  /*1c80*/  STG.E.U16 desc[UR4][R8.64], R124 ;  /* 0x0000007c08007986 */ /* 0x000fe2000c101504 */
[----:B------:R-:W-:Y:S01]  /*1c90*/  F2FP.BF16.F32.PACK_AB R46, RZ, R46 ;  /* 0x0000002eff2e723e */ /* 0x000fe200000010ff */
[----:B------:R-:W-:Y:S01]  /*1ca0*/  HFMA2.BF16_V2 R130, R102.H0_H0, R130.H0_H0, R107.H0_H0 ;  /* 0x2000008266827231 */ /* 0x000fe2000024086b */
[----:B------:R-:W-:Y:S01]  /*1cb0*/  F2FP.BF16.F32.PACK_AB R42, RZ, R22 ;  /* 0x00000016ff2a723e */ /* 0x000fe200000010ff */
[--C-:B------:R-:W-:Y:S01]  /*1cc0*/  IMAD.WIDE.U32 R20, R21, 0x2, R2.reuse ;  /* 0x0000000215147825 */ /* 0x100fe200078e0002 */
[----:B------:R-:W-:Y:S01]  /*1cd0*/  F2FP.BF16.F32.PACK_AB R32, RZ, R32 ;  /* 0x00000020ff20723e */ /* 0x000fe200000010ff */
[----:B------:R-:W-:Y:S01]  /*1ce0*/  STG.E.U16 desc[UR4][R10.64], R125 ;  /* 0x0000007d0a007986 */ /* 0x000fe2000c101504 */
[----:B------:R-:W-:Y:S01]  /*1cf0*/  F2FP.BF16.F32.PACK_AB R136, RZ, R136 ;  /* 0x00000088ff88723e */ /* 0x000fe200000010ff */
[----:B------:R-:W-:Y:S01]  /*1d00*/  HFMA2.BF16_V2 R131, R100.H0_H0, R50.H0_H0, R105.H0_H0 ;  /* 0x2000003264837231 */ /* 0x000fe20000240869 */
[----:B------:R-:W-:Y:S01]  /*1d10*/  F2FP.BF16.F32.PACK_AB R34, RZ, R34 ;  /* 0x00000022ff22723e */ /* 0x000fe200000010ff */
[----:B------:R-:W-:Y:S01]  /*1d20*/  IMAD.WIDE.U32 R22, R23, 0x2, R2 ;  /* 0x0000000217167825 */ /* 0x000fe200078e0002 */
[----:B------:R-:W-:Y:S01]  /*1d30*/  STG.E.U16 desc[UR4][R12.64], R126 ;  /* 0x0000007e0c007986 */ /* 0x000fe2000c101504 */
[----:B------:R-:W-:-:S02]  /*1d40*/  F2FP.BF16.F32.PACK_AB R40, RZ, R26 ;  /* 0x0000001aff28723e */ /* 0x000fc400000010ff */
[----:B------:R-:W-:Y:S01]  /*1d50*/  HFMA2.BF16_V2 R132, R98.H0_H0, R132.H0_H0, R103.H0_H0 ;  /* 0x2000008462847231 */ /* 0x000fe20000240867 */
[----:B------:R-:W-:Y:S01]  /*1d60*/  F2FP.BF16.F32.PACK_AB R36, RZ, R36 ;  /* 0x00000024ff24723e */ /* 0x000fe200000010ff */
[--C-:B0-----:R-:W-:Y:S01]  /*1d70*/  IMAD.WIDE.U32 R24, R153, 0x2, R2.reuse ;  /* 0x0000000299187825 */ /* 0x101fe200078e0002 */
[----:B------:R-:W-:Y:S01]  /*1d80*/  STG.E.U16 desc[UR4][R14.64], R127 ;  /* 0x0000007f0e007986 */ /* 0x000fe2000c101504 */
[----:B------:R-:W-:Y:S02]  /*1d90*/  F2FP.BF16.F32.PACK_AB R38, RZ, R30 ;  /* 0x0000001eff26723e */ /* 0x000fe400000010ff */
[----:B------:R-:W-:Y:S02]  /*1da0*/  HFMA2.BF16_V2 R133, R96.H0_H0, R48.H0_H0, R101.H0_H0 ;  /* 0x2000003060857231 */ /* 0x000fe40000240865 */
[----:B------:R-:W-:-:S04]  /*1db0*/  IMAD.WIDE.U32 R26, R27, 0x2, R2 ;  /* 0x000000021b1a7825 */ /* 0x000fc800078e0002 */
[----:B------:R-:W-:Y:S01]  /*1dc0*/  HFMA2.BF16_V2 R142, R78.H0_H0, R28.H0_H0, R83.H0_H0 ;  /* 0x2000001c4e8e7231 */ /* 0x000fe20000240853 */
[----:B------:R0:W-:Y:S01]  /*1dd0*/  STG.E.U16 desc[UR4][R16.64], R128 ;  /* 0x0000008010007986 */ /* 0x0001e2000c101504 */
        /* <DEDUP_REMOVED lines=21> */
[--C-:B------:R-:W-:Y:S01]  /*1f30*/  IMAD.WIDE.U32 R38, R39, 0x2, R2.reuse ;  /* 0x0000000227267825 */ /* 0x100fe200078e0002 */
[----:B------:R-:W-:Y:S01]  /*1f40*/  IADD3 R63, R63, UR6, RZ ;  /* 0x000000063f3f7c10 */ /* 0x000fe2000fffe0ff */
[----:B------:R1:W-:Y:S01]  /*1f50*/  STG.E.U16 desc[UR4][R28.64], R134 ;  /* 0x000000861c007986 */ /* 0x0003e2000c101504 */
[----:B0-----:R-:W-:Y:S01]  /*1f60*/  SEL R16, RZ, 0x1, P0 ;  /* 0x00000001ff107807 */ /* 0x001fe20000000000 */
[--C-:B------:R-:W-:Y:S01]  /*1f70*/  IMAD.WIDE.U32 R40, R41, 0x2, R2.reuse ;  /* 0x0000000229287825 */ /* 0x100fe200078e0002 */
[----:B------:R-:W-:Y:S01]  /*1f80*/  ISETP.GE.AND P1, PT, R63, UR7, PT ;  /* 0x000000073f007c0c */ /* 0x000fe2000bf26270 */
[----:B------:R1:W-:Y:S02]  /*1f90*/  STG.E.U16 desc[UR4][R30.64], R135 ;  /* 0x000000871e007986 */ /* 0x0003e4000c101504 */
[----:B------:R-:W-:-:S02]  /*1fa0*/  IMAD.WIDE.U32 R42, R43, 0x2, R2 ;  /* 0x000000022b2a7825 */ /* 0x000fc400078e0002 */
[----:B------:R1:W-:Y:S02]  /*1fb0*/  STG.E.U16 desc[UR4][R32.64], R136 ;  /* 0x0000008820007986 */ /* 0x0003e4000c101504 */
[--C-:B------:R-:W-:Y:S02]  /*1fc0*/  IMAD.WIDE.U32 R44, R45, 0x2, R2.reuse ;  /* 0x000000022d2c7825 */ /* 0x100fe400078e0002 */
[----:B------:R1:W-:Y:S02]  /*1fd0*/  STG.E.U16 desc[UR4][R34.64], R137 ;  /* 0x0000008922007986 */ /* 0x0003e4000c101504 */
[--C-:B------:R-:W-:Y:S02]  /*1fe0*/  IMAD.WIDE.U32 R46, R47, 0x2, R2.reuse ;  /* 0x000000022f2e7825 */ /* 0x100fe400078e0002 */
        /* <DEDUP_REMOVED lines=15> */
[----:B------:R-:W-:Y:S02]  /*20e0*/  IMAD.WIDE.U32 R2, R149, 0x2, R2 ;  /* 0x0000000295027825 */ /* 0x000fe400078e0002 */
        /* <DEDUP_REMOVED lines=8> */
.L_x_1472:
[----:B------:R-:W-:Y:S01]  /*2170*/  HFMA2.MMA R44, -RZ, RZ, 0, 5.9604644775390625e-08 ;  /* 0x00000001ff2c7435 */ /* 0x000fe200000001ff */
[----:B------:R-:W-:Y:S02]  /*2180*/  MOV R42, R3 ;  /* 0x00000003002a7202 */ /* 0x000fe40000000f00 */
[----:B------:R-:W-:Y:S02]  /*2190*/  MOV R46, 0x1f ;  /* 0x0000001f002e7802 */ /* 0x000fe40000000f00 */
[----:B------:R-:W-:-:S07]  /*21a0*/  MOV R40, 0xffffffff ;  /* 0xffffffff00287802 */ /* 0x000fce0000000f00 */
[----:B-----5:R-:W-:Y:S05]  /*21b0*/  WARPSYNC.COLLECTIVE R40, `(.L_x_1474) ;  /* 0x0000000028087348 */ /* 0x020fea0003c00000 */
[----:B------:R0:W1:Y:S02]  /*21c0*/  SHFL.BFLY P2, R38, R42, R44, R46 ;  /* 0x0c00002c2a267389 */ /* 0x000064000004002e */
[----:B01---5:R-:W-:Y:S01]  /*21d0*/  ENDCOLLECTIVE ;  /* 0x000000000000791b */ /* 0x023fe20003800000 */
.L_x_1474:
[----:B------:R-:W-:Y:S01]  /*21e0*/  HFMA2.MMA R44, -RZ, RZ, 0, 1.1920928955078125e-07 ;  /* 0x00000002ff2c7435 */ /* 0x000fe200000001ff */
[----:B------:R-:W-:-:S05]  /*21f0*/  MOV R2, R38 ;  /* 0x0000002600027202 */ /* 0x000fca0000000f00 */
[----:B------:R-:W-:-:S05]  /*2200*/  FADD.FTZ R6, R3, R2 ;  /* 0x0000000203067221 */ /* 0x000fca0000010000 */
[----:B------:R-:W-:-:S07]  /*2210*/  MOV R42, R6 ;  /* 0x00000006002a7202 */ /* 0x000fce0000000f00 */
[----:B------:R-:W-:Y:S05]  /*2220*/  WARPSYNC.COLLECTIVE R40, `(.L_x_1475) ;  /* 0x0000000028087348 */ /* 0x000fea0003c00000 */
[----:B------:R0:W1:Y:S02]  /*2230*/  SHFL.BFLY P2, R38, R42, R44, R46 ;  /* 0x0c00002c2a267389 */ /* 0x000064000004002e */
[----:B01----:R-:W-:Y:S01]  /*2240*/  ENDCOLLECTIVE ;  /* 0x000000000000791b */ /* 0x003fe20003800000 */
.L_x_1475:
[----:B------:R-:W-:Y:S01]  /*2250*/  HFMA2.MMA R44, -RZ, RZ, 0, 2.384185791015625e-07 ;  /* 0x00000004ff2c7435 */ /* 0x000fe200000001ff */
[----:B------:R-:W-:-:S05]  /*2260*/  MOV R2, R38 ;  /* 0x0000002600027202 */ /* 0x000fca0000000f00 */
[----:B------:R-:W-:-:S05]  /*2270*/  FADD.FTZ R8, R6, R2 ;  /* 0x0000000206087221 */ /* 0x000fca0000010000 */
[----:B------:R-:W-:-:S07]  /*2280*/  MOV R42, R8 ;  /* 0x00000008002a7202 */ /* 0x000fce0000000f00 */
[----:B------:R-:W-:Y:S05]  /*2290*/  WARPSYNC.COLLECTIVE R40, `(.L_x_1476) ;  /* 0x0000000028087348 */ /* 0x000fea0003c00000 */
[----:B------:R0:W1:Y:S02]  /*22a0*/  SHFL.BFLY P2, R38, R42, R44, R46 ;  /* 0x0c00002c2a267389 */ /* 0x000064000004002e */
[----:B01----:R-:W-:Y:S01]  /*22b0*/  ENDCOLLECTIVE ;  /* 0x000000000000791b */ /* 0x003fe20003800000 */
.L_x_1476:
[----:B------:R-:W-:Y:S01]  /*22c0*/  HFMA2.MMA R44, -RZ, RZ, 0, 4.76837158203125e-07 ;  /* 0x00000008ff2c7435 */ /* 0x000fe200000001ff */
[----:B------:R-:W-:-:S05]  /*22d0*/  MOV R2, R38 ;  /* 0x0000002600027202 */ /* 0x000fca0000000f00 */
[----:B------:R-:W-:-:S05]  /*22e0*/  FADD.FTZ R10, R8, R2 ;  /* 0x00000002080a7221 */ /* 0x000fca0000010000 */
[----:B------:R-:W-:-:S07]  /*22f0*/  MOV R42, R10 ;  /* 0x0000000a002a7202 */ /* 0x000fce0000000f00 */
[----:B------:R-:W-:Y:S05]  /*2300*/  WARPSYNC.COLLECTIVE R40, `(.L_x_1477) ;  /* 0x0000000028087348 */ /* 0x000fea0003c00000 */
[----:B------:R0:W1:Y:S02]  /*2310*/  SHFL.BFLY P2, R38, R42, R44, R46 ;  /* 0x0c00002c2a267389 */ /* 0x000064000004002e */
[----:B01----:R-:W-:Y:S01]  /*2320*/  ENDCOLLECTIVE ;  /* 0x000000000000791b */ /* 0x003fe20003800000 */
.L_x_1477:
[----:B------:R-:W-:Y:S01]  /*2330*/  HFMA2.MMA R44, -RZ, RZ, 0, 9.5367431640625e-07 ;  /* 0x00000010ff2c7435 */ /* 0x000fe200000001ff */
[----:B------:R-:W-:-:S05]  /*2340*/  MOV R2, R38 ;  /* 0x0000002600027202 */ /* 0x000fca0000000f00 */
[----:B------:R-:W-:-:S05]  /*2350*/  FADD.FTZ R16, R10, R2 ;  /* 0x000000020a107221 */ /* 0x000fca0000010000 */
[----:B------:R-:W-:-:S07]  /*2360*/  MOV R42, R16 ;  /* 0x00000010002a7202 */ /* 0x000fce0000000f00 */
[----:B------:R-:W-:Y:S05]  /*2370*/  WARPSYNC.COLLECTIVE R40, `(.L_x_1478) ;  /* 0x0000000028087348 */ /* 0x000fea0003c00000 */
[----:B------:R0:W1:Y:S02]  /*2380*/  SHFL.BFLY P2, R38, R42, R44, R46 ;  /* 0x0c00002c2a267389 */ /* 0x000064000004002e */
[----:B01----:R-:W-:Y:S01]  /*2390*/  ENDCOLLECTIVE ;  /* 0x000000000000791b */ /* 0x003fe20003800000 */
.L_x_1478:
[----:B------:R-:W-:Y:S01]  /*23a0*/  HFMA2.MMA R44, -RZ, RZ, 0, 5.9604644775390625e-08 ;  /* 0x00000001ff2c7435 */ /* 0x000fe200000001ff */
[----:B------:R-:W-:-:S05]  /*23b0*/  MOV R2, R38 ;  /* 0x0000002600027202 */ /* 0x000fca0000000f00 */
[----:B------:R-:W-:-:S04]  /*23c0*/  FADD.FTZ R2, R16, R2 ;  /* 0x0000000210027221 */ /* 0x000fc80000010000 */
[----:B------:R-:W-:-:S04]  /*23d0*/  FMUL.FTZ R2, R2, 0.0010416667209938168526 ;  /* 0x3a88888902027820 */ /* 0x000fc80000410000 */
        /* <DEDUP_REMOVED lines=64> */
.L_x_1479:
[----:B------:R-:W-:Y:S01]  /*27e0*/  HFMA2.MMA R44, -RZ, RZ, 0, 1.1920928955078125e-07 ;  /* 0x00000002ff2c7435 */ /* 0x000fe200000001ff */
[----:B------:R-:W-:-:S05]  /*27f0*/  MOV R6, R38 ;  /* 0x0000002600067202 */ /* 0x000fca0000000f00 */
[----:B------:R-:W-:-:S05]  /*2800*/  FADD.FTZ R6, R3, R6 ;  /* 0x0000000603067221 */ /* 0x000fca0000010000 */
[----:B------:R-:W-:-:S07]  /*2810*/  MOV R42, R6 ;  /* 0x00000006002a7202 */ /* 0x000fce0000000f00 */
[----:B------:R-:W-:Y:S05]  /*2820*/  WARPSYNC.COLLECTIVE R40, `(.L_x_1480) ;  /* 0x0000000028087348 */ /* 0x000fea0003c00000 */
[----:B------:R0:W1:Y:S02]  /*2830*/  SHFL.BFLY P2, R38, R42, R44, R46 ;  /* 0x0c00002c2a267389 */ /* 0x000064000004002e */
[----:B01----:R-:W-:Y:S01]  /*2840*/  ENDCOLLECTIVE ;  /* 0x000000000000791b */ /* 0x003fe20003800000 */
.L_x_1480:
[----:B------:R-:W-:Y:S01]  /*2850*/  HFMA2.MMA R44, -RZ, RZ, 0, 2.384185791015625e-07 ;  /* 0x00000004ff2c7435 */ /* 0x000fe200000001ff */
[----:B------:R-:W-:-:S05]  /*2860*/  MOV R8, R38 ;  /* 0x0000002600087202 */ /* 0x000fca0000000f00 */
[----:B------:R-:W-:-:S05]  /*2870*/  FADD.FTZ R8, R6, R8 ;  /* 0x0000000806087221 */ /* 0x000fca0000010000 */
[----:B------:R-:W-:-:S07]  /*2880*/  MOV R42, R8 ;  /* 0x00000008002a7202 */ /* 0x000fce0000000f00 */
[----:B------:R-:W-:Y:S05]  /*2890*/  WARPSYNC.COLLECTIVE R40, `(.L_x_1481) ;  /* 0x0000000028087348 */ /* 0x000fea0003c00000 */
[----:B------:R0:W1:Y:S02]  /*28a0*/  SHFL.BFLY P2, R38, R42, R44, R46 ;  /* 0x0c00002c2a267389 */ /* 0x000064000004002e */
[----:B01----:R-:W-:Y:S01]  /*28b0*/  ENDCOLLECTIVE ;  /* 0x000000000000791b */ /* 0x003fe20003800000 */
.L_x_1481:
[----:B------:R-:W-:Y:S01]  /*28c0*/  HFMA2.MMA R44, -RZ, RZ, 0, 4.76837158203125e-07 ;  /* 0x00000008ff2c7435 */ /* 0x000fe200000001ff */
[----:B------:R-:W-:-:S05]  /*28d0*/  MOV R10, R38 ;  /* 0x00000026000a7202 */ /* 0x000fca0000000f00 */
[----:B------:R-:W-:-:S05]  /*28e0*/  FADD.FTZ R10, R8, R10 ;  /* 0x0000000a080a7221 */ /* 0x000fca0000010000 */
[----:B------:R-:W-:-:S07]  /*28f0*/  MOV R42, R10 ;  /* 0x0000000a002a7202 */ /* 0x000fce0000000f00 */
[----:B------:R-:W-:Y:S05]  /*2900*/  WARPSYNC.COLLECTIVE R40, `(.L_x_1482) ;  /* 0x0000000028087348 */ /* 0x000fea0003c00000 */
[----:B------:R0:W1:Y:S02]  /*2910*/  SHFL.BFLY P2, R38, R42, R44, R46 ;  /* 0x0c00002c2a267389 */ /* 0x000064000004002e */
[----:B01----:R-:W-:Y:S01]  /*2920*/  ENDCOLLECTIVE ;  /* 0x000000000000791b */ /* 0x003fe20003800000 */
.L_x_1482:
[----:B------:R-:W-:Y:S01]  /*2930*/  HFMA2.MMA R44, -RZ, RZ, 0, 9.5367431640625e-07 ;  /* 0x00000010ff2c7435 */ /* 0x000fe200000001ff */
[----:B------:R-:W-:-:S05]  /*2940*/  MOV R16, R38 ;  /* 0x0000002600107202 */ /* 0x000fca0000000f00 */
[----:B------:R-:W-:-:S05]  /*2950*/  FADD.FTZ R16, R10, R16 ;  /* 0x000000100a107221 */ /* 0x000fca0000010000 */
[----:B------:R-:W-:-:S07]  /*2960*/  MOV R42, R16 ;  /* 0x00000010002a7202 */ /* 0x000fce0000000f00 */
[----:B------:R-:W-:Y:S05]  /*2970*/  WARPSYNC.COLLECTIVE R40, `(.L_x_1483) ;  /* 0x0000000028087348 */ /* 0x000fea0003c00000 */
[----:B------:R0:W1:Y:S02]  /*2980*/  SHFL.BFLY P2, R38, R42, R44, R46 ;  /* 0x0c00002c2a267389 */ /* 0x000064000004002e */
[----:B01----:R-:W-:Y:S01]  /*2990*/  ENDCOLLECTIVE ;  /* 0x000000000000791b */ /* 0x003fe20003800000 */
.L_x_1483:
[----:B------:R-:W-:Y:S05]  /*29a0*/  BRA `(.L_x_1484) ;  /* 0xffffffe800147947 */ /* 0x000fea000383ffff */
.L_x_1485:
        /* <DEDUP_REMOVED lines=13> */
.L_x_2082:


//--------------------- .text._ZN10layer_norm13ln_fwd_kernelINS_13Kernel_traitsI13__nv_bfloat16S2_S2_fjLj3840ELj1ELj1ELj4ELj4ENS_18Kernel_traits_baseILj3840ES2_S2_S2_fjLj128EEEEEEEvNS_9FwdParamsE --------------------------
	.section	.text._ZN10layer_norm13ln_fwd_kernelINS_13Kernel_traitsI13__nv_bfloat16S2_S2_fjLj3840ELj1ELj1ELj4ELj4ENS_18Kernel_traits_baseILj3840ES2_S2_S2_fjLj128EEEEEEEvNS_9FwdParamsE,"ax",@progbits
	.align	128
        .global         _ZN10layer_norm13ln_fwd_kernelINS_13Kernel_traitsI13__nv_bfloat16S2_S2_fjLj3840ELj1ELj1ELj4ELj4ENS_18Kernel_traits_baseILj3840ES2_S2_S2_fjLj128EEEEEEEvNS_9FwdParamsE
        .type           _ZN10layer_norm13ln_fwd_kernelINS_13Kernel_traitsI13__nv_bfloat16S2_S2_fjLj3840ELj1ELj1ELj4ELj4ENS_18Kernel_traits_baseILj3840ES2_S2_S2_fjLj128EEEEEEEvNS_9FwdParamsE,@function
        .size           _ZN10layer_norm13ln_fwd_kernelINS_13Kernel_traitsI13__nv_bfloat16S2_S2_fjLj3840ELj1ELj1ELj4ELj4ENS_18Kernel_traits_baseILj3840ES2_S2_S2_fjLj128EEEEEEEvNS_9FwdParamsE,(.L_x_2083 - _ZN10layer_norm13ln_fwd_kernelINS_13Kernel_traitsI13__nv_bfloat16S2_S2_fjLj3840ELj1ELj1ELj4ELj4ENS_18Kernel_traits_baseILj3840ES2_S2_S2_fjLj128EEEEEEEvNS_9FwdParamsE)
        .other          _ZN10layer_norm13ln_fwd_kernelINS_13Kernel_traitsI13__nv_bfloat16S2_S2_fjLj3840ELj1ELj1ELj4ELj4ENS_18Kernel_traits_baseILj3840ES2_S2_S2_fjLj128EEEEEEEvNS_9FwdParamsE,@"STO_CUDA_ENTRY STV_DEFAULT"
_ZN10layer_norm13ln_fwd_kernelINS_13Kernel_traitsI13__nv_bfloat16S2_S2_fjLj3840ELj1ELj1ELj4ELj4ENS_18Kernel_traits_baseILj3840ES2_S2_S2_fjLj128EEEEEEEvNS_9FwdParamsE:
.text._ZN10layer_norm13ln_fwd_kernelINS_13Kernel_traitsI13__nv_bfloat16S2_S2_fjLj3840ELj1ELj1ELj4ELj4ENS_18Kernel_traits_baseILj3840ES2_S2_S2_fjLj128EEEEEEEvNS_9FwdParamsE:
        /* <DEDUP_REMOVED lines=47> */
[----:B------:R0:W5:Y:S02]  /*02f0*/  LDG.E R59, desc[UR4][R4.64] ;  /* 0x00000004043b7981 */ /* 0x000164000c1e1900 */
.L_x_1487:
[----:B------:R-:W1:Y:S01]  /*0300*/  S2R R10, SR_TID.X ;  /* 0x00000000000a7919 */ /* 0x000e620000002100 */
[----:B0--3--:R-:W0:Y:S01]  /*0310*/  LDC.64 R2, c[0x0][0x220] ;  /* 0x00008800ff027b82 */ /* 0x009e220000000a00 */
[----:B-1----:R-:W-:-:S05]  /*0320*/  LOP3.LUT R17, R10, 0x7f, RZ, 0xc0, !PT ;  /* 0x0000007f0a117812 */ /* 0x002fca00078ec0ff */
[----:B------:R-:W-:-:S04]  /*0330*/  IMAD R17, R60, 0x780, R17 ;  /* 0x000007803c117824 */ /* 0x000fc800078e0211 */
[C---:B0-----:R-:W-:Y:S01]  /*0340*/  IMAD.WIDE.U32 R68, R17.reuse, 0x4, R2 ;  /* 0x0000000411447825 */ /* 0x041fe200078e0002 */
[----:B------:R-:W-:-:S05]  /*0350*/  IADD3 R8, R17, 0x80, RZ ;  /* 0x0000008011087810 */ /* 0x000fca0007ffe0ff */
        /* <DEDUP_REMOVED lines=8> */
[----:B------:R-:W-:-:S05]  /*03e0*/  IADD3 R11, R17, 0x200, RZ ;  /* 0x00000200110b7810 */ /* 0x000fca0007ffe0ff */
[----:B------:R1:W4:Y:S01]  /*03f0*/  LDG.E R18, desc[UR4][R18.64] ;  /* 0x0000000412127981 */ /* 0x000322000c1e1900 */
[----:B------:R-:W-:Y:S01]  /*0400*/  IMAD.WIDE.U32 R20, R11, 0x4, R2 ;  /* 0x000000040b147825 */ /* 0x000fe200078e0002 */
[----:B------:R-:W-:-:S05]  /*0410*/  IADD3 R13, R17, 0x280, RZ ;  /* 0x00000280110d7810 */ /* 0x000fca0007ffe0ff */
[----:B------:R1:W4:Y:S01]  /*0420*/  LDG.E R20, desc[UR4][R20.64] ;  /* 0x0000000414147981 */ /* 0x000322000c1e1900 */
[----:B------:R-:W-:Y:S01]  /*0430*/  IMAD.WIDE.U32 R22, R13, 0x4, R2 ;  /* 0x000000040d167825 */ /* 0x000fe200078e0002 */
[----:B------:R-:W-:-:S04]  /*0440*/  IADD3 R15, R17, 0x300, RZ ;  /* 0x00000300110f7810 */ /* 0x000fc80007ffe0ff */
[----:B------:R1:W4:Y:S01]  /*0450*/  LDG.E R89, desc[UR4][R22.64] ;  /* 0x0000000416597981 */ /* 0x000322000c1e1900 */
[----:B------:R-:W-:Y:S01]  /*0460*/  IMAD.WIDE.U32 R24, R15, 0x4, R2 ;  /* 0x000000040f187825 */ /* 0x000fe200078e0002 */
[----:B------:R-:W-:-:S04]  /*0470*/  IADD3 R91, R17, 0x380, RZ ;  /* 0x00000380115b7810 */ /* 0x000fc80007ffe0ff */
[----:B------:R1:W4:Y:S01]  /*0480*/  LDG.E R26, desc[UR4][R24.64] ;  /* 0x00000004181a7981 */ /* 0x000322000c1e1900 */
[----:B0-----:R-:W-:Y:S01]  /*0490*/  IMAD.WIDE.U32 R6, R91, 0x4, R2 ;  /* 0x000000045b067825 */ /* 0x001fe200078e0002 */
[----:B-1----:R-:W-:-:S04]  /*04a0*/  IADD3 R19, R17, 0x400, RZ ;  /* 0x0000040011137810 */ /* 0x002fc80007ffe0ff */
        /* <DEDUP_REMOVED lines=8> */
[----:B------:R-:W-:-:S05]  /*0530*/  IADD3 R25, R17, 0x580, RZ ;  /* 0x0000058011197810 */ /* 0x000fca0007ffe0ff */
[----:B------:R-:W4:Y:S01]  /*0540*/  LDG.E R65, desc[UR4][R64.64] ;  /* 0x0000000440417981 */ /* 0x000f22000c1e1900 */
[----:B------:R-:W-:Y:S01]  /*0550*/  IMAD.WIDE.U32 R62, R25, 0x4, R2 ;  /* 0x00000004193e7825 */ /* 0x000fe200078e0002 */
[----:B------:R-:W-:-:S05]  /*0560*/  IADD3 R27, R17, 0x600, RZ ;  /* 0x00000600111b7810 */ /* 0x000fca0007ffe0ff */
[----:B------:R4:W4:Y:S01]  /*0570*/  LDG.E R63, desc[UR4][R62.64] ;  /* 0x000000043e3f7981 */ /* 0x000922000c1e1900 */
[----:B0-----:R-:W-:Y:S01]  /*0580*/  IMAD.WIDE.U32 R6, R27, 0x4, R2 ;  /* 0x000000041b067825 */ /* 0x001fe200078e0002 */
[----:B------:R-:W-:-:S05]  /*0590*/  IADD3 R29, R17, 0x680, RZ ;  /* 0x00000680111d7810 */ /* 0x000fca0007ffe0ff */
[----:B------:R-:W4:Y:S01]  /*05a0*/  LDG.E R6, desc[UR4][R6.64] ;  /* 0x0000000406067981 */ /* 0x000f22000c1e1900 */
[----:B-1----:R-:W-:Y:S01]  /*05b0*/  IMAD.WIDE.U32 R4, R29, 0x4, R2 ;  /* 0x000000041d047825 */ /* 0x002fe200078e0002 */
[----:B------:R-:W-:-:S05]  /*05c0*/  IADD3 R61, R17, 0x700, RZ ;  /* 0x00000700113d7810 */ /* 0x000fca0007ffe0ff */
[----:B------:R-:W4:Y:S01]  /*05d0*/  LDG.E R4, desc[UR4][R4.64] ;  /* 0x0000000404047981 */ /* 0x000f22000c1e1900 */
[----:B------:R-:W-:-:S06]  /*05e0*/  IMAD.WIDE.U32 R2, R61, 0x4, R2 ;  /* 0x000000043d027825 */ /* 0x000fcc00078e0002 */
[----:B------:R0:W4:Y:S01]  /*05f0*/  LDG.E R2, desc[UR4][R2.64] ;  /* 0x0000000402027981 */ /* 0x000122000c1e1900 */
[----:B------:R-:W-:Y:S01]  /*0600*/  LOP3.LUT P0, RZ, R0, 0xff, RZ, 0xc0, !PT ;  /* 0x000000ff00ff7812 */ /* 0x000fe2000780c0ff */
[----:B------:R-:W-:Y:S01]  /*0610*/  UMOV UR8, 0xffffffff ;  /* 0xffffffff00087882 */ /* 0x000fe20000000000 */
[----:B------:R-:W-:Y:S02]  /*0620*/  LOP3.LUT P1, RZ, R10, 0x1f, RZ, 0xc0, !PT ;  /* 0x0000001f0aff7812 */ /* 0x000fe4000782c0ff */
[C---:B--2---:R-:W-:Y:S02]  /*0630*/  PRMT R22, R68.reuse, 0x7632, R22 ;  /* 0x0000763244167816 */ /* 0x044fe40000000016 */
[----:B------:R-:W-:Y:S02]  /*0640*/  SHF.L.U32 R24, R68, 0x10, RZ ;  /* 0x0000001044187819 */ /* 0x000fe400000006ff */
[----:B------:R-:W-:Y:S02]  /*0650*/  SHF.L.U32 R22, R22, 0x10, RZ ;  /* 0x0000001016167819 */ /* 0x000fe400000006ff */
[C---:B---3--:R-:W-:Y:S01]  /*0660*/  PRMT R83, R12.reuse, 0x7632, R83 ;  /* 0x000076320c537816 */ /* 0x048fe20000000053 */
[----:B------:R-:W-:Y:S01]  /*0670*/  FADD.FTZ R69, RZ, R24 ;  /* 0x00000018ff457221 */ /* 0x000fe20000010000 */
[----:B------:R-:W-:-:S02]  /*0680*/  SHF.L.U32 R12, R12, 0x10, RZ ;  /* 0x000000100c0c7819 */ /* 0x000fc400000006ff */
[----:B------:R-:W-:Y:S01]  /*0690*/  SHF.L.U32 R83, R83, 0x10, RZ ;  /* 0x0000001053537819 */ /* 0x000fe200000006ff */
[----:B------:R-:W-:Y:S01]  /*06a0*/  FADD.FTZ R69, R22, R69 ;  /* 0x0000004516457221 */ /* 0x000fe20000010000 */
[C---:B----4-:R-:W-:Y:S02]  /*06b0*/  PRMT R85, R14.reuse, 0x7632, R85 ;  /* 0x000076320e557816 */ /* 0x050fe40000000055 */
[----:B------:R-:W-:Y:S01]  /*06c0*/  SHF.L.U32 R14, R14, 0x10, RZ ;  /* 0x000000100e0e7819 */ /* 0x000fe200000006ff */
[----:B------:R-:W-:Y:S01]  /*06d0*/  FADD.FTZ R62, R12, R69 ;  /* 0x000000450c3e7221 */ /* 0x000fe20000010000 */
[----:B------:R-:W-:-:S03]  /*06e0*/  SHF.L.U32 R85, R85, 0x10, RZ ;  /* 0x0000001055557819 */ /* 0x000fc600000006ff */
[----:B0-----:R-:W-:Y:S01]  /*06f0*/  FADD.FTZ R3, R83, R62 ;  /* 0x0000003e53037221 */ /* 0x001fe20000010000 */
[C---:B------:R-:W-:Y:S02]  /*0700*/  PRMT R92, R18.reuse, 0x7632, R92 ;  /* 0x00007632125c7816 */ /* 0x040fe4000000005c */
        /* <DEDUP_REMOVED lines=45> */
[----:B------:R-:W-:-:S02]  /*09e0*/  SHF.R.U32.HI R3, RZ, 0x5, R10 ;  /* 0x00000005ff037819 */ /* 0x000fc4000001160a */
        /* <DEDUP_REMOVED lines=99> */
.L_x_1498:
[----:B------:R-:W2:Y:S01]  /*1020*/  @!P1 S2R R6, SR_CgaCtaId ;  /* 0x0000000000069919 */ /* 0x000ea20000008800 */
[----:B------:R-:W-:Y:S01]  /*1030*/  LOP3.LUT R5, R10, 0x1f, RZ, 0xc0, !PT ;  /* 0x0000001f0a057812 */ /* 0x000fe200078ec0ff */
[----:B------:R-:W-:Y:S05]  /*1040*/  WARPSYNC.ALL ;  /* 0x0000000000007948 */ /* 0x000fea0003800000 */
[----:B------:R-:W-:Y:S02]  /*1050*/  ISETP.GT.U32.AND P2, PT, R5, 0x3, PT ;  /* 0x000000030500780c */ /* 0x000fe40003f44070 */
[----:B------:R-:W-:Y:S02]  /*1060*/  LOP3.LUT R7, R3, 0x3, RZ, 0xc0, !PT ;  /* 0x0000000303077812 */ /* 0x000fe400078ec0ff */
[----:B------:R-:W-:-:S09]  /*1070*/  @!P1 MOV R3, 0x400 ;  /* 0x0000040000039802 */ /* 0x000fd20000000f00 */
[----:B------:R-:W3:Y:S01]  /*1080*/  @!P2 S2R R75, SR_CgaCtaId ;  /* 0x00000000004ba919 */ /* 0x000ee20000008800 */
[----:B--2---:R-:W-:Y:S02]  /*1090*/  @!P1 LEA R6, R6, R3, 0x18 ;  /* 0x0000000306069211 */ /* 0x004fe400078ec0ff */
[C---:B------:R-:W-:Y:S02]  /*10a0*/  @!P1 IADD3 R3, R4.reuse, R7, RZ ;  /* 0x0000000704039210 */ /* 0x040fe40007ffe0ff */
[----:B------:R-:W-:Y:S02]  /*10b0*/  @!P2 IADD3 R4, R4, R5, RZ ;  /* 0x000000050404a210 */ /* 0x000fe40007ffe0ff */
[----:B------:R-:W-:Y:S01]  /*10c0*/  @!P1 LEA R6, R3, R6, 0x3 ;  /* 0x0000000603069211 */ /* 0x000fe200078e18ff */
[----:B-1----:R-:W-:Y:S01]  /*10d0*/  FADD.FTZ R3, R0, R70 ;  /* 0x0000004600037221 */ /* 0x002fe20000010000 */
[----:B0-----:R-:W-:-:S04]  /*10e0*/  @!P2 MOV R0, 0x400 ;  /* 0x000004000000a802 */ /* 0x001fc80000000f00 */
        /* <DEDUP_REMOVED lines=8> */
[----:B------:R-:W0:Y:S04]  /*1170*/  SHFL.DOWN PT, R26, R75, 0x2, 0x1f ;  /* 0x08401f004b1a7f89 */ /* 0x000e2800000e0000 */
[----:B------:R1:W2:Y:S02]  /*1180*/  @!P2 LDS.64 R4, [R16] ;  /* 0x000000001004a984 */ /* 0x0002a40000000a00 */
[----:B-1----:R-:W1:Y:S01]  /*1190*/  LDC R16, c[0x0][0x260] ;  /* 0x00009800ff107b82 */ /* 0x002e620000000800 */
[----:B0-----:R-:W-:-:S04]  /*11a0*/  FADD.FTZ R0, R26, R75 ;  /* 0x0000004b1a007221 */ /* 0x001fc80000010000 */
[----:B------:R-:W0:Y:S01]  /*11b0*/  MUFU.RCP R2, R0 ;  /* 0x0000000000027308 */ /* 0x000e220000001000 */
[----:B--2---:R-:W2:Y:S04]  /*11c0*/  SHFL.DOWN PT, R28, R4, 0x2, 0x1f ;  /* 0x08401f00041c7f89 */ /* 0x004ea800000e0000 */
[----:B------:R-:W3:Y:S01]  /*11d0*/  SHFL.DOWN PT, R6, R5, 0x2, 0x1f ;  /* 0x08401f0005067f89 */ /* 0x000ee200000e0000 */
[----:B--2---:R-:W-:Y:S01]  /*11e0*/  FADD.FTZ R3, -R28, R4 ;  /* 0x000000041c037221 */ /* 0x004fe20000010100 */
[----:B------:R-:W-:-:S03]  /*11f0*/  FMUL.FTZ R70, R26, R28 ;  /* 0x0000001c1a467220 */ /* 0x000fc60000410000 */
[----:B------:R-:W-:Y:S01]  /*1200*/  FMUL.FTZ R28, R3, R3 ;  /* 0x00000003031c7220 */ /* 0x000fe20000410000 */
[----:B------:R-:W-:Y:S01]  /*1210*/  FFMA.FTZ R70, R75, R4, R70 ;  /* 0x000000044b467223 */ /* 0x000fe20000010046 */
[----:B---3--:R-:W-:Y:S02]  /*1220*/  FADD.FTZ R6, R6, R5 ;  /* 0x0000000506067221 */ /* 0x008fe40000010000 */
[----:B------:R-:W-:Y:S02]  /*1230*/  FMUL.FTZ R3, R28, R75 ;  /* 0x0000004b1c037220 */ /* 0x000fe40000410000 */
[----:B------:R-:W2:Y:S02]  /*1240*/  SHFL.DOWN PT, R75, R0, 0x1, 0x1f ;  /* 0x08201f00004b7f89 */ /* 0x000ea400000e0000 */
[----:B------:R-:W-:Y:S01]  /*1250*/  FMUL.FTZ R26, R26, R3 ;  /* 0x000000031a1a7220 */ /* 0x000fe20000410000 */
[----:B0-----:R-:W-:-:S03]  /*1260*/  FMUL.FTZ R3, R2, R70 ;  /* 0x0000004602037220 */ /* 0x001fc60000410000 */
[----:B------:R-:W-:Y:S02]  /*1270*/  FFMA.FTZ R6, R2, R26, R6 ;  /* 0x0000001a02067223 */ /* 0x000fe40000010006 */
[----:B------:R-:W0:Y:S04]  /*1280*/  SHFL.DOWN PT, R4, R3, 0x1, 0x1f ;  /* 0x08201f0003047f89 */ /* 0x000e2800000e0000 */
[----:B------:R-:W3:Y:S01]  /*1290*/  SHFL.DOWN PT, R5, R6, 0x1, 0x1f ;  /* 0x08201f0006057f89 */ /* 0x000ee200000e0000 */
[----:B--2---:R-:W-:-:S06]  /*12a0*/  FADD.FTZ R2, R0, R75 ;  /* 0x0000004b00027221 */ /* 0x004fcc0000010000 */
[----:B------:R-:W2:Y:S01]  /*12b0*/  MUFU.RCP R2, R2 ;  /* 0x0000000200027308 */ /* 0x000ea20000001000 */
[----:B0-----:R-:W-:-:S04]  /*12c0*/  FADD.FTZ R7, R3, -R4 ;  /* 0x8000000403077221 */ /* 0x001fc80000010000 */
[----:B------:R-:W-:Y:S01]  /*12d0*/  FMUL.FTZ R7, R7, R7 ;  /* 0x0000000707077220 */ /* 0x000fe20000410000 */
[----:B---3--:R-:W-:-:S03]  /*12e0*/  FADD.FTZ R5, R6, R5 ;  /* 0x0000000506057221 */ /* 0x008fc60000010000 */
[----:B------:R-:W-:Y:S01]  /*12f0*/  FMUL.FTZ R10, R0, R7 ;  /* 0x00000007000a7220 */ /* 0x000fe20000410000 */
[----:B------:R-:W-:-:S03]  /*1300*/  FMUL.FTZ R7, R75, R4 ;  /* 0x000000044b077220 */ /* 0x000fc60000410000 */
[----:B------:R-:W-:Y:S01]  /*1310*/  FMUL.FTZ R10, R75, R10 ;  /* 0x0000000a4b0a7220 */ /* 0x000fe20000410000 */
[----:B------:R-:W-:-:S03]  /*1320*/  FFMA.FTZ R7, R0, R3, R7 ;  /* 0x0000000300077223 */ /* 0x000fc60000010007 */
[C---:B--2---:R-:W-:Y:S01]  /*1330*/  FFMA.FTZ R0, R2.reuse, R10, R5 ;  /* 0x0000000a02007223 */ /* 0x044fe20000010005 */
[----:B------:R-:W-:Y:S02]  /*1340*/  FMUL.FTZ R75, R2, R7 ;  /* 0x00000007024b7220 */ /* 0x000fe40000410000 */
[----:B------:R-:W0:Y:S02]  /*1350*/  @!P1 LDC.64 R2, c[0x0][0x230] ;  /* 0x00008c00ff029b82 */ /* 0x000e240000000a00 */
[----:B------:R-:W1:Y:S04]  /*1360*/  SHFL.IDX PT, R5, R0, RZ, 0x1f ;  /* 0x00001fff00057589 */ /* 0x000e6800000e0000 */
[----:B------:R-:W2:Y:S01]  /*1370*/  SHFL.IDX PT, R75, R75, RZ, 0x1f ;  /* 0x00001fff4b4b7589 */ /* 0x000ea200000e0000 */
[----:B0-----:R-:W-:-:S04]  /*1380*/  @!P1 IMAD.WIDE R6, R60, 0x4, R2 ;  /* 0x000000043c069825 */ /* 0x001fc800078e0202 */
[----:B-1----:R-:W-:Y:S02]  /*1390*/  FFMA.FTZ R16, R5, 0.00026041668024845421314, R16 ;  /* 0x3988888905107823 */ /* 0x002fe40000010010 */
[----:B------:R-:W0:Y:S01]  /*13a0*/  @!P1 LDC.64 R4, c[0x0][0x238] ;  /* 0x00008e00ff049b82 */ /* 0x000e220000000a00 */
[--C-:B--2---:R-:W-:Y:S01]  /*13b0*/  FADD.FTZ R0, R89, -R75.reuse ;  /* 0x8000004b59007221 */ /* 0x104fe20000010000 */
[--C-:B------:R-:W-:Y:S01]  /*13c0*/  FADD.FTZ R2, R24, -R75.reuse ;  /* 0x8000004b18027221 */ /* 0x100fe20000010000 */
[----:B------:R1:W2:Y:S01]  /*13d0*/  MUFU.RSQ R89, R16 ;  /* 0x0000001000597308 */ /* 0x0002a20000001400 */
        /* <DEDUP_REMOVED lines=15> */
[--C-:B-1----:R-:W-:Y:S01]  /*14d0*/  FADD.FTZ R16, R67, -R75.reuse ;  /* 0x8000004b43107221 */ /* 0x102fe20000010000 */
[C---:B--2---:R-:W-:Y:S01]  /*14e0*/  FMUL.FTZ R22, R89.reuse, R2 ;  /* 0x0000000259167220 */ /* 0x044fe20000410000 */
[C---:B------:R-:W-:Y:S01]  /*14f0*/  FMUL.FTZ R3, R89.reuse, R10 ;  /* 0x0000000a59037220 */ /* 0x040fe20000410000 */
[C---:B------:R-:W-:Y:S01]  /*1500*/  FMUL.FTZ R14, R89.reuse, R14 ;  /* 0x0000000e590e7220 */ /* 0x040fe20000410000 */
[C---:B------:R-:W-:Y:S01]  /*1510*/  FMUL.FTZ R85, R89.reuse, R85 ;  /* 0x0000005559557220 */ /* 0x040fe20000410000 */
[C---:B------:R-:W-:Y:S01]  /*1520*/  FMUL.FTZ R12, R89.reuse, R12 ;  /* 0x0000000c590c7220 */ /* 0x040fe20000410000 */
[----:B------:R-:W-:Y:S01]  /*1530*/  FMUL.FTZ R83, R89, R83 ;  /* 0x0000005359537220 */ /* 0x000fe20000410000 */
[----:B------:R-:W-:Y:S01]  /*1540*/  F2FP.BF16.F32.PACK_AB R22, R3, R22 ;  /* 0x000000160316723e */ /* 0x000fe200000010ff */
[C---:B------:R-:W-:Y:S01]  /*1550*/  FMUL.FTZ R20, R89.reuse, R20 ;  /* 0x0000001459147220 */ /* 0x040fe20000410000 */
[----:B------:R-:W1:Y:S01]  /*1560*/  LDC.64 R2, c[0x0][0x228] ;  /* 0x00008a00ff027b82 */ /* 0x000e620000000a00 */
[----:B---3--:R-:W-:Y:S01]  /*1570*/  FMUL.FTZ R7, R89, R90 ;  /* 0x0000005a59077220 */ /* 0x008fe20000410000 */
[--C-:B------:R-:W-:Y:S01]  /*1580*/  FADD.FTZ R78, R65, -R75.reuse ;  /* 0x8000004b414e7221 */ /* 0x100fe20000010000 */
[C---:B------:R-:W-:Y:S01]  /*1590*/  FMUL.FTZ R18, R89.reuse, R18 ;  /* 0x0000001259127220 */ /* 0x040fe20000410000 */
[C---:B------:R-:W-:Y:S01]  /*15a0*/  FMUL.FTZ R87, R89.reuse, R92 ;  /* 0x0000005c59577220 */ /* 0x040fe20000410000 */
[--C-:B------:R-:W-:Y:S01]  /*15b0*/  FADD.FTZ R64, R64, -R75.reuse ;  /* 0x8000004b40407221 */ /* 0x100fe20000010000 */
[--C-:B------:R-:W-:Y:S01]  /*15c0*/  FADD.FTZ R84, R84, -R75.reuse ;  /* 0x8000004b54547221 */ /* 0x100fe20000010000 */
[C---:B------:R-:W-:Y:S01]  /*15d0*/  FMUL.FTZ R62, R89.reuse, R62 ;  /* 0x0000003e593e7220 */ /* 0x040fe20000410000 */
[----:B------:R-:W-:Y:S01]  /*15e0*/  FMUL.FTZ R65, R89, R86 ;  /* 0x0000005659417220 */ /* 0x000fe20000410000 */
[--C-:B------:R-:W-:Y:S01]  /*15f0*/  FADD.FTZ R10, R63, -R75.reuse ;  /* 0x8000004b3f0a7221 */ /* 0x100fe20000010000 */
[----:B------:R-:W-:Y:S01]  /*1600*/  F2FP.BF16.F32.PACK_AB R85, R85, R14 ;  /* 0x0000000e5555723e */ /* 0x000fe200000010ff */
[--C-:B------:R-:W-:Y:S01]  /*1610*/  FADD.FTZ R72, R79, -R75.reuse ;  /* 0x8000004b4f487221 */ /* 0x100fe20000010000 */
[----:B------:R-:W-:Y:S01]  /*1620*/  FADD.FTZ R74, R73, -R75 ;  /* 0x8000004b494a7221 */ /* 0x000fe20000010000 */
[----:B0-----:R-:W-:-:S04]  /*1630*/  @!P1 IMAD.WIDE R4, R60, 0x4, R4 ;  /* 0x000000043c049825 */ /* 0x001fc800078e0204 */
[C---:B------:R-:W-:Y:S01]  /*1640*/  FMUL.FTZ R0, R89.reuse, R0 ;  /* 0x0000000059007220 */ /* 0x040fe20000410000 */
[C---:B------:R-:W-:Y:S01]  /*1650*/  FMUL.FTZ R63, R89.reuse, R88 ;  /* 0x00000058593f7220 */ /* 0x040fe20000410000 */
[----:B-----5:R-:W-:Y:S01]  /*1660*/  HFMA2.MMA.BF16_V2 R22, R59, R22, R44 ;  /* 0x000000163b167235 */ /* 0x020fe2000020002c */
        /* <DEDUP_REMOVED lines=10> */
[----:B------:R-:W-:Y:S01]  /*1710*/  FADD.FTZ R76, R69, -R75 ;  /* 0x8000004b454c7221 */ /* 0x000fe20000010000 */
[C---:B------:R-:W-:Y:S01]  /*1720*/  FMUL.FTZ R64, R89.reuse, R64 ;  /* 0x0000004059407220 */ /* 0x040fe20000410000 */
[----:B------:R-:W-:Y:S01]  /*1730*/  FMUL.FTZ R67, R89, R84 ;  /* 0x0000005459437220 */ /* 0x000fe20000410000 */
[----:B-1----:R-:W-:Y:S01]  /*1740*/  IMAD.WIDE.U32 R16, R17, 0x4, R2 ;  /* 0x0000000411107825 */ /* 0x002fe200078e0002 */
[----:B------:R-:W-:Y:S01]  /*1750*/  F2FP.BF16.F32.PACK_AB R28, R87, R18 ;  /* 0x00000012571c723e */ /* 0x000fe200000010ff */
[----:B------:R0:W-:Y:S01]  /*1760*/  @!P1 STG.E desc[UR4][R4.64], R89 ;  /* 0x0000005904009986 */ /* 0x0001e2000c101904 */
        /* <DEDUP_REMOVED lines=16> */
[--C-:B0-----:R-:W-:Y:S01]  /*1870*/  IMAD.WIDE.U32 R4, R8, 0x4, R2.reuse ;  /* 0x0000000408047825 */ /* 0x101fe200078e0002 */
[----:B------:R-:W-:Y:S03]  /*1880*/  STG.E desc[UR4][R16.64], R22 ;  /* 0x0000001610007986 */ /* 0x000fe6000c101904 */
[----:B------:R-:W-:Y:S01]  /*1890*/  HFMA2.BF16_V2 R87, R56, R28, R41 ;  /* 0x0000001c38577231 */ /* 0x000fe20000200029 */
[----:B------:R-:W-:Y:S01]  /*18a0*/  HFMA2.MMA.BF16_V2 R89, R55, R20, R40 ;  /* 0x0000001437597235 */ /* 0x000fe20000200028 */
[--C-:B------:R-:W-:Y:S01]  /*18b0*/  IMAD.WIDE.U32 R6, R93, 0x4, R2.reuse ;  /* 0x000000045d067825 */ /* 0x100fe200078e0002 */
[----:B------:R-:W-:Y:S01]  /*18c0*/  F2FP.BF16.F32.PACK_AB R64, R67, R64 ;  /* 0x000000404340723e */ /* 0x000fe200000010ff */
[----:B------:R-:W-:Y:S01]  /*18d0*/  HFMA2.MMA.BF16_V2 R63, R53, R62, R38 ;  /* 0x0000003e353f7235 */ /* 0x000fe20000200026 */
[----:B------:R0:W-:Y:S01]  /*18e0*/  STG.E desc[UR4][R4.64], R83 ;  /* 0x0000005304007986 */ /* 0x0001e2000c101904 */
[----:B------:R-:W-:Y:S01]  /*18f0*/  IMAD.WIDE.U32 R8, R9, 0x4, R2 ;  /* 0x0000000409087825 */ /* 0x000fe200078e0002 */
[----:B------:R-:W-:-:S02]  /*1900*/  F2FP.BF16.F32.PACK_AB R66, R69, R66 ;  /* 0x000000424542723e */ /* 0x000fc400000010ff */
[----:B------:R1:W-:Y:S01]  /*1910*/  STG.E desc[UR4][R6.64], R85 ;  /* 0x0000005506007986 */ /* 0x0003e2000c101904 */
[--C-:B------:R-:W-:Y:S01]  /*1920*/  IMAD.WIDE.U32 R10, R11, 0x4, R2.reuse ;  /* 0x000000040b0a7825 */ /* 0x100fe200078e0002 */
[----:B------:R-:W-:Y:S02]  /*1930*/  F2FP.BF16.F32.PACK_AB R68, R71, R68 ;  /* 0x000000444744723e */ /* 0x000fe400000010ff */
[----:B------:R2:W-:Y:S01]  /*1940*/  STG.E desc[UR4][R8.64], R87 ;  /* 0x0000005708007986 */ /* 0x0005e2000c101904 */
[----:B------:R-:W-:Y:S01]  /*1950*/  IMAD.WIDE.U32 R12, R13, 0x4, R2 ;  /* 0x000000040d0c7825 */ /* 0x000fe200078e0002 */
[----:B------:R-:W-:-:S03]  /*1960*/  F2FP.BF16.F32.PACK_AB R74, R77, R74 ;  /* 0x0000004a4d4a723e */ /* 0x000fc600000010ff */
[----:B0-----:R-:W-:Y:S02]  /*1970*/  HFMA2.BF16_V2 R5, R52, R64, R37 ;  /* 0x0000004034057231 */ /* 0x001fe40000200025 */
[--C-:B------:R-:W-:Y:S01]  /*1980*/  IMAD.WIDE.U32 R14, R15, 0x4, R2.reuse ;  /* 0x000000040f0e7825 */ /* 0x100fe200078e0002 */
[----:B------:R-:W-:Y:S01]  /*1990*/  STG.E desc[UR4][R10.64], R89 ;  /* 0x000000590a007986 */ /* 0x000fe2000c101904 */
[----:B------:R-:W-:Y:S01]  /*19a0*/  F2FP.BF16.F32.PACK_AB R72, R75, R72 ;  /* 0x000000484b48723e */ /* 0x000fe200000010ff */
[----:B-1----:R-:W-:Y:S01]  /*19b0*/  HFMA2.MMA.BF16_V2 R7, R51, R66, R36 ;  /* 0x0000004233077235 */ /* 0x002fe20000200024 */
[----:B------:R-:W-:Y:S01]  /*19c0*/  IMAD.WIDE.U32 R16, R91, 0x4, R2 ;  /* 0x000000045b107825 */ /* 0x000fe200078e0002 */
[----:B------:R-:W-:-:S03]  /*19d0*/  F2FP.BF16.F32.PACK_AB R76, R79, R76 ;  /* 0x0000004c4f4c723e */ /* 0x000fc600000010ff */
[----:B--2---:R-:W-:Y:S02]  /*19e0*/  HFMA2.BF16_V2 R9, R50, R68, R35 ;  /* 0x0000004432097231 */ /* 0x004fe40000200023 */
[----:B------:R-:W-:Y:S01]  /*19f0*/  IMAD.WIDE.U32 R18, R19, 0x4, R2 ;  /* 0x0000000413127825 */ /* 0x000fe200078e0002 */
[----:B------:R-:W-:-:S03]  /*1a00*/  IADD3 R60, R60, UR6, RZ ;  /* 0x000000063c3c7c10 */ /* 0x000fc6000fffe0ff */
[----:B------:R-:W-:Y:S01]  /*1a10*/  IMAD.WIDE.U32 R20, R21, 0x4, R2 ;  /* 0x0000000415147825 */ /* 0x000fe200078e0002 */
[----:B------:R-:W-:-:S03]  /*1a20*/  ISETP.GE.AND P1, PT, R60, UR7, PT ;  /* 0x000000073c007c0c */ /* 0x000fc6000bf26270 */
[----:B------:R-:W-:-:S04]  /*1a30*/  IMAD.WIDE.U32 R22, R23, 0x4, R2 ;  /* 0x0000000417167825 */ /* 0x000fc800078e0002 */
[----:B------:R-:W-:-:S04]  /*1a40*/  IMAD.WIDE.U32 R24, R25, 0x4, R2 ;  /* 0x0000000419187825 */ /* 0x000fc800078e0002 */
[----:B------:R-:W-:-:S04]  /*1a50*/  IMAD.WIDE.U32 R26, R27, 0x4, R2 ;  /* 0x000000041b1a7825 */ /* 0x000fc800078e0002 */
[----:B------:R-:W-:-:S04]  /*1a60*/  IMAD.WIDE.U32 R28, R29, 0x4, R2 ;  /* 0x000000041d1c7825 */ /* 0x000fc800078e0002 */
[----:B------:R-:W-:-:S04]  /*1a70*/  IMAD.WIDE.U32 R2, R61, 0x4, R2 ;  /* 0x000000043d027825 */ /* 0x000fc800078e0002 */
[----:B------:R-:W-:Y:S01]  /*1a80*/  HFMA2.BF16_V2 R61, R54, R0, R39 ;  /* 0x00000000363d7231 */ /* 0x000fe20000200027 */
[----:B------:R-:W-:-:S04]  /*1a90*/  SEL R0, RZ, 0x1, P0 ;  /* 0x00000001ff007807 */ /* 0x000fc80000000000 */
[----:B------:R0:W-:Y:S04]  /*1aa0*/  STG.E desc[UR4][R12.64], R61 ;  /* 0x0000003d0c007986 */ /* 0x0001e8000c101904 */
[----:B------:R1:W-:Y:S04]  /*1ab0*/  STG.E desc[UR4][R14.64], R63 ;  /* 0x0000003f0e007986 */ /* 0x0003e8000c101904 */
[----:B------:R2:W-:Y:S01]  /*1ac0*/  STG.E desc[UR4][R16.64], R5 ;  /* 0x0000000510007986 */ /* 0x0005e2000c101904 */
[----:B0-----:R-:W-:Y:S01]  /*1ad0*/  HFMA2.MMA.BF16_V2 R61, R47, R74, R32 ;  /* 0x0000004a2f3d7235 */ /* 0x001fe20000200020 */
[----:B------:R-:W-:-:S02]  /*1ae0*/  HFMA2.BF16_V2 R13, R48, R72, R33 ;  /* 0x00000048300d7231 */ /* 0x000fc40000200021 */
[----:B------:R3:W-:Y:S01]  /*1af0*/  STG.E desc[UR4][R18.64], R7 ;  /* 0x0000000712007986 */ /* 0x0007e2000c101904 */
[----:B-1----:R-:W-:-:S03]  /*1b00*/  F2FP.BF16.F32.PACK_AB R15, R81, R78 ;  /* 0x0000004e510f723e */ /* 0x002fc600000010ff */
[----:B------:R3:W-:Y:S01]  /*1b10*/  STG.E desc[UR4][R20.64], R9 ;  /* 0x0000000914007986 */ /* 0x0007e2000c101904 */
[----:B--2---:R-:W-:Y:S01]  /*1b20*/  F2FP.BF16.F32.PACK_AB R17, R73, R70 ;  /* 0x000000464911723e */ /* 0x004fe200000010ff */
[----:B------:R-:W-:Y:S01]  /*1b30*/  HFMA2.BF16_V2 R5, R46, R76, R31 ;  /* 0x0000004c2e057231 */ /* 0x000fe2000020001f */
[----:B------:R-:W-:-:S04]  /*1b40*/  HFMA2.MMA.BF16_V2 R15, R45, R15, R30 ;  /* 0x0000000f2d0f7235 */ /* 0x000fc8000020001e */
[----:B------:R-:W-:-:S07]  /*1b50*/  HFMA2.MMA.BF16_V2 R11, R49, R17, R34 ;  /* 0x00000011310b7235 */ /* 0x000fce0000200022 */
[----:B------:R3:W-:Y:S04]  /*1b60*/  STG.E desc[UR4][R22.64], R11 ;  /* 0x0000000b16007986 */ /* 0x0007e8000c101904 */
[----:B------:R3:W-:Y:S04]  /*1b70*/  STG.E desc[UR4][R24.64], R13 ;  /* 0x0000000d18007986 */ /* 0x0007e8000c101904 */
[----:B------:R3:W-:Y:S04]  /*1b80*/  STG.E desc[UR4][R26.64], R61 ;  /* 0x0000003d1a007986 */ /* 0x0007e8000c101904 */
[----:B------:R3:W-:Y:S04]  /*1b90*/  STG.E desc[UR4][R28.64], R5 ;  /* 0x000000051c007986 */ /* 0x0007e8000c101904 */
[----:B------:R3:W-:Y:S01]  /*1ba0*/  STG.E desc[UR4][R2.64], R15 ;  /* 0x0000000f02007986 */ /* 0x0007e2000c101904 */
[----:B------:R-:W-:Y:S05]  /*1bb0*/  @!P1 BRA `(.L_x_1487) ;  /* 0xffffffe400d09947 */ /* 0x000fea000383ffff */
[----:B------:R-:W-:Y:S05]  /*1bc0*/  EXIT ;  /* 0x000000000000794d */ /* 0x000fea0003800000 */
.L_x_1486:
[----:B------:R-:W-:Y:S01]  /*1bd0*/  HFMA2.MMA R6, -RZ, RZ, 0, 1.847743988037109375e-06 ;  /* 0x0000001fff067435 */ /* 0x000fe200000001ff */
[----:B------:R-:W-:Y:S02]  /*1be0*/  MOV R5, 0x1 ;  /* 0x0000000100057802 */ /* 0x000fe40000000f00 */
[----:B------:R-:W-:-:S08]  /*1bf0*/  MOV R7, 0xffffffff ;  /* 0xffffffff00077802 */ /* 0x000fd00000000f00 */
[----:B-----5:R-:W-:Y:S05]  /*1c00*/  WARPSYNC.COLLECTIVE R7, `(.L_x_1488) ;  /* 0x0000000007087348 */ /* 0x020fea0003c00000 */
[----:B------:R0:W1:Y:S02]  /*1c10*/  SHFL.BFLY P2, R72, R16, R5, R6 ;  /* 0x0c00000510487389 */ /* 0x0000640000040006 */
[----:B01---5:R-:W-:Y:S01]  /*1c20*/  ENDCOLLECTIVE ;  /* 0x000000000000791b */ /* 0x023fe20003800000 */
.L_x_1488:
[----:B------:R-:W-:Y:S01]  /*1c30*/  HFMA2.MMA R5, -RZ, RZ, 0, 1.1920928955078125e-07 ;  /* 0x00000002ff057435 */ /* 0x000fe200000001ff */
[----:B------:R-:W-:-:S05]  /*1c40*/  MOV R75, R72 ;  /* 0x00000048004b7202 */ /* 0x000fca0000000f00 */
[----:B------:R-:W-:-:S05]  /*1c50*/  FADD.FTZ R75, R16, R75 ;  /* 0x0000004b104b7221 */ /* 0x000fca0000010000 */
[----:B------:R-:W-:-:S07]  /*1c60*/  MOV R16, R75 ;  /* 0x0000004b00107202 */ /* 0x000fce0000000f00 */
[----:B------:R-:W-:Y:S05]  /*1c70*/  WARPSYNC.COLLECTIVE R7, `(.L_x_1489) ;  /* 0x0000000007087348 */ /* 0x000fea0003c00000 */
[----:B------:R0:W1:Y:S02]  /*1c80*/  SHFL.BFLY P2, R72, R16, R5, R6 ;  /* 0x0c00000510487389 */ /* 0x0000640000040006 */
[----:B01----:R-:W-:Y:S01]  /*1c90*/  ENDCOLLECTIVE ;  /* 0x000000000000791b */ /* 0x003fe20003800000 */
.L_x_1489:
[----:B------:R-:W-:Y:S01]  /*1ca0*/  HFMA2.MMA R5, -RZ, RZ, 0, 2.384185791015625e-07 ;  /* 0x00000004ff057435 */ /* 0x000fe200000001ff */
[----:B------:R-:W-:-:S05]  /*1cb0*/  MOV R0, R72 ;  /* 0x0000004800007202 */ /* 0x000fca0000000f00 */
[----:B------:R-:W-:-:S05]  /*1cc0*/  FADD.FTZ R26, R75, R0 ;  /* 0x000000004b1a7221 */ /* 0x000fca0000010000 */
[----:B------:R-:W-:-:S07]  /*1cd0*/  MOV R16, R26 ;  /* 0x0000001a00107202 */ /* 0x000fce0000000f00 */
[----:B------:R-:W-:Y:S05]  /*1ce0*/  WARPSYNC.COLLECTIVE R7, `(.L_x_1490) ;  /* 0x0000000007087348 */ /* 0x000fea0003c00000 */
[----:B------:R0:W1:Y:S02]  /*1cf0*/  SHFL.BFLY P2, R72, R16, R5, R6 ;  /* 0x0c00000510487389 */ /* 0x0000640000040006 */
[----:B01----:R-:W-:Y:S01]  /*1d00*/  ENDCOLLECTIVE ;  /* 0x000000000000791b */ /* 0x003fe20003800000 */
.L_x_1490:
[----:B------:R-:W-:Y:S01]  /*1d10*/  HFMA2.MMA R5, -RZ, RZ, 0, 4.76837158203125e-07 ;  /* 0x00000008ff057435 */ /* 0x000fe200000001ff */
[----:B------:R-:W-:-:S05]  /*1d20*/  MOV R0, R72 ;  /* 0x0000004800007202 */ /* 0x000fca0000000f00 */
[----:B------:R-:W-:-:S05]  /*1d30*/  FADD.FTZ R28, R26, R0 ;  /* 0x000000001a1c7221 */ /* 0x000fca0000010000 */
[----:B------:R-:W-:-:S07]  /*1d40*/  MOV R16, R28 ;  /* 0x0000001c00107202 */ /* 0x000fce0000000f00 */
[----:B------:R-:W-:Y:S05]  /*1d50*/  WARPSYNC.COLLECTIVE R7, `(.L_x_1491) ;  /* 0x0000000007087348 */ /* 0x000fea0003c00000 */
[----:B------:R0:W1:Y:S02]  /*1d60*/  SHFL.BFLY P2, R72, R16, R5, R6 ;  /* 0x0c00000510487389 */ /* 0x0000640000040006 */
[----:B01----:R-:W-:Y:S01]  /*1d70*/  ENDCOLLECTIVE ;  /* 0x000000000000791b */ /* 0x003fe20003800000 */
.L_x_1491:
[----:B------:R-:W-:Y:S01]  /*1d80*/  HFMA2.MMA R5, -RZ, RZ, 0, 9.5367431640625e-07 ;  /* 0x00000010ff057435 */ /* 0x000fe200000001ff */
[----:B------:R-:W-:-:S05]  /*1d90*/  MOV R0, R72 ;  /* 0x0000004800007202 */ /* 0x000fca0000000f00 */
[----:B------:R-:W-:-:S05]  /*1da0*/  FADD.FTZ R70, R28, R0 ;  /* 0x000000001c467221 */ /* 0x000fca0000010000 */
[----:B------:R-:W-:-:S07]  /*1db0*/  MOV R16, R70 ;  /* 0x0000004600107202 */ /* 0x000fce0000000f00 */
[----:B------:R-:W-:Y:S05]  /*1dc0*/  WARPSYNC.COLLECTIVE R7, `(.L_x_1492) ;  /* 0x0000000007087348 */ /* 0x000fea0003c00000 */
[----:B------:R0:W1:Y:S02]  /*1dd0*/  SHFL.BFLY P2, R72, R16, R5, R6 ;  /* 0x0c00000510487389 */ /* 0x0000640000040006 */
[----:B01----:R-:W-:Y:S01]  /*1de0*/  ENDCOLLECTIVE ;  /* 0x000000000000791b */ /* 0x003fe20003800000 */
.L_x_1492:
[----:B------:R-:W-:-:S05]  /*1df0*/  MOV R0, R72 ;  /* 0x0000004800007202 */ /* 0x000fca0000000f00 */
[----:B------:R-:W-:-:S04]  /*1e00*/  FADD.FTZ R0, R70, R0 ;  /* 0x0000000046007221 */ /* 0x000fc80000010000 */
[----:B------:R-:W-:-:S04]  /*1e10*/  FMUL.FTZ R2, R0, 0.0010416667209938168526 ;  /* 0x3a88888900027820 */ /* 0x000fc80000410000 */
        /* <DEDUP_REMOVED lines=64> */
.L_x_1493:
[----:B------:R-:W-:Y:S01]  /*2220*/  HFMA2.MMA R5, -RZ, RZ, 0, 1.1920928955078125e-07 ;  /* 0x00000002ff057435 */ /* 0x000fe200000001ff */
[----:B------:R-:W-:-:S05]  /*2230*/  MOV R75, R72 ;  /* 0x00000048004b7202 */ /* 0x000fca0000000f00 */
[----:B------:R-:W-:-:S05]  /*2240*/  FADD.FTZ R75, R16, R75 ;  /* 0x0000004b104b7221 */ /* 0x000fca0000010000 */
[----:B------:R-:W-:-:S07]  /*2250*/  MOV R16, R75 ;  /* 0x0000004b00107202 */ /* 0x000fce0000000f00 */
[----:B------:R-:W-:Y:S05]  /*2260*/  WARPSYNC.COLLECTIVE R7, `(.L_x_1494) ;  /* 0x0000000007087348 */ /* 0x000fea0003c00000 */
[----:B------:R0:W1:Y:S02]  /*2270*/  SHFL.BFLY P2, R72, R16, R5, R6 ;  /* 0x0c00000510487389 */ /* 0x0000640000040006 */
[----:B01----:R-:W-:Y:S01]  /*2280*/  ENDCOLLECTIVE ;  /* 0x000000000000791b */ /* 0x003fe20003800000 */
.L_x_1494:
[----:B------:R-:W-:Y:S01]  /*2290*/  HFMA2.MMA R5, -RZ, RZ, 0, 2.384185791015625e-07 ;  /* 0x00000004ff057435 */ /* 0x000fe200000001ff */
[----:B------:R-:W-:-:S05]  /*22a0*/  MOV R0, R72 ;  /* 0x0000004800007202 */ /* 0x000fca0000000f00 */
[----:B------:R-:W-:-:S05]  /*22b0*/  FADD.FTZ R26, R75, R0 ;  /* 0x000000004b1a7221 */ /* 0x000fca0000010000 */
[----:B------:R-:W-:-:S07]  /*22c0*/  MOV R16, R26 ;  /* 0x0000001a00107202 */ /* 0x000fce0000000f00 */
[----:B------:R-:W-:Y:S05]  /*22d0*/  WARPSYNC.COLLECTIVE R7, `(.L_x_1495) ;  /* 0x0000000007087348 */ /* 0x000fea0003c00000 */
[----:B------:R0:W1:Y:S02]  /*22e0*/  SHFL.BFLY P2, R72, R16, R5, R6 ;  /* 0x0c00000510487389 */ /* 0x0000640000040006 */
[----:B01----:R-:W-:Y:S01]  /*22f0*/  ENDCOLLECTIVE ;  /* 0x000000000000791b */ /* 0x003fe20003800000 */
.L_x_1495:
[----:B------:R-:W-:Y:S01]  /*2300*/  HFMA2.MMA R5, -RZ, RZ, 0, 4.76837158203125e-07 ;  /* 0x00000008ff057435 */ /* 0x000fe200000001ff */
[----:B------:R-:W-:-:S05]  /*2310*/  MOV R0, R72 ;  /* 0x0000004800007202 */ /* 0x000fca0000000f00 */
[----:B------:R-:W-:-:S05]  /*2320*/  FADD.FTZ R28, R26, R0 ;  /* 0x000000001a1c7221 */ /* 0x000fca0000010000 */
[----:B------:R-:W-:-:S07]  /*2330*/  MOV R16, R28 ;  /* 0x0000001c00107202 */ /* 0x000fce0000000f00 */
[----:B------:R-:W-:Y:S05]  /*2340*/  WARPSYNC.COLLECTIVE R7, `(.L_x_1496) ;  /* 0x0000000007087348 */ /* 0x000fea0003c00000 */
[----:B------:R0:W1:Y:S02]  /*2350*/  SHFL.BFLY P2, R72, R16, R5, R6 ;  /* 0x0c00000510487389 */ /* 0x0000640000040006 */
[----:B01----:R-:W-:Y:S01]  /*2360*/  ENDCOLLECTIVE ;  /* 0x000000000000791b */ /* 0x003fe20003800000 */
.L_x_1496:
[----:B------:R-:W-:Y:S01]  /*2370*/  HFMA2.MMA R5, -RZ, RZ, 0, 9.5367431640625e-07 ;  /* 0x00000010ff057435 */ /* 0x000fe200000001ff */
[----:B------:R-:W-:-:S05]  /*2380*/  MOV R0, R72 ;  /* 0x0000004800007202 */ /* 0x000fca0000000f00 */
[----:B------:R-:W-:-:S05]  /*2390*/  FADD.FTZ R0, R28, R0 ;  /* 0x000000001c007221 */ /* 0x000fca0000010000 */
[----:B------:R-:W-:-:S07]  /*23a0*/  MOV R16, R0 ;  /* 0x0000000000107202 */ /* 0x000fce0000000f00 */
[----:B------:R-:W-:Y:S05]  /*23b0*/  WARPSYNC.COLLECTIVE R7, `(.L_x_1497) ;  /* 0x0000000007087348 */ /* 0x000fea0003c00000 */
[----:B------:R0:W1:Y:S02]  /*23c0*/  SHFL.BFLY P2, R72, R16, R5, R6 ;  /* 0x0c00000510487389 */ /* 0x0000640000040006 */
[----:B01----:R-:W-:Y:S01]  /*23d0*/  ENDCOLLECTIVE ;  /* 0x000000000000791b */ /* 0x003fe20003800000 */
.L_x_1497:
[----:B------:R-:W-:Y:S01]  /*23e0*/  MOV R70, R72 ;  /* 0x0000004800467202 */ /* 0x000fe20000000f00 */
[----:B------:R-:W-:Y:S06]  /*23f0*/  BRA `(.L_x_1498) ;  /* 0xffffffec00087947 */ /* 0x000fec000383ffff */
.L_x_1499:
        /* <DEDUP_REMOVED lines=16> */
.L_x_2083:


//--------------------- .text._ZN10layer_norm13ln_fwd_kernelINS_13Kernel_traitsI6__halffS2_fjLj3840ELj1ELj1ELj4ELj4ENS_18Kernel_traits_baseILj3840ES2_fS2_fjLj128EEEEEEEvNS_9FwdParamsE --------------------------
	.section	.text._ZN10layer_norm13ln_fwd_kernelINS_13Kernel_traitsI6__halffS2_fjLj3840ELj1ELj1ELj4ELj4ENS_18Kernel_traits_baseILj3840ES2_fS2_fjLj128EEEEEEEvNS_9FwdParamsE,"ax",@progbits
	.align	128
        .global         _ZN10layer_norm13ln_fwd_kernelINS_13Kernel_traitsI6__halffS2_fjLj3840ELj1ELj1ELj4ELj4ENS_18Kernel_traits_baseILj3840ES2_fS2_fjLj128EEEEEEEvNS_9FwdParamsE
        .type           _ZN10layer_norm13ln_fwd_kernelINS_13Kernel_traitsI6__halffS2_fjLj3840ELj1ELj1ELj4ELj4ENS_18Kernel_traits_baseILj3840ES2_fS2_fjLj128EEEEEEEvNS_9FwdParamsE,@function
        .size           _ZN10layer_norm13ln_fwd_kernelINS_13Kernel_traitsI6__halffS2_fjLj3840ELj1ELj1ELj4ELj4ENS_18Kernel_traits_baseILj3840ES2_fS2_fjLj128EEEEEEEvNS_9FwdParamsE,(.L_x_2084 - _ZN10layer_norm13ln_fwd_kernelINS_13Kernel_traitsI6__halffS2_fjLj3840ELj1ELj1ELj4ELj4ENS_18Kernel_traits_baseILj3840ES2_fS2_fjLj128EEEEEEEvNS_9FwdParamsE)
        .other          _ZN10layer_norm13ln_fwd_kernelINS_13Kernel_traitsI6__halffS2_fjLj3840ELj1ELj1ELj4ELj4ENS_18Kernel_traits_baseILj3840ES2_fS2_fjLj128EEEEEEEvNS_9FwdParamsE,@"STO_CUDA_ENTRY STV_DEFAULT"
_ZN10layer_norm13ln_fwd_kernelINS_13Kernel_traitsI6__halffS2_fjLj3840ELj1ELj1ELj4ELj4ENS_18Kernel_traits_baseILj3840ES2_fS2_fjLj128EEEEEEEvNS_9FwdParamsE:
.text._ZN10layer_norm13ln_fwd_kernelINS_13Kernel_traitsI6__halffS2_fjLj3840ELj1ELj1ELj4ELj4ENS_18Kernel_traits_baseILj3840ES2_fS2_fjLj128EEEEEEEvNS_9FwdParamsE:
        /* <DEDUP_REMOVED lines=78> */
.L_x_1501:
        /* <DEDUP_REMOVED lines=210> */
.L_x_1512:
        /* <DEDUP_REMOVED lines=85> */
[----:B------:R-:W-:Y:S01]  /*1750*/  F2FP.F16.F32.PACK_AB R146, RZ, R4 ;  /* 0x00000004ff92723e */ /* 0x000fe200000000ff */
        /* <DEDUP_REMOVED lines=14> */
[----:B------:R-:W-:Y:S01]  /*1840*/  F2FP.F16.F32.PACK_AB R24, RZ, R24 ;  /* 0x00000018ff18723e */ /* 0x000fe200000000ff */
[C---:B------:R-:W-:Y:S01]  /*1850*/  FMUL.FTZ R12, R165.reuse, R12 ;  /* 0x0000000ca50c7220 */ /* 0x040fe20000410000 */
[C---:B------:R-:W-:Y:S01]  /*1860*/  FMUL.FTZ R126, R165.reuse, R42 ;  /* 0x0000002aa57e7220 */ /* 0x040fe20000410000 */
        /* <DEDUP_REMOVED lines=15> */
[----:B-----5:R-:W-:Y:S01]  /*1960*/  HFMA2 R140, R82.H0_H0, R24.H0_H0, R87.H0_H0 ;  /* 0x20000018528c7231 */ /* 0x020fe20000040857 */
[----:B------:R-:W-:Y:S01]  /*1970*/  F2FP.F16.F32.PACK_AB R12, RZ, R12 ;  /* 0x0000000cff0c723e */ /* 0x000fe200000000ff */
[----:B------:R-:W-:Y:S01]  /*1980*/  FMUL.FTZ R50, R165, R60 ;  /* 0x0000003ca5327220 */ /* 0x000fe20000410000 */
[----:B------:R-:W-:Y:S01]  /*1990*/  F2FP.F16.F32.PACK_AB R126, RZ, R126 ;  /* 0x0000007eff7e723e */ /* 0x000fe200000000ff */
[----:B-1----:R-:W-:Y:S01]  /*19a0*/  @!P1 IMAD.WIDE R24, R63, 0x4, R4 ;  /* 0x000000043f189825 */ /* 0x002fe200078e0204 */
[----:B------:R-:W-:-:S03]  /*19b0*/  F2FP.F16.F32.PACK_AB R54, RZ, R54 ;  /* 0x00000036ff36723e */ /* 0x000fc600000000ff */
[----:B------:R-:W-:Y:S01]  /*19c0*/  FMUL.FTZ R132, R165, R122 ;  /* 0x0000007aa5847220 */ /* 0x000fe20000410000 */
[----:B------:R-:W-:Y:S02]  /*19d0*/  HFMA2 R120, R118.H0_H0, R120.H0_H0, R123.H0_H0 ;  /* 0x2000007876787231 */ /* 0x000fe4000004087b */
[----:B0-----:R-:W-:-:S04]  /*19e0*/  IMAD.WIDE.U32 R4, R163, 0x2, R2 ;  /* 0x00000002a3047825 */ /* 0x001fc800078e0002 */
[----:B------:R-:W-:Y:S01]  /*19f0*/  HFMA2 R147, R68.H0_H0, R6.H0_H0, R73.H0_H0 ;  /* 0x2000000644937231 */ /* 0x000fe20000040849 */
[----:B------:R-:W-:Y:S01]  /*1a00*/  F2FP.F16.F32.PACK_AB R128, RZ, R128 ;  /* 0x00000080ff80723e */ /* 0x000fe200000000ff */
[C---:B------:R-:W-:Y:S01]  /*1a10*/  FMUL.FTZ R18, R165.reuse, R18 ;  /* 0x00000012a5127220 */ /* 0x040fe20000410000 */
[----:B------:R-:W-:Y:S01]  /*1a20*/  FMUL.FTZ R28, R165, R28 ;  /* 0x0000001ca51c7220 */ /* 0x000fe20000410000 */
[----:B------:R-:W-:Y:S02]  /*1a30*/  HFMA2 R122, R116.H0_H0, R58.H0_H0, R121.H0_H0 ;  /* 0x2000003a747a7231 */ /* 0x000fe40000040879 */
[----:B------:R-:W-:-:S04]  /*1a40*/  IMAD.WIDE.U32 R6, R161, 0x2, R2 ;  /* 0x00000002a1067825 */ /* 0x000fc800078e0002 */
[----:B------:R-:W-:Y:S01]  /*1a50*/  HFMA2 R148, R66.H0_H0, R8.H0_H0, R71.H0_H0 ;  /* 0x2000000842947231 */ /* 0x000fe20000040847 */
[----:B------:R-:W-:Y:S01]  /*1a60*/  F2FP.F16.F32.PACK_AB R52, RZ, R52 ;  /* 0x00000034ff34723e */ /* 0x000fe200000000ff */
[----:B------:R-:W-:Y:S01]  /*1a70*/  HFMA2 R124, R114.H0_H0, R124.H0_H0, R119.H0_H0 ;  /* 0x2000007c727c7231 */ /* 0x000fe20000040877 */
[----:B------:R-:W-:Y:S01]  /*1a80*/  F2FP.F16.F32.PACK_AB R20, RZ, R20 ;  /* 0x00000014ff14723e */ /* 0x000fe200000000ff */
[----:B------:R-:W-:Y:S02]  /*1a90*/  HFMA2 R151, R62.H0_H0, R10.H0_H0, R67.H0_H0 ;  /* 0x2000000a3e977231 */ /* 0x000fe40000040843 */
[----:B------:R-:W-:Y:S01]  /*1aa0*/  IMAD.WIDE.U32 R8, R159, 0x2, R2 ;  /* 0x000000029f087825 */ /* 0x000fe200078e0002 */
[----:B------:R-:W-:-:S03]  /*1ab0*/  F2FP.F16.F32.PACK_AB R130, RZ, R130 ;  /* 0x00000082ff82723e */ /* 0x000fc600000000ff */
[C---:B------:R-:W-:Y:S01]  /*1ac0*/  FMUL.FTZ R46, R165.reuse, R138 ;  /* 0x0000008aa52e7220 */ /* 0x040fe20000410000 */
[C---:B------:R-:W-:Y:S01]  /*1ad0*/  FMUL.FTZ R22, R165.reuse, R22 ;  /* 0x00000016a5167220 */ /* 0x040fe20000410000 */
[----:B------:R-:W-:Y:S01]  /*1ae0*/  FMUL.FTZ R32, R165, R32 ;  /* 0x00000020a5207220 */ /* 0x000fe20000410000 */
[----:B------:R-:W-:Y:S02]  /*1af0*/  HFMA2 R125, R112.H0_H0, R56.H0_H0, R117.H0_H0 ;  /* 0x20000038707d7231 */ /* 0x000fe40000040875 */
[----:B------:R-:W-:-:S04]  /*1b00*/  IMAD.WIDE.U32 R10, R157, 0x2, R2 ;  /* 0x000000029d0a7825 */ /* 0x000fc800078e0002 */
[----:B------:R-:W-:Y:S01]  /*1b10*/  HFMA2 R152, R0.H0_H0, R12.H0_H0, R65.H0_H0 ;  /* 0x2000000c00987231 */ /* 0x000fe20000040841 */
[----:B------:R-:W-:Y:S01]  /*1b20*/  F2FP.F16.F32.PACK_AB R50, RZ, R50 ;  /* 0x00000032ff32723e */ /* 0x000fe200000000ff */
[----:B------:R-:W-:Y:S01]  /*1b30*/  FMUL.FTZ R34, R165, R34 ;  /* 0x00000022a5227220 */ /* 0x000fe20000410000 */
[----:B------:R-:W-:Y:S01]  /*1b40*/  HFMA2 R126, R110.H0_H0, R126.H0_H0, R115.H0_H0 ;  /* 0x2000007e6e7e7231 */ /* 0x000fe20000040873 */
[----:B------:R0:W-:Y:S01]  /*1b50*/  @!P1 STG.E desc[UR4][R24.64], R165 ;  /* 0x000000a518009986 */ /* 0x0001e2000c101904 */
[----:B------:R-:W-:Y:S01]  /*1b60*/  IMAD.WIDE.U32 R12, R155, 0x2, R2 ;  /* 0x000000029b0c7825 */ /* 0x000fe200078e0002 */
[----:B------:R-:W-:-:S03]  /*1b70*/  F2FP.F16.F32.PACK_AB R132, RZ, R132 ;  /* 0x00000084ff84723e */ /* 0x000fc600000000ff */
[C---:B------:R-:W-:Y:S01]  /*1b80*/  FMUL.FTZ R26, R165.reuse, R26 ;  /* 0x0000001aa51a7220 */ /* 0x040fe20000410000 */
[----:B------:R-:W-:Y:S01]  /*1b90*/  FMUL.FTZ R36, R165, R36 ;  /* 0x00000024a5247220 */ /* 0x000fe20000410000 */
[----:B------:R-:W-:Y:S02]  /*1ba0*/  HFMA2 R127, R108.H0_H0, R54.H0_H0, R113.H0_H0 ;  /* 0x200000366c7f7231 */ /* 0x000fe40000040871 */
[--C-:B------:R-:W-:Y:S01]  /*1bb0*/  IMAD.WIDE.U32 R14, R15, 0x2, R2.reuse ;  /* 0x000000020f0e7825 */ /* 0x100fe200078e0002 */
[----:B------:R-:W-:Y:S01]  /*1bc0*/  STG.E.U16 desc[UR4][R4.64], R120 ;  /* 0x0000007804007986 */ /* 0x000fe2000c101504 */
[----:B------:R-:W-:Y:S02]  /*1bd0*/  F2FP.F16.F32.PACK_AB R48, RZ, R48 ;  /* 0x00000030ff30723e */ /* 0x000fe400000000ff */
[----:B------:R-:W-:Y:S01]  /*1be0*/  FMUL.FTZ R30, R165, R30 ;  /* 0x0000001ea51e7220 */ /* 0x000fe20000410000 */
[----:B------:R-:W-:Y:S01]  /*1bf0*/  F2FP.F16.F32.PACK_AB R44, RZ, R18 ;  /* 0x00000012ff2c723e */ /* 0x000fe200000000ff */
[----:B------:R-:W-:Y:S01]  /*1c00*/  HFMA2 R128, R106.H0_H0, R128.H0_H0, R111.H0_H0 ;  /* 0x200000806a807231 */ /* 0x000fe2000004086f */
[----:B------:R-:W-:Y:S01]  /*1c10*/  F2FP.F16.F32.PACK_AB R28, RZ, R28 ;  /* 0x0000001cff1c723e */ /* 0x000fe200000000ff */
[----:B------:R-:W-:Y:S01]  /*1c20*/  IMAD.WIDE.U32 R16, R17, 0x2, R2 ;  /* 0x0000000211107825 */ /* 0x000fe200078e0002 */
[----:B------:R-:W-:Y:S01]  /*1c30*/  STG.E.U16 desc[UR4][R6.64], R122 ;  /* 0x0000007a06007986 */ /* 0x000fe2000c101504 */
[----:B------:R-:W-:-:S02]  /*1c40*/  F2FP.F16.F32.PACK_AB R134, RZ, R134 ;  /* 0x00000086ff86723e */ /* 0x000fc400000000ff */
[----:B------:R-:W-:Y:S02]  /*1c50*/  HFMA2 R129, R104.H0_H0, R52.H0_H0, R109.H0_H0 ;  /* 0x2000003468817231 */ /* 0x000fe4000004086d */
[----:B------:R-:W-:-:S04]  /*1c60*/  IMAD.WIDE.U32 R18, R19, 0x2, R2 ;  /* 0x0000000213127825 */ /* 0x000fc800078e0002 */
[----:B------:R-:W-:Y:S01]  /*1c70*/  HFMA2 R138, R86.H0_H0, R20.H0_H0, R91.H0_H0 ;  /* 0x20000014568a7231 */ /* 0x000fe2000004085b */
[----:B------:R-:W-:Y:S01]  /*1c80*/  STG.E.U16 desc[UR4][R8.64], R124 ;  /* 0x0000007c08007986 */ /* 0x000fe2000c101504 */
[----:B------:R-:W-:Y:S01]  /*1c90*/  F2FP.F16.F32.PACK_AB R46, RZ, R46 ;  /* 0x0000002eff2e723e */ /* 0x000fe200000000ff */
[----:B------:R-:W-:Y:S01]  /*1ca0*/  HFMA2 R130, R102.H0_H0, R130.H0_H0, R107.H0_H0 ;  /* 0x2000008266827231 */ /* 0x000fe2000004086b */
[----:B------:R-:W-:Y:S01]  /*1cb0*/  F2FP.F16.F32.PACK_AB R42, RZ, R22 ;  /* 0x00000016ff2a723e */ /* 0x000fe200000000ff */
[--C-:B------:R-:W-:Y:S01]  /*1cc0*/  IMAD.WIDE.U32 R20, R21, 0x2, R2.reuse ;  /* 0x0000000215147825 */ /* 0x100fe200078e0002 */
[----:B------:R-:W-:Y:S01]  /*1cd0*/  F2FP.F16.F32.PACK_AB R32, RZ, R32 ;  /* 0x00000020ff20723e */ /* 0x000fe200000000ff */
[----:B------:R-:W-:Y:S01]  /*1ce0*/  STG.E.U16 desc[UR4][R10.64], R125 ;  /* 0x0000007d0a007986 */ /* 0x000fe2000c101504 */
[----:B------:R-:W-:Y:S01]  /*1cf0*/  F2FP.F16.F32.PACK_AB R136, RZ, R136 ;  /* 0x00000088ff88723e */ /* 0x000fe200000000ff */
[----:B------:R-:W-:Y:S01]  /*1d00*/  HFMA2 R131, R100.H0_H0, R50.H0_H0, R105.H0_H0 ;  /* 0x2000003264837231 */ /* 0x000fe20000040869 */
[----:B------:R-:W-:Y:S01]  /*1d10*/  F2FP.F16.F32.PACK_AB R34, RZ, R34 ;  /* 0x00000022ff22723e */ /* 0x000fe200000000ff */
[----:B------:R-:W-:Y:S01]  /*1d20*/  IMAD.WIDE.U32 R22, R23, 0x2, R2 ;  /* 0x0000000217167825 */ /* 0x000fe200078e0002 */
[----:B------:R-:W-:Y:S01]  /*1d30*/  STG.E.U16 desc[UR4][R12.64], R126 ;  /* 0x0000007e0c007986 */ /* 0x000fe2000c101504 */
[----:B------:R-:W-:-:S02]  /*1d40*/  F2FP.F16.F32.PACK_AB R40, RZ, R26 ;  /* 0x0000001aff28723e */ /* 0x000fc400000000ff */
[----:B------:R-:W-:Y:S01]  /*1d50*/  HFMA2 R132, R98.H0_H0, R132.H0_H0, R103.H0_H0 ;  /* 0x2000008462847231 */ /* 0x000fe20000040867 */
[----:B------:R-:W-:Y:S01]  /*1d60*/  F2FP.F16.F32.PACK_AB R36, RZ, R36 ;  /* 0x00000024ff24723e */ /* 0x000fe200000000ff */
[--C-:B0-----:R-:W-:Y:S01]  /*1d70*/  IMAD.WIDE.U32 R24, R153, 0x2, R2.reuse ;  /* 0x0000000299187825 */ /* 0x101fe200078e0002 */
[----:B------:R-:W-:Y:S01]  /*1d80*/  STG.E.U16 desc[UR4][R14.64], R127 ;  /* 0x0000007f0e007986 */ /* 0x000fe2000c101504 */
[----:B------:R-:W-:Y:S02]  /*1d90*/  F2FP.F16.F32.PACK_AB R38, RZ, R30 ;  /* 0x0000001eff26723e */ /* 0x000fe400000000ff */
[----:B------:R-:W-:Y:S02]  /*1da0*/  HFMA2 R133, R96.H0_H0, R48.H0_H0, R101.H0_H0 ;  /* 0x2000003060857231 */ /* 0x000fe40000040865 */
[----:B------:R-:W-:-:S04]  /*1db0*/  IMAD.WIDE.U32 R26, R27, 0x2, R2 ;  /* 0x000000021b1a7825 */ /* 0x000fc800078e0002 */
[----:B------:R-:W-:Y:S01]  /*1dc0*/  HFMA2 R142, R78.H0_H0, R28.H0_H0, R83.H0_H0 ;  /* 0x2000001c4e8e7231 */ /* 0x000fe20000040853 */
[----:B------:R0:W-:Y:S01]  /*1dd0*/  STG.E.U16 desc[UR4][R16.64], R128 ;  /* 0x0000008010007986 */ /* 0x0001e2000c101504 */
        /* <DEDUP_REMOVED lines=57> */
.L_x_1500:
[----:B------:R-:W-:Y:S01]  /*2170*/  HFMA2.MMA R44, -RZ, RZ, 0, 5.9604644775390625e-08 ;  /* 0x00000001ff2c7435 */ /* 0x000fe200000001ff */
[----:B------:R-:W-:Y:S02]  /*2180*/  MOV R42, R3 ;  /* 0x00000003002a7202 */ /* 0x000fe40000000f00 */
[----:B------:R-:W-:Y:S02]  /*2190*/  MOV R46, 0x1f ;  /* 0x0000001f002e7802 */ /* 0x000fe40000000f00 */
[----:B------:R-:W-:-:S07]  /*21a0*/  MOV R40, 0xffffffff ;  /* 0xffffffff00287802 */ /* 0x000fce0000000f00 */
[----:B-----5:R-:W-:Y:S05]  /*21b0*/  WARPSYNC.COLLECTIVE R40, `(.L_x_1502) ;  /* 0x0000000028087348 */ /* 0x020fea0003c00000 */
[----:B------:R0:W1:Y:S02]  /*21c0*/  SHFL.BFLY P2, R38, R42, R44, R46 ;  /* 0x0c00002c2a267389 */ /* 0x000064000004002e */
[----:B01---5:R-:W-:Y:S01]  /*21d0*/  ENDCOLLECTIVE ;  /* 0x000000000000791b */ /* 0x023fe20003800000 */
.L_x_1502:
[----:B------:R-:W-:Y:S01]  /*21e0*/  HFMA2.MMA R44, -RZ, RZ, 0, 1.1920928955078125e-07 ;  /* 0x00000002ff2c7435 */ /* 0x000fe200000001ff */
[----:B------:R-:W-:-:S05]  /*21f0*/  MOV R2, R38 ;  /* 0x0000002600027202 */ /* 0x000fca0000000f00 */
[----:B------:R-:W-:-:S05]  /*2200*/  FADD.FTZ R6, R3, R2 ;  /* 0x0000000203067221 */ /* 0x000fca0000010000 */
[----:B------:R-:W-:-:S07]  /*2210*/  MOV R42, R6 ;  /* 0x00000006002a7202 */ /* 0x000fce0000000f00 */
[----:B------:R-:W-:Y:S05]  /*2220*/  WARPSYNC.COLLECTIVE R40, `(.L_x_1503) ;  /* 0x0000000028087348 */ /* 0x000fea0003c00000 */
[----:B------:R0:W1:Y:S02]  /*2230*/  SHFL.BFLY P2, R38, R42, R44, R46 ;  /* 0x0c00002c2a267389 */ /* 0x000064000004002e */
[----:B01----:R-:W-:Y:S01]  /*2240*/  ENDCOLLECTIVE ;  /* 0x000000000000791b */ /* 0x003fe20003800000 */
.L_x_1503:
[----:B------:R-:W-:Y:S01]  /*2250*/  HFMA2.MMA R44, -RZ, RZ, 0, 2.384185791015625e-07 ;  /* 0x00000004ff2c7435 */ /* 0x000fe200000001ff */
[----:B------:R-:W-:-:S05]  /*2260*/  MOV R2, R38 ;  /* 0x0000002600027202 */ /* 0x000fca0000000f00 */
[----:B------:R-:W-:-:S05]  /*2270*/  FADD.FTZ R8, R6, R2 ;  /* 0x0000000206087221 */ /* 0x000fca0000010000 */
[----:B------:R-:W-:-:S07]  /*2280*/  MOV R42, R8 ;  /* 0x00000008002a7202 */ /* 0x000fce0000000f00 */
[----:B------:R-:W-:Y:S05]  /*2290*/  WARPSYNC.COLLECTIVE R40, `(.L_x_1504) ;  /* 0x0000000028087348 */ /* 0x000fea0003c00000 */
[----:B------:R0:W1:Y:S02]  /*22a0*/  SHFL.BFLY P2, R38, R42, R44, R46 ;  /* 0x0c00002c2a267389 */ /* 0x000064000004002e */
[----:B01----:R-:W-:Y:S01]  /*22b0*/  ENDCOLLECTIVE ;  /* 0x000000000000791b */ /* 0x003fe20003800000 */
.L_x_1504:
[----:B------:R-:W-:Y:S01]  /*22c0*/  HFMA2.MMA R44, -RZ, RZ, 0, 4.76837158203125e-07 ;  /* 0x00000008ff2c7435 */ /* 0x000fe200000001ff */
[----:B------:R-:W-:-:S05]  /*22d0*/  MOV R2, R38 ;  /* 0x0000002600027202 */ /* 0x000fca0000000f00 */
[----:B------:R-:W-:-:S05]  /*22e0*/  FADD.FTZ R10, R8, R2 ;  /* 0x00000002080a7221 */ /* 0x000fca0000010000 */
[----:B------:R-:W-:-:S07]  /*22f0*/  MOV R42, R10 ;  /* 0x0000000a002a7202 */ /* 0x000fce0000000f00 */
[----:B------:R-:W-:Y:S05]  /*2300*/  WARPSYNC.COLLECTIVE R40, `(.L_x_1505) ;  /* 0x0000000028087348 */ /* 0x000fea0003c00000 */
[----:B------:R0:W1:Y:S02]  /*2310*/  SHFL.BFLY P2, R38, R42, R44, R46 ;  /* 0x0c00002c2a267389 */ /* 0x000064000004002e */
[----:B01----:R-:W-:Y:S01]  /*2320*/  ENDCOLLECTIVE ;  /* 0x000000000000791b */ /* 0x003fe20003800000 */
.L_x_1505:
[----:B------:R-:W-:Y:S01]  /*2330*/  HFMA2.MMA R44, -RZ, RZ, 0, 9.5367431640625e-07 ;  /* 0x00000010ff2c7435 */ /* 0x000fe200000001ff */
[----:B------:R-:W-:-:S05]  /*2340*/  MOV R2, R38 ;  /* 0x0000002600027202 */ /* 0x000fca0000000f00 */
[----:B------:R-:W-:-:S05]  /*2350*/  FADD.FTZ R16, R10, R2 ;  /* 0x000000020a107221 */ /* 0x000fca0000010000 */
[----:B------:R-:W-:-:S07]  /*2360*/  MOV R42, R16 ;  /* 0x00000010002a7202 */ /* 0x000fce0000000f00 */
[----:B------:R-:W-:Y:S05]  /*2370*/  WARPSYNC.COLLECTIVE R40, `(.L_x_1506) ;  /* 0x0000000028087348 */ /* 0x000fea0003c00000 */
[----:B------:R0:W1:Y:S02]  /*2380*/  SHFL.BFLY P2, R38, R42, R44, R46 ;  /* 0x0c00002c2a267389 */ /* 0x000064000004002e */
[----:B01----:R-:W-:Y:S01]  /*2390*/  ENDCOLLECTIVE ;  /* 0x000000000000791b */ /* 0x003fe20003800000 */
.L_x_1506:
        /* <DEDUP_REMOVED lines=68> */
.L_x_1507:
[----:B------:R-:W-:Y:S01]  /*27e0*/  HFMA2.MMA R44, -RZ, RZ, 0, 1.1920928955078125e-07 ;  /* 0x00000002ff2c7435 */ /* 0x000fe200000001ff */
[----:B------:R-:W-:-:S05]  /*27f0*/  MOV R6, R38 ;  /* 0x0000002600067202 */ /* 0x000fca0000000f00 */
[----:B------:R-:W-:-:S05]  /*2800*/  FADD.FTZ R6, R3, R6 ;  /* 0x0000000603067221 */ /* 0x000fca0000010000 */
[----:B------:R-:W-:-:S07]  /*2810*/  MOV R42, R6 ;  /* 0x00000006002a7202 */ /* 0x000fce0000000f00 */
[----:B------:R-:W-:Y:S05]  /*2820*/  WARPSYNC.COLLECTIVE R40, `(.L_x_1508) ;  /* 0x0000000028087348 */ /* 0x000fea0003c00000 */
[----:B------:R0:W1:Y:S02]  /*2830*/  SHFL.BFLY P2, R38, R42, R44, R46 ;  /* 0x0c00002c2a267389 */ /* 0x000064000004002e */
[----:B01----:R-:W-:Y:S01]  /*2840*/  ENDCOLLECTIVE ;  /* 0x000000000000791b */ /* 0x003fe20003800000 */
.L_x_1508:
[----:B------:R-:W-:Y:S01]  /*2850*/  HFMA2.MMA R44, -RZ, RZ, 0, 2.384185791015625e-07 ;  /* 0x00000004ff2c7435 */ /* 0x000fe200000001ff */
[----:B------:R-:W-:-:S05]  /*2860*/  MOV R8, R38 ;  /* 0x0000002600087202 */ /* 0x000fca0000000f00 */
[----:B------:R-:W-:-:S05]  /*2870*/  FADD.FTZ R8, R6, R8 ;  /* 0x0000000806087221 */ /* 0x000fca0000010000 */
[----:B------:R-:W-:-:S07]  /*2880*/  MOV R42, R8 ;  /* 0x00000008002a7202 */ /* 0x000fce0000000f00 */
[----:B------:R-:W-:Y:S05]  /*2890*/  WARPSYNC.COLLECTIVE R40, `(.L_x_1509) ;  /* 0x0000000028087348 */ /* 0x000fea0003c00000 */
[----:B------:R0:W1:Y:S02]  /*28a0*/  SHFL.BFLY P2, R38, R42, R44, R46 ;  /* 0x0c00002c2a267389 */ /* 0x000064000004002e */
[----:B01----:R-:W-:Y:S01]  /*28b0*/  ENDCOLLECTIVE ;  /* 0x000000000000791b */ /* 0x003fe20003800000 */
.L_x_1509:
[----:B------:R-:W-:Y:S01]  /*28c0*/  HFMA2.MMA R44, -RZ, RZ, 0, 4.76837158203125e-07 ;  /* 0x00000008ff2c7435 */ /* 0x000fe200000001ff */
[----:B------:R-:W-:-:S05]  /*28d0*/  MOV R10, R38 ;  /* 0x00000026000a7202 */ /* 0x000fca0000000f00 */
[----:B------:R-:W-:-:S05]  /*28e0*/  FADD.FTZ R10, R8, R10 ;  /* 0x0000000a080a7221 */ /* 0x000fca0000010000 */
[----:B------:R-:W-:-:S07]  /*28f0*/  MOV R42, R10 ;  /* 0x0000000a002a7202 */ /* 0x000fce0000000f00 */
[----:B------:R-:W-:Y:S05]  /*2900*/  WARPSYNC.COLLECTIVE R40, `(.L_x_1510) ;  /* 0x0000000028087348 */ /* 0x000fea0003c00000 */
[----:B------:R0:W1:Y:S02]  /*2910*/  SHFL.BFLY P2, R38, R42, R44, R46 ;  /* 0x0c00002c2a267389 */ /* 0x000064000004002e */
[----:B01----:R-:W-:Y:S01]  /*2920*/  ENDCOLLECTIVE ;  /* 0x000000000000791b */ /* 0x003fe20003800000 */
.L_x_1510:
[----:B------:R-:W-:Y:S01]  /*2930*/  HFMA2.MMA R44, -RZ, RZ, 0, 9.5367431640625e-07 ;  /* 0x00000010ff2c7435 */ /* 0x000fe200000001ff */
[----:B------:R-:W-:-:S05]  /*2940*/  MOV R16, R38 ;  /* 0x0000002600107202 */ /* 0x000fca0000000f00 */
[----:B------:R-:W-:-:S05]  /*2950*/  FADD.FTZ R16, R10, R16 ;  /* 0x000000100a107221 */ /* 0x000fca0000010000 */
[----:B------:R-:W-:-:S07]  /*2960*/  MOV R42, R16 ;  /* 0x00000010002a7202 */ /* 0x000fce0000000f00 */
[----:B------:R-:W-:Y:S05]  /*2970*/  WARPSYNC.COLLECTIVE R40, `(.L_x_1511) ;  /* 0x0000000028087348 */ /* 0x000fea0003c00000 */
[----:B------:R0:W1:Y:S02]  /*2980*/  SHFL.BFLY P2, R38, R42, R44, R46 ;  /* 0x0c00002c2a267389 */ /* 0x000064000004002e */
[----:B01----:R-:W-:Y:S01]  /*2990*/  ENDCOLLECTIVE ;  /* 0x000000000000791b */ /* 0x003fe20003800000 */
.L_x_1511:
[----:B------:R-:W-:Y:S05]  /*29a0*/  BRA `(.L_x_1512) ;  /* 0xffffffe800147947 */ /* 0x000fea000383ffff */
.L_x_1513:
        /* <DEDUP_REMOVED lines=13> */
.L_x_2084:


//--------------------- .text._ZN10layer_norm13ln_fwd_kernelINS_13Kernel_traitsI6__halfS2_S2_fjLj3840ELj1ELj1ELj4ELj4ENS_18Kernel_traits_baseILj3840ES2_S2_S2_fjLj128EEEEEEEvNS_9FwdParamsE --------------------------
	.section	.text._ZN10layer_norm13ln_fwd_kernelINS_13Kernel_traitsI6__halfS2_S2_fjLj3840ELj1ELj1ELj4ELj4ENS_18Kernel_traits_baseILj3840ES2_S2_S2_fjLj128EEEEEEEvNS_9FwdParamsE,"ax",@progbits
	.align	128
        .global         _ZN10layer_norm13ln_fwd_kernelINS_13Kernel_traitsI6__halfS2_S2_fjLj3840ELj1ELj1ELj4ELj4ENS_18Kernel_traits_baseILj3840ES2_S2_S2_fjLj128EEEEEEEvNS_9FwdParamsE
        .type           _ZN10layer_norm13ln_fwd_kernelINS_13Kernel_traitsI6__halfS2_S2_fjLj3840ELj1ELj1ELj4ELj4ENS_18Kernel_traits_baseILj3840ES2_S2_S2_fjLj128EEEEEEEvNS_9FwdParamsE,@function
        .size           _ZN10layer_norm13ln_fwd_kernelINS_13Kernel_traitsI6__halfS2_S2_fjLj3840ELj1ELj1ELj4ELj4ENS_18Kernel_traits_baseILj3840ES2_S2_S2_fjLj128EEEEEEEvNS_9FwdParamsE,(.L_x_2085 - _ZN10layer_norm13ln_fwd_kernelINS_13Kernel_traitsI6__halfS2_S2_fjLj3840ELj1ELj1ELj4ELj4ENS_18Kernel_traits_baseILj3840ES2_S2_S2_fjLj128EEEEEEEvNS_9FwdParamsE)
        .other          _ZN10layer_norm13ln_fwd_kernelINS_13Kernel_traitsI6__halfS2_S2_fjLj3840ELj1ELj1ELj4ELj4ENS_18Kernel_traits_baseILj3840ES2_S2_S2_fjLj128EEEEEEEvNS_9FwdParamsE,@"STO_CUDA_ENTRY STV_DEFAULT"
_ZN10layer_norm13ln_fwd_kernelINS_13Kernel_traitsI6__halfS2_S2_fjLj3840ELj1ELj1ELj4ELj4ENS_18Kernel_traits_baseILj3840ES2_S2_S2_fjLj128EEEEEEEvNS_9FwdParamsE:
.text._ZN10layer_norm13ln_fwd_kernelINS_13Kernel_traitsI6__halfS2_S2_fjLj3840ELj1ELj1ELj4ELj4ENS_18Kernel_traits_baseILj3840ES2_S2_S2_fjLj128EEEEEEEvNS_9FwdParamsE:
        /* <DEDUP_REMOVED lines=48> */
.L_x_1515:
[----:B------:R-:W1:Y:S01]  /*0300*/  S2R R10, SR_TID.X ;  /* 0x00000000000a7919 */ /* 0x000e620000002100 */
[----:B0--3--:R-:W0:Y:S01]  /*0310*/  LDC.64 R2, c[0x0][0x220] ;  /* 0x00008800ff027b82 */ /* 0x009e220000000a00 */
[----:B-1----:R-:W-:-:S05]  /*0320*/  LOP3.LUT R17, R10, 0x7f, RZ, 0xc0, !PT ;  /* 0x0000007f0a117812 */ /* 0x002fca00078ec0ff */
[----:B------:R-:W-:-:S04]  /*0330*/  IMAD R17, R60, 0x780, R17 ;  /* 0x000007803c117824 */ /* 0x000fc800078e0211 */
[C---:B0-----:R-:W-:Y:S01]  /*0340*/  IMAD.WIDE.U32 R12, R17.reuse, 0x4, R2 ;  /* 0x00000004110c7825 */ /* 0x041fe200078e0002 */
[----:B------:R-:W-:-:S05]  /*0350*/  IADD3 R8, R17, 0x80, RZ ;  /* 0x0000008011087810 */ /* 0x000fca0007ffe0ff */
[----:B------:R0:W2:Y:S01]  /*0360*/  LDG.E R12, desc[UR4][R12.64] ;  /* 0x000000040c0c7981 */ /* 0x0000a2000c1e1900 */
        /* <DEDUP_REMOVED lines=18> */
[----:B-1----:R-:W-:Y:S01]  /*0490*/  IMAD.WIDE.U32 R6, R91, 0x4, R2 ;  /* 0x000000045b067825 */ /* 0x002fe200078e0002 */
        /* <DEDUP_REMOVED lines=13> */
[----:B------:R-:W4:Y:S01]  /*0570*/  LDG.E R63, desc[UR4][R62.64] ;  /* 0x000000043e3f7981 */ /* 0x000f22000c1e1900 */
[----:B-1----:R-:W-:Y:S01]  /*0580*/  IMAD.WIDE.U32 R6, R27, 0x4, R2 ;  /* 0x000000041b067825 */ /* 0x002fe200078e0002 */
[----:B------:R-:W-:-:S05]  /*0590*/  IADD3 R29, R17, 0x680, RZ ;  /* 0x00000680111d7810 */ /* 0x000fca0007ffe0ff */
[----:B------:R-:W4:Y:S01]  /*05a0*/  LDG.E R6, desc[UR4][R6.64] ;  /* 0x0000000406067981 */ /* 0x000f22000c1e1900 */
[----:B0-----:R-:W-:Y:S01]  /*05b0*/  IMAD.WIDE.U32 R4, R29, 0x4, R2 ;  /* 0x000000041d047825 */ /* 0x001fe200078e0002 */
[----:B------:R-:W-:-:S05]  /*05c0*/  IADD3 R61, R17, 0x700, RZ ;  /* 0x00000700113d7810 */ /* 0x000fca0007ffe0ff */
[----:B------:R0:W4:Y:S01]  /*05d0*/  LDG.E R4, desc[UR4][R4.64] ;  /* 0x0000000404047981 */ /* 0x000122000c1e1900 */
[----:B------:R-:W-:-:S06]  /*05e0*/  IMAD.WIDE.U32 R2, R61, 0x4, R2 ;  /* 0x000000043d027825 */ /* 0x000fcc00078e0002 */
[----:B------:R1:W4:Y:S01]  /*05f0*/  LDG.E R2, desc[UR4][R2.64] ;  /* 0x0000000402027981 */ /* 0x000322000c1e1900 */
[----:B------:R-:W-:Y:S01]  /*0600*/  LOP3.LUT P0, RZ, R0, 0xff, RZ, 0xc0, !PT ;  /* 0x000000ff00ff7812 */ /* 0x000fe2000780c0ff */
[----:B------:R-:W-:Y:S01]  /*0610*/  UMOV UR8, 0xffffffff ;  /* 0xffffffff00087882 */ /* 0x000fe20000000000 */
[----:B------:R-:W-:Y:S01]  /*0620*/  LOP3.LUT P1, RZ, R10, 0x1f, RZ, 0xc0, !PT ;  /* 0x0000001f0aff7812 */ /* 0x000fe2000782c0ff */
        /* <DEDUP_REMOVED lines=9> */
[----:B0-----:R-:W-:Y:S01]  /*06c0*/  FADD.FTZ R5, R83, R16 ;  /* 0x0000001053057221 */ /* 0x001fe20000010000 */
[--C-:B------:R-:W-:Y:S02]  /*06d0*/  HADD2.F32 R18, -RZ, R92.reuse.H0_H0 ;  /* 0x2000005cff127230 */ /* 0x100fe40000004100 */
[----:B------:R-:W-:Y:S02]  /*06e0*/  HADD2.F32 R92, -RZ, R92.H1_H1 ;  /* 0x3000005cff5c7230 */ /* 0x000fe40000004100 */
[----:B------:R-:W-:Y:S01]  /*06f0*/  FADD.FTZ R16, R14, R5 ;  /* 0x000000050e107221 */ /* 0x000fe20000010000 */
[----:B------:R-:W-:-:S03]  /*0700*/  HADD2.F32 R20, -RZ, R90.H0_H0 ;  /* 0x2000005aff147230 */ /* 0x000fc60000004100 */
[----:B-1----:R-:W-:Y:S01]  /*0710*/  FADD.FTZ R3, R85, R16 ;  /* 0x0000001055037221 */ /* 0x002fe20000010000 */
        /* <DEDUP_REMOVED lines=33> */
[----:B------:R-:W-:Y:S01]  /*0930*/  HADD2.F32 R67, -RZ, R4.H1_H1 ;  /* 0x30000004ff437230 */ /* 0x000fe20000004100 */
[----:B------:R-:W-:Y:S02]  /*0940*/  SHF.R.U32.HI R4, RZ, 0x5, R10 ;  /* 0x00000005ff047819 */ /* 0x000fe4000001160a */
[----:B------:R-:W-:Y:S01]  /*0950*/  FADD.FTZ R16, R81, R16 ;  /* 0x0000001051107221 */ /* 0x000fe20000010000 */
[--C-:B------:R-:W-:Y:S01]  /*0960*/  HADD2.F32 R65, -RZ, R2.reuse.H0_H0 ;  /* 0x20000002ff417230 */ /* 0x100fe20000004100 */
[----:B------:R-:W-:Y:S01]  /*0970*/  LOP3.LUT R3, R4, 0x7fffffc, RZ, 0xc0, !PT ;  /* 0x07fffffc04037812 */ /* 0x000fe200078ec0ff */
[----:B------:R-:W-:Y:S02]  /*0980*/  HADD2.F32 R63, -RZ, R2.H1_H1 ;  /* 0x30000002ff3f7230 */ /* 0x000fe40000004100 */
        /* <DEDUP_REMOVED lines=90> */
.L_x_1526:
[----:B------:R-:W2:Y:S01]  /*0f30*/  @!P1 S2R R7, SR_CgaCtaId ;  /* 0x0000000000079919 */ /* 0x000ea20000008800 */
[----:B------:R-:W-:Y:S01]  /*0f40*/  LOP3.LUT R6, R10, 0x1f, RZ, 0xc0, !PT ;  /* 0x0000001f0a067812 */ /* 0x000fe200078ec0ff */
[----:B------:R-:W-:Y:S05]  /*0f50*/  WARPSYNC.ALL ;  /* 0x0000000000007948 */ /* 0x000fea0003800000 */
[----:B------:R-:W-:Y:S02]  /*0f60*/  ISETP.GT.U32.AND P2, PT, R6, 0x3, PT ;  /* 0x000000030600780c */ /* 0x000fe40003f44070 */
[----:B------:R-:W-:Y:S02]  /*0f70*/  LOP3.LUT R0, R4, 0x3, RZ, 0xc0, !PT ;  /* 0x0000000304007812 */ /* 0x000fe400078ec0ff */
[----:B------:R-:W-:-:S09]  /*0f80*/  @!P1 MOV R4, 0x400 ;  /* 0x0000040000049802 */ /* 0x000fd20000000f00 */
[----:B------:R-:W3:Y:S01]  /*0f90*/  @!P2 S2R R75, SR_CgaCtaId ;  /* 0x00000000004ba919 */ /* 0x000ee20000008800 */
[----:B------:R-:W-:Y:S02]  /*0fa0*/  @!P2 IADD3 R6, R3, R6, RZ ;  /* 0x000000060306a210 */ /* 0x000fe40007ffe0ff */
[----:B--2---:R-:W-:Y:S02]  /*0fb0*/  @!P1 LEA R7, R7, R4, 0x18 ;  /* 0x0000000407079211 */ /* 0x004fe400078ec0ff */
[----:B------:R-:W-:Y:S01]  /*0fc0*/  @!P1 IADD3 R4, R3, R0, RZ ;  /* 0x0000000003049210 */ /* 0x000fe20007ffe0ff */
[----:B-1----:R-:W-:-:S03]  /*0fd0*/  FADD.FTZ R3, R5, R72 ;  /* 0x0000004805037221 */ /* 0x002fc60000010000 */
[----:B------:R-:W-:Y:S02]  /*0fe0*/  @!P1 LEA R7, R4, R7, 0x3 ;  /* 0x0000000704079211 */ /* 0x000fe400078e18ff */
[----:B------:R-:W-:-:S03]  /*0ff0*/  @!P2 MOV R4, 0x400 ;  /* 0x000004000004a802 */ /* 0x000fc60000000f00 */
[----:B------:R-:W-:Y:S01]  /*1000*/  @!P1 STS.64 [R7], R2 ;  /* 0x0000000207009388 */ /* 0x000fe20000000a00 */
[----:B------:R-:W-:Y:S01]  /*1010*/  BAR.SYNC.DEFER_BLOCKING 0x0 ;  /* 0x0000000000007b1d */ /* 0x000fe20000010000 */
[----:B------:R-:W-:Y:S02]  /*1020*/  LOP3.LUT P1, RZ, R0, 0x1f, R10, 0xf8, !PT ;  /* 0x0000001f00ff7812 */ /* 0x000fe4000782f80a */
[----:B---3--:R-:W-:Y:S02]  /*1030*/  @!P2 LEA R75, R75, R4, 0x18 ;  /* 0x000000044b4ba211 */ /* 0x008fe400078ec0ff */
[----:B0-----:R-:W-:Y:S02]  /*1040*/  CS2R R4, SRZ ;  /* 0x0000000000047805 */ /* 0x001fe4000001ff00 */
[----:B------:R-:W-:Y:S02]  /*1050*/  @!P2 LEA R16, R6, R75, 0x3 ;  /* 0x0000004b0610a211 */ /* 0x000fe400078e18ff */
[----:B------:R-:W-:-:S02]  /*1060*/  MOV R75, RZ ;  /* 0x000000ff004b7202 */ /* 0x000fc40000000f00 */
        /* <DEDUP_REMOVED lines=30> */
[----:B------:R-:W-:Y:S01]  /*1250*/  FMUL.FTZ R75, R0, R5 ;  /* 0x00000005004b7220 */ /* 0x000fe20000410000 */
[----:B------:R-:W0:Y:S03]  /*1260*/  @!P1 LDC.64 R2, c[0x0][0x230] ;  /* 0x00008c00ff029b82 */ /* 0x000e260000000a00 */
        /* <DEDUP_REMOVED lines=30> */
[----:B------:R-:W-:Y:S01]  /*1450*/  F2FP.F16.F32.PACK_AB R22, R3, R22 ;  /* 0x000000160316723e */ /* 0x000fe200000000ff */
        /* <DEDUP_REMOVED lines=11> */
[----:B------:R-:W-:Y:S01]  /*1510*/  F2FP.F16.F32.PACK_AB R85, R85, R14 ;  /* 0x0000000e5555723e */ /* 0x000fe200000000ff */
[--C-:B------:R-:W-:Y:S01]  /*1520*/  FADD.FTZ R72, R79, -R75.reuse ;  /* 0x8000004b4f487221 */ /* 0x100fe20000010000 */
[----:B------:R-:W-:Y:S01]  /*1530*/  FADD.FTZ R74, R73, -R75 ;  /* 0x8000004b494a7221 */ /* 0x000fe20000010000 */
[----:B0-----:R-:W-:-:S04]  /*1540*/  @!P1 IMAD.WIDE R4, R60, 0x4, R4 ;  /* 0x000000043c049825 */ /* 0x001fc800078e0204 */
[C---:B------:R-:W-:Y:S01]  /*1550*/  FMUL.FTZ R0, R89.reuse, R0 ;  /* 0x0000000059007220 */ /* 0x040fe20000410000 */
[C---:B------:R-:W-:Y:S01]  /*1560*/  FMUL.FTZ R63, R89.reuse, R88 ;  /* 0x00000058593f7220 */ /* 0x040fe20000410000 */
[----:B-----5:R-:W-:Y:S01]  /*1570*/  HFMA2.MMA R22, R59, R22, R44 ;  /* 0x000000163b167235 */ /* 0x020fe2000000002c */
        /* <DEDUP_REMOVED lines=14> */
[----:B------:R-:W-:Y:S01]  /*1660*/  F2FP.F16.F32.PACK_AB R28, R87, R18 ;  /* 0x00000012571c723e */ /* 0x000fe200000000ff */
[----:B------:R0:W-:Y:S01]  /*1670*/  @!P1 STG.E desc[UR4][R4.64], R89 ;  /* 0x0000005904009986 */ /* 0x0001e2000c101904 */
[----:B------:R-:W-:Y:S01]  /*1680*/  F2FP.F16.F32.PACK_AB R62, R65, R62 ;  /* 0x0000003e413e723e */ /* 0x000fe200000000ff */
        /* <DEDUP_REMOVED lines=15> */
[--C-:B0-----:R-:W-:Y:S01]  /*1780*/  IMAD.WIDE.U32 R4, R8, 0x4, R2.reuse ;  /* 0x0000000408047825 */ /* 0x101fe200078e0002 */
[----:B------:R-:W-:Y:S03]  /*1790*/  STG.E desc[UR4][R16.64], R22 ;  /* 0x0000001610007986 */ /* 0x000fe6000c101904 */
[----:B------:R-:W-:Y:S01]  /*17a0*/  HFMA2 R87, R56, R28, R41 ;  /* 0x0000001c38577231 */ /* 0x000fe20000000029 */
[----:B------:R-:W-:Y:S01]  /*17b0*/  HFMA2.MMA R89, R55, R20, R40 ;  /* 0x0000001437597235 */ /* 0x000fe20000000028 */
[--C-:B------:R-:W-:Y:S01]  /*17c0*/  IMAD.WIDE.U32 R6, R93, 0x4, R2.reuse ;  /* 0x000000045d067825 */ /* 0x100fe200078e0002 */
[----:B------:R-:W-:Y:S01]  /*17d0*/  F2FP.F16.F32.PACK_AB R64, R67, R64 ;  /* 0x000000404340723e */ /* 0x000fe200000000ff */
[----:B------:R-:W-:Y:S01]  /*17e0*/  HFMA2.MMA R63, R53, R62, R38 ;  /* 0x0000003e353f7235 */ /* 0x000fe20000000026 */
[----:B------:R0:W-:Y:S01]  /*17f0*/  STG.E desc[UR4][R4.64], R83 ;  /* 0x0000005304007986 */ /* 0x0001e2000c101904 */
[----:B------:R-:W-:Y:S01]  /*1800*/  IMAD.WIDE.U32 R8, R9, 0x4, R2 ;  /* 0x0000000409087825 */ /* 0x000fe200078e0002 */
[----:B------:R-:W-:-:S02]  /*1810*/  F2FP.F16.F32.PACK_AB R66, R69, R66 ;  /* 0x000000424542723e */ /* 0x000fc400000000ff */
[----:B------:R1:W-:Y:S01]  /*1820*/  STG.E desc[UR4][R6.64], R85 ;  /* 0x0000005506007986 */ /* 0x0003e2000c101904 */
[--C-:B------:R-:W-:Y:S01]  /*1830*/  IMAD.WIDE.U32 R10, R11, 0x4, R2.reuse ;  /* 0x000000040b0a7825 */ /* 0x100fe200078e0002 */
[----:B------:R-:W-:Y:S02]  /*1840*/  F2FP.F16.F32.PACK_AB R68, R71, R68 ;  /* 0x000000444744723e */ /* 0x000fe400000000ff */
[----:B------:R2:W-:Y:S01]  /*1850*/  STG.E desc[UR4][R8.64], R87 ;  /* 0x0000005708007986 */ /* 0x0005e2000c101904 */
[----:B------:R-:W-:Y:S01]  /*1860*/  IMAD.WIDE.U32 R12, R13, 0x4, R2 ;  /* 0x000000040d0c7825 */ /* 0x000fe200078e0002 */
[----:B------:R-:W-:-:S03]  /*1870*/  F2FP.F16.F32.PACK_AB R74, R77, R74 ;  /* 0x0000004a4d4a723e */ /* 0x000fc600000000ff */
[----:B0-----:R-:W-:Y:S02]  /*1880*/  HFMA2 R5, R52, R64, R37 ;  /* 0x0000004034057231 */ /* 0x001fe40000000025 */
[--C-:B------:R-:W-:Y:S01]  /*1890*/  IMAD.WIDE.U32 R14, R15, 0x4, R2.reuse ;  /* 0x000000040f0e7825 */ /* 0x100fe200078e0002 */
[----:B------:R-:W-:Y:S01]  /*18a0*/  STG.E desc[UR4][R10.64], R89 ;  /* 0x000000590a007986 */ /* 0x000fe2000c101904 */
[----:B------:R-:W-:Y:S01]  /*18b0*/  F2FP.F16.F32.PACK_AB R72, R75, R72 ;  /* 0x000000484b48723e */ /* 0x000fe200000000ff */
[----:B-1----:R-:W-:Y:S01]  /*18c0*/  HFMA2.MMA R7, R51, R66, R36 ;  /* 0x0000004233077235 */ /* 0x002fe20000000024 */
[----:B------:R-:W-:Y:S01]  /*18d0*/  IMAD.WIDE.U32 R16, R91, 0x4, R2 ;  /* 0x000000045b107825 */ /* 0x000fe200078e0002 */
[----:B------:R-:W-:-:S03]  /*18e0*/  F2FP.F16.F32.PACK_AB R76, R79, R76 ;  /* 0x0000004c4f4c723e */ /* 0x000fc600000000ff */
[----:B--2---:R-:W-:Y:S02]  /*18f0*/  HFMA2 R9, R50, R68, R35 ;  /* 0x0000004432097231 */ /* 0x004fe40000000023 */
        /* <DEDUP_REMOVED lines=9> */
[----:B------:R-:W-:Y:S01]  /*1990*/  HFMA2 R61, R54, R0, R39 ;  /* 0x00000000363d7231 */ /* 0x000fe20000000027 */
[----:B------:R-:W-:-:S04]  /*19a0*/  SEL R0, RZ, 0x1, P0 ;  /* 0x00000001ff007807 */ /* 0x000fc80000000000 */
[----:B------:R0:W-:Y:S04]  /*19b0*/  STG.E desc[UR4][R12.64], R61 ;  /* 0x0000003d0c007986 */ /* 0x0001e8000c101904 */
[----:B------:R1:W-:Y:S04]  /*19c0*/  STG.E desc[UR4][R14.64], R63 ;  /* 0x0000003f0e007986 */ /* 0x0003e8000c101904 */
[----:B------:R2:W-:Y:S01]  /*19d0*/  STG.E desc[UR4][R16.64], R5 ;  /* 0x0000000510007986 */ /* 0x0005e2000c101904 */
[----:B0-----:R-:W-:Y:S01]  /*19e0*/  HFMA2.MMA R61, R47, R74, R32 ;  /* 0x0000004a2f3d7235 */ /* 0x001fe20000000020 */
[----:B------:R-:W-:-:S02]  /*19f0*/  HFMA2 R13, R48, R72, R33 ;  /* 0x00000048300d7231 */ /* 0x000fc40000000021 */
[----:B------:R3:W-:Y:S01]  /*1a00*/  STG.E desc[UR4][R18.64], R7 ;  /* 0x0000000712007986 */ /* 0x0007e2000c101904 */
[----:B-1----:R-:W-:-:S03]  /*1a10*/  F2FP.F16.F32.PACK_AB R15, R81, R78 ;  /* 0x0000004e510f723e */ /* 0x002fc600000000ff */
[----:B------:R3:W-:Y:S01]  /*1a20*/  STG.E desc[UR4][R20.64], R9 ;  /* 0x0000000914007986 */ /* 0x0007e2000c101904 */
[----:B--2---:R-:W-:Y:S01]  /*1a30*/  F2FP.F16.F32.PACK_AB R17, R73, R70 ;  /* 0x000000464911723e */ /* 0x004fe200000000ff */
[----:B------:R-:W-:Y:S01]  /*1a40*/  HFMA2 R5, R46, R76, R31 ;  /* 0x0000004c2e057231 */ /* 0x000fe2000000001f */
[----:B------:R-:W-:-:S04]  /*1a50*/  HFMA2.MMA R15, R45, R15, R30 ;  /* 0x0000000f2d0f7235 */ /* 0x000fc8000000001e */
[----:B------:R-:W-:-:S07]  /*1a60*/  HFMA2.MMA R11, R49, R17, R34 ;  /* 0x00000011310b7235 */ /* 0x000fce0000000022 */
[----:B------:R3:W-:Y:S04]  /*1a70*/  STG.E desc[UR4][R22.64], R11 ;  /* 0x0000000b16007986 */ /* 0x0007e8000c101904 */
[----:B------:R3:W-:Y:S04]  /*1a80*/  STG.E desc[UR4][R24.64], R13 ;  /* 0x0000000d18007986 */ /* 0x0007e8000c101904 */
[----:B------:R3:W-:Y:S04]  /*1a90*/  STG.E desc[UR4][R26.64], R61 ;  /* 0x0000003d1a007986 */ /* 0x0007e8000c101904 */
[----:B------:R3:W-:Y:S04]  /*1aa0*/  STG.E desc[UR4][R28.64], R5 ;  /* 0x000000051c007986 */ /* 0x0007e8000c101904 */
[----:B------:R3:W-:Y:S01]  /*1ab0*/  STG.E desc[UR4][R2.64], R15 ;  /* 0x0000000f02007986 */ /* 0x0007e2000c101904 */
[----:B------:R-:W-:Y:S05]  /*1ac0*/  @!P1 BRA `(.L_x_1515) ;  /* 0xffffffe8000c9947 */ /* 0x000fea000383ffff */
[----:B------:R-:W-:Y:S05]  /*1ad0*/  EXIT ;  /* 0x000000000000794d */ /* 0x000fea0003800000 */
.L_x_1514:
[----:B------:R-:W-:Y:S01]  /*1ae0*/  HFMA2.MMA R6, -RZ, RZ, 0, 5.9604644775390625e-08 ;  /* 0x00000001ff067435 */ /* 0x000fe200000001ff */
[----:B------:R-:W-:Y:S02]  /*1af0*/  MOV R74, R0 ;  /* 0x00000000004a7202 */ /* 0x000fe40000000f00 */
[----:B------:R-:W-:Y:S02]  /*1b00*/  MOV R7, 0x1f ;  /* 0x0000001f00077802 */ /* 0x000fe40000000f00 */
[----:B------:R-:W-:-:S07]  /*1b10*/  MOV R16, 0xffffffff ;  /* 0xffffffff00107802 */ /* 0x000fce0000000f00 */
[----:B-----5:R-:W-:Y:S05]  /*1b20*/  WARPSYNC.COLLECTIVE R16, `(.L_x_1516) ;  /* 0x0000000010087348 */ /* 0x020fea0003c00000 */
[----:B------:R0:W1:Y:S02]  /*1b30*/  SHFL.BFLY P2, R72, R74, R6, R7 ;  /* 0x0c0000064a487389 */ /* 0x0000640000040007 */
[----:B01---5:R-:W-:Y:S01]  /*1b40*/  ENDCOLLECTIVE ;  /* 0x000000000000791b */ /* 0x023fe20003800000 */
.L_x_1516:
[----:B------:R-:W-:Y:S01]  /*1b50*/  HFMA2.MMA R6, -RZ, RZ, 0, 1.1920928955078125e-07 ;  /* 0x00000002ff067435 */ /* 0x000fe200000001ff */
[----:B------:R-:W-:-:S05]  /*1b60*/  MOV R5, R72 ;  /* 0x0000004800057202 */ /* 0x000fca0000000f00 */
[----:B------:R-:W-:-:S05]  /*1b70*/  FADD.FTZ R5, R0, R5 ;  /* 0x0000000500057221 */ /* 0x000fca0000010000 */
[----:B------:R-:W-:-:S07]  /*1b80*/  MOV R74, R5 ;  /* 0x00000005004a7202 */ /* 0x000fce0000000f00 */
[----:B------:R-:W-:Y:S05]  /*1b90*/  WARPSYNC.COLLECTIVE R16, `(.L_x_1517) ;  /* 0x0000000010087348 */ /* 0x000fea0003c00000 */
[----:B------:R0:W1:Y:S02]  /*1ba0*/  SHFL.BFLY P2, R72, R74, R6, R7 ;  /* 0x0c0000064a487389 */ /* 0x0000640000040007 */
[----:B01----:R-:W-:Y:S01]  /*1bb0*/  ENDCOLLECTIVE ;  /* 0x000000000000791b */ /* 0x003fe20003800000 */
.L_x_1517:
[----:B------:R-:W-:Y:S01]  /*1bc0*/  HFMA2.MMA R6, -RZ, RZ, 0, 2.384185791015625e-07 ;  /* 0x00000004ff067435 */ /* 0x000fe200000001ff */
[----:B------:R-:W-:-:S05]  /*1bd0*/  MOV R2, R72 ;  /* 0x0000004800027202 */ /* 0x000fca0000000f00 */
[----:B------:R-:W-:-:S05]  /*1be0*/  FADD.FTZ R26, R5, R2 ;  /* 0x00000002051a7221 */ /* 0x000fca0000010000 */
[----:B------:R-:W-:-:S07]  /*1bf0*/  MOV R74, R26 ;  /* 0x0000001a004a7202 */ /* 0x000fce0000000f00 */
[----:B------:R-:W-:Y:S05]  /*1c00*/  WARPSYNC.COLLECTIVE R16, `(.L_x_1518) ;  /* 0x0000000010087348 */ /* 0x000fea0003c00000 */
[----:B------:R0:W1:Y:S02]  /*1c10*/  SHFL.BFLY P2, R72, R74, R6, R7 ;  /* 0x0c0000064a487389 */ /* 0x0000640000040007 */
[----:B01----:R-:W-:Y:S01]  /*1c20*/  ENDCOLLECTIVE ;  /* 0x000000000000791b */ /* 0x003fe20003800000 */
.L_x_1518:
[----:B------:R-:W-:Y:S01]  /*1c30*/  HFMA2.MMA R6, -RZ, RZ, 0, 4.76837158203125e-07 ;  /* 0x00000008ff067435 */ /* 0x000fe200000001ff */
[----:B------:R-:W-:-:S05]  /*1c40*/  MOV R75, R72 ;  /* 0x00000048004b7202 */ /* 0x000fca0000000f00 */
[----:B------:R-:W-:-:S05]  /*1c50*/  FADD.FTZ R75, R26, R75 ;  /* 0x0000004b1a4b7221 */ /* 0x000fca0000010000 */
[----:B------:R-:W-:-:S07]  /*1c60*/  MOV R74, R75 ;  /* 0x0000004b004a7202 */ /* 0x000fce0000000f00 */
[----:B------:R-:W-:Y:S05]  /*1c70*/  WARPSYNC.COLLECTIVE R16, `(.L_x_1519) ;  /* 0x0000000010087348 */ /* 0x000fea0003c00000 */
[----:B------:R0:W1:Y:S02]  /*1c80*/  SHFL.BFLY P2, R72, R74, R6, R7 ;  /* 0x0c0000064a487389 */ /* 0x0000640000040007 */
[----:B01----:R-:W-:Y:S01]  /*1c90*/  ENDCOLLECTIVE ;  /* 0x000000000000791b */ /* 0x003fe20003800000 */
.L_x_1519:
[----:B------:R-:W-:Y:S01]  /*1ca0*/  HFMA2.MMA R6, -RZ, RZ, 0, 9.5367431640625e-07 ;  /* 0x00000010ff067435 */ /* 0x000fe200000001ff */
[----:B------:R-:W-:-:S05]  /*1cb0*/  MOV R2, R72 ;  /* 0x0000004800027202 */ /* 0x000fca0000000f00 */
[----:B------:R-:W-:-:S05]  /*1cc0*/  FADD.FTZ R28, R75, R2 ;  /* 0x000000024b1c7221 */ /* 0x000fca0000010000 */
[----:B------:R-:W-:-:S07]  /*1cd0*/  MOV R74, R28 ;  /* 0x0000001c004a7202 */ /* 0x000fce0000000f00 */
[----:B------:R-:W-:Y:S05]  /*1ce0*/  WARPSYNC.COLLECTIVE R16, `(.L_x_1520) ;  /* 0x0000000010087348 */ /* 0x000fea0003c00000 */
[----:B------:R0:W1:Y:S02]  /*1cf0*/  SHFL.BFLY P2, R72, R74, R6, R7 ;  /* 0x0c0000064a487389 */ /* 0x0000640000040007 */
[----:B01----:R-:W-:Y:S01]  /*1d00*/  ENDCOLLECTIVE ;  /* 0x000000000000791b */ /* 0x003fe20003800000 */
.L_x_1520:
        /* <DEDUP_REMOVED lines=68> */
.L_x_1521:
[----:B------:R-:W-:Y:S01]  /*2150*/  HFMA2.MMA R6, -RZ, RZ, 0, 1.1920928955078125e-07 ;  /* 0x00000002ff067435 */ /* 0x000fe200000001ff */
[----:B------:R-:W-:-:S05]  /*2160*/  MOV R5, R72 ;  /* 0x0000004800057202 */ /* 0x000fca0000000f00 */
[----:B------:R-:W-:-:S05]  /*2170*/  FADD.FTZ R26, R0, R5 ;  /* 0x00000005001a7221 */ /* 0x000fca0000010000 */
[----:B------:R-:W-:-:S07]  /*2180*/  MOV R74, R26 ;  /* 0x0000001a004a7202 */ /* 0x000fce0000000f00 */
[----:B------:R-:W-:Y:S05]  /*2190*/  WARPSYNC.COLLECTIVE R16, `(.L_x_1522) ;  /* 0x0000000010087348 */ /* 0x000fea0003c00000 */
[----:B------:R0:W1:Y:S02]  /*21a0*/  SHFL.BFLY P2, R72, R74, R6, R7 ;  /* 0x0c0000064a487389 */ /* 0x0000640000040007 */
[----:B01----:R-:W-:Y:S01]  /*21b0*/  ENDCOLLECTIVE ;  /* 0x000000000000791b */ /* 0x003fe20003800000 */
.L_x_1522:
[----:B------:R-:W-:Y:S01]  /*21c0*/  HFMA2.MMA R6, -RZ, RZ, 0, 2.384185791015625e-07 ;  /* 0x00000004ff067435 */ /* 0x000fe200000001ff */
[----:B------:R-:W-:-:S05]  /*21d0*/  MOV R5, R72 ;  /* 0x0000004800057202 */ /* 0x000fca0000000f00 */
[----:B------:R-:W-:-:S05]  /*21e0*/  FADD.FTZ R28, R26, R5 ;  /* 0x000000051a1c7221 */ /* 0x000fca0000010000 */
[----:B------:R-:W-:-:S07]  /*21f0*/  MOV R74, R28 ;  /* 0x0000001c004a7202 */ /* 0x000fce0000000f00 */
[----:B------:R-:W-:Y:S05]  /*2200*/  WARPSYNC.COLLECTIVE R16, `(.L_x_1523) ;  /* 0x0000000010087348 */ /* 0x000fea0003c00000 */
[----:B------:R0:W1:Y:S02]  /*2210*/  SHFL.BFLY P2, R72, R74, R6, R7 ;  /* 0x0c0000064a487389 */ /* 0x0000640000040007 */
[----:B01----:R-:W-:Y:S01]  /*2220*/  ENDCOLLECTIVE ;  /* 0x000000000000791b */ /* 0x003fe20003800000 */
.L_x_1523:
[----:B------:R-:W-:Y:S01]  /*2230*/  HFMA2.MMA R6, -RZ, RZ, 0, 4.76837158203125e-07 ;  /* 0x00000008ff067435 */ /* 0x000fe200000001ff */
[----:B------:R-:W-:-:S05]  /*2240*/  MOV R5, R72 ;  /* 0x0000004800057202 */ /* 0x000fca0000000f00 */
[----:B------:R-:W-:-:S05]  /*2250*/  FADD.FTZ R70, R28, R5 ;  /* 0x000000051c467221 */ /* 0x000fca0000010000 */
[----:B------:R-:W-:-:S07]  /*2260*/  MOV R74, R70 ;  /* 0x00000046004a7202 */ /* 0x000fce0000000f00 */
[----:B------:R-:W-:Y:S05]  /*2270*/  WARPSYNC.COLLECTIVE R16, `(.L_x_1524) ;  /* 0x0000000010087348 */ /* 0x000fea0003c00000 */
[----:B------:R0:W1:Y:S02]  /*2280*/  SHFL.BFLY P2, R72, R74, R6, R7 ;  /* 0x0c0000064a487389 */ /* 0x0000640000040007 */
[----:B01----:R-:W-:Y:S01]  /*2290*/  ENDCOLLECTIVE ;  /* 0x000000000000791b */ /* 0x003fe20003800000 */
.L_x_1524:
[----:B------:R-:W-:Y:S01]  /*22a0*/  HFMA2.MMA R6, -RZ, RZ, 0, 9.5367431640625e-07 ;  /* 0x00000010ff067435 */ /* 0x000fe200000001ff */
[----:B------:R-:W-:-:S05]  /*22b0*/  MOV R5, R72 ;  /* 0x0000004800057202 */ /* 0x000fca0000000f00 */
[----:B------:R-:W-:-:S05]  /*22c0*/  FADD.FTZ R5, R70, R5 ;  /* 0x0000000546057221 */ /* 0x000fca0000010000 */
[----:B------:R-:W-:-:S07]  /*22d0*/  MOV R74, R5 ;  /* 0x00000005004a7202 */ /* 0x000fce0000000f00 */
[----:B------:R-:W-:Y:S05]  /*22e0*/  WARPSYNC.COLLECTIVE R16, `(.L_x_1525) ;  /* 0x0000000010087348 */ /* 0x000fea0003c00000 */
[----:B------:R0:W1:Y:S02]  /*22f0*/  SHFL.BFLY P2, R72, R74, R6, R7 ;  /* 0x0c0000064a487389 */ /* 0x0000640000040007 */
[----:B01----:R-:W-:Y:S01]  /*2300*/  ENDCOLLECTIVE ;  /* 0x000000000000791b */ /* 0x003fe20003800000 */
.L_x_1525:
[----:B------:R-:W-:Y:S05]  /*2310*/  BRA `(.L_x_1526) ;  /* 0xffffffec00047947 */ /* 0x000fea000383ffff */
.L_x_1527:
        /* <DEDUP_REMOVED lines=14> */
.L_x_2085:


//--------------------- .text._ZN10layer_norm13ln_fwd_kernelINS_13Kernel_traitsIffffjLj3840ELj1ELj1ELj4ELj4ENS_18Kernel_traits_baseILj3840EffffjLj128EEEEEEEvNS_9FwdParamsE --------------------------
	.section	.text._ZN10layer_norm13ln_fwd_kernelINS_13Kernel_traitsIffffjLj3840ELj1ELj1ELj4ELj4ENS_18Kernel_traits_baseILj3840EffffjLj128EEEEEEEvNS_9FwdParamsE,"ax",@progbits
	.align	128
        .global         _ZN10layer_norm13ln_fwd_kernelINS_13Kernel_traitsIffffjLj3840ELj1ELj1ELj4ELj4ENS_18Kernel_traits_baseILj3840EffffjLj128EEEEEEEvNS_9FwdParamsE
        .type           _ZN10layer_norm13ln_fwd_kernelINS_13Kernel_traitsIffffjLj3840ELj1ELj1ELj4ELj4ENS_18Kernel_traits_baseILj3840EffffjLj128EEEEEEEvNS_9FwdParamsE,@function
        .size           _ZN10layer_norm13ln_fwd_kernelINS_13Kernel_traitsIffffjLj3840ELj1ELj1ELj4ELj4ENS_18Kernel_traits_baseILj3840EffffjLj128EEEEEEEvNS_9FwdParamsE,(.L_x_2086 - _ZN10layer_norm13ln_fwd_kernelINS_13Kernel_traitsIffffjLj3840ELj1ELj1ELj4ELj4ENS_18Kernel_traits_baseILj3840EffffjLj128EEEEEEEvNS_9FwdParamsE)
        .other          _ZN10layer_norm13ln_fwd_kernelINS_13Kernel_traitsIffffjLj3840ELj1ELj1ELj4ELj4ENS_18Kernel_traits_baseILj3840EffffjLj128EEEEEEEvNS_9FwdParamsE,@"STO_CUDA_ENTRY STV_DEFAULT"
_ZN10layer_norm13ln_fwd_kernelINS_13Kernel_traitsIffffjLj3840ELj1ELj1ELj4ELj4ENS_18Kernel_traits_baseILj3840EffffjLj128EEEEEEEvNS_9FwdParamsE:
.text._ZN10layer_norm13ln_fwd_kernelINS_13Kernel_traitsIffffjLj3840ELj1ELj1ELj4ELj4ENS_18Kernel_traits_baseILj3840EffffjLj128EEEEEEEvNS_9FwdParamsE:
        /* <DEDUP_REMOVED lines=78> */
.L_x_1529:
[----:B------:R-:W1:Y:S01]  /*04e0*/  S2R R14, SR_TID.X ;  /* 0x00000000000e7919 */ /* 0x000e620000002100 */
[----:B0-2---:R-:W0:Y:S01]  /*04f0*/  LDC.64 R2, c[0x0][0x220] ;  /* 0x00008800ff027b82 */ /* 0x005e220000000a00 */
        /* <DEDUP_REMOVED lines=21> */
[----:B------:R-:W4:Y:S01]  /*0650*/  LDG.E R133, desc[UR4][R22.64] ;  /* 0x0000000416857981 */ /* 0x000f22000c1e1900 */
[----:B------:R-:W-:Y:S02]  /*0660*/  IADD3 R19, R25, 0x400, RZ ;  /* 0x0000040019137810 */ /* 0x000fe40007ffe0ff */
[----:B0-----:R-:W-:Y:S01]  /*0670*/  IMAD.WIDE.U32 R4, R17, 0x4, R2 ;  /* 0x0000000411047825 */ /* 0x001fe200078e0002 */
[----:B------:R0:W4:Y:S01]  /*0680*/  LDG.E R135, desc[UR4][R28.64] ;  /* 0x000000041c877981 */ /* 0x000122000c1e1900 */
[----:B------:R-:W-:-:S02]  /*0690*/  IADD3 R21, R25, 0x480, RZ ;  /* 0x0000048019157810 */ /* 0x000fc40007ffe0ff */
[--C-:B-1----:R-:W-:Y:S01]  /*06a0*/  IMAD.WIDE.U32 R6, R19, 0x4, R2.reuse ;  /* 0x0000000413067825 */ /* 0x102fe200078e0002 */
[----:B------:R1:W4:Y:S01]  /*06b0*/  LDG.E R137, desc[UR4][R4.64] ;  /* 0x0000000404897981 */ /* 0x000322000c1e1900 */
[----:B------:R-:W-:Y:S02]  /*06c0*/  IADD3 R153, R25, 0x500, RZ ;  /* 0x0000050019997810 */ /* 0x000fe40007ffe0ff */
[--C-:B------:R-:W-:Y:S01]  /*06d0*/  IMAD.WIDE.U32 R12, R21, 0x4, R2.reuse ;  /* 0x00000004150c7825 */ /* 0x100fe200078e0002 */
[----:B------:R1:W4:Y:S01]  /*06e0*/  LDG.E R139, desc[UR4][R6.64] ;  /* 0x00000004068b7981 */ /* 0x000322000c1e1900 */
[----:B------:R-:W-:Y:S02]  /*06f0*/  IADD3 R151, R25, 0x580, RZ ;  /* 0x0000058019977810 */ /* 0x000fe40007ffe0ff */
[----:B------:R-:W-:Y:S01]  /*0700*/  IMAD.WIDE.U32 R10, R153, 0x4, R2 ;  /* 0x00000004990a7825 */ /* 0x000fe200078e0002 */
[----:B------:R1:W4:Y:S01]  /*0710*/  LDG.E R141, desc[UR4][R12.64] ;  /* 0x000000040c8d7981 */ /* 0x000322000c1e1900 */
[----:B------:R-:W-:-:S02]  /*0720*/  IADD3 R27, R25, 0x600, RZ ;  /* 0x00000600191b7810 */ /* 0x000fc40007ffe0ff */
[--C-:B------:R-:W-:Y:S01]  /*0730*/  IMAD.WIDE.U32 R8, R151, 0x4, R2.reuse ;  /* 0x0000000497087825 */ /* 0x100fe200078e0002 */
[----:B------:R1:W4:Y:S01]  /*0740*/  LDG.E R143, desc[UR4][R10.64] ;  /* 0x000000040a8f7981 */ /* 0x000322000c1e1900 */
[----:B0-----:R-:W-:Y:S02]  /*0750*/  IADD3 R29, R25, 0x680, RZ ;  /* 0x00000680191d7810 */ /* 0x001fe40007ffe0ff */
[--C-:B-1----:R-:W-:Y:S01]  /*0760*/  IMAD.WIDE.U32 R4, R27, 0x4, R2.reuse ;  /* 0x000000041b047825 */ /* 0x102fe200078e0002 */
[----:B------:R0:W4:Y:S01]  /*0770*/  LDG.E R145, desc[UR4][R8.64] ;  /* 0x0000000408917981 */ /* 0x000122000c1e1900 */
[----:B------:R-:W-:Y:S02]  /*0780*/  IADD3 R31, R25, 0x700, RZ ;  /* 0x00000700191f7810 */ /* 0x000fe40007ffe0ff */
[----:B------:R-:W-:Y:S01]  /*0790*/  IMAD.WIDE.U32 R6, R29, 0x4, R2 ;  /* 0x000000041d067825 */ /* 0x000fe200078e0002 */
[----:B------:R1:W4:Y:S01]  /*07a0*/  LDG.E R147, desc[UR4][R4.64] ;  /* 0x0000000404937981 */ /* 0x000322000c1e1900 */
[----:B------:R-:W-:-:S02]  /*07b0*/  IADD3 R33, R25, 0x780, RZ ;  /* 0x0000078019217810 */ /* 0x000fc40007ffe0ff */
[--C-:B------:R-:W-:Y:S01]  /*07c0*/  IMAD.WIDE.U32 R12, R31, 0x4, R2.reuse ;  /* 0x000000041f0c7825 */ /* 0x100fe200078e0002 */
[----:B------:R1:W4:Y:S01]  /*07d0*/  LDG.E R149, desc[UR4][R6.64] ;  /* 0x0000000406957981 */ /* 0x000322000c1e1900 */
[----:B------:R-:W-:Y:S02]  /*07e0*/  IADD3 R35, R25, 0x800, RZ ;  /* 0x0000080019237810 */ /* 0x000fe40007ffe0ff */
[--C-:B------:R-:W-:Y:S01]  /*07f0*/  IMAD.WIDE.U32 R10, R33, 0x4, R2.reuse ;  /* 0x00000004210a7825 */ /* 0x100fe200078e0002 */
[----:B------:R1:W4:Y:S01]  /*0800*/  LDG.E R163, desc[UR4][R12.64] ;  /* 0x000000040ca37981 */ /* 0x000322000c1e1900 */
        /* <DEDUP_REMOVED lines=13> */
[--C-:B0-----:R-:W-:Y:S01]  /*08e0*/  IMAD.WIDE.U32 R10, R43, 0x4, R2.reuse ;  /* 0x000000042b0a7825 */ /* 0x101fe200078e0002 */
[----:B------:R0:W4:Y:S01]  /*08f0*/  LDG.E R24, desc[UR4][R12.64] ;  /* 0x000000040c187981 */ /* 0x000122000c1e1900 */
[----:B------:R-:W-:Y:S02]  /*0900*/  IADD3 R47, R25, 0xb00, RZ ;  /* 0x00000b00192f7810 */ /* 0x000fe40007ffe0ff */
        /* <DEDUP_REMOVED lines=9> */
[--C-:B0-----:R-:W-:Y:S01]  /*09a0*/  IMAD.WIDE.U32 R12, R51, 0x4, R2.reuse ;  /* 0x00000004330c7825 */ /* 0x101fe200078e0002 */
[----:B------:R0:W4:Y:S01]  /*09b0*/  LDG.E R32, desc[UR4][R6.64] ;  /* 0x0000000406207981 */ /* 0x000122000c1e1900 */
[----:B------:R-:W-:Y:S02]  /*09c0*/  IADD3 R55, R25, 0xd00, RZ ;  /* 0x00000d0019377810 */ /* 0x000fe40007ffe0ff */
[--C-:B-1----:R-:W-:Y:S02]  /*09d0*/  IMAD.WIDE.U32 R10, R53, 0x4, R2.reuse ;  /* 0x00000004350a7825 */ /* 0x102fe400078e0002 */
[----:B------:R-:W4:Y:S01]  /*09e0*/  LDG.E R13, desc[UR4][R12.64] ;  /* 0x000000040c0d7981 */ /* 0x000f22000c1e1900 */
[----:B------:R-:W-:Y:S01]  /*09f0*/  IADD3 R57, R25, 0xd80, RZ ;  /* 0x00000d8019397810 */ /* 0x000fe20007ffe0ff */
[--C-:B------:R-:W-:Y:S01]  /*0a00*/  IMAD.WIDE.U32 R8, R55, 0x4, R2.reuse ;  /* 0x0000000437087825 */ /* 0x100fe200078e0002 */
[----:B------:R-:W-:Y:S01]  /*0a10*/  IADD3 R59, R25, 0xe00, RZ ;  /* 0x00000e00193b7810 */ /* 0x000fe20007ffe0ff */
[----:B------:R-:W4:Y:S02]  /*0a20*/  LDG.E R11, desc[UR4][R10.64] ;  /* 0x000000040a0b7981 */ /* 0x000f24000c1e1900 */
[----:B------:R-:W-:-:S02]  /*0a30*/  IMAD.WIDE.U32 R4, R57, 0x4, R2 ;  /* 0x0000000439047825 */ /* 0x000fc400078e0002 */
[----:B------:R-:W4:Y:S01]  /*0a40*/  LDG.E R9, desc[UR4][R8.64] ;  /* 0x0000000408097981 */ /* 0x000f22000c1e1900 */
[----:B------:R-:W-:Y:S01]  /*0a50*/  IADD3 R121, R25, 0xe80, RZ ;  /* 0x00000e8019797810 */ /* 0x000fe20007ffe0ff */
[--C-:B0-----:R-:W-:Y:S02]  /*0a60*/  IMAD.WIDE.U32 R6, R59, 0x4, R2.reuse ;  /* 0x000000043b067825 */ /* 0x101fe400078e0002 */
[----:B------:R-:W4:Y:S02]  /*0a70*/  LDG.E R34, desc[UR4][R4.64] ;  /* 0x0000000404227981 */ /* 0x000f24000c1e1900 */
[----:B------:R-:W-:Y:S02]  /*0a80*/  IMAD.WIDE.U32 R2, R121, 0x4, R2 ;  /* 0x0000000479027825 */ /* 0x000fe400078e0002 */
[----:B------:R-:W4:Y:S04]  /*0a90*/  LDG.E R7, desc[UR4][R6.64] ;  /* 0x0000000406077981 */ /* 0x000f28000c1e1900 */
[----:B------:R0:W4:Y:S01]  /*0aa0*/  LDG.E R12, desc[UR4][R2.64] ;  /* 0x00000004020c7981 */ /* 0x000122000c1e1900 */
[----:B------:R-:W-:Y:S01]  /*0ab0*/  LOP3.LUT P0, RZ, R0, 0xff, RZ, 0xc0, !PT ;  /* 0x000000ff00ff7812 */ /* 0x000fe2000780c0ff */
[----:B------:R-:W-:Y:S01]  /*0ac0*/  UMOV UR8, 0xffffffff ;  /* 0xffffffff00087882 */ /* 0x000fe20000000000 */
[----:B------:R-:W-:Y:S01]  /*0ad0*/  LOP3.LUT P1, RZ, R14, 0x1f, RZ, 0xc0, !PT ;  /* 0x0000001f0eff7812 */ /* 0x000fe2000782c0ff */
        /* <DEDUP_REMOVED lines=15> */
[----:B0-----:R-:W-:-:S04]  /*0bd0*/  FADD.FTZ R3, R22, R165 ;  /* 0x000000a516037221 */ /* 0x001fc80000010000 */
        /* <DEDUP_REMOVED lines=98> */
.L_x_1540:
        /* <DEDUP_REMOVED lines=39> */
[----:B------:R-:W-:Y:S02]  /*1470*/  FFMA.FTZ R0, R3, R22, R0 ;  /* 0x0000001603007223 */ /* 0x000fe40000010000 */
[----:B------:R-:W2:Y:S03]  /*1480*/  @!P1 LDC.64 R22, c[0x0][0x238] ;  /* 0x00008e00ff169b82 */ /* 0x000ea60000000a00 */
[----:B------:R-:W3:Y:S01]  /*1490*/  SHFL.DOWN PT, R3, R0, 0x1, 0x1f ;  /* 0x08201f0000037f89 */ /* 0x000ee200000e0000 */
[----:B0-----:R-:W-:-:S04]  /*14a0*/  FADD.FTZ R6, R36, -R4 ;  /* 0x8000000424067221 */ /* 0x001fc80000010000 */
[----:B------:R-:W-:Y:S01]  /*14b0*/  FMUL.FTZ R6, R6, R6 ;  /* 0x0000000606067220 */ /* 0x000fe20000410000 */
[----:B--2---:R-:W-:-:S04]  /*14c0*/  @!P1 IMAD.WIDE R22, R60, 0x4, R22 ;  /* 0x000000043c169825 */ /* 0x004fc800078e0216 */
[----:B------:R-:W-:Y:S01]  /*14d0*/  FMUL.FTZ R10, R2, R6 ;  /* 0x00000006020a7220 */ /* 0x000fe20000410000 */
[----:B---3--:R-:W-:Y:S01]  /*14e0*/  FADD.FTZ R6, R0, R3 ;  /* 0x0000000300067221 */ /* 0x008fe20000010000 */
[C---:B------:R-:W-:Y:S02]  /*14f0*/  FMUL.FTZ R3, R8.reuse, R4 ;  /* 0x0000000408037220 */ /* 0x040fe40000410000 */
[----:B------:R-:W-:Y:S02]  /*1500*/  FMUL.FTZ R10, R8, R10 ;  /* 0x0000000a080a7220 */ /* 0x000fe40000410000 */
[----:B------:R-:W0:Y:S01]  /*1510*/  LDC R8, c[0x0][0x260] ;  /* 0x00009800ff087b82 */ /* 0x000e220000000800 */
[----:B------:R-:W-:Y:S01]  /*1520*/  FFMA.FTZ R2, R2, R36, R3 ;  /* 0x0000002402027223 */ /* 0x000fe20000010003 */
[----:B-1----:R-:W-:-:S03]  /*1530*/  FFMA.FTZ R6, R5, R10, R6 ;  /* 0x0000000a05067223 */ /* 0x002fc60000010006 */
[----:B------:R-:W-:Y:S02]  /*1540*/  FMUL.FTZ R0, R5, R2 ;  /* 0x0000000205007220 */ /* 0x000fe40000410000 */
[----:B------:R-:W0:Y:S01]  /*1550*/  SHFL.IDX PT, R3, R6, RZ, 0x1f ;  /* 0x00001fff06037589 */ /* 0x000e2200000e0000 */
[----:B------:R-:W1:Y:S03]  /*1560*/  @!P1 LDC.64 R4, c[0x0][0x230] ;  /* 0x00008c00ff049b82 */ /* 0x000e660000000a00 */
[----:B------:R-:W2:Y:S01]  /*1570*/  SHFL.IDX PT, R48, R0, RZ, 0x1f ;  /* 0x00001fff00307589 */ /* 0x000ea200000e0000 */
[----:B0-----:R-:W-:Y:S01]  /*1580*/  FFMA.FTZ R8, R3, 0.00026041668024845421314, R8 ;  /* 0x3988888903087823 */ /* 0x001fe20000010008 */
[----:B-1----:R-:W-:-:S03]  /*1590*/  @!P1 IMAD.WIDE R4, R60, 0x4, R4 ;  /* 0x000000043c049825 */ /* 0x002fc600078e0204 */
[----:B------:R-:W0:Y:S01]  /*15a0*/  LDC.64 R2, c[0x0][0x228] ;  /* 0x00008a00ff027b82 */ /* 0x000e220000000a00 */
[----:B------:R-:W-:Y:S01]  /*15b0*/  IADD3 R60, R60, UR6, RZ ;  /* 0x000000063c3c7c10 */ /* 0x000fe2000fffe0ff */
[--C-:B--2---:R-:W-:Y:S01]  /*15c0*/  FADD.FTZ R130, R163, -R48.reuse ;  /* 0x80000030a3827221 */ /* 0x104fe20000010000 */
[--C-:B------:R-:W-:Y:S01]  /*15d0*/  FADD.FTZ R10, R123, -R48.reuse ;  /* 0x800000307b0a7221 */ /* 0x100fe20000010000 */
        /* <DEDUP_REMOVED lines=18> */
[----:B------:R-:W-:Y:S01]  /*1700*/  FMUL.FTZ R146, R163, R146 ;  /* 0x00000092a3927220 */ /* 0x000fe20000410000 */
[----:B------:R-:W-:Y:S01]  /*1710*/  FADD.FTZ R42, R145, -R48 ;  /* 0x80000030912a7221 */ /* 0x000fe20000010000 */
[----:B0-----:R-:W-:-:S04]  /*1720*/  IMAD.WIDE.U32 R24, R25, 0x4, R2 ;  /* 0x0000000419187825 */ /* 0x001fc800078e0002 */
[----:B-----5:R-:W-:Y:S01]  /*1730*/  FFMA.FTZ R165, R119, R10, R90 ;  /* 0x0000000a77a57223 */ /* 0x020fe2000001005a */
        /* <DEDUP_REMOVED lines=8> */
[----:B------:R-:W-:Y:S01]  /*17c0*/  @!P1 STG.E desc[UR4][R22.64], R163 ;  /* 0x000000a316009986 */ /* 0x000fe2000c101904 */
[----:B------:R-:W-:Y:S01]  /*17d0*/  FMUL.FTZ R148, R163, R148 ;  /* 0x00000094a3947220 */ /* 0x000fe20000410000 */
[--C-:B------:R-:W-:Y:S01]  /*17e0*/  FADD.FTZ R124, R139, -R48.reuse ;  /* 0x800000308b7c7221 */ /* 0x100fe20000010000 */
[----:B------:R-:W-:Y:S01]  /*17f0*/  FMUL.FTZ R149, R163, R6 ;  /* 0x00000006a3957220 */ /* 0x000fe20000410000 */
[----:B------:R0:W-:Y:S01]  /*1800*/  STG.E desc[UR4][R24.64], R165 ;  /* 0x000000a518007986 */ /* 0x0001e2000c101904 */
[----:B------:R-:W-:Y:S01]  /*1810*/  FADD.FTZ R126, R143, -R48 ;  /* 0x800000308f7e7221 */ /* 0x000fe20000010000 */
[----:B------:R-:W-:Y:S01]  /*1820*/  FMUL.FTZ R0, R163, R36 ;  /* 0x00000024a3007220 */ /* 0x000fe20000410000 */
[----:B--2---:R-:W-:-:S04]  /*1830*/  IMAD.WIDE.U32 R4, R7, 0x4, R2 ;  /* 0x0000000407047825 */ /* 0x004fc800078e0002 */
        /* <DEDUP_REMOVED lines=20> */
[----:B------:R-:W-:Y:S01]  /*1980*/  FFMA.FTZ R147, R117, R147, R88 ;  /* 0x0000009375937223 */ /* 0x000fe20000010058 */
[----:B------:R-:W-:Y:S01]  /*1990*/  FMUL.FTZ R124, R163, R124 ;  /* 0x0000007ca37c7220 */ /* 0x000fe20000410000 */
[----:B------:R-:W-:Y:S01]  /*19a0*/  FFMA.FTZ R149, R115, R149, R86 ;  /* 0x0000009573957223 */ /* 0x000fe20000010056 */
[----:B------:R-:W-:-:S04]  /*19b0*/  IMAD.WIDE.U32 R22, R153, 0x4, R2 ;  /* 0x0000000499167825 */ /* 0x000fc800078e0002 */
[----:B------:R-:W-:Y:S01]  /*19c0*/  FFMA.FTZ R153, R118, R148, R87 ;  /* 0x0000009476997223 */ /* 0x000fe20000010057 */
[----:B------:R-:W-:Y:S01]  /*19d0*/  FMUL.FTZ R126, R163, R126 ;  /* 0x0000007ea37e7220 */ /* 0x000fe20000410000 */
[----:B------:R0:W-:Y:S01]  /*19e0*/  STG.E desc[UR4][R4.64], R151 ;  /* 0x0000009704007986 */ /* 0x0001e2000c101904 */
[----:B------:R-:W-:-:S04]  /*19f0*/  IMAD.WIDE.U32 R8, R159, 0x4, R2 ;  /* 0x000000049f087825 */ /* 0x000fc800078e0002 */
[----:B------:R-:W-:Y:S01]  /*1a00*/  FFMA.FTZ R123, R114, R123, R83 ;  /* 0x0000007b727b7223 */ /* 0x000fe20000010053 */
[----:B------:R-:W-:Y:S01]  /*1a10*/  FMUL.FTZ R128, R163, R128 ;  /* 0x00000080a3807220 */ /* 0x000fe20000410000 */
[----:B------:R1:W-:Y:S01]  /*1a20*/  STG.E desc[UR4][R6.64], R147 ;  /* 0x0000009306007986 */ /* 0x0003e2000c101904 */
[----:B------:R-:W-:-:S04]  /*1a30*/  IMAD.WIDE.U32 R10, R157, 0x4, R2 ;  /* 0x000000049d0a7825 */ /* 0x000fc800078e0002 */
[----:B------:R-:W-:Y:S01]  /*1a40*/  FFMA.FTZ R157, R111, R124, R82 ;  /* 0x0000007c6f9d7223 */ /* 0x000fe20000010052 */
[----:B------:R-:W-:Y:S01]  /*1a50*/  FFMA.FTZ R125, R112, R125, R81 ;  /* 0x0000007d707d7223 */ /* 0x000fe20000010051 */
[----:B------:R2:W-:Y:S01]  /*1a60*/  STG.E desc[UR4][R8.64], R153 ;  /* 0x0000009908007986 */ /* 0x0005e2000c101904 */
[----:B------:R-:W-:-:S04]  /*1a70*/  IMAD.WIDE.U32 R12, R155, 0x4, R2 ;  /* 0x000000049b0c7825 */ /* 0x000fc800078e0002 */
[----:B------:R-:W-:Y:S01]  /*1a80*/  FFMA.FTZ R155, R113, R122, R84 ;  /* 0x0000007a719b7223 */ /* 0x000fe20000010054 */
[----:B------:R-:W-:Y:S01]  /*1a90*/  FMUL.FTZ R130, R163, R130 ;  /* 0x00000082a3827220 */ /* 0x000fe20000410000 */
[----:B------:R3:W-:Y:S01]  /*1aa0*/  STG.E desc[UR4][R10.64], R149 ;  /* 0x000000950a007986 */ /* 0x0007e2000c101904 */
[----:B------:R-:W-:-:S04]  /*1ab0*/  IMAD.WIDE.U32 R14, R15, 0x4, R2 ;  /* 0x000000040f0e7825 */ /* 0x000fc800078e0002 */
[----:B0-----:R-:W-:Y:S01]  /*1ac0*/  FFMA.FTZ R5, R109, R126, R80 ;  /* 0x0000007e6d057223 */ /* 0x001fe20000010050 */
[----:B------:R-:W-:Y:S01]  /*1ad0*/  FFMA.FTZ R127, R110, R127, R79 ;  /* 0x0000007f6e7f7223 */ /* 0x000fe2000001004f */
[----:B------:R-:W-:Y:S01]  /*1ae0*/  FMUL.FTZ R132, R163, R132 ;  /* 0x00000084a3847220 */ /* 0x000fe20000410000 */
[----:B------:R-:W-:-:S04]  /*1af0*/  IMAD.WIDE.U32 R16, R17, 0x4, R2 ;  /* 0x0000000411107825 */ /* 0x000fc800078e0002 */
[----:B-1----:R-:W-:Y:S01]  /*1b00*/  FFMA.FTZ R7, R107, R128, R78 ;  /* 0x000000806b077223 */ /* 0x002fe2000001004e */
[----:B------:R-:W-:Y:S01]  /*1b10*/  FFMA.FTZ R129, R108, R129, R77 ;  /* 0x000000816c817223 */ /* 0x000fe2000001004d */
[----:B------:R-:W-:Y:S01]  /*1b20*/  FMUL.FTZ R134, R163, R134 ;  /* 0x00000086a3867220 */ /* 0x000fe20000410000 */
[----:B------:R-:W-:-:S04]  /*1b30*/  IMAD.WIDE.U32 R18, R19, 0x4, R2 ;  /* 0x0000000413127825 */ /* 0x000fc800078e0002 */
[----:B--2---:R-:W-:Y:S01]  /*1b40*/  FFMA.FTZ R9, R105, R130, R76 ;  /* 0x0000008269097223 */ /* 0x004fe2000001004c */
[----:B------:R-:W-:Y:S01]  /*1b50*/  FFMA.FTZ R131, R106, R131, R75 ;  /* 0x000000836a837223 */ /* 0x000fe2000001004b */
[----:B------:R-:W-:Y:S01]  /*1b60*/  FMUL.FTZ R136, R163, R136 ;  /* 0x00000088a3887220 */ /* 0x000fe20000410000 */
[----:B------:R-:W-:-:S04]  /*1b70*/  IMAD.WIDE.U32 R20, R21, 0x4, R2 ;  /* 0x0000000415147825 */ /* 0x000fc800078e0002 */
[----:B---3--:R-:W-:Y:S01]  /*1b80*/  FFMA.FTZ R11, R103, R132, R74 ;  /* 0x00000084670b7223 */ /* 0x008fe2000001004a */
[----:B------:R-:W-:Y:S01]  /*1b90*/  FFMA.FTZ R133, R104, R133, R73 ;  /* 0x0000008568857223 */ /* 0x000fe20000010049 */
[----:B------:R-:W-:Y:S01]  /*1ba0*/  FMUL.FTZ R138, R163, R138 ;  /* 0x0000008aa38a7220 */ /* 0x000fe20000410000 */
[----:B------:R-:W-:-:S04]  /*1bb0*/  IMAD.WIDE.U32 R26, R27, 0x4, R2 ;  /* 0x000000041b1a7825 */ /* 0x000fc800078e0002 */
[----:B------:R-:W-:Y:S01]  /*1bc0*/  FFMA.FTZ R135, R102, R135, R71 ;  /* 0x0000008766877223 */ /* 0x000fe20000010047 */
[----:B------:R-:W-:Y:S01]  /*1bd0*/  FMUL.FTZ R140, R163, R140 ;  /* 0x0000008ca38c7220 */ /* 0x000fe20000410000 */
[----:B------:R-:W-:Y:S01]  /*1be0*/  FFMA.FTZ R137, R100, R137, R69 ;  /* 0x0000008964897223 */ /* 0x000fe20000010045 */
        /* <DEDUP_REMOVED lines=25> */
[----:B------:R-:W-:-:S04]  /*1d80*/  SEL R0, RZ, 0x1, P0 ;  /* 0x00000001ff007807 */ /* 0x000fc80000000000 */
[----:B------:R0:W-:Y:S04]  /*1d90*/  STG.E desc[UR4][R12.64], R121 ;  /* 0x000000790c007986 */ /* 0x0001e8000c101904 */
[----:B------:R-:W-:Y:S04]  /*1da0*/  STG.E desc[UR4][R14.64], R155 ;  /* 0x0000009b0e007986 */ /* 0x000fe8000c101904 */
[----:B------:R-:W-:Y:S04]  /*1db0*/  STG.E desc[UR4][R16.64], R123 ;  /* 0x0000007b10007986 */ /* 0x000fe8000c101904 */
[----:B------:R-:W-:Y:S01]  /*1dc0*/  STG.E desc[UR4][R18.64], R157 ;  /* 0x0000009d12007986 */ /* 0x000fe2000c101904 */
[----:B0-----:R-:W-:-:S03]  /*1dd0*/  FFMA.FTZ R13, R101, R134, R72 ;  /* 0x00000086650d7223 */ /* 0x001fc60000010048 */
[----:B------:R-:W-:Y:S04]  /*1de0*/  STG.E desc[UR4][R20.64], R125 ;  /* 0x0000007d14007986 */ /* 0x000fe8000c101904 */
        /* <DEDUP_REMOVED lines=9> */
[----:B------:R-:W-:Y:S01]  /*1e80*/  STG.E desc[UR4][R36.64], R133 ;  /* 0x0000008524007986 */ /* 0x000fe2000c101904 */
[----:B0-----:R-:W-:-:S03]  /*1e90*/  FFMA.FTZ R9, R95, R140, R66 ;  /* 0x0000008c5f097223 */ /* 0x001fc60000010042 */
[----:B------:R0:W-:Y:S04]  /*1ea0*/  STG.E desc[UR4][R38.64], R13 ;  /* 0x0000000d26007986 */ /* 0x0001e8000c101904 */
[----:B------:R2:W-:Y:S01]  /*1eb0*/  STG.E desc[UR4][R40.64], R135 ;  /* 0x0000008728007986 */ /* 0x0005e2000c101904 */
[----:B-1----:R-:W-:-:S03]  /*1ec0*/  FFMA.FTZ R11, R93, R142, R64 ;  /* 0x0000008e5d0b7223 */ /* 0x002fc60000010040 */
[----:B------:R2:W-:Y:S04]  /*1ed0*/  STG.E desc[UR4][R42.64], R5 ;  /* 0x000000052a007986 */ /* 0x0005e8000c101904 */
[----:B------:R2:W-:Y:S01]  /*1ee0*/  STG.E desc[UR4][R44.64], R137 ;  /* 0x000000892c007986 */ /* 0x0005e2000c101904 */
[----:B0-----:R-:W-:-:S03]  /*1ef0*/  FFMA.FTZ R13, R91, R144, R62 ;  /* 0x000000905b0d7223 */ /* 0x001fc6000001003e */
        /* <DEDUP_REMOVED lines=10> */
.L_x_1528:
[----:B------:R-:W-:Y:S01]  /*1fa0*/  HFMA2.MMA R40, -RZ, RZ, 0, 5.9604644775390625e-08 ;  /* 0x00000001ff287435 */ /* 0x000fe200000001ff */
[----:B------:R-:W-:Y:S02]  /*1fb0*/  MOV R38, R5 ;  /* 0x0000000500267202 */ /* 0x000fe40000000f00 */
[----:B------:R-:W-:Y:S02]  /*1fc0*/  MOV R42, 0x1f ;  /* 0x0000001f002a7802 */ /* 0x000fe40000000f00 */
[----:B------:R-:W-:-:S07]  /*1fd0*/  MOV R22, 0xffffffff ;  /* 0xffffffff00167802 */ /* 0x000fce0000000f00 */
[----:B-----5:R-:W-:Y:S05]  /*1fe0*/  WARPSYNC.COLLECTIVE R22, `(.L_x_1530) ;  /* 0x0000000016087348 */ /* 0x020fea0003c00000 */
[----:B------:R0:W1:Y:S02]  /*1ff0*/  SHFL.BFLY P2, R36, R38, R40, R42 ;  /* 0x0c00002826247389 */ /* 0x000064000004002a */
[----:B01---5:R-:W-:Y:S01]  /*2000*/  ENDCOLLECTIVE ;  /* 0x000000000000791b */ /* 0x023fe20003800000 */
.L_x_1530:
[----:B------:R-:W-:Y:S01]  /*2010*/  HFMA2.MMA R40, -RZ, RZ, 0, 1.1920928955078125e-07 ;  /* 0x00000002ff287435 */ /* 0x000fe200000001ff */
[----:B------:R-:W-:-:S05]  /*2020*/  MOV R0, R36 ;  /* 0x0000002400007202 */ /* 0x000fca0000000f00 */
[----:B------:R-:W-:-:S05]  /*2030*/  FADD.FTZ R6, R5, R0 ;  /* 0x0000000005067221 */ /* 0x000fca0000010000 */
[----:B------:R-:W-:-:S07]  /*2040*/  MOV R38, R6 ;  /* 0x0000000600267202 */ /* 0x000fce0000000f00 */
[----:B------:R-:W-:Y:S05]  /*2050*/  WARPSYNC.COLLECTIVE R22, `(.L_x_1531) ;  /* 0x0000000016087348 */ /* 0x000fea0003c00000 */
[----:B------:R0:W1:Y:S02]  /*2060*/  SHFL.BFLY P2, R36, R38, R40, R42 ;  /* 0x0c00002826247389 */ /* 0x000064000004002a */
[----:B01----:R-:W-:Y:S01]  /*2070*/  ENDCOLLECTIVE ;  /* 0x000000000000791b */ /* 0x003fe20003800000 */
.L_x_1531:
[----:B------:R-:W-:Y:S01]  /*2080*/  HFMA2.MMA R40, -RZ, RZ, 0, 2.384185791015625e-07 ;  /* 0x00000004ff287435 */ /* 0x000fe200000001ff */
[----:B------:R-:W-:-:S05]  /*2090*/  MOV R23, R36 ;  /* 0x0000002400177202 */ /* 0x000fca0000000f00 */
[----:B------:R-:W-:-:S05]  /*20a0*/  FADD.FTZ R23, R6, R23 ;  /* 0x0000001706177221 */ /* 0x000fca0000010000 */
[----:B------:R-:W-:-:S07]  /*20b0*/  MOV R38, R23 ;  /* 0x0000001700267202 */ /* 0x000fce0000000f00 */
[----:B------:R-:W-:Y:S05]  /*20c0*/  WARPSYNC.COLLECTIVE R22, `(.L_x_1532) ;  /* 0x0000000016087348 */ /* 0x000fea0003c00000 */
[----:B------:R0:W1:Y:S02]  /*20d0*/  SHFL.BFLY P2, R36, R38, R40, R42 ;  /* 0x0c00002826247389 */ /* 0x000064000004002a */
[----:B01----:R-:W-:Y:S01]  /*20e0*/  ENDCOLLECTIVE ;  /* 0x000000000000791b */ /* 0x003fe20003800000 */
.L_x_1532:
[----:B------:R-:W-:Y:S01]  /*20f0*/  HFMA2.MMA R40, -RZ, RZ, 0, 4.76837158203125e-07 ;  /* 0x00000008ff287435 */ /* 0x000fe200000001ff */
[----:B------:R-:W-:-:S05]  /*2100*/  MOV R0, R36 ;  /* 0x0000002400007202 */ /* 0x000fca0000000f00 */
[----:B------:R-:W-:-:S05]  /*2110*/  FADD.FTZ R8, R23, R0 ;  /* 0x0000000017087221 */ /* 0x000fca0000010000 */
[----:B------:R-:W-:-:S07]  /*2120*/  MOV R38, R8 ;  /* 0x0000000800267202 */ /* 0x000fce0000000f00 */
[----:B------:R-:W-:Y:S05]  /*2130*/  WARPSYNC.COLLECTIVE R22, `(.L_x_1533) ;  /* 0x0000000016087348 */ /* 0x000fea0003c00000 */
[----:B------:R0:W1:Y:S02]  /*2140*/  SHFL.BFLY P2, R36, R38, R40, R42 ;  /* 0x0c00002826247389 */ /* 0x000064000004002a */
[----:B01----:R-:W-:Y:S01]  /*2150*/  ENDCOLLECTIVE ;  /* 0x000000000000791b */ /* 0x003fe20003800000 */
.L_x_1533:
[----:B------:R-:W-:Y:S01]  /*2160*/  HFMA2.MMA R40, -RZ, RZ, 0, 9.5367431640625e-07 ;  /* 0x00000010ff287435 */ /* 0x000fe200000001ff */
[----:B------:R-:W-:-:S05]  /*2170*/  MOV R0, R36 ;  /* 0x0000002400007202 */ /* 0x000fca0000000f00 */
[----:B------:R-:W-:-:S05]  /*2180*/  FADD.FTZ R10, R8, R0 ;  /* 0x00000000080a7221 */ /* 0x000fca0000010000 */
[----:B------:R-:W-:-:S07]  /*2190*/  MOV R38, R10 ;  /* 0x0000000a00267202 */ /* 0x000fce0000000f00 */
[----:B------:R-:W-:Y:S05]  /*21a0*/  WARPSYNC.COLLECTIVE R22, `(.L_x_1534) ;  /* 0x0000000016087348 */ /* 0x000fea0003c00000 */
[----:B------:R0:W1:Y:S02]  /*21b0*/  SHFL.BFLY P2, R36, R38, R40, R42 ;  /* 0x0c00002826247389 */ /* 0x000064000004002a */
[----:B01----:R-:W-:Y:S01]  /*21c0*/  ENDCOLLECTIVE ;  /* 0x000000000000791b */ /* 0x003fe20003800000 */
.L_x_1534:
        /* <DEDUP_REMOVED lines=68> */
.L_x_1535:
[----:B------:R-:W-:Y:S01]  /*2610*/  HFMA2.MMA R40, -RZ, RZ, 0, 1.1920928955078125e-07 ;  /* 0x00000002ff287435 */ /* 0x000fe200000001ff */
[----:B------:R-:W-:-:S05]  /*2620*/  MOV R5, R36 ;  /* 0x0000002400057202 */ /* 0x000fca0000000f00 */
[----:B------:R-:W-:-:S05]  /*2630*/  FADD.FTZ R5, R0, R5 ;  /* 0x0000000500057221 */ /* 0x000fca0000010000 */
[----:B------:R-:W-:-:S07]  /*2640*/  MOV R38, R5 ;  /* 0x0000000500267202 */ /* 0x000fce0000000f00 */
[----:B------:R-:W-:Y:S05]  /*2650*/  WARPSYNC.COLLECTIVE R22, `(.L_x_1536) ;  /* 0x0000000016087348 */ /* 0x000fea0003c00000 */
[----:B------:R0:W1:Y:S02]  /*2660*/  SHFL.BFLY P2, R36, R38, R40, R42 ;  /* 0x0c00002826247389 */ /* 0x000064000004002a */
[----:B01----:R-:W-:Y:S01]  /*2670*/  ENDCOLLECTIVE ;  /* 0x000000000000791b */ /* 0x003fe20003800000 */
.L_x_1536:
[----:B------:R-:W-:Y:S01]  /*2680*/  HFMA2.MMA R40, -RZ, RZ, 0, 2.384185791015625e-07 ;  /* 0x00000004ff287435 */ /* 0x000fe200000001ff */
[----:B------:R-:W-:-:S05]  /*2690*/  MOV R6, R36 ;  /* 0x0000002400067202 */ /* 0x000fca0000000f00 */
[----:B------:R-:W-:-:S05]  /*26a0*/  FADD.FTZ R6, R5, R6 ;  /* 0x0000000605067221 */ /* 0x000fca0000010000 */
[----:B------:R-:W-:-:S07]  /*26b0*/  MOV R38, R6 ;  /* 0x0000000600267202 */ /* 0x000fce0000000f00 */
[----:B------:R-:W-:Y:S05]  /*26c0*/  WARPSYNC.COLLECTIVE R22, `(.L_x_1537) ;  /* 0x0000000016087348 */ /* 0x000fea0003c00000 */
[----:B------:R0:W1:Y:S02]  /*26d0*/  SHFL.BFLY P2, R36, R38, R40, R42 ;  /* 0x0c00002826247389 */ /* 0x000064000004002a */
[----:B01----:R-:W-:Y:S01]  /*26e0*/  ENDCOLLECTIVE ;  /* 0x000000000000791b */ /* 0x003fe20003800000 */
.L_x_1537:
[----:B------:R-:W-:Y:S01]  /*26f0*/  HFMA2.MMA R40, -RZ, RZ, 0, 4.76837158203125e-07 ;  /* 0x00000008ff287435 */ /* 0x000fe200000001ff */
[----:B------:R-:W-:-:S05]  /*2700*/  MOV R23, R36 ;  /* 0x0000002400177202 */ /* 0x000fca0000000f00 */
[----:B------:R-:W-:-:S05]  /*2710*/  FADD.FTZ R23, R6, R23 ;  /* 0x0000001706177221 */ /* 0x000fca0000010000 */
[----:B------:R-:W-:-:S07]  /*2720*/  MOV R38, R23 ;  /* 0x0000001700267202 */ /* 0x000fce0000000f00 */
[----:B------:R-:W-:Y:S05]  /*2730*/  WARPSYNC.COLLECTIVE R22, `(.L_x_1538) ;  /* 0x0000000016087348 */ /* 0x000fea0003c00000 */
[----:B------:R0:W1:Y:S02]  /*2740*/  SHFL.BFLY P2, R36, R38, R40, R42 ;  /* 0x0c00002826247389 */ /* 0x000064000004002a */
[----:B01----:R-:W-:Y:S01]  /*2750*/  ENDCOLLECTIVE ;  /* 0x000000000000791b */ /* 0x003fe20003800000 */
.L_x_1538:
[----:B------:R-:W-:Y:S01]  /*2760*/  HFMA2.MMA R40, -RZ, RZ, 0, 9.5367431640625e-07 ;  /* 0x00000010ff287435 */ /* 0x000fe200000001ff */
[----:B------:R-:W-:-:S05]  /*2770*/  MOV R8, R36 ;  /* 0x0000002400087202 */ /* 0x000fca0000000f00 */
[----:B------:R-:W-:-:S05]  /*2780*/  FADD.FTZ R8, R23, R8 ;  /* 0x0000000817087221 */ /* 0x000fca0000010000 */
[----:B------:R-:W-:-:S07]  /*2790*/  MOV R38, R8 ;  /* 0x0000000800267202 */ /* 0x000fce0000000f00 */
[----:B------:R-:W-:Y:S05]  /*27a0*/  WARPSYNC.COLLECTIVE R22, `(.L_x_1539) ;  /* 0x0000000016087348 */ /* 0x000fea0003c00000 */
[----:B------:R0:W1:Y:S02]  /*27b0*/  SHFL.BFLY P2, R36, R38, R40, R42 ;  /* 0x0c00002826247389 */ /* 0x000064000004002a */
[----:B01----:R-:W-:Y:S01]  /*27c0*/  ENDCOLLECTIVE ;  /* 0x000000000000791b */ /* 0x003fe20003800000 */
.L_x_1539:
[----:B------:R-:W-:Y:S01]  /*27d0*/  MOV R10, R36 ;  /* 0x00000024000a7202 */ /* 0x000fe20000000f00 */
[----:B------:R-:W-:Y:S06]  /*27e0*/  BRA `(.L_x_1540) ;  /* 0xffffffe800847947 */ /* 0x000fec000383ffff */
.L_x_1541:
        /* <DEDUP_REMOVED lines=9> */
.L_x_2086:


//--------------------- .text._ZN10layer_norm13ln_fwd_kernelINS_13Kernel_traitsI13__nv_bfloat16fS2_fjLj3072ELj1ELj1ELj4ELj16ENS_18Kernel_traits_baseILj3072ES2_fS2_fjLj128EEEEEEEvNS_9FwdParamsE --------------------------
	.section	.text._ZN10layer_norm13ln_fwd_kernelINS_13Kernel_traitsI13__nv_bfloat16fS2_fjLj3072ELj1ELj1ELj4ELj16ENS_18Kernel_traits_baseILj3072ES2_fS2_fjLj128EEEEEEEvNS_9FwdParamsE,"ax",@progbits
	.align	128
        .global         _ZN10layer_norm13ln_fwd_kernelINS_13Kernel_traitsI13__nv_bfloat16fS2_fjLj3072ELj1ELj1ELj4ELj16ENS_18Kernel_traits_baseILj3072ES2_fS2_fjLj128EEEEEEEvNS_9FwdParamsE
        .type           _ZN10layer_norm13ln_fwd_kernelINS_13Kernel_traitsI13__nv_bfloat16fS2_fjLj3072ELj1ELj1ELj4ELj16ENS_18Kernel_traits_baseILj3072ES2_fS2_fjLj128EEEEEEEvNS_9FwdParamsE,@function
        .size           _ZN10layer_norm13ln_fwd_kernelINS_13Kernel_traitsI13__nv_bfloat16fS2_fjLj3072ELj1ELj1ELj4ELj16ENS_18Kernel_traits_baseILj3072ES2_fS2_fjLj128EEEEEEEvNS_9FwdParamsE,(.L_x_2087 - _ZN10layer_norm13ln_fwd_kernelINS_13Kernel_traitsI13__nv_bfloat16fS2_fjLj3072ELj1ELj1ELj4ELj16ENS_18Kernel_traits_baseILj3072ES2_fS2_fjLj128EEEEEEEvNS_9FwdParamsE)
        .other          _ZN10layer_norm13ln_fwd_kernelINS_13Kernel_traitsI13__nv_bfloat16fS2_fjLj3072ELj1ELj1ELj4ELj16ENS_18Kernel_traits_baseILj3072ES2_fS2_fjLj128EEEEEEEvNS_9FwdParamsE,@"STO_CUDA_ENTRY STV_DEFAULT"
_ZN10layer_norm13ln_fwd_kernelINS_13Kernel_traitsI13__nv_bfloat16fS2_fjLj3072ELj1ELj1ELj4ELj16ENS_18Kernel_traits_baseILj3072ES2_fS2_fjLj128EEEEEEEvNS_9FwdParamsE:
.text._ZN10layer_norm13ln_fwd_kernelINS_13Kernel_traitsI13__nv_bfloat16fS2_fjLj3072ELj1ELj1ELj4ELj16ENS_18Kernel_traits_baseILj3072ES2_fS2_fjLj128EEEEEEEvNS_9FwdParamsE:
        /* <DEDUP_REMOVED lines=11> */
[----:B------:R-:W-:-:S04]  /*00b0*/  IADD3 R4, P0, R2, UR4, RZ ;  /* 0x0000000402047c10 */ /* 0x000fc8000ff1e0ff */
[----:B------:R-:W-:Y:S01]  /*00c0*/  IADD3.X R5, RZ, UR5, RZ, P0, !PT ;  /* 0x00000005ff057c10 */ /* 0x000fe200087fe4ff */
[----:B------:R-:W-:Y:S01]  /*00d0*/  ULDC.64 UR4, c[0x0][0x208] ;  /* 0x0000820000047ab9 */ /* 0x000fe20000000a00 */
[----:B------:R-:W-:-:S03]  /*00e0*/  IADD3 R2, P0, R2, UR6, RZ ;  /* 0x0000000602027c10 */ /* 0x000fc6000ff1e0ff */
[----:B------:R-:W2:Y:S04]  /*00f0*/  LDG.E.64 R40, desc[UR4][R4.64+0x800] ;  /* 0x0008000404287981 */ /* 0x000ea8000c1e1b00 */
[----:B------:R-:W3:Y:S01]  /*0100*/  LDG.E.64 R42, desc[UR4][R4.64+0xc00] ;  /* 0x000c0004042a7981 */ /* 0x000ee2000c1e1b00 */
[----:B------:R-:W-:Y:S01]  /*0110*/  IADD3.X R3, RZ, UR7, RZ, P0, !PT ;  /* 0x00000007ff037c10 */ /* 0x000fe200087fe4ff */
[----:B------:R-:W-:Y:S01]  /*0120*/  HFMA2.MMA R60, -RZ, RZ, 0, 5.9604644775390625e-08 ;  /* 0x00000001ff3c7435 */ /* 0x000fe200000001ff */
[----:B------:R-:W-:Y:S01]  /*0130*/  ULDC.64 UR6, c[0x0][0x210] ;  /* 0x0000840000067ab9 */ /* 0x000fe20000000a00 */
[----:B------:R-:W4:Y:S04]  /*0140*/  LDG.E.64 R44, desc[UR4][R4.64+0x1000] ;  /* 0x00100004042c7981 */ /* 0x000f28000c1e1b00 */
        /* <DEDUP_REMOVED lines=8> */
[----:B------:R3:W5:Y:S01]  /*01d0*/  LDG.E.64 R58, desc[UR4][R2.64+0x1400] ;  /* 0x00140004023a7981 */ /* 0x000762000c1e1b00 */
[----:B------:R-:W-:-:S02]  /*01e0*/  LOP3.LUT P0, RZ, R12, 0x1f, RZ, 0xc0, !PT ;  /* 0x0000001f0cff7812 */ /* 0x000fc4000780c0ff */
[----:B--2---:R-:W-:Y:S02]  /*01f0*/  SHF.R.U64 R8, R40, 0x10, R41 ;  /* 0x0000001028087819 */ /* 0x004fe40000001229 */
[----:B---3--:R-:W-:-:S04]  /*0200*/  SHF.R.U64 R2, R42, 0x10, R43 ;  /* 0x000000102a027819 */ /* 0x008fc8000000122b */
[----:B------:R-:W-:Y:S02]  /*0210*/  PRMT R8, R8, 0x5410, R2 ;  /* 0x0000541008087816 */ /* 0x000fe40000000002 */
[----:B----4-:R-:W-:Y:S02]  /*0220*/  SHF.R.U64 R9, R44, 0x10, R45 ;  /* 0x000000102c097819 */ /* 0x010fe4000000122d */
[----:B-----5:R-:W-:Y:S02]  /*0230*/  SHF.R.U64 R2, R46, 0x10, R47 ;  /* 0x000000102e027819 */ /* 0x020fe4000000122f */
[----:B------:R-:W-:Y:S02]  /*0240*/  SHF.R.U32.HI R66, RZ, 0x10, R37 ;  /* 0x00000010ff427819 */ /* 0x000fe40000011625 */
[----:B------:R-:W-:Y:S02]  /*0250*/  SHF.R.U32.HI R72, RZ, 0x10, R39 ;  /* 0x00000010ff487819 */ /* 0x000fe40000011627 */
[----:B------:R-:W-:-:S02]  /*0260*/  PRMT R9, R9, 0x5410, R2 ;  /* 0x0000541009097816 */ /* 0x000fc40000000002 */
[----:B------:R-:W-:Y:S02]  /*0270*/  PRMT R66, R66, 0x5410, R66 ;  /* 0x0000541042427816 */ /* 0x000fe40000000042 */
[----:B------:R-:W-:Y:S02]  /*0280*/  PRMT R72, R72, 0x5410, R72 ;  /* 0x0000541048487816 */ /* 0x000fe40000000048 */
[--C-:B------:R-:W-:Y:S02]  /*0290*/  SHF.R.U32.HI R4, RZ, 0x10, R49.reuse ;  /* 0x00000010ff047819 */ /* 0x100fe40000011631 */
[----:B------:R-:W-:Y:S02]  /*02a0*/  SHF.R.U64 R10, R48, 0x10, R49 ;  /* 0x00000010300a7819 */ /* 0x000fe40000001231 */
[--C-:B------:R-:W-:Y:S02]  /*02b0*/  SHF.R.U32.HI R2, RZ, 0x10, R51.reuse ;  /* 0x00000010ff027819 */ /* 0x100fe40000011633 */
[----:B------:R-:W-:-:S02]  /*02c0*/  SHF.R.U64 R3, R50, 0x10, R51 ;  /* 0x0000001032037819 */ /* 0x000fc40000001233 */
[----:B------:R-:W-:Y:S02]  /*02d0*/  SHF.R.U32.HI R73, RZ, 0x10, R41 ;  /* 0x00000010ff497819 */ /* 0x000fe40000011629 */
[----:B------:R-:W-:Y:S02]  /*02e0*/  SHF.R.U32.HI R74, RZ, 0x10, R43 ;  /* 0x00000010ff4a7819 */ /* 0x000fe4000001162b */
[----:B------:R-:W-:Y:S02]  /*02f0*/  PRMT R66, R4, 0x7610, R66 ;  /* 0x0000761004427816 */ /* 0x000fe40000000042 */
[----:B------:R-:W-:Y:S02]  /*0300*/  PRMT R72, R2, 0x7610, R72 ;  /* 0x0000761002487816 */ /* 0x000fe40000000048 */
[----:B------:R-:W-:Y:S02]  /*0310*/  PRMT R10, R10, 0x5410, R3 ;  /* 0x000054100a0a7816 */ /* 0x000fe40000000003 */
[----:B------:R-:W-:-:S02]  /*0320*/  PRMT R73, R73, 0x5410, R73 ;  /* 0x0000541049497816 */ /* 0x000fc40000000049 */
[----:B------:R-:W-:Y:S02]  /*0330*/  PRMT R74, R74, 0x5410, R74 ;  /* 0x000054104a4a7816 */ /* 0x000fe4000000004a */
[--C-:B------:R-:W-:Y:S02]  /*0340*/  SHF.R.U32.HI R4, RZ, 0x10, R53.reuse ;  /* 0x00000010ff047819 */ /* 0x100fe40000011635 */
[----:B------:R-:W-:Y:S02]  /*0350*/  SHF.R.U64 R11, R52, 0x10, R53 ;  /* 0x00000010340b7819 */ /* 0x000fe40000001235 */
[--C-:B------:R-:W-:Y:S02]  /*0360*/  SHF.R.U32.HI R2, RZ, 0x10, R55.reuse ;  /* 0x00000010ff027819 */ /* 0x100fe40000011637 */
[----:B------:R-:W-:Y:S02]  /*0370*/  SHF.R.U64 R3, R54, 0x10, R55 ;  /* 0x0000001036037819 */ /* 0x000fe40000001237 */
[----:B------:R-:W-:-:S02]  /*0380*/  SHF.R.U32.HI R75, RZ, 0x10, R45 ;  /* 0x00000010ff4b7819 */ /* 0x000fc4000001162d */
[----:B------:R-:W-:Y:S02]  /*0390*/  SHF.R.U32.HI R76, RZ, 0x10, R47 ;  /* 0x00000010ff4c7819 */ /* 0x000fe4000001162f */
[----:B------:R-:W-:Y:S02]  /*03a0*/  PRMT R73, R4, 0x7610, R73 ;  /* 0x0000761004497816 */ /* 0x000fe40000000049 */
[----:B------:R-:W-:Y:S02]  /*03b0*/  PRMT R74, R2, 0x7610, R74 ;  /* 0x00007610024a7816 */ /* 0x000fe4000000004a */
[----:B------:R-:W-:Y:S02]  /*03c0*/  PRMT R11, R11, 0x5410, R3 ;  /* 0x000054100b0b7816 */ /* 0x000fe40000000003 */
[----:B------:R-:W-:Y:S02]  /*03d0*/  SHF.R.U64 R7, R36, 0x10, R37 ;  /* 0x0000001024077819 */ /* 0x000fe40000001225 */
[----:B------:R-:W-:-:S02]  /*03e0*/  SHF.R.U64 R6, R38, 0x10, R39 ;  /* 0x0000001026067819 */ /* 0x000fc40000001227 */
[----:B------:R-:W-:Y:S02]  /*03f0*/  PRMT R75, R75, 0x5410, R75 ;  /* 0x000054104b4b7816 */ /* 0x000fe4000000004b */
[----:B------:R-:W-:Y:S02]  /*0400*/  PRMT R76, R76, 0x5410, R76 ;  /* 0x000054104c4c7816 */ /* 0x000fe4000000004c */
[--C-:B------:R-:W-:Y:S02]  /*0410*/  SHF.R.U32.HI R4, RZ, 0x10, R57.reuse ;  /* 0x00000010ff047819 */ /* 0x100fe40000011639 */
[----:B------:R-:W-:Y:S02]  /*0420*/  SHF.R.U64 R62, R56, 0x10, R57 ;  /* 0x00000010383e7819 */ /* 0x000fe40000001239 */
[--C-:B------:R-:W-:Y:S02]  /*0430*/  SHF.R.U32.HI R2, RZ, 0x10, R59.reuse ;  /* 0x00000010ff027819 */ /* 0x100fe4000001163b */
[----:B------:R-:W-:-:S02]  /*0440*/  SHF.R.U64 R3, R58, 0x10, R59 ;  /* 0x000000103a037819 */ /* 0x000fc4000000123b */
[----:B------:R-:W-:Y:S02]  /*0450*/  PRMT R7, R7, 0x5410, R6 ;  /* 0x0000541007077816 */ /* 0x000fe40000000006 */
[----:B------:R-:W-:Y:S02]  /*0460*/  PRMT R75, R4, 0x7610, R75 ;  /* 0x00007610044b7816 */ /* 0x000fe4000000004b */
[----:B------:R-:W-:Y:S02]  /*0470*/  PRMT R76, R2, 0x7610, R76 ;  /* 0x00007610024c7816 */ /* 0x000fe4000000004c */
[----:B------:R-:W-:-:S07]  /*0480*/  PRMT R62, R62, 0x5410, R3 ;  /* 0x000054103e3e7816 */ /* 0x000fce0000000003 */
.L_x_1543:
[----:B0-----:R-:W0:Y:S01]  /*0490*/  S2R R2, SR_TID.X ;  /* 0x0000000000027919 */ /* 0x001e220000002100 */
        /* <DEDUP_REMOVED lines=14> */
[----:B------:R-:W5:Y:S01]  /*0580*/  LDG.E.128 R24, desc[UR4][R24.64] ;  /* 0x0000000418187981 */ /* 0x000f62000c1e1d00 */
[----:B------:R-:W-:Y:S01]  /*0590*/  IMAD.WIDE.U32 R28, R3, 0x10, R32 ;  /* 0x00000010031c7825 */ /* 0x000fe200078e0020 */
[----:B------:R-:W-:-:S05]  /*05a0*/  IADD3 R6, R6, 0x280, RZ ;  /* 0x0000028006067810 */ /* 0x000fca0007ffe0ff */
[----:B------:R-:W5:Y:S01]  /*05b0*/  LDG.E.128 R28, desc[UR4][R28.64] ;  /* 0x000000041c1c7981 */ /* 0x000f62000c1e1d00 */
[----:B------:R-:W-:-:S06]  /*05c0*/  IMAD.WIDE.U32 R32, R6, 0x10, R32 ;  /* 0x0000001006207825 */ /* 0x000fcc00078e0020 */
[----:B------:R-:W5:Y:S01]  /*05d0*/  LDG.E.128 R32, desc[UR4][R32.64] ;  /* 0x0000000420207981 */ /* 0x000f62000c1e1d00 */
[----:B------:R-:W-:Y:S01]  /*05e0*/  LOP3.LUT P1, RZ, R60, 0xff, RZ, 0xc0, !PT ;  /* 0x000000ff3cff7812 */ /* 0x000fe2000782c0ff */
[----:B------:R-:W-:Y:S01]  /*05f0*/  UMOV UR8, 0xffffffff ;  /* 0xffffffff00087882 */ /* 0x000fe20000000000 */
[----:B------:R-:W0:Y:S02]  /*0600*/  S2R R63, SR_TID.X ;  /* 0x00000000003f7919 */ /* 0x000e240000002100 */
[----:B0-----:R-:W-:-:S04]  /*0610*/  SHF.R.U32.HI R64, RZ, 0x5, R63 ;  /* 0x00000005ff407819 */ /* 0x001fc8000001163f */
[----:B------:R-:W-:-:S04]  /*0620*/  LOP3.LUT R64, R64, 0x7fffffc, RZ, 0xc0, !PT ;  /* 0x07fffffc40407812 */ /* 0x000fc800078ec0ff */
[----:B------:R-:W-:-:S04]  /*0630*/  IADD3 R63, R64, 0x4, RZ ;  /* 0x00000004403f7810 */ /* 0x000fc80007ffe0ff */
        /* <DEDUP_REMOVED lines=13> */
[----:B-----5:R-:W-:-:S04]  /*0710*/  FADD.FTZ R61, R24, R61 ;  /* 0x0000003d183d7221 */ /* 0x020fc80000010000 */
        /* <DEDUP_REMOVED lines=22> */
[----:B------:R-:W-:-:S04]  /*0880*/  FMUL.FTZ R60, R60, 0.001302083372138440609 ;  /* 0x3aaaaaab3c3c7820 */ /* 0x000fc80000410000 */
        /* <DEDUP_REMOVED lines=57> */
.L_x_1554:
[----:B------:R-:W2:Y:S01]  /*0c20*/  S2R R64, SR_TID.X ;  /* 0x0000000000407919 */ /* 0x000ea20000002100 */
[----:B------:R-:W-:Y:S01]  /*0c30*/  @!P0 MOV R65, 0x400 ;  /* 0x0000040000418802 */ /* 0x000fe20000000f00 */
[----:B01----:R-:W-:Y:S01]  /*0c40*/  FADD.FTZ R61, R61, R67 ;  /* 0x000000433d3d7221 */ /* 0x003fe20000010000 */
[----:B------:R-:W-:Y:S05]  /*0c50*/  WARPSYNC.ALL ;  /* 0x0000000000007948 */ /* 0x000fea0003800000 */
[----:B------:R-:W0:Y:S01]  /*0c60*/  @!P0 S2R R68, SR_CgaCtaId ;  /* 0x0000000000448919 */ /* 0x000e220000008800 */
[----:B--2---:R-:W-:Y:S02]  /*0c70*/  LOP3.LUT R77, R64, 0x1f, RZ, 0xc0, !PT ;  /* 0x0000001f404d7812 */ /* 0x004fe400078ec0ff */
[----:B------:R-:W-:-:S02]  /*0c80*/  @!P0 SHF.R.U32.HI R69, RZ, 0x5, R64 ;  /* 0x00000005ff458819 */ /* 0x000fc40000011640 */
[----:B------:R-:W-:Y:S02]  /*0c90*/  ISETP.GT.U32.AND P2, PT, R77, 0x3, PT ;  /* 0x000000034d00780c */ /* 0x000fe40003f44070 */
[----:B------:R-:W-:Y:S02]  /*0ca0*/  @!P0 LOP3.LUT R69, R69, 0x3, RZ, 0xc0, !PT ;  /* 0x0000000345458812 */ /* 0x000fe400078ec0ff */
[----:B0-----:R-:W-:Y:S02]  /*0cb0*/  @!P0 LEA R68, R68, R65, 0x18 ;  /* 0x0000004144448211 */ /* 0x001fe400078ec0ff */
[----:B------:R-:W-:-:S04]  /*0cc0*/  @!P0 IADD3 R69, R63, R69, RZ ;  /* 0x000000453f458210 */ /* 0x000fc80007ffe0ff */
[----:B------:R-:W-:-:S03]  /*0cd0*/  @!P0 LEA R68, R69, R68, 0x3 ;  /* 0x0000004445448211 */ /* 0x000fc600078e18ff */
[----:B------:R-:W0:Y:S01]  /*0ce0*/  @!P2 S2R R64, SR_CgaCtaId ;  /* 0x000000000040a919 */ /* 0x000e220000008800 */
[----:B------:R-:W-:Y:S02]  /*0cf0*/  @!P2 MOV R65, 0x400 ;  /* 0x000004000041a802 */ /* 0x000fe40000000f00 */
[----:B------:R-:W-:Y:S01]  /*0d00*/  @!P2 IADD3 R63, R63, R77, RZ ;  /* 0x0000004d3f3fa210 */ /* 0x000fe20007ffe0ff */
[----:B------:R1:W-:Y:S02]  /*0d10*/  @!P0 STS.64 [R68], R60 ;  /* 0x0000003c44008388 */ /* 0x0003e40000000a00 */
[----:B-1----:R-:W-:Y:S02]  /*0d20*/  CS2R R60, SRZ ;  /* 0x00000000003c7805 */ /* 0x002fe4000001ff00 */
[----:B0-----:R-:W-:-:S04]  /*0d30*/  @!P2 LEA R64, R64, R65, 0x18 ;  /* 0x000000414040a211 */ /* 0x001fc800078ec0ff */
[----:B------:R-:W-:Y:S01]  /*0d40*/  @!P2 LEA R63, R63, R64, 0x3 ;  /* 0x000000403f3fa211 */ /* 0x000fe200078e18ff */
[----:B------:R-:W-:Y:S06]  /*0d50*/  BAR.SYNC.DEFER_BLOCKING 0x0 ;  /* 0x0000000000007b1d */ /* 0x000fec0000010000 */
[----:B------:R0:W-:Y:S02]  /*0d60*/  @!P2 LDS.64 R60, [R63] ;  /* 0x000000003f3ca984 */ /* 0x0001e40000000a00 */
[----:B0-----:R-:W-:Y:S02]  /*0d70*/  MOV R63, RZ ;  /* 0x000000ff003f7202 */ /* 0x001fe40000000f00 */
[----:B------:R-:W-:-:S05]  /*0d80*/  @!P2 MOV R63, 0x44400000 ;  /* 0x44400000003fa802 */ /* 0x000fca0000000f00 */
[----:B------:R-:W0:Y:S02]  /*0d90*/  SHFL.DOWN PT, R64, R63, 0x2, 0x1f ;  /* 0x08401f003f407f89 */ /* 0x000e2400000e0000 */
[C---:B0-----:R-:W-:Y:S02]  /*0da0*/  FADD.FTZ R65, R64.reuse, R63 ;  /* 0x0000003f40417221 */ /* 0x041fe40000010000 */
[----:B------:R-:W0:Y:S02]  /*0db0*/  SHFL.DOWN PT, R70, R60, 0x2, 0x1f ;  /* 0x08401f003c467f89 */ /* 0x000e2400000e0000 */
[----:B------:R-:W1:Y:S02]  /*0dc0*/  MUFU.RCP R68, R65 ;  /* 0x0000004100447308 */ /* 0x000e640000001000 */
[----:B------:R-:W2:Y:S04]  /*0dd0*/  SHFL.DOWN PT, R67, R61, 0x2, 0x1f ;  /* 0x08401f003d437f89 */ /* 0x000ea800000e0000 */
[----:B------:R-:W3:Y:S01]  /*0de0*/  SHFL.DOWN PT, R71, R65, 0x1, 0x1f ;  /* 0x08201f0041477f89 */ /* 0x000ee200000e0000 */
[----:B0-----:R-:W-:Y:S01]  /*0df0*/  FMUL.FTZ R69, R64, R70 ;  /* 0x0000004640457220 */ /* 0x001fe20000410000 */
[----:B------:R-:W-:-:S03]  /*0e00*/  FADD.FTZ R70, -R70, R60 ;  /* 0x0000003c46467221 */ /* 0x000fc60000010100 */
[----:B------:R-:W-:Y:S01]  /*0e10*/  FFMA.FTZ R69, R63, R60, R69 ;  /* 0x0000003c3f457223 */ /* 0x000fe20000010045 */
[----:B------:R-:W-:Y:S01]  /*0e20*/  FMUL.FTZ R70, R70, R70 ;  /* 0x0000004646467220 */ /* 0x000fe20000410000 */
[----:B--2---:R-:W-:Y:S02]  /*0e30*/  FADD.FTZ R67, R67, R61 ;  /* 0x0000003d43437221 */ /* 0x004fe40000010000 */
[----:B-1----:R-:W-:Y:S01]  /*0e40*/  FMUL.FTZ R69, R68, R69 ;  /* 0x0000004544457220 */ /* 0x002fe20000410000 */
[----:B------:R-:W-:Y:S01]  /*0e50*/  FMUL.FTZ R70, R70, R63 ;  /* 0x0000003f46467220 */ /* 0x000fe20000410000 */
[----:B---3--:R-:W-:-:S03]  /*0e60*/  FADD.FTZ R63, R65, R71 ;  /* 0x00000047413f7221 */ /* 0x008fc60000010000 */
[----:B------:R-:W0:Y:S01]  /*0e70*/  SHFL.DOWN PT, R60, R69, 0x1, 0x1f ;  /* 0x08201f00453c7f89 */ /* 0x000e2200000e0000 */
[----:B------:R-:W-:Y:S02]  /*0e80*/  FMUL.FTZ R70, R64, R70 ;  /* 0x0000004640467220 */ /* 0x000fe40000410000 */
[----:B------:R-:W1:Y:S02]  /*0e90*/  MUFU.RCP R63, R63 ;  /* 0x0000003f003f7308 */ /* 0x000e640000001000 */
[----:B------:R-:W-:Y:S02]  /*0ea0*/  FFMA.FTZ R68, R68, R70, R67 ;  /* 0x0000004644447223 */ /* 0x000fe40000010043 */
[----:B------:R-:W2:Y:S03]  /*0eb0*/  S2R R67, SR_TID.X ;  /* 0x0000000000437919 */ /* 0x000ea60000002100 */
[----:B------:R-:W3:Y:S01]  /*0ec0*/  SHFL.DOWN PT, R61, R68, 0x1, 0x1f ;  /* 0x08201f00443d7f89 */ /* 0x000ee200000e0000 */
[----:B0-----:R-:W-:Y:S01]  /*0ed0*/  FADD.FTZ R64, R69, -R60 ;  /* 0x8000003c45407221 */ /* 0x001fe20000010000 */
[----:B------:R-:W-:-:S03]  /*0ee0*/  FMUL.FTZ R60, R71, R60 ;  /* 0x0000003c473c7220 */ /* 0x000fc60000410000 */
[----:B------:R-:W-:Y:S01]  /*0ef0*/  FMUL.FTZ R64, R64, R64 ;  /* 0x0000004040407220 */ /* 0x000fe20000410000 */
[----:B------:R-:W-:-:S03]  /*0f00*/  FFMA.FTZ R60, R65, R69, R60 ;  /* 0x00000045413c7223 */ /* 0x000fc6000001003c */
[----:B------:R-:W-:Y:S01]  /*0f10*/  FMUL.FTZ R64, R65, R64 ;  /* 0x0000004041407220 */ /* 0x000fe20000410000 */
[----:B-1----:R-:W-:Y:S01]  /*0f20*/  FMUL.FTZ R60, R63, R60 ;  /* 0x0000003c3f3c7220 */ /* 0x002fe20000410000 */
[----:B---3--:R-:W-:Y:S02]  /*0f30*/  FADD.FTZ R61, R68, R61 ;  /* 0x0000003d443d7221 */ /* 0x008fe40000010000 */
[----:B------:R-:W-:-:S03]  /*0f40*/  FMUL.FTZ R64, R71, R64 ;  /* 0x0000004047407220 */ /* 0x000fc60000410000 */
[----:B------:R-:W0:Y:S01]  /*0f50*/  SHFL.IDX PT, R60, R60, RZ, 0x1f ;  /* 0x00001fff3c3c7589 */ /* 0x000e2200000e0000 */
[----:B------:R-:W-:Y:S01]  /*0f60*/  FFMA.FTZ R63, R63, R64, R61 ;  /* 0x000000403f3f7223 */ /* 0x000fe2000001003d */
[----:B--2---:R-:W-:Y:S01]  /*0f70*/  SHF.R.U32.HI R61, RZ, 0x5, R67 ;  /* 0x00000005ff3d7819 */ /* 0x004fe20000011643 */
[----:B------:R-:W1:Y:S01]  /*0f80*/  LDC R64, c[0x0][0x260] ;  /* 0x00009800ff407b82 */ /* 0x000e620000000800 */
[----:B------:R-:W-:Y:S02]  /*0f90*/  LOP3.LUT R67, R67, 0x7f, RZ, 0xc0, !PT ;  /* 0x0000007f43437812 */ /* 0x000fe400078ec0ff */
[----:B------:R-:W-:Y:S01]  /*0fa0*/  LOP3.LUT P2, RZ, R77, 0x3, R61, 0xf8, !PT ;  /* 0x000000034dff7812 */ /* 0x000fe2000784f83d */
        /* <DEDUP_REMOVED lines=8> */
[----:B-1----:R-:W-:Y:S01]  /*1030*/  FFMA.FTZ R12, R63, 0.00032552084303461015224, R64 ;  /* 0x39aaaaab3f0c7823 */ /* 0x002fe20000010040 */
        /* <DEDUP_REMOVED lines=34> */
[----:B------:R-:W-:Y:S01]  /*1260*/  PRMT R14, R14, 0x5410, R13 ;  /* 0x000054100e0e7816 */ /* 0x000fe2000000000d */
[----:B------:R-:W-:Y:S01]  /*1270*/  FMUL.FTZ R30, R12, R30 ;  /* 0x0000001e0c1e7220 */ /* 0x000fe20000410000 */
[----:B------:R-:W-:Y:S01]  /*1280*/  PRMT R18, R18, 0x5410, R17 ;  /* 0x0000541012127816 */ /* 0x000fe20000000011 */
[----:B------:R-:W-:Y:S01]  /*1290*/  FMUL.FTZ R65, R12, R31 ;  /* 0x0000001f0c417220 */ /* 0x000fe20000410000 */
[--C-:B------:R-:W-:Y:S01]  /*12a0*/  PRMT R13, R48, 0x5410, R10.reuse ;  /* 0x00005410300d7816 */ /* 0x100fe2000000000a */
[----:B------:R-:W-:Y:S01]  /*12b0*/  FMUL.FTZ R31, R12, R32 ;  /* 0x000000200c1f7220 */ /* 0x000fe20000410000 */
[--C-:B------:R-:W-:Y:S01]  /*12c0*/  PRMT R17, R36, 0x5410, R7.reuse ;  /* 0x0000541024117816 */ /* 0x100fe20000000007 */
[C---:B------:R-:W-:Y:S01]  /*12d0*/  FMUL.FTZ R32, R12.reuse, R35 ;  /* 0x000000230c207220 */ /* 0x040fe20000410000 */
[----:B------:R-:W-:Y:S01]  /*12e0*/  F2FP.BF16.F32.PACK_AB R16, RZ, R20 ;  /* 0x00000014ff10723e */ /* 0x000fe200000010ff */
[C---:B------:R-:W-:Y:S01]  /*12f0*/  FMUL.FTZ R20, R12.reuse, R21 ;  /* 0x000000150c147220 */ /* 0x040fe20000410000 */
[C---:B------:R-:W-:Y:S01]  /*1300*/  FMUL.FTZ R21, R12.reuse, R22 ;  /* 0x000000160c157220 */ /* 0x040fe20000410000 */
[----:B------:R-:W-:Y:S01]  /*1310*/  FMUL.FTZ R22, R12, R24 ;  /* 0x000000180c167220 */ /* 0x000fe20000410000 */
[----:B------:R-:W-:Y:S01]  /*1320*/  HFMA2.MMA.BF16_V2 R13, R13, R14, R17 ;  /* 0x0000000e0d0d7235 */ /* 0x000fe20000200011 */
[----:B------:R-:W-:Y:S01]  /*1330*/  PRMT R14, R50, 0x7610, R10 ;  /* 0x00007610320e7816 */ /* 0x000fe2000000000a */
[----:B------:R-:W-:Y:S01]  /*1340*/  FMUL.FTZ R24, R12, R25 ;  /* 0x000000190c187220 */ /* 0x000fe20000410000 */
[----:B------:R-:W-:Y:S01]  /*1350*/  PRMT R17, R38, 0x7610, R7 ;  /* 0x0000761026117816 */ /* 0x000fe20000000007 */
[C---:B------:R-:W-:Y:S01]  /*1360*/  FMUL.FTZ R25, R12.reuse, R27 ;  /* 0x0000001b0c197220 */ /* 0x040fe20000410000 */
[----:B------:R-:W-:Y:S01]  /*1370*/  F2FP.BF16.F32.PACK_AB R20, RZ, R20 ;  /* 0x00000014ff14723e */ /* 0x000fe200000010ff */
[----:B------:R-:W-:Y:S01]  /*1380*/  FMUL.FTZ R19, R12, R19 ;  /* 0x000000130c137220 */ /* 0x000fe20000410000 */
[----:B------:R-:W-:Y:S01]  /*1390*/  F2FP.BF16.F32.PACK_AB R22, RZ, R22 ;  /* 0x00000016ff16723e */ /* 0x000fe200000010ff */
[----:B------:R-:W-:Y:S01]  /*13a0*/  HFMA2.BF16_V2 R17, R14, R18, R17 ;  /* 0x000000120e117231 */ /* 0x000fe20000200011 */
[----:B------:R-:W-:Y:S01]  /*13b0*/  PRMT R16, R16, 0x5410, R20 ;  /* 0x0000541010107816 */ /* 0x000fe20000000014 */
[----:B------:R-:W-:Y:S01]  /*13c0*/  FMUL.FTZ R23, R12, R23 ;  /* 0x000000170c177220 */ /* 0x000fe20000410000 */
[----:B------:R-:W-:-:S02]  /*13d0*/  PRMT R14, R52, 0x5410, R11 ;  /* 0x00005410340e7816 */ /* 0x000fc4000000000b */
[----:B------:R-:W-:Y:S02]  /*13e0*/  PRMT R18, R40, 0x5410, R8 ;  /* 0x0000541028127816 */ /* 0x000fe40000000008 */
[----:B------:R-:W-:Y:S02]  /*13f0*/  F2FP.BF16.F32.PACK_AB R24, RZ, R24 ;  /* 0x00000018ff18723e */ /* 0x000fe400000010ff */
[----:B------:R-:W-:Y:S02]  /*1400*/  F2FP.BF16.F32.PACK_AB R27, RZ, R26 ;  /* 0x0000001aff1b723e */ /* 0x000fe400000010ff */
[----:B------:R-:W-:Y:S01]  /*1410*/  HFMA2.MMA.BF16_V2 R16, R14, R16, R18 ;  /* 0x000000100e107235 */ /* 0x000fe20000200012 */
[----:B------:R-:W-:Y:S02]  /*1420*/  PRMT R22, R22, 0x5410, R24 ;  /* 0x0000541016167816 */ /* 0x000fe40000000018 */
[----:B------:R-:W-:Y:S01]  /*1430*/  PRMT R14, R54, 0x7610, R11 ;  /* 0x00007610360e7816 */ /* 0x000fe2000000000b */
[----:B------:R-:W-:Y:S01]  /*1440*/  HFMA2.BF16_V2 R35, R55.H0_H0, R27.H0_H0, R43.H0_H0 ;  /* 0x2000001b37237231 */ /* 0x000fe2000024082b */
[----:B------:R-:W-:-:S02]  /*1450*/  PRMT R18, R42, 0x7610, R8 ;  /* 0x000076102a127816 */ /* 0x000fc40000000008 */
[----:B------:R-:W-:Y:S02]  /*1460*/  F2FP.BF16.F32.PACK_AB R26, RZ, R28 ;  /* 0x0000001cff1a723e */ /* 0x000fe400000010ff */
[----:B------:R-:W-:Y:S01]  /*1470*/  F2FP.BF16.F32.PACK_AB R28, RZ, R29 ;  /* 0x0000001dff1c723e */ /* 0x000fe200000010ff */
[----:B------:R-:W-:Y:S01]  /*1480*/  HFMA2.BF16_V2 R14, R14, R22, R18 ;  /* 0x000000160e0e7231 */ /* 0x000fe20000200012 */
[----:B------:R-:W-:Y:S01]  /*1490*/  F2FP.BF16.F32.PACK_AB R29, RZ, R30 ;  /* 0x0000001eff1d723e */ /* 0x000fe200000010ff */
[----:B------:R-:W-:Y:S01]  /*14a0*/  FMUL.FTZ R30, R12, R33 ;  /* 0x000000210c1e7220 */ /* 0x000fe20000410000 */
[----:B------:R-:W-:Y:S01]  /*14b0*/  PRMT R22, R26, 0x5410, R28 ;  /* 0x000054101a167816 */ /* 0x000fe2000000001c */
[----:B------:R-:W-:Y:S01]  /*14c0*/  HFMA2.BF16_V2 R33, R49.H0_H0, R15.H0_H0, R37.H0_H0 ;  /* 0x2000000f31217231 */ /* 0x000fe20000240825 */
[----:B------:R-:W-:Y:S01]  /*14d0*/  PRMT R18, R56, 0x5410, R62 ;  /* 0x0000541038127816 */ /* 0x000fe2000000003e */
[----:B------:R-:W-:Y:S01]  /*14e0*/  HFMA2.BF16_V2 R29, R57.H0_H0, R29.H0_H0, R45.H0_H0 ;  /* 0x2000001d391d7231 */ /* 0x000fe2000024082d */
[----:B------:R-:W-:-:S02]  /*14f0*/  PRMT R20, R44, 0x5410, R9 ;  /* 0x000054102c147816 */ /* 0x000fc40000000009 */
[----:B------:R-:W-:Y:S02]  /*1500*/  F2FP.BF16.F32.PACK_AB R31, RZ, R31 ;  /* 0x0000001fff1f723e */ /* 0x000fe400000010ff */
[----:B------:R-:W-:Y:S02]  /*1510*/  F2FP.BF16.F32.PACK_AB R30, RZ, R30 ;  /* 0x0000001eff1e723e */ /* 0x000fe400000010ff */
[----:B------:R-:W-:Y:S01]  /*1520*/  PRMT R28, R13, 0x7632, R28 ;  /* 0x000076320d1c7816 */ /* 0x000fe2000000001c */
[----:B------:R-:W-:Y:S01]  /*1530*/  HFMA2.MMA.BF16_V2 R22, R18, R22, R20 ;  /* 0x0000001612167235 */ /* 0x000fe20000200014 */
[----:B------:R-:W-:Y:S02]  /*1540*/  PRMT R26, R31, 0x5410, R30 ;  /* 0x000054101f1a7816 */ /* 0x000fe4000000001e */
[----:B------:R-:W-:Y:S02]  /*1550*/  PRMT R18, R58, 0x7610, R62 ;  /* 0x000076103a127816 */ /* 0x000fe4000000003e */
[----:B------:R-:W-:-:S02]  /*1560*/  PRMT R20, R46, 0x7610, R9 ;  /* 0x000076102e147816 */ /* 0x000fc40000000009 */
[----:B------:R-:W-:Y:S02]  /*1570*/  LOP3.LUT R28, R28, 0xffff, RZ, 0xc0, !PT ;  /* 0x0000ffff1c1c7812 */ /* 0x000fe400078ec0ff */
[----:B------:R-:W-:Y:S01]  /*1580*/  F2FP.BF16.F32.PACK_AB R63, RZ, R63 ;  /* 0x0000003fff3f723e */ /* 0x000fe200000010ff */
[----:B------:R-:W-:Y:S01]  /*1590*/  HFMA2.BF16_V2 R26, R18, R26, R20 ;  /* 0x0000001a121a7231 */ /* 0x000fe20000200014 */
[----:B------:R-:W-:Y:S02]  /*15a0*/  PRMT R20, R13, 0x7610, R20 ;  /* 0x000076100d147816 */ /* 0x000fe40000000014 */
[C---:B------:R-:W-:Y:S01]  /*15b0*/  SHF.L.U32 R30, R28.reuse, 0x10, RZ ;  /* 0x000000101c1e7819 */ /* 0x040fe200000006ff */
[----:B------:R-:W-:Y:S01]  /*15c0*/  HFMA2.BF16_V2 R63, R51.H0_H0, R63.H0_H0, R39.H0_H0 ;  /* 0x2000003f333f7231 */ /* 0x000fe20000240827 */
[----:B------:R-:W-:Y:S02]  /*15d0*/  LOP3.LUT R13, R33, 0xffff, RZ, 0xc0, !PT ;  /* 0x0000ffff210d7812 */ /* 0x000fe400078ec0ff */
[----:B------:R-:W-:-:S02]  /*15e0*/  SHF.L.U64.HI R28, R28, 0x10, RZ ;  /* 0x000000101c1c7819 */ /* 0x000fc400000102ff */
[----:B------:R-:W-:Y:S02]  /*15f0*/  PRMT R24, R17, 0x7632, R24 ;  /* 0x0000763211187816 */ /* 0x000fe40000000018 */
[--C-:B------:R-:W-:Y:S02]  /*1600*/  LOP3.LUT R13, R13, 0xffff0000, R28.reuse, 0xf8, !PT ;  /* 0xffff00000d0d7812 */ /* 0x100fe400078ef81c */
[----:B------:R-:W-:Y:S02]  /*1610*/  F2FP.BF16.F32.PACK_AB R21, RZ, R21 ;  /* 0x00000015ff15723e */ /* 0x000fe400000010ff */
[----:B------:R-:W-:Y:S02]  /*1620*/  PRMT R28, R16, 0x7632, R28 ;  /* 0x00007632101c7816 */ /* 0x000fe4000000001c */
[----:B------:R-:W-:Y:S02]  /*1630*/  F2FP.BF16.F32.PACK_AB R32, RZ, R32 ;  /* 0x00000020ff20723e */ /* 0x000fe400000010ff */
[----:B------:R-:W-:-:S02]  /*1640*/  LOP3.LUT R24, R24, 0xffff, RZ, 0xc0, !PT ;  /* 0x0000ffff18187812 */ /* 0x000fc400078ec0ff */
[----:B------:R-:W-:Y:S01]  /*1650*/  F2FP.BF16.F32.PACK_AB R61, RZ, R64 ;  /* 0x00000040ff3d723e */ /* 0x000fe200000010ff */
[----:B------:R-:W-:Y:S01]  /*1660*/  FMUL.FTZ R64, R12, R34 ;  /* 0x000000220c407220 */ /* 0x000fe20000410000 */
[----:B------:R-:W-:Y:S01]  /*1670*/  LOP3.LUT R28, R28, 0xffff, RZ, 0xc0, !PT ;  /* 0x0000ffff1c1c7812 */ /* 0x000fe200078ec0ff */
[----:B------:R-:W-:Y:S01]  /*1680*/  HFMA2.BF16_V2 R34, R53.H0_H0, R21.H0_H0, R41.H0_H0 ;  /* 0x2000001535227231 */ /* 0x000fe20000240829 */
[----:B------:R-:W-:Y:S01]  /*1690*/  SHF.L.U32 R18, R24, 0x10, RZ ;  /* 0x0000001018127819 */ /* 0x000fe200000006ff */
[----:B------:R-:W-:Y:S01]  /*16a0*/  HFMA2.BF16_V2 R27, R76.H0_H0, R32.H0_H0, R76.H1_H1 ;  /* 0x200000204c1b7231 */ /* 0x000fe2000026084c */
[----:B------:R-:W-:Y:S01]  /*16b0*/  PRMT R31, R63, 0x7610, R31 ;  /* 0x000076103f1f7816 */ /* 0x000fe2000000001f */
[----:B------:R-:W-:Y:S01]  /*16c0*/  HFMA2.BF16_V2 R61, R66.H0_H0, R61.H0_H0, R66.H1_H1 ;  /* 0x2000003d423d7231 */ /* 0x000fe20000260842 */
[----:B------:R-:W-:Y:S02]  /*16d0*/  LOP3.LUT R20, R30, 0xffff, R20, 0xf8, !PT ;  /* 0x0000ffff1e147812 */ /* 0x000fe400078ef814 */
[----:B------:R-:W-:-:S02]  /*16e0*/  SHF.L.U64.HI R32, R24, 0x10, RZ ;  /* 0x0000001018207819 */ /* 0x000fc400000102ff */
[C---:B------:R-:W-:Y:S02]  /*16f0*/  SHF.L.U32 R30, R28.reuse, 0x10, RZ ;  /* 0x000000101c1e7819 */ /* 0x040fe400000006ff */
[----:B------:R-:W-:Y:S02]  /*1700*/  SHF.L.U64.HI R24, R28, 0x10, RZ ;  /* 0x000000101c187819 */ /* 0x000fe400000102ff */
[--C-:B------:R-:W-:Y:S02]  /*1710*/  LOP3.LUT R18, R18, 0xffff, R17.reuse, 0xf8, !PT ;  /* 0x0000ffff12127812 */ /* 0x100fe400078ef811 */
[----:B------:R-:W-:Y:S02]  /*1720*/  PRMT R28, R14, 0x7632, R28 ;  /* 0x000076320e1c7816 */ /* 0x000fe4000000001c */
[----:B------:R-:W-:Y:S02]  /*1730*/  PRMT R17, R34, 0x7610, R17 ;  /* 0x0000761022117816 */ /* 0x000fe40000000011 */
[----:B------:R-:W-:-:S02]  /*1740*/  LOP3.LUT R31, R31, 0xffff, RZ, 0xc0, !PT ;  /* 0x0000ffff1f1f7812 */ /* 0x000fc400078ec0ff */
[----:B------:R-:W-:Y:S02]  /*1750*/  PRMT R63, R22, 0x7632, R63 ;  /* 0x00007632163f7816 */ /* 0x000fe4000000003f */
[----:B------:R-:W-:Y:S02]  /*1760*/  F2FP.BF16.F32.PACK_AB R19, RZ, R19 ;  /* 0x00000013ff13723e */ /* 0x000fe400000010ff */
[----:B------:R-:W-:Y:S02]  /*1770*/  F2FP.BF16.F32.PACK_AB R25, RZ, R25 ;  /* 0x00000019ff19723e */ /* 0x000fe400000010ff */
[----:B------:R-:W-:Y:S01]  /*1780*/  LOP3.LUT R28, R28, 0xffff, RZ, 0xc0, !PT ;  /* 0x0000ffff1c1c7812 */ /* 0x000fe200078ec0ff */
[----:B------:R-:W-:Y:S01]  /*1790*/  HFMA2.BF16_V2 R15, R72.H0_H0, R19.H0_H0, R72.H1_H1 ;  /* 0x20000013480f7231 */ /* 0x000fe20000260848 */
[----:B------:R-:W-:Y:S01]  /*17a0*/  F2FP.BF16.F32.PACK_AB R64, RZ, R64 ;  /* 0x00000040ff40723e */ /* 0x000fe200000010ff */
[----:B------:R-:W-:Y:S01]  /*17b0*/  HFMA2.BF16_V2 R19, R74.H0_H0, R25.H0_H0, R74.H1_H1 ;  /* 0x200000194a137231 */ /* 0x000fe2000026084a */
[----:B------:R-:W-:-:S02]  /*17c0*/  LOP3.LUT R17, R17, 0xffff, RZ, 0xc0, !PT ;  /* 0x0000ffff11117812 */ /* 0x000fc400078ec0ff */
[--C-:B------:R-:W-:Y:S01]  /*17d0*/  LOP3.LUT R31, R31, 0xffff0000, R32.reuse, 0xf8, !PT ;  /* 0xffff00001f1f7812 */ /* 0x100fe200078ef820 */
[----:B------:R-:W-:Y:S01]  /*17e0*/  HFMA2.BF16_V2 R25, R59.H0_H0, R64.H0_H0, R47.H0_H0 ;  /* 0x200000403b197231 */ /* 0x000fe2000024082f */
[----:B------:R-:W-:Y:S02]  /*17f0*/  PRMT R32, R35, 0x7610, R32 ;  /* 0x0000761023207816 */ /* 0x000fe40000000020 */
[----:B------:R-:W-:Y:S02]  /*1800*/  LOP3.LUT R63, R63, 0xffff, RZ, 0xc0, !PT ;  /* 0x0000ffff3f3f7812 */ /* 0x000fe400078ec0ff */
[----:B------:R-:W-:Y:S02]  /*1810*/  LOP3.LUT R16, R30, 0xffff, R16, 0xf8, !PT ;  /* 0x0000ffff1e107812 */ /* 0x000fe400078ef810 */
[----:B------:R-:W-:Y:S02]  /*1820*/  SHF.L.U32 R30, R28, 0x10, RZ ;  /* 0x000000101c1e7819 */ /* 0x000fe400000006ff */
[----:B------:R-:W-:-:S02]  /*1830*/  LOP3.LUT R17, R17, 0xffff0000, R24, 0xf8, !PT ;  /* 0xffff000011117812 */ /* 0x000fc400078ef818 */
[----:B------:R-:W-:Y:S02]  /*1840*/  SHF.L.U64.HI R28, R28, 0x10, RZ ;  /* 0x000000101c1c7819 */ /* 0x000fe400000102ff */
[----:B------:R-:W-:Y:S02]  /*1850*/  LOP3.LUT R32, R32, 0xffff, RZ, 0xc0, !PT ;  /* 0x0000ffff20207812 */ /* 0x000fe400078ec0ff */
[----:B------:R-:W-:Y:S02]  /*1860*/  SHF.L.U32 R24, R63, 0x10, RZ ;  /* 0x000000103f187819 */ /* 0x000fe400000006ff */
[----:B------:R-:W-:Y:S02]  /*1870*/  LOP3.LUT R14, R30, 0xffff, R14, 0xf8, !PT ;  /* 0x0000ffff1e0e7812 */ /* 0x000fe400078ef80e */
[----:B------:R-:W-:Y:S02]  /*1880*/  LOP3.LUT R32, R32, 0xffff0000, R28, 0xf8, !PT ;  /* 0xffff000020207812 */ /* 0x000fe400078ef81c */
[----:B------:R-:W-:-:S02]  /*1890*/  PRMT R30, R29, 0x7610, R30 ;  /* 0x000076101d1e7816 */ /* 0x000fc4000000001e */
[----:B------:R-:W-:Y:S01]  /*18a0*/  F2FP.BF16.F32.PACK_AB R23, RZ, R23 ;  /* 0x00000017ff17723e */ /* 0x000fe200000010ff */
[----:B------:R-:W0:Y:S01]  /*18b0*/  @!P2 LDC.64 R28, c[0x0][0x230] ;  /* 0x00008c00ff1cab82 */ /* 0x000e220000000a00 */
[----:B------:R-:W-:Y:S02]  /*18c0*/  LOP3.LUT R22, R24, 0xffff, R22, 0xf8, !PT ;  /* 0x0000ffff18167812 */ /* 0x000fe400078ef816 */
[----:B------:R-:W-:Y:S01]  /*18d0*/  PRMT R34, R25, 0x7610, R34 ;  /* 0x0000761019227816 */ /* 0x000fe20000000022 */
[----:B------:R-:W-:Y:S01]  /*18e0*/  HFMA2.BF16_V2 R21, R73.H0_H0, R23.H0_H0, R73.H1_H1 ;  /* 0x2000001749157231 */ /* 0x000fe20000260849 */
[----:B------:R-:W-:Y:S02]  /*18f0*/  F2FP.BF16.F32.PACK_AB R65, RZ, R65 ;  /* 0x00000041ff41723e */ /* 0x000fe400000010ff */
[----:B------:R-:W-:Y:S01]  /*1900*/  PRMT R33, R26, 0x7632, R33 ;  /* 0x000076321a217816 */ /* 0x000fe20000000021 */
[----:B------:R-:W1:Y:S01]  /*1910*/  @!P2 LDC.64 R24, c[0x0][0x238] ;  /* 0x00008e00ff18ab82 */ /* 0x000e620000000a00 */
[----:B------:R-:W-:Y:S01]  /*1920*/  LOP3.LUT R34, R34, 0xffff, RZ, 0xc0, !PT ;  /* 0x0000ffff22227812 */ /* 0x000fe200078ec0ff */
[----:B------:R-:W-:Y:S01]  /*1930*/  HFMA2.BF16_V2 R23, R75.H0_H0, R65.H0_H0, R75.H1_H1 ;  /* 0x200000414b177231 */ /* 0x000fe2000026084b */
[----:B------:R-:W-:-:S02]  /*1940*/  LOP3.LUT R33, R33, 0xffff, RZ, 0xc0, !PT ;  /* 0x0000ffff21217812 */ /* 0x000fc400078ec0ff */
[----:B------:R-:W-:Y:S02]  /*1950*/  LOP3.LUT R61, R61, 0xffff, RZ, 0xc0, !PT ;  /* 0x0000ffff3d3d7812 */ /* 0x000fe400078ec0ff */
[C---:B------:R-:W-:Y:S01]  /*1960*/  SHF.L.U32 R35, R33.reuse, 0x10, RZ ;  /* 0x0000001021237819 */ /* 0x040fe200000006ff */
[----:B------:R-:W2:Y:S01]  /*1970*/  LDC.64 R64, c[0x0][0x228] ;  /* 0x00008a00ff407b82 */ /* 0x000ea20000000a00 */
[----:B------:R-:W-:Y:S02]  /*1980*/  SHF.L.U64.HI R33, R33, 0x10, RZ ;  /* 0x0000001021217819 */ /* 0x000fe400000102ff */
[----:B------:R-:W-:Y:S02]  /*1990*/  LOP3.LUT R26, R35, 0xffff, R26, 0xf8, !PT ;  /* 0x0000ffff231a7812 */ /* 0x000fe400078ef81a */
[----:B------:R-:W-:Y:S02]  /*19a0*/  LOP3.LUT R33, R34, 0xffff0000, R33, 0xf8, !PT ;  /* 0xffff000022217812 */ /* 0x000fe400078ef821 */
[----:B------:R-:W-:Y:S01]  /*19b0*/  PRMT R34, R21, 0x7610, R34 ;  /* 0x0000761015227816 */ /* 0x000fe20000000022 */
[----:B0-----:R-:W-:Y:S01]  /*19c0*/  @!P2 IMAD.WIDE R28, R0, 0x4, R28 ;  /* 0x00000004001ca825 */ /* 0x001fe200078e021c */
[----:B------:R-:W-:-:S02]  /*19d0*/  PRMT R35, R19, 0x7610, R35 ;  /* 0x0000761013237816 */ /* 0x000fc40000000023 */
[----:B------:R-:W-:Y:S01]  /*19e0*/  PRMT R21, R13, 0x5410, R61 ;  /* 0x000054100d157816 */ /* 0x000fe2000000003d */
[----:B------:R-:W-:Y:S01]  /*19f0*/  IMAD R13, R0, 0x300, R67 ;  /* 0x00000300000d7824 */ /* 0x000fe200078e0243 */
[----:B------:R-:W-:Y:S01]  /*1a00*/  LOP3.LUT R30, R30, 0xffff, RZ, 0xc0, !PT ;  /* 0x0000ffff1e1e7812 */ /* 0x000fe200078ec0ff */
[----:B------:R2:W-:Y:S01]  /*1a10*/  @!P2 STG.E desc[UR4][R28.64], R60 ;  /* 0x0000003c1c00a986 */ /* 0x0005e2000c101904 */
[----:B------:R-:W-:Y:S01]  /*1a20*/  SHF.L.U64.HI R63, R63, 0x10, RZ ;  /* 0x000000103f3f7819 */ /* 0x000fe200000102ff */
[----:B-1----:R-:W-:Y:S01]  /*1a30*/  @!P2 IMAD.WIDE R24, R0, 0x4, R24 ;  /* 0x000000040018a825 */ /* 0x002fe200078e0218 */
[----:B------:R-:W-:Y:S02]  /*1a40*/  LOP3.LUT R15, R15, 0xffff, RZ, 0xc0, !PT ;  /* 0x0000ffff0f0f7812 */ /* 0x000fe400078ec0ff */
[----:B------:R-:W-:Y:S02]  /*1a50*/  LOP3.LUT R34, R34, 0xffff, RZ, 0xc0, !PT ;  /* 0x0000ffff22227812 */ /* 0x000fe400078ec0ff */
[----:B------:R-:W-:Y:S01]  /*1a60*/  LOP3.LUT R35, R35, 0xffff, RZ, 0xc0, !PT ;  /* 0x0000ffff23237812 */ /* 0x000fe200078ec0ff */
[----:B------:R0:W-:Y:S01]  /*1a70*/  @!P2 STG.E desc[UR4][R24.64], R12 ;  /* 0x0000000c1800a986 */ /* 0x0001e2000c101904 */
[----:B------:R-:W-:-:S02]  /*1a80*/  LOP3.LUT R30, R30, 0xffff0000, R63, 0xf8, !PT ;  /* 0xffff00001e1e7812 */ /* 0x000fc400078ef83f */
[----:B------:R-:W-:Y:S01]  /*1a90*/  LOP3.LUT R23, R23, 0xffff, RZ, 0xc0, !PT ;  /* 0x0000ffff17177812 */ /* 0x000fe200078ec0ff */
[----:B--2---:R-:W-:Y:S01]  /*1aa0*/  IMAD.WIDE.U32 R28, R5, 0x8, R64 ;  /* 0x00000008051c7825 */ /* 0x004fe200078e0040 */
[----:B------:R-:W-:Y:S02]  /*1ab0*/  PRMT R19, R31, 0x5410, R15 ;  /* 0x000054101f137816 */ /* 0x000fe4000000000f */
[----:B------:R-:W-:Y:S01]  /*1ac0*/  LOP3.LUT R27, R27, 0xffff, RZ, 0xc0, !PT ;  /* 0x0000ffff1b1b7812 */ /* 0x000fe200078ec0ff */
[----:B------:R-:W-:Y:S01]  /*1ad0*/  IMAD.WIDE.U32 R4, R4, 0x8, R64 ;  /* 0x0000000804047825 */ /* 0x000fe200078e0040 */
[----:B------:R-:W-:Y:S02]  /*1ae0*/  PRMT R17, R17, 0x5410, R34 ;  /* 0x0000541011117816 */ /* 0x000fe40000000022 */
[----:B------:R-:W-:Y:S01]  /*1af0*/  PRMT R15, R32, 0x5410, R35 ;  /* 0x00005410200f7816 */ /* 0x000fe20000000023 */
[----:B0-----:R-:W-:Y:S01]  /*1b00*/  IMAD.WIDE.U32 R12, R13, 0x8, R64 ;  /* 0x000000080d0c7825 */ /* 0x001fe200078e0040 */
[----:B------:R-:W-:-:S02]  /*1b10*/  PRMT R23, R30, 0x5410, R23 ;  /* 0x000054101e177816 */ /* 0x000fc40000000017 */
[----:B------:R-:W-:Y:S01]  /*1b20*/  PRMT R27, R33, 0x5410, R27 ;  /* 0x00005410211b7816 */ /* 0x000fe2000000001b */
[--C-:B------:R-:W-:Y:S01]  /*1b30*/  IMAD.WIDE.U32 R24, R2, 0x8, R64.reuse ;  /* 0x0000000802187825 */ /* 0x100fe200078e0040 */
[----:B------:R0:W-:Y:S01]  /*1b40*/  STG.E.64 desc[UR4][R12.64], R20 ;  /* 0x000000140c007986 */ /* 0x0001e2000c101b04 */
[----:B------:R-:W-:Y:S02]  /*1b50*/  IADD3 R0, R0, UR6, RZ ;  /* 0x0000000600007c10 */ /* 0x000fe4000fffe0ff */
[--C-:B------:R-:W-:Y:S01]  /*1b60*/  IMAD.WIDE.U32 R2, R3, 0x8, R64.reuse ;  /* 0x0000000803027825 */ /* 0x100fe200078e0040 */
[----:B------:R0:W-:Y:S01]  /*1b70*/  STG.E.64 desc[UR4][R24.64], R18 ;  /* 0x0000001218007986 */ /* 0x0001e2000c101b04 */
[----:B------:R-:W-:Y:S02]  /*1b80*/  ISETP.GE.AND P2, PT, R0, UR7, PT ;  /* 0x0000000700007c0c */ /* 0x000fe4000bf46270 */
[----:B------:R-:W-:Y:S01]  /*1b90*/  IMAD.WIDE.U32 R30, R6, 0x8, R64 ;  /* 0x00000008061e7825 */ /* 0x000fe200078e0040 */
[----:B------:R0:W-:Y:S01]  /*1ba0*/  STG.E.64 desc[UR4][R28.64], R16 ;  /* 0x000000101c007986 */ /* 0x0001e2000c101b04 */
[----:B------:R-:W-:-:S03]  /*1bb0*/  SEL R60, RZ, 0x1, P1 ;  /* 0x00000001ff3c7807 */ /* 0x000fc60000800000 */
[----:B------:R0:W-:Y:S04]  /*1bc0*/  STG.E.64 desc[UR4][R4.64], R14 ;  /* 0x0000000e04007986 */ /* 0x0001e8000c101b04 */
[----:B------:R0:W-:Y:S04]  /*1bd0*/  STG.E.64 desc[UR4][R2.64], R22 ;  /* 0x0000001602007986 */ /* 0x0001e8000c101b04 */
[----:B------:R0:W-:Y:S01]  /*1be0*/  STG.E.64 desc[UR4][R30.64], R26 ;  /* 0x0000001a1e007986 */ /* 0x0001e2000c101b04 */
[----:B------:R-:W-:Y:S05]  /*1bf0*/  @!P2 BRA `(.L_x_1543) ;  /* 0xffffffe80024a947 */ /* 0x000fea000383ffff */
[----:B------:R-:W-:Y:S05]  /*1c00*/  EXIT ;  /* 0x000000000000794d */ /* 0x000fea0003800000 */
.L_x_1542:
[----:B------:R-:W-:Y:S01]  /*1c10*/  HFMA2.MMA R67, -RZ, RZ, 0, 5.9604644775390625e-08 ;  /* 0x00000001ff437435 */ /* 0x000fe200000001ff */
[----:B------:R-:W-:Y:S02]  /*1c20*/  MOV R70, R60 ;  /* 0x0000003c00467202 */ /* 0x000fe40000000f00 */
[----:B------:R-:W-:Y:S02]  /*1c30*/  MOV R65, 0x1f ;  /* 0x0000001f00417802 */ /* 0x000fe40000000f00 */
[----:B------:R-:W-:-:S07]  /*1c40*/  MOV R64, 0xffffffff ;  /* 0xffffffff00407802 */ /* 0x000fce0000000f00 */
[----:B------:R-:W-:Y:S05]  /*1c50*/  WARPSYNC.COLLECTIVE R64, `(.L_x_1544) ;  /* 0x0000000040087348 */ /* 0x000fea0003c00000 */
[----:B------:R0:W1:Y:S02]  /*1c60*/  SHFL.BFLY P2, R68, R70, R67, R65 ;  /* 0x0c00004346447389 */ /* 0x0000640000040041 */
[----:B01----:R-:W-:Y:S01]  /*1c70*/  ENDCOLLECTIVE ;  /* 0x000000000000791b */ /* 0x003fe20003800000 */
.L_x_1544:
[----:B------:R-:W-:Y:S01]  /*1c80*/  HFMA2.MMA R67, -RZ, RZ, 0, 1.1920928955078125e-07 ;  /* 0x00000002ff437435 */ /* 0x000fe200000001ff */
[----:B------:R-:W-:-:S05]  /*1c90*/  FADD.FTZ R60, R60, R68 ;  /* 0x000000443c3c7221 */ /* 0x000fca0000010000 */
[----:B------:R-:W-:-:S07]  /*1ca0*/  MOV R70, R60 ;  /* 0x0000003c00467202 */ /* 0x000fce0000000f00 */
[----:B------:R-:W-:Y:S05]  /*1cb0*/  WARPSYNC.COLLECTIVE R64, `(.L_x_1545) ;  /* 0x0000000040087348 */ /* 0x000fea0003c00000 */
[----:B------:R0:W1:Y:S02]  /*1cc0*/  SHFL.BFLY P2, R68, R70, R67, R65 ;  /* 0x0c00004346447389 */ /* 0x0000640000040041 */
[----:B01----:R-:W-:Y:S01]  /*1cd0*/  ENDCOLLECTIVE ;  /* 0x000000000000791b */ /* 0x003fe20003800000 */
.L_x_1545:
[----:B------:R-:W-:Y:S01]  /*1ce0*/  HFMA2.MMA R67, -RZ, RZ, 0, 2.384185791015625e-07 ;  /* 0x00000004ff437435 */ /* 0x000fe200000001ff */
[----:B------:R-:W-:-:S05]  /*1cf0*/  FADD.FTZ R60, R60, R68 ;  /* 0x000000443c3c7221 */ /* 0x000fca0000010000 */
[----:B------:R-:W-:-:S07]  /*1d00*/  MOV R70, R60 ;  /* 0x0000003c00467202 */ /* 0x000fce0000000f00 */
[----:B------:R-:W-:Y:S05]  /*1d10*/  WARPSYNC.COLLECTIVE R64, `(.L_x_1546) ;  /* 0x0000000040087348 */ /* 0x000fea0003c00000 */
[----:B------:R0:W1:Y:S02]  /*1d20*/  SHFL.BFLY P2, R68, R70, R67, R65 ;  /* 0x0c00004346447389 */ /* 0x0000640000040041 */
[----:B01----:R-:W-:Y:S01]  /*1d30*/  ENDCOLLECTIVE ;  /* 0x000000000000791b */ /* 0x003fe20003800000 */
.L_x_1546:
[----:B------:R-:W-:Y:S01]  /*1d40*/  HFMA2.MMA R67, -RZ, RZ, 0, 4.76837158203125e-07 ;  /* 0x00000008ff437435 */ /* 0x000fe200000001ff */
[----:B------:R-:W-:-:S05]  /*1d50*/  FADD.FTZ R60, R60, R68 ;  /* 0x000000443c3c7221 */ /* 0x000fca0000010000 */
[----:B------:R-:W-:-:S07]  /*1d60*/  MOV R70, R60 ;  /* 0x0000003c00467202 */ /* 0x000fce0000000f00 */
[----:B------:R-:W-:Y:S05]  /*1d70*/  WARPSYNC.COLLECTIVE R64, `(.L_x_1547) ;  /* 0x0000000040087348 */ /* 0x000fea0003c00000 */
[----:B------:R0:W1:Y:S02]  /*1d80*/  SHFL.BFLY P2, R68, R70, R67, R65 ;  /* 0x0c00004346447389 */ /* 0x0000640000040041 */
[----:B01----:R-:W-:Y:S01]  /*1d90*/  ENDCOLLECTIVE ;  /* 0x000000000000791b */ /* 0x003fe20003800000 */
.L_x_1547:
[----:B------:R-:W-:Y:S01]  /*1da0*/  HFMA2.MMA R67, -RZ, RZ, 0, 9.5367431640625e-07 ;  /* 0x00000010ff437435 */ /* 0x000fe200000001ff */
[----:B------:R-:W-:-:S05]  /*1db0*/  FADD.FTZ R60, R60, R68 ;  /* 0x000000443c3c7221 */ /* 0x000fca0000010000 */
[----:B------:R-:W-:-:S07]  /*1dc0*/  MOV R70, R60 ;  /* 0x0000003c00467202 */ /* 0x000fce0000000f00 */
[----:B------:R-:W-:Y:S05]  /*1dd0*/  WARPSYNC.COLLECTIVE R64, `(.L_x_1548) ;  /* 0x0000000040087348 */ /* 0x000fea0003c00000 */
[----:B------:R0:W1:Y:S02]  /*1de0*/  SHFL.BFLY P2, R68, R70, R67, R65 ;  /* 0x0c00004346447389 */ /* 0x0000640000040041 */
[----:B01----:R-:W-:Y:S01]  /*1df0*/  ENDCOLLECTIVE ;  /* 0x000000000000791b */ /* 0x003fe20003800000 */
.L_x_1548:
[----:B------:R-:W-:Y:S01]  /*1e00*/  HFMA2.MMA R67, -RZ, RZ, 0, 5.9604644775390625e-08 ;  /* 0x00000001ff437435 */ /* 0x000fe200000001ff */
[----:B------:R-:W-:-:S04]  /*1e10*/  FADD.FTZ R60, R60, R68 ;  /* 0x000000443c3c7221 */ /* 0x000fc80000010000 */
[----:B------:R-:W-:-:S04]  /*1e20*/  FMUL.FTZ R60, R60, 0.001302083372138440609 ;  /* 0x3aaaaaab3c3c7820 */ /* 0x000fc80000410000 */
[----:B------:R-:W-:-:S04]  /*1e30*/  FADD.FTZ R61, R12, -R60 ;  /* 0x8000003c0c3d7221 */ /* 0x000fc80000010000 */
[----:B------:R-:W-:Y:S01]  /*1e40*/  FFMA.FTZ R68, R61, R61, RZ ;  /* 0x0000003d3d447223 */ /* 0x000fe200000100ff */
        /* <DEDUP_REMOVED lines=51> */
.L_x_1549:
[----:B------:R-:W-:Y:S01]  /*2180*/  HFMA2.MMA R67, -RZ, RZ, 0, 1.1920928955078125e-07 ;  /* 0x00000002ff437435 */ /* 0x000fe200000001ff */
[----:B------:R-:W-:-:S05]  /*2190*/  FADD.FTZ R61, R61, R68 ;  /* 0x000000443d3d7221 */ /* 0x000fca0000010000 */
[----:B------:R-:W-:-:S07]  /*21a0*/  MOV R70, R61 ;  /* 0x0000003d00467202 */ /* 0x000fce0000000f00 */
[----:B------:R-:W-:Y:S05]  /*21b0*/  WARPSYNC.COLLECTIVE R64, `(.L_x_1550) ;  /* 0x0000000040087348 */ /* 0x000fea0003c00000 */
[----:B------:R0:W1:Y:S02]  /*21c0*/  SHFL.BFLY P2, R68, R70, R67, R65 ;  /* 0x0c00004346447389 */ /* 0x0000640000040041 */
[----:B01----:R-:W-:Y:S01]  /*21d0*/  ENDCOLLECTIVE ;  /* 0x000000000000791b */ /* 0x003fe20003800000 */
.L_x_1550:
[----:B------:R-:W-:Y:S01]  /*21e0*/  HFMA2.MMA R67, -RZ, RZ, 0, 2.384185791015625e-07 ;  /* 0x00000004ff437435 */ /* 0x000fe200000001ff */
[----:B------:R-:W-:-:S05]  /*21f0*/  FADD.FTZ R61, R61, R68 ;  /* 0x000000443d3d7221 */ /* 0x000fca0000010000 */
[----:B------:R-:W-:-:S07]  /*2200*/  MOV R70, R61 ;  /* 0x0000003d00467202 */ /* 0x000fce0000000f00 */
[----:B------:R-:W-:Y:S05]  /*2210*/  WARPSYNC.COLLECTIVE R64, `(.L_x_1551) ;  /* 0x0000000040087348 */ /* 0x000fea0003c00000 */
[----:B------:R0:W1:Y:S02]  /*2220*/  SHFL.BFLY P2, R68, R70, R67, R65 ;  /* 0x0c00004346447389 */ /* 0x0000640000040041 */
[----:B01----:R-:W-:Y:S01]  /*2230*/  ENDCOLLECTIVE ;  /* 0x000000000000791b */ /* 0x003fe20003800000 */
.L_x_1551:
[----:B------:R-:W-:Y:S01]  /*2240*/  HFMA2.MMA R67, -RZ, RZ, 0, 4.76837158203125e-07 ;  /* 0x00000008ff437435 */ /* 0x000fe200000001ff */
[----:B------:R-:W-:-:S05]  /*2250*/  FADD.FTZ R61, R61, R68 ;  /* 0x000000443d3d7221 */ /* 0x000fca0000010000 */
[----:B------:R-:W-:-:S07]  /*2260*/  MOV R70, R61 ;  /* 0x0000003d00467202 */ /* 0x000fce0000000f00 */
[----:B------:R-:W-:Y:S05]  /*2270*/  WARPSYNC.COLLECTIVE R64, `(.L_x_1552) ;  /* 0x0000000040087348 */ /* 0x000fea0003c00000 */
[----:B------:R0:W1:Y:S02]  /*2280*/  SHFL.BFLY P2, R68, R70, R67, R65 ;  /* 0x0c00004346447389 */ /* 0x0000640000040041 */
[----:B01----:R-:W-:Y:S01]  /*2290*/  ENDCOLLECTIVE ;  /* 0x000000000000791b */ /* 0x003fe20003800000 */
.L_x_1552:
[----:B------:R-:W-:Y:S01]  /*22a0*/  HFMA2.MMA R67, -RZ, RZ, 0, 9.5367431640625e-07 ;  /* 0x00000010ff437435 */ /* 0x000fe200000001ff */
[----:B------:R-:W-:-:S05]  /*22b0*/  FADD.FTZ R61, R61, R68 ;  /* 0x000000443d3d7221 */ /* 0x000fca0000010000 */
[----:B------:R-:W-:-:S07]  /*22c0*/  MOV R70, R61 ;  /* 0x0000003d00467202 */ /* 0x000fce0000000f00 */
[----:B------:R-:W-:Y:S05]  /*22d0*/  WARPSYNC.COLLECTIVE R64, `(.L_x_1553) ;  /* 0x0000000040087348 */ /* 0x000fea0003c00000 */
[----:B------:R0:W1:Y:S02]  /*22e0*/  SHFL.BFLY P2, R68, R70, R67, R65 ;  /* 0x0c00004346447389 */ /* 0x0000640000040041 */
[----:B01----:R-:W-:Y:S01]  /*22f0*/  ENDCOLLECTIVE ;  /* 0x000000000000791b */ /* 0x003fe20003800000 */
.L_x_1553:
[----:B------:R-:W-:Y:S01]  /*2300*/  MOV R67, R68 ;  /* 0x0000004400437202 */ /* 0x000fe20000000f00 */
[----:B------:R-:W-:Y:S06]  /*2310*/  BRA `(.L_x_1554) ;  /* 0xffffffe800407947 */ /* 0x000fec000383ffff */
.L_x_1555:
        /* <DEDUP_REMOVED lines=14> */
.L_x_2087:


//--------------------- .text._ZN10layer_norm13ln_fwd_kernelINS_13Kernel_traitsI13__nv_bfloat16S2_S2_fjLj3072ELj1ELj1ELj4ELj16ENS_18Kernel_traits_baseILj3072ES2_S2_S2_fjLj128EEEEEEEvNS_9FwdParamsE --------------------------
	.section	.text._ZN10layer_norm13ln_fwd_kernelINS_13Kernel_traitsI13__nv_bfloat16S2_S2_fjLj3072ELj1ELj1ELj4ELj16ENS_18Kernel_traits_baseILj3072ES2_S2_S2_fjLj128EEEEEEEvNS_9FwdParamsE,"ax",@progbits
	.align	128
        .global         _ZN10layer_norm13ln_fwd_kernelINS_13Kernel_traitsI13__nv_bfloat16S2_S2_fjLj3072ELj1ELj1ELj4ELj16ENS_18Kernel_traits_baseILj3072ES2_S2_S2_fjLj128EEEEEEEvNS_9FwdParamsE
        .type           _ZN10layer_norm13ln_fwd_kernelINS_13Kernel_traitsI13__nv_bfloat16S2_S2_fjLj3072ELj1ELj1ELj4ELj16ENS_18Kernel_traits_baseILj3072ES2_S2_S2_fjLj128EEEEEEEvNS_9FwdParamsE,@function
        .size           _ZN10layer_norm13ln_fwd_kernelINS_13Kernel_traitsI13__nv_bfloat16S2_S2_fjLj3072ELj1ELj1ELj4ELj16ENS_18Kernel_traits_baseILj3072ES2_S2_S2_fjLj128EEEEEEEvNS_9FwdParamsE,(.L_x_2088 - _ZN10layer_norm13ln_fwd_kernelINS_13Kernel_traitsI13__nv_bfloat16S2_S2_fjLj3072ELj1ELj1ELj4ELj16ENS_18Kernel_traits_baseILj3072ES2_S2_S2_fjLj128EEEEEEEvNS_9FwdParamsE)
        .other          _ZN10layer_norm13ln_fwd_kernelINS_13Kernel_traitsI13__nv_bfloat16S2_S2_fjLj3072ELj1ELj1ELj4ELj16ENS_18Kernel_traits_baseILj3072ES2_S2_S2_fjLj128EEEEEEEvNS_9FwdParamsE,@"STO_CUDA_ENTRY STV_DEFAULT"
_ZN10layer_norm13ln_fwd_kernelINS_13Kernel_traitsI13__nv_bfloat16S2_S2_fjLj3072ELj1ELj1ELj4ELj16ENS_18Kernel_traits_baseILj3072ES2_S2_S2_fjLj128EEEEEEEvNS_9FwdParamsE:
.text._ZN10layer_norm13ln_fwd_kernelINS_13Kernel_traitsI13__nv_bfloat16S2_S2_fjLj3072ELj1ELj1ELj4ELj16ENS_18Kernel_traits_baseILj3072ES2_S2_S2_fjLj128EEEEEEEvNS_9FwdParamsE:
        /* <DEDUP_REMOVED lines=23> */
[----:B------:R0:W5:Y:S02]  /*0170*/  LDG.E.128 R4, desc[UR4][R28.64+0x1000] ;  /* 0x001000041c047981 */ /* 0x000164000c1e1d00 */
.L_x_1557:
[----:B-1----:R-:W1:Y:S01]  /*0180*/  S2R R42, SR_TID.X ;  /* 0x00000000002a7919 */ /* 0x002e620000002100 */
[----:B------:R-:W2:Y:S01]  /*0190*/  LDC.64 R32, c[0x0][0x220] ;  /* 0x00008800ff207b82 */ /* 0x000ea20000000a00 */
[----:B-1----:R-:W-:-:S05]  /*01a0*/  LOP3.LUT R57, R42, 0x7f, RZ, 0xc0, !PT ;  /* 0x0000007f2a397812 */ /* 0x002fca00078ec0ff */
[----:B------:R-:W-:-:S04]  /*01b0*/  IMAD R57, R40, 0x180, R57 ;  /* 0x0000018028397824 */ /* 0x000fc800078e0239 */
[----:B--2---:R-:W-:-:S06]  /*01c0*/  IMAD.WIDE.U32 R36, R57, 0x10, R32 ;  /* 0x0000001039247825 */ /* 0x004fcc00078e0020 */
[----:B------:R-:W2:Y:S01]  /*01d0*/  LDG.E.128 R36, desc[UR4][R36.64] ;  /* 0x0000000424247981 */ /* 0x000ea2000c1e1d00 */
[----:B------:R-:W-:-:S05]  /*01e0*/  IADD3 R47, R57, 0x80, RZ ;  /* 0x00000080392f7810 */ /* 0x000fca0007ffe0ff */
[----:B0-----:R-:W-:-:S06]  /*01f0*/  IMAD.WIDE.U32 R28, R47, 0x10, R32 ;  /* 0x000000102f1c7825 */ /* 0x001fcc00078e0020 */
[----:B------:R-:W3:Y:S01]  /*0200*/  LDG.E.128 R28, desc[UR4][R28.64] ;  /* 0x000000041c1c7981 */ /* 0x000ee2000c1e1d00 */
        /* <DEDUP_REMOVED lines=53> */
[----:B------:R-:W-:Y:S02]  /*0560*/  SHF.R.U32.HI R31, RZ, 0x5, R42 ;  /* 0x00000005ff1f7819 */ /* 0x000fe4000001162a */
[----:B------:R-:W-:Y:S01]  /*0570*/  SHF.L.U32 R50, R50, 0x10, RZ ;  /* 0x0000001032327819 */ /* 0x000fe200000006ff */
[----:B------:R-:W-:Y:S01]  /*0580*/  FADD.FTZ R3, R67, R2 ;  /* 0x0000000243037221 */ /* 0x000fe20000010000 */
[----:B------:R-:W-:-:S03]  /*0590*/  LOP3.LUT R28, R31, 0x7fffffc, RZ, 0xc0, !PT ;  /* 0x07fffffc1f1c7812 */ /* 0x000fc600078ec0ff */
[----:B------:R-:W-:Y:S01]  /*05a0*/  FADD.FTZ R3, R38, R3 ;  /* 0x0000000326037221 */ /* 0x000fe20000010000 */
[----:B------:R-:W-:-:S03]  /*05b0*/  @!P0 IADD3 R28, R28, 0x4, RZ ;  /* 0x000000041c1c8810 */ /* 0x000fc60007ffe0ff */
        /* <DEDUP_REMOVED lines=79> */
.L_x_1568:
[----:B------:R-:W2:Y:S01]  /*0ab0*/  @!P1 S2R R29, SR_CgaCtaId ;  /* 0x00000000001d9919 */ /* 0x000ea20000008800 */
[----:B------:R-:W-:Y:S01]  /*0ac0*/  LOP3.LUT R30, R42, 0x1f, RZ, 0xc0, !PT ;  /* 0x0000001f2a1e7812 */ /* 0x000fe200078ec0ff */
[----:B-1----:R-:W-:Y:S01]  /*0ad0*/  FADD.FTZ R3, R58, R60 ;  /* 0x0000003c3a037221 */ /* 0x002fe20000010000 */
[----:B------:R-:W-:Y:S01]  /*0ae0*/  @!P1 MOV R0, 0x400 ;  /* 0x0000040000009802 */ /* 0x000fe20000000f00 */
[----:B------:R-:W-:Y:S05]  /*0af0*/  WARPSYNC.ALL ;  /* 0x0000000000007948 */ /* 0x000fea0003800000 */
[----:B------:R-:W-:Y:S02]  /*0b00*/  ISETP.GT.U32.AND P2, PT, R30, 0x3, PT ;  /* 0x000000031e00780c */ /* 0x000fe40003f44070 */
[----:B------:R-:W-:-:S11]  /*0b10*/  LOP3.LUT R31, R31, 0x3, RZ, 0xc0, !PT ;  /* 0x000000031f1f7812 */ /* 0x000fd600078ec0ff */
[----:B------:R-:W1:Y:S01]  /*0b20*/  @!P2 S2R R52, SR_CgaCtaId ;  /* 0x000000000034a919 */ /* 0x000e620000008800 */
[----:B--2---:R-:W-:Y:S02]  /*0b30*/  @!P1 LEA R29, R29, R0, 0x18 ;  /* 0x000000001d1d9211 */ /* 0x004fe400078ec0ff */
[C---:B------:R-:W-:Y:S02]  /*0b40*/  @!P1 IADD3 R0, R28.reuse, R31, RZ ;  /* 0x0000001f1c009210 */ /* 0x040fe40007ffe0ff */
[----:B------:R-:W-:Y:S02]  /*0b50*/  @!P2 IADD3 R28, R28, R30, RZ ;  /* 0x0000001e1c1ca210 */ /* 0x000fe40007ffe0ff */
[----:B------:R-:W-:Y:S02]  /*0b60*/  @!P1 LEA R0, R0, R29, 0x3 ;  /* 0x0000001d00009211 */ /* 0x000fe400078e18ff */
[----:B------:R-:W-:-:S03]  /*0b70*/  @!P2 MOV R29, 0x400 ;  /* 0x00000400001da802 */ /* 0x000fc60000000f00 */
[----:B------:R-:W-:Y:S01]  /*0b80*/  @!P1 STS.64 [R0], R2 ;  /* 0x0000000200009388 */ /* 0x000fe20000000a00 */
[----:B------:R-:W-:Y:S01]  /*0b90*/  BAR.SYNC.DEFER_BLOCKING 0x0 ;  /* 0x0000000000007b1d */ /* 0x000fe20000010000 */
[----:B------:R-:W-:Y:S02]  /*0ba0*/  LOP3.LUT P1, RZ, R31, 0x1f, R42, 0xf8, !PT ;  /* 0x0000001f1fff7812 */ /* 0x000fe4000782f82a */
[----:B-1----:R-:W-:-:S04]  /*0bb0*/  @!P2 LEA R52, R52, R29, 0x18 ;  /* 0x0000001d3434a211 */ /* 0x002fc800078ec0ff */
[----:B------:R-:W-:Y:S02]  /*0bc0*/  @!P2 LEA R54, R28, R52, 0x3 ;  /* 0x000000341c36a211 */ /* 0x000fe400078e18ff */
[----:B------:R-:W-:Y:S02]  /*0bd0*/  CS2R R28, SRZ ;  /* 0x00000000001c7805 */ /* 0x000fe4000001ff00 */
[----:B------:R-:W-:Y:S02]  /*0be0*/  MOV R52, RZ ;  /* 0x000000ff00347202 */ /* 0x000fe40000000f00 */
[----:B------:R-:W-:-:S05]  /*0bf0*/  @!P2 MOV R52, 0x44400000 ;  /* 0x444000000034a802 */ /* 0x000fca0000000f00 */
[----:B------:R-:W1:Y:S04]  /*0c00*/  SHFL.DOWN PT, R56, R52, 0x2, 0x1f ;  /* 0x08401f0034387f89 */ /* 0x000e6800000e0000 */
[----:B------:R-:W0:Y:S01]  /*0c10*/  @!P2 LDS.64 R28, [R54] ;  /* 0x00000000361ca984 */ /* 0x000e220000000a00 */
        /* <DEDUP_REMOVED lines=10> */
[----:B-1----:R-:W-:-:S03]  /*0cc0*/  FMUL.FTZ R52, R2, R58 ;  /* 0x0000003a02347220 */ /* 0x002fc60000410000 */
[----:B------:R-:W-:Y:S02]  /*0cd0*/  FMUL.FTZ R56, R56, R3 ;  /* 0x0000000338387220 */ /* 0x000fe40000410000 */
[----:B------:R-:W0:Y:S02]  /*0ce0*/  SHFL.DOWN PT, R3, R0, 0x1, 0x1f ;  /* 0x08201f0000037f89 */ /* 0x000e2400000e0000 */
[----:B------:R-:W-:Y:S02]  /*0cf0*/  FFMA.FTZ R30, R2, R56, R30 ;  /* 0x00000038021e7223 */ /* 0x000fe4000001001e */
[----:B------:R-:W1:Y:S04]  /*0d00*/  SHFL.DOWN PT, R28, R52, 0x1, 0x1f ;  /* 0x08201f00341c7f89 */ /* 0x000e6800000e0000 */
[----:B------:R-:W2:Y:S01]  /*0d10*/  SHFL.DOWN PT, R29, R30, 0x1, 0x1f ;  /* 0x08201f001e1d7f89 */ /* 0x000ea200000e0000 */
[----:B0-----:R-:W-:Y:S01]  /*0d20*/  FADD.FTZ R2, R0, R3 ;  /* 0x0000000300027221 */ /* 0x001fe20000010000 */
[----:B-1----:R-:W-:-:S05]  /*0d30*/  FADD.FTZ R54, R52, -R28 ;  /* 0x8000001c34367221 */ /* 0x002fca0000010000 */
[----:B------:R-:W0:Y:S01]  /*0d40*/  MUFU.RCP R2, R2 ;  /* 0x0000000200027308 */ /* 0x000e220000001000 */
[----:B------:R-:W-:Y:S01]  /*0d50*/  FMUL.FTZ R54, R54, R54 ;  /* 0x0000003636367220 */ /* 0x000fe20000410000 */
[----:B--2---:R-:W-:-:S03]  /*0d60*/  FADD.FTZ R29, R30, R29 ;  /* 0x0000001d1e1d7221 */ /* 0x004fc60000010000 */
[----:B------:R-:W-:-:S04]  /*0d70*/  FMUL.FTZ R54, R0, R54 ;  /* 0x0000003600367220 */ /* 0x000fc80000410000 */
[C---:B------:R-:W-:Y:S01]  /*0d80*/  FMUL.FTZ R54, R3.reuse, R54 ;  /* 0x0000003603367220 */ /* 0x040fe20000410000 */
[----:B------:R-:W-:-:S04]  /*0d90*/  FMUL.FTZ R3, R3, R28 ;  /* 0x0000001c03037220 */ /* 0x000fc80000410000 */
[----:B------:R-:W-:Y:S01]  /*0da0*/  FFMA.FTZ R3, R0, R52, R3 ;  /* 0x0000003400037223 */ /* 0x000fe20000010003 */
[C---:B0-----:R-:W-:Y:S02]  /*0db0*/  FFMA.FTZ R29, R2.reuse, R54, R29 ;  /* 0x00000036021d7223 */ /* 0x041fe4000001001d */
[----:B------:R-:W0:Y:S01]  /*0dc0*/  LDC R54, c[0x0][0x260] ;  /* 0x00009800ff367b82 */ /* 0x000e220000000800 */
[----:B------:R-:W-:-:S03]  /*0dd0*/  FMUL.FTZ R52, R2, R3 ;  /* 0x0000000302347220 */ /* 0x000fc60000410000 */
[----:B------:R-:W0:Y:S04]  /*0de0*/  SHFL.IDX PT, R29, R29, RZ, 0x1f ;  /* 0x00001fff1d1d7589 */ /* 0x000e2800000e0000 */
[----:B------:R-:W1:Y:S01]  /*0df0*/  SHFL.IDX PT, R52, R52, RZ, 0x1f ;  /* 0x00001fff34347589 */ /* 0x000e6200000e0000 */
[----:B------:R-:W2:Y:S01]  /*0e00*/  LDC.64 R2, c[0x0][0x228] ;  /* 0x00008a00ff027b82 */ /* 0x000ea20000000a00 */
[----:B0-----:R-:W-:Y:S01]  /*0e10*/  FFMA.FTZ R0, R29, 0.00032552084303461015224, R54 ;  /* 0x39aaaaab1d007823 */ /* 0x001fe20000010036 */
[--C-:B-1----:R-:W-:Y:S01]  /*0e20*/  FADD.FTZ R63, R63, -R52.reuse ;  /* 0x800000343f3f7221 */ /* 0x102fe20000010000 */
[----:B------:R-:W-:-:S04]  /*0e30*/  FADD.FTZ R65, R65, -R52 ;  /* 0x8000003441417221 */ /* 0x000fc80000010000 */
        /* <DEDUP_REMOVED lines=18> */
[----:B------:R-:W-:Y:S01]  /*0f60*/  FMUL.FTZ R63, R0, R31 ;  /* 0x0000001f003f7220 */ /* 0x000fe20000410000 */
[----:B--2---:R-:W-:-:S04]  /*0f70*/  IMAD.WIDE.U32 R30, R47, 0x10, R2 ;  /* 0x000000102f1e7825 */ /* 0x004fc800078e0002 */
[C---:B------:R-:W-:Y:S01]  /*0f80*/  FMUL.FTZ R44, R0.reuse, R29 ;  /* 0x0000001d002c7220 */ /* 0x040fe20000410000 */
[----:B------:R-:W-:Y:S01]  /*0f90*/  FADD.FTZ R47, R39, -R52 ;  /* 0x80000034272f7221 */ /* 0x000fe20000010000 */
        /* <DEDUP_REMOVED lines=10> */
[----:B------:R-:W0:Y:S01]  /*1040*/  @!P1 LDC.64 R42, c[0x0][0x230] ;  /* 0x00008c00ff2a9b82 */ /* 0x000e220000000a00 */
[----:B------:R-:W-:Y:S01]  /*1050*/  FMUL.FTZ R49, R0, R55 ;  /* 0x0000003700317220 */ /* 0x000fe20000410000 */
[----:B------:R-:W-:Y:S01]  /*1060*/  F2FP.BF16.F32.PACK_AB R39, R36, R39 ;  /* 0x000000272427723e */ /* 0x000fe200000010ff */
[C---:B------:R-:W-:Y:S01]  /*1070*/  FMUL.FTZ R56, R0.reuse, R53 ;  /* 0x0000003500387220 */ /* 0x040fe20000410000 */
[C---:B------:R-:W-:Y:S01]  /*1080*/  FMUL.FTZ R51, R0.reuse, R61 ;  /* 0x0000003d00337220 */ /* 0x040fe20000410000 */
[----:B------:R-:W-:Y:S01]  /*1090*/  FMUL.FTZ R58, R0, R59 ;  /* 0x0000003b003a7220 */ /* 0x000fe20000410000 */
[--C-:B------:R-:W-:Y:S01]  /*10a0*/  FADD.FTZ R53, R38, -R52.reuse ;  /* 0x8000003426357221 */ /* 0x100fe20000010000 */
[--C-:B------:R-:W-:Y:S01]  /*10b0*/  FADD.FTZ R55, R32, -R52.reuse ;  /* 0x8000003420377221 */ /* 0x100fe20000010000 */
[----:B------:R-:W1:Y:S01]  /*10c0*/  @!P1 LDC.64 R36, c[0x0][0x238] ;  /* 0x00008e00ff249b82 */ /* 0x000e620000000a00 */
[--C-:B------:R-:W-:Y:S01]  /*10d0*/  FADD.FTZ R57, R46, -R52.reuse ;  /* 0x800000342e397221 */ /* 0x100fe20000010000 */
[--C-:B------:R-:W-:Y:S01]  /*10e0*/  FADD.FTZ R59, R34, -R52.reuse ;  /* 0x80000034223b7221 */ /* 0x100fe20000010000 */
[--C-:B------:R-:W-:Y:S01]  /*10f0*/  FADD.FTZ R61, R48, -R52.reuse ;  /* 0x80000034303d7221 */ /* 0x100fe20000010000 */
[----:B------:R-:W-:Y:S01]  /*1100*/  F2FP.BF16.F32.PACK_AB R44, R63, R44 ;  /* 0x0000002c3f2c723e */ /* 0x000fe200000010ff */
        /* <DEDUP_REMOVED lines=12> */
[----:B0-----:R-:W-:Y:S01]  /*11d0*/  @!P1 IMAD.WIDE R42, R40, 0x4, R42 ;  /* 0x00000004282a9825 */ /* 0x001fe200078e022a */
[----:B------:R-:W-:-:S02]  /*11e0*/  F2FP.BF16.F32.PACK_AB R51, R58, R51 ;  /* 0x000000333a33723e */ /* 0x000fc400000010ff */
[----:B------:R-:W-:Y:S01]  /*11f0*/  F2FP.BF16.F32.PACK_AB R53, R34, R53 ;  /* 0x000000352235723e */ /* 0x000fe200000010ff */
[----:B-----5:R-:W-:Y:S01]  /*1200*/  HFMA2.MMA.BF16_V2 R34, R26, R39, R14 ;  /* 0x000000271a227235 */ /* 0x020fe2000020000e */
[----:B------:R-:W-:Y:S01]  /*1210*/  F2FP.BF16.F32.PACK_AB R46, R46, R33 ;  /* 0x000000212e2e723e */ /* 0x000fe200000010ff */
[----:B------:R-:W-:Y:S01]  /*1220*/  HFMA2.BF16_V2 R33, R25, R44, R13 ;  /* 0x0000002c19217231 */ /* 0x000fe2000020000d */
[----:B------:R-:W-:Y:S01]  /*1230*/  F2FP.BF16.F32.PACK_AB R59, R38, R59 ;  /* 0x0000003b263b723e */ /* 0x000fe200000010ff */
[----:B-1----:R-:W-:Y:S01]  /*1240*/  @!P1 IMAD.WIDE R54, R40, 0x4, R36 ;  /* 0x0000000428369825 */ /* 0x002fe200078e0224 */
[----:B------:R-:W-:Y:S01]  /*1250*/  F2FP.BF16.F32.PACK_AB R49, R56, R49 ;  /* 0x000000313831723e */ /* 0x000fe200000010ff */
[----:B------:R-:W-:Y:S01]  /*1260*/  HFMA2.MMA.BF16_V2 R36, R20, R47, R8 ;  /* 0x0000002f14247235 */ /* 0x000fe20000200008 */
        /* <DEDUP_REMOVED lines=12> */
[----:B------:R-:W-:-:S02]  /*1330*/  IADD3 R40, R40, UR6, RZ ;  /* 0x0000000628287c10 */ /* 0x000fc4000fffe0ff */
[----:B------:R1:W-:Y:S01]  /*1340*/  @!P1 STG.E desc[UR4][R54.64], R0 ;  /* 0x0000000036009986 */ /* 0x0003e2000c101904 */
[----:B------:R-:W-:Y:S02]  /*1350*/  SEL R48, RZ, 0x1, P0 ;  /* 0x00000001ff307807 */ /* 0x000fe40000000000 */
[----:B------:R-:W-:Y:S01]  /*1360*/  ISETP.GE.AND P1, PT, R40, UR7, PT ;  /* 0x0000000728007c0c */ /* 0x000fe2000bf26270 */
[----:B------:R1:W-:Y:S04]  /*1370*/  STG.E.128 desc[UR4][R28.64], R32 ;  /* 0x000000201c007986 */ /* 0x0003e8000c101d04 */
[----:B------:R1:W-:Y:S04]  /*1380*/  STG.E.128 desc[UR4][R30.64], R36 ;  /* 0x000000241e007986 */ /* 0x0003e8000c101d04 */
[----:B------:R1:W-:Y:S04]  /*1390*/  STG.E.128 desc[UR4][R2.64], R44 ;  /* 0x0000002c02007986 */ /* 0x0003e8000c101d04 */
[----:B------:R-:W-:Y:S05]  /*13a0*/  @!P1 BRA `(.L_x_1557) ;  /* 0xffffffec00749947 */ /* 0x000fea000383ffff */
[----:B------:R-:W-:Y:S05]  /*13b0*/  EXIT ;  /* 0x000000000000794d */ /* 0x000fea0003800000 */
.L_x_1556:
[----:B------:R-:W-:Y:S01]  /*13c0*/  HFMA2.MMA R3, -RZ, RZ, 0, 5.9604644775390625e-08 ;  /* 0x00000001ff037435 */ /* 0x000fe200000001ff */
[----:B------:R-:W-:Y:S02]  /*13d0*/  MOV R62, R0 ;  /* 0x00000000003e7202 */ /* 0x000fe40000000f00 */
[----:B------:R-:W-:Y:S02]  /*13e0*/  MOV R30, 0x1f ;  /* 0x0000001f001e7802 */ /* 0x000fe40000000f00 */
[----:B------:R-:W-:-:S07]  /*13f0*/  MOV R29, 0xffffffff ;  /* 0xffffffff001d7802 */ /* 0x000fce0000000f00 */
[----:B-----5:R-:W-:Y:S05]  /*1400*/  WARPSYNC.COLLECTIVE R29, `(.L_x_1558) ;  /* 0x000000001d087348 */ /* 0x020fea0003c00000 */
[----:B------:R0:W1:Y:S02]  /*1410*/  SHFL.BFLY P2, R60, R62, R3, R30 ;  /* 0x0c0000033e3c7389 */ /* 0x000064000004001e */
[----:B01---5:R-:W-:Y:S01]  /*1420*/  ENDCOLLECTIVE ;  /* 0x000000000000791b */ /* 0x023fe20003800000 */
.L_x_1558:
[----:B------:R-:W-:Y:S01]  /*1430*/  HFMA2.MMA R3, -RZ, RZ, 0, 1.1920928955078125e-07 ;  /* 0x00000002ff037435 */ /* 0x000fe200000001ff */
[----:B------:R-:W-:-:S05]  /*1440*/  MOV R2, R60 ;  /* 0x0000003c00027202 */ /* 0x000fca0000000f00 */
[----:B------:R-:W-:-:S05]  /*1450*/  FADD.FTZ R52, R0, R2 ;  /* 0x0000000200347221 */ /* 0x000fca0000010000 */
[----:B------:R-:W-:-:S07]  /*1460*/  MOV R62, R52 ;  /* 0x00000034003e7202 */ /* 0x000fce0000000f00 */
[----:B------:R-:W-:Y:S05]  /*1470*/  WARPSYNC.COLLECTIVE R29, `(.L_x_1559) ;  /* 0x000000001d087348 */ /* 0x000fea0003c00000 */
[----:B------:R0:W1:Y:S02]  /*1480*/  SHFL.BFLY P2, R60, R62, R3, R30 ;  /* 0x0c0000033e3c7389 */ /* 0x000064000004001e */
[----:B01----:R-:W-:Y:S01]  /*1490*/  ENDCOLLECTIVE ;  /* 0x000000000000791b */ /* 0x003fe20003800000 */
.L_x_1559:
[----:B------:R-:W-:Y:S01]  /*14a0*/  HFMA2.MMA R3, -RZ, RZ, 0, 2.384185791015625e-07 ;  /* 0x00000004ff037435 */ /* 0x000fe200000001ff */
[----:B------:R-:W-:-:S05]  /*14b0*/  MOV R2, R60 ;  /* 0x0000003c00027202 */ /* 0x000fca0000000f00 */
[----:B------:R-:W-:-:S05]  /*14c0*/  FADD.FTZ R54, R52, R2 ;  /* 0x0000000234367221 */ /* 0x000fca0000010000 */
[----:B------:R-:W-:-:S07]  /*14d0*/  MOV R62, R54 ;  /* 0x00000036003e7202 */ /* 0x000fce0000000f00 */
[----:B------:R-:W-:Y:S05]  /*14e0*/  WARPSYNC.COLLECTIVE R29, `(.L_x_1560) ;  /* 0x000000001d087348 */ /* 0x000fea0003c00000 */
[----:B------:R0:W1:Y:S02]  /*14f0*/  SHFL.BFLY P2, R60, R62, R3, R30 ;  /* 0x0c0000033e3c7389 */ /* 0x000064000004001e */
[----:B01----:R-:W-:Y:S01]  /*1500*/  ENDCOLLECTIVE ;  /* 0x000000000000791b */ /* 0x003fe20003800000 */
.L_x_1560:
[----:B------:R-:W-:Y:S01]  /*1510*/  HFMA2.MMA R3, -RZ, RZ, 0, 4.76837158203125e-07 ;  /* 0x00000008ff037435 */ /* 0x000fe200000001ff */
[----:B------:R-:W-:-:S05]  /*1520*/  MOV R2, R60 ;  /* 0x0000003c00027202 */ /* 0x000fca0000000f00 */
[----:B------:R-:W-:-:S05]  /*1530*/  FADD.FTZ R56, R54, R2 ;  /* 0x0000000236387221 */ /* 0x000fca0000010000 */
[----:B------:R-:W-:-:S07]  /*1540*/  MOV R62, R56 ;  /* 0x00000038003e7202 */ /* 0x000fce0000000f00 */
[----:B------:R-:W-:Y:S05]  /*1550*/  WARPSYNC.COLLECTIVE R29, `(.L_x_1561) ;  /* 0x000000001d087348 */ /* 0x000fea0003c00000 */
[----:B------:R0:W1:Y:S02]  /*1560*/  SHFL.BFLY P2, R60, R62, R3, R30 ;  /* 0x0c0000033e3c7389 */ /* 0x000064000004001e */
[----:B01----:R-:W-:Y:S01]  /*1570*/  ENDCOLLECTIVE ;  /* 0x000000000000791b */ /* 0x003fe20003800000 */
.L_x_1561:
[----:B------:R-:W-:Y:S01]  /*1580*/  HFMA2.MMA R3, -RZ, RZ, 0, 9.5367431640625e-07 ;  /* 0x00000010ff037435 */ /* 0x000fe200000001ff */
[----:B------:R-:W-:-:S05]  /*1590*/  MOV R2, R60 ;  /* 0x0000003c00027202 */ /* 0x000fca0000000f00 */
[----:B------:R-:W-:-:S05]  /*15a0*/  FADD.FTZ R58, R56, R2 ;  /* 0x00000002383a7221 */ /* 0x000fca0000010000 */
[----:B------:R-:W-:-:S07]  /*15b0*/  MOV R62, R58 ;  /* 0x0000003a003e7202 */ /* 0x000fce0000000f00 */
[----:B------:R-:W-:Y:S05]  /*15c0*/  WARPSYNC.COLLECTIVE R29, `(.L_x_1562) ;  /* 0x000000001d087348 */ /* 0x000fea0003c00000 */
[----:B------:R0:W1:Y:S02]  /*15d0*/  SHFL.BFLY P2, R60, R62, R3, R30 ;  /* 0x0c0000033e3c7389 */ /* 0x000064000004001e */
[----:B01----:R-:W-:Y:S01]  /*15e0*/  ENDCOLLECTIVE ;  /* 0x000000000000791b */ /* 0x003fe20003800000 */
.L_x_1562:
[----:B------:R-:W-:-:S05]  /*15f0*/  MOV R2, R60 ;  /* 0x0000003c00027202 */ /* 0x000fca0000000f00 */
[----:B------:R-:W-:-:S04]  /*1600*/  FADD.FTZ R2, R58, R2 ;  /* 0x000000023a027221 */ /* 0x000fc80000010000 */
[----:B------:R-:W-:-:S04]  /*1610*/  FMUL.FTZ R2, R2, 0.001302083372138440609 ;  /* 0x3aaaaaab02027820 */ /* 0x000fc80000410000 */
        /* <DEDUP_REMOVED lines=53> */
.L_x_1563:
[----:B------:R-:W-:Y:S01]  /*1970*/  HFMA2.MMA R3, -RZ, RZ, 0, 1.1920928955078125e-07 ;  /* 0x00000002ff037435 */ /* 0x000fe200000001ff */
[----:B------:R-:W-:-:S05]  /*1980*/  MOV R52, R60 ;  /* 0x0000003c00347202 */ /* 0x000fca0000000f00 */
[----:B------:R-:W-:-:S05]  /*1990*/  FADD.FTZ R52, R0, R52 ;  /* 0x0000003400347221 */ /* 0x000fca0000010000 */
[----:B------:R-:W-:-:S07]  /*19a0*/  MOV R62, R52 ;  /* 0x00000034003e7202 */ /* 0x000fce0000000f00 */
[----:B------:R-:W-:Y:S05]  /*19b0*/  WARPSYNC.COLLECTIVE R29, `(.L_x_1564) ;  /* 0x000000001d087348 */ /* 0x000fea0003c00000 */
[----:B------:R0:W1:Y:S02]  /*19c0*/  SHFL.BFLY P2, R60, R62, R3, R30 ;  /* 0x0c0000033e3c7389 */ /* 0x000064000004001e */
[----:B01----:R-:W-:Y:S01]  /*19d0*/  ENDCOLLECTIVE ;  /* 0x000000000000791b */ /* 0x003fe20003800000 */
.L_x_1564:
[----:B------:R-:W-:Y:S01]  /*19e0*/  HFMA2.MMA R3, -RZ, RZ, 0, 2.384185791015625e-07 ;  /* 0x00000004ff037435 */ /* 0x000fe200000001ff */
[----:B------:R-:W-:-:S05]  /*19f0*/  MOV R54, R60 ;  /* 0x0000003c00367202 */ /* 0x000fca0000000f00 */
[----:B------:R-:W-:-:S05]  /*1a00*/  FADD.FTZ R54, R52, R54 ;  /* 0x0000003634367221 */ /* 0x000fca0000010000 */
[----:B------:R-:W-:-:S07]  /*1a10*/  MOV R62, R54 ;  /* 0x00000036003e7202 */ /* 0x000fce0000000f00 */
[----:B------:R-:W-:Y:S05]  /*1a20*/  WARPSYNC.COLLECTIVE R29, `(.L_x_1565) ;  /* 0x000000001d087348 */ /* 0x000fea0003c00000 */
[----:B------:R0:W1:Y:S02]  /*1a30*/  SHFL.BFLY P2, R60, R62, R3, R30 ;  /* 0x0c0000033e3c7389 */ /* 0x000064000004001e */
[----:B01----:R-:W-:Y:S01]  /*1a40*/  ENDCOLLECTIVE ;  /* 0x000000000000791b */ /* 0x003fe20003800000 */
.L_x_1565:
[----:B------:R-:W-:Y:S01]  /*1a50*/  HFMA2.MMA R3, -RZ, RZ, 0, 4.76837158203125e-07 ;  /* 0x00000008ff037435 */ /* 0x000fe200000001ff */
[----:B------:R-:W-:-:S05]  /*1a60*/  MOV R56, R60 ;  /* 0x0000003c00387202 */ /* 0x000fca0000000f00 */
[----:B------:R-:W-:-:S05]  /*1a70*/  FADD.FTZ R56, R54, R56 ;  /* 0x0000003836387221 */ /* 0x000fca0000010000 */
[----:B------:R-:W-:-:S07]  /*1a80*/  MOV R62, R56 ;  /* 0x00000038003e7202 */ /* 0x000fce0000000f00 */
[----:B------:R-:W-:Y:S05]  /*1a90*/  WARPSYNC.COLLECTIVE R29, `(.L_x_1566) ;  /* 0x000000001d087348 */ /* 0x000fea0003c00000 */
[----:B------:R0:W1:Y:S02]  /*1aa0*/  SHFL.BFLY P2, R60, R62, R3, R30 ;  /* 0x0c0000033e3c7389 */ /* 0x000064000004001e */
[----:B01----:R-:W-:Y:S01]  /*1ab0*/  ENDCOLLECTIVE ;  /* 0x000000000000791b */ /* 0x003fe20003800000 */
.L_x_1566:
[----:B------:R-:W-:Y:S01]  /*1ac0*/  HFMA2.MMA R3, -RZ, RZ, 0, 9.5367431640625e-07 ;  /* 0x00000010ff037435 */ /* 0x000fe200000001ff */
[----:B------:R-:W-:-:S05]  /*1ad0*/  MOV R58, R60 ;  /* 0x0000003c003a7202 */ /* 0x000fca0000000f00 */
[----:B------:R-:W-:-:S05]  /*1ae0*/  FADD.FTZ R58, R56, R58 ;  /* 0x0000003a383a7221 */ /* 0x000fca0000010000 */
[----:B------:R-:W-:-:S07]  /*1af0*/  MOV R62, R58 ;  /* 0x0000003a003e7202 */ /* 0x000fce0000000f00 */
[----:B------:R-:W-:Y:S05]  /*1b00*/  WARPSYNC.COLLECTIVE R29, `(.L_x_1567) ;  /* 0x000000001d087348 */ /* 0x000fea0003c00000 */
[----:B------:R0:W1:Y:S02]  /*1b10*/  SHFL.BFLY P2, R60, R62, R3, R30 ;  /* 0x0c0000033e3c7389 */ /* 0x000064000004001e */
[----:B01----:R-:W-:Y:S01]  /*1b20*/  ENDCOLLECTIVE ;  /* 0x000000000000791b */ /* 0x003fe20003800000 */
.L_x_1567:
[----:B------:R-:W-:Y:S05]  /*1b30*/  BRA `(.L_x_1568) ;  /* 0xffffffec00dc7947 */ /* 0x000fea000383ffff */
.L_x_1569:
        /* <DEDUP_REMOVED lines=12> */
.L_x_2088:


//--------------------- .text._ZN10layer_norm13ln_fwd_kernelINS_13Kernel_traitsI6__halffS2_fjLj3072ELj1ELj1ELj4ELj16ENS_18Kernel_traits_baseILj3072ES2_fS2_fjLj128EEEEEEEvNS_9FwdParamsE --------------------------
	.section	.text._ZN10layer_norm13ln_fwd_kernelINS_13Kernel_traitsI6__halffS2_fjLj3072ELj1ELj1ELj4ELj16ENS_18Kernel_traits_baseILj3072ES2_fS2_fjLj128EEEEEEEvNS_9FwdParamsE,"ax",@progbits
	.align	128
        .global         _ZN10layer_norm13ln_fwd_kernelINS_13Kernel_traitsI6__halffS2_fjLj3072ELj1ELj1ELj4ELj16ENS_18Kernel_traits_baseILj3072ES2_fS2_fjLj128EEEEEEEvNS_9FwdParamsE
        .type           _ZN10layer_norm13ln_fwd_kernelINS_13Kernel_traitsI6__halffS2_fjLj3072ELj1ELj1ELj4ELj16ENS_18Kernel_traits_baseILj3072ES2_fS2_fjLj128EEEEEEEvNS_9FwdParamsE,@function
        .size           _ZN10layer_norm13ln_fwd_kernelINS_13Kernel_traitsI6__halffS2_fjLj3072ELj1ELj1ELj4ELj16ENS_18Kernel_traits_baseILj3072ES2_fS2_fjLj128EEEEEEEvNS_9FwdParamsE,(.L_x_2089 - _ZN10layer_norm13ln_fwd_kernelINS_13Kernel_traitsI6__halffS2_fjLj3072ELj1ELj1ELj4ELj16ENS_18Kernel_traits_baseILj3072ES2_fS2_fjLj128EEEEEEEvNS_9FwdParamsE)
        .other          _ZN10layer_norm13ln_fwd_kernelINS_13Kernel_traitsI6__halffS2_fjLj3072ELj1ELj1ELj4ELj16ENS_18Kernel_traits_baseILj3072ES2_fS2_fjLj128EEEEEEEvNS_9FwdParamsE,@"STO_CUDA_ENTRY STV_DEFAULT"
_ZN10layer_norm13ln_fwd_kernelINS_13Kernel_traitsI6__halffS2_fjLj3072ELj1ELj1ELj4ELj16ENS_18Kernel_traits_baseILj3072ES2_fS2_fjLj128EEEEEEEvNS_9FwdParamsE:
.text._ZN10layer_norm13ln_fwd_kernelINS_13Kernel_traitsI6__halffS2_fjLj3072ELj1ELj1ELj4ELj16ENS_18Kernel_traits_baseILj3072ES2_fS2_fjLj128EEEEEEEvNS_9FwdParamsE:
        /* <DEDUP_REMOVED lines=73> */
.L_x_1571:
        /* <DEDUP_REMOVED lines=121> */
.L_x_1582:
        /* <DEDUP_REMOVED lines=108> */
[----:B------:R-:W-:Y:S01]  /*12e0*/  F2FP.F16.F32.PACK_AB R16, RZ, R20 ;  /* 0x00000014ff10723e */ /* 0x000fe200000000ff */
[C---:B------:R-:W-:Y:S01]  /*12f0*/  FMUL.FTZ R20, R12.reuse, R21 ;  /* 0x000000150c147220 */ /* 0x040fe20000410000 */
[C---:B------:R-:W-:Y:S01]  /*1300*/  FMUL.FTZ R21, R12.reuse, R22 ;  /* 0x000000160c157220 */ /* 0x040fe20000410000 */
[----:B------:R-:W-:Y:S01]  /*1310*/  FMUL.FTZ R22, R12, R24 ;  /* 0x000000180c167220 */ /* 0x000fe20000410000 */
[----:B------:R-:W-:Y:S01]  /*1320*/  HFMA2.MMA R13, R13, R14, R17 ;  /* 0x0000000e0d0d7235 */ /* 0x000fe20000000011 */
[----:B------:R-:W-:Y:S01]  /*1330*/  PRMT R14, R50, 0x7610, R10 ;  /* 0x00007610320e7816 */ /* 0x000fe2000000000a */
[----:B------:R-:W-:Y:S01]  /*1340*/  FMUL.FTZ R24, R12, R25 ;  /* 0x000000190c187220 */ /* 0x000fe20000410000 */
[----:B------:R-:W-:Y:S01]  /*1350*/  PRMT R17, R38, 0x7610, R7 ;  /* 0x0000761026117816 */ /* 0x000fe20000000007 */
[C---:B------:R-:W-:Y:S01]  /*1360*/  FMUL.FTZ R25, R12.reuse, R27 ;  /* 0x0000001b0c197220 */ /* 0x040fe20000410000 */
[----:B------:R-:W-:Y:S01]  /*1370*/  F2FP.F16.F32.PACK_AB R20, RZ, R20 ;  /* 0x00000014ff14723e */ /* 0x000fe200000000ff */
[----:B------:R-:W-:Y:S01]  /*1380*/  FMUL.FTZ R19, R12, R19 ;  /* 0x000000130c137220 */ /* 0x000fe20000410000 */
[----:B------:R-:W-:Y:S01]  /*1390*/  F2FP.F16.F32.PACK_AB R22, RZ, R22 ;  /* 0x00000016ff16723e */ /* 0x000fe200000000ff */
[----:B------:R-:W-:Y:S01]  /*13a0*/  HFMA2 R17, R14, R18, R17 ;  /* 0x000000120e117231 */ /* 0x000fe20000000011 */
[----:B------:R-:W-:Y:S01]  /*13b0*/  PRMT R16, R16, 0x5410, R20 ;  /* 0x0000541010107816 */ /* 0x000fe20000000014 */
[----:B------:R-:W-:Y:S01]  /*13c0*/  FMUL.FTZ R23, R12, R23 ;  /* 0x000000170c177220 */ /* 0x000fe20000410000 */
[----:B------:R-:W-:-:S02]  /*13d0*/  PRMT R14, R52, 0x5410, R11 ;  /* 0x00005410340e7816 */ /* 0x000fc4000000000b */
[----:B------:R-:W-:Y:S02]  /*13e0*/  PRMT R18, R40, 0x5410, R8 ;  /* 0x0000541028127816 */ /* 0x000fe40000000008 */
[----:B------:R-:W-:Y:S02]  /*13f0*/  F2FP.F16.F32.PACK_AB R24, RZ, R24 ;  /* 0x00000018ff18723e */ /* 0x000fe400000000ff */
[----:B------:R-:W-:Y:S02]  /*1400*/  F2FP.F16.F32.PACK_AB R27, RZ, R26 ;  /* 0x0000001aff1b723e */ /* 0x000fe400000000ff */
[----:B------:R-:W-:Y:S01]  /*1410*/  HFMA2.MMA R16, R14, R16, R18 ;  /* 0x000000100e107235 */ /* 0x000fe20000000012 */
[----:B------:R-:W-:Y:S02]  /*1420*/  PRMT R22, R22, 0x5410, R24 ;  /* 0x0000541016167816 */ /* 0x000fe40000000018 */
[----:B------:R-:W-:Y:S01]  /*1430*/  PRMT R14, R54, 0x7610, R11 ;  /* 0x00007610360e7816 */ /* 0x000fe2000000000b */
[----:B------:R-:W-:Y:S01]  /*1440*/  HFMA2 R35, R55.H0_H0, R27.H0_H0, R43.H0_H0 ;  /* 0x2000001b37237231 */ /* 0x000fe2000004082b */
[----:B------:R-:W-:-:S02]  /*1450*/  PRMT R18, R42, 0x7610, R8 ;  /* 0x000076102a127816 */ /* 0x000fc40000000008 */
[----:B------:R-:W-:Y:S02]  /*1460*/  F2FP.F16.F32.PACK_AB R26, RZ, R28 ;  /* 0x0000001cff1a723e */ /* 0x000fe400000000ff */
[----:B------:R-:W-:Y:S01]  /*1470*/  F2FP.F16.F32.PACK_AB R28, RZ, R29 ;  /* 0x0000001dff1c723e */ /* 0x000fe200000000ff */
[----:B------:R-:W-:Y:S01]  /*1480*/  HFMA2 R14, R14, R22, R18 ;  /* 0x000000160e0e7231 */ /* 0x000fe20000000012 */
[----:B------:R-:W-:Y:S01]  /*1490*/  F2FP.F16.F32.PACK_AB R29, RZ, R30 ;  /* 0x0000001eff1d723e */ /* 0x000fe200000000ff */
[----:B------:R-:W-:Y:S01]  /*14a0*/  FMUL.FTZ R30, R12, R33 ;  /* 0x000000210c1e7220 */ /* 0x000fe20000410000 */
[----:B------:R-:W-:Y:S01]  /*14b0*/  PRMT R22, R26, 0x5410, R28 ;  /* 0x000054101a167816 */ /* 0x000fe2000000001c */
[----:B------:R-:W-:Y:S01]  /*14c0*/  HFMA2 R33, R49.H0_H0, R15.H0_H0, R37.H0_H0 ;  /* 0x2000000f31217231 */ /* 0x000fe20000040825 */
[----:B------:R-:W-:Y:S01]  /*14d0*/  PRMT R18, R56, 0x5410, R62 ;  /* 0x0000541038127816 */ /* 0x000fe2000000003e */
[----:B------:R-:W-:Y:S01]  /*14e0*/  HFMA2 R29, R57.H0_H0, R29.H0_H0, R45.H0_H0 ;  /* 0x2000001d391d7231 */ /* 0x000fe2000004082d */
[----:B------:R-:W-:-:S02]  /*14f0*/  PRMT R20, R44, 0x5410, R9 ;  /* 0x000054102c147816 */ /* 0x000fc40000000009 */
[----:B------:R-:W-:Y:S02]  /*1500*/  F2FP.F16.F32.PACK_AB R31, RZ, R31 ;  /* 0x0000001fff1f723e */ /* 0x000fe400000000ff */
[----:B------:R-:W-:Y:S02]  /*1510*/  F2FP.F16.F32.PACK_AB R30, RZ, R30 ;  /* 0x0000001eff1e723e */ /* 0x000fe400000000ff */
[----:B------:R-:W-:Y:S01]  /*1520*/  PRMT R28, R13, 0x7632, R28 ;  /* 0x000076320d1c7816 */ /* 0x000fe2000000001c */
[----:B------:R-:W-:Y:S01]  /*1530*/  HFMA2.MMA R22, R18, R22, R20 ;  /* 0x0000001612167235 */ /* 0x000fe20000000014 */
[----:B------:R-:W-:Y:S02]  /*1540*/  PRMT R26, R31, 0x5410, R30 ;  /* 0x000054101f1a7816 */ /* 0x000fe4000000001e */
[----:B------:R-:W-:Y:S02]  /*1550*/  PRMT R18, R58, 0x7610, R62 ;  /* 0x000076103a127816 */ /* 0x000fe4000000003e */
[----:B------:R-:W-:-:S02]  /*1560*/  PRMT R20, R46, 0x7610, R9 ;  /* 0x000076102e147816 */ /* 0x000fc40000000009 */
[----:B------:R-:W-:Y:S02]  /*1570*/  LOP3.LUT R28, R28, 0xffff, RZ, 0xc0, !PT ;  /* 0x0000ffff1c1c7812 */ /* 0x000fe400078ec0ff */
[----:B------:R-:W-:Y:S01]  /*1580*/  F2FP.F16.F32.PACK_AB R63, RZ, R63 ;  /* 0x0000003fff3f723e */ /* 0x000fe200000000ff */
[----:B------:R-:W-:Y:S01]  /*1590*/  HFMA2 R26, R18, R26, R20 ;  /* 0x0000001a121a7231 */ /* 0x000fe20000000014 */
[----:B------:R-:W-:Y:S02]  /*15a0*/  PRMT R20, R13, 0x7610, R20 ;  /* 0x000076100d147816 */ /* 0x000fe40000000014 */
[C---:B------:R-:W-:Y:S01]  /*15b0*/  SHF.L.U32 R30, R28.reuse, 0x10, RZ ;  /* 0x000000101c1e7819 */ /* 0x040fe200000006ff */
[----:B------:R-:W-:Y:S01]  /*15c0*/  HFMA2 R63, R51.H0_H0, R63.H0_H0, R39.H0_H0 ;  /* 0x2000003f333f7231 */ /* 0x000fe20000040827 */
[----:B------:R-:W-:Y:S02]  /*15d0*/  LOP3.LUT R13, R33, 0xffff, RZ, 0xc0, !PT ;  /* 0x0000ffff210d7812 */ /* 0x000fe400078ec0ff */
[----:B------:R-:W-:-:S02]  /*15e0*/  SHF.L.U64.HI R28, R28, 0x10, RZ ;  /* 0x000000101c1c7819 */ /* 0x000fc400000102ff */
[----:B------:R-:W-:Y:S02]  /*15f0*/  PRMT R24, R17, 0x7632, R24 ;  /* 0x0000763211187816 */ /* 0x000fe40000000018 */
[--C-:B------:R-:W-:Y:S02]  /*1600*/  LOP3.LUT R13, R13, 0xffff0000, R28.reuse, 0xf8, !PT ;  /* 0xffff00000d0d7812 */ /* 0x100fe400078ef81c */
[----:B------:R-:W-:Y:S02]  /*1610*/  F2FP.F16.F32.PACK_AB R21, RZ, R21 ;  /* 0x00000015ff15723e */ /* 0x000fe400000000ff */
[----:B------:R-:W-:Y:S02]  /*1620*/  PRMT R28, R16, 0x7632, R28 ;  /* 0x00007632101c7816 */ /* 0x000fe4000000001c */
[----:B------:R-:W-:Y:S02]  /*1630*/  F2FP.F16.F32.PACK_AB R32, RZ, R32 ;  /* 0x00000020ff20723e */ /* 0x000fe400000000ff */
[----:B------:R-:W-:-:S02]  /*1640*/  LOP3.LUT R24, R24, 0xffff, RZ, 0xc0, !PT ;  /* 0x0000ffff18187812 */ /* 0x000fc400078ec0ff */
[----:B------:R-:W-:Y:S01]  /*1650*/  F2FP.F16.F32.PACK_AB R61, RZ, R64 ;  /* 0x00000040ff3d723e */ /* 0x000fe200000000ff */
[----:B------:R-:W-:Y:S01]  /*1660*/  FMUL.FTZ R64, R12, R34 ;  /* 0x000000220c407220 */ /* 0x000fe20000410000 */
[----:B------:R-:W-:Y:S01]  /*1670*/  LOP3.LUT R28, R28, 0xffff, RZ, 0xc0, !PT ;  /* 0x0000ffff1c1c7812 */ /* 0x000fe200078ec0ff */
[----:B------:R-:W-:Y:S01]  /*1680*/  HFMA2 R34, R53.H0_H0, R21.H0_H0, R41.H0_H0 ;  /* 0x2000001535227231 */ /* 0x000fe20000040829 */
[----:B------:R-:W-:Y:S01]  /*1690*/  SHF.L.U32 R18, R24, 0x10, RZ ;  /* 0x0000001018127819 */ /* 0x000fe200000006ff */
[----:B------:R-:W-:Y:S01]  /*16a0*/  HFMA2 R27, R76.H0_H0, R32.H0_H0, R76.H1_H1 ;  /* 0x200000204c1b7231 */ /* 0x000fe2000006084c */
[----:B------:R-:W-:Y:S01]  /*16b0*/  PRMT R31, R63, 0x7610, R31 ;  /* 0x000076103f1f7816 */ /* 0x000fe2000000001f */
[----:B------:R-:W-:Y:S01]  /*16c0*/  HFMA2 R61, R66.H0_H0, R61.H0_H0, R66.H1_H1 ;  /* 0x2000003d423d7231 */ /* 0x000fe20000060842 */
        /* <DEDUP_REMOVED lines=9> */
[----:B------:R-:W-:Y:S02]  /*1760*/  F2FP.F16.F32.PACK_AB R19, RZ, R19 ;  /* 0x00000013ff13723e */ /* 0x000fe400000000ff */
[----:B------:R-:W-:Y:S02]  /*1770*/  F2FP.F16.F32.PACK_AB R25, RZ, R25 ;  /* 0x00000019ff19723e */ /* 0x000fe400000000ff */
[----:B------:R-:W-:Y:S01]  /*1780*/  LOP3.LUT R28, R28, 0xffff, RZ, 0xc0, !PT ;  /* 0x0000ffff1c1c7812 */ /* 0x000fe200078ec0ff */
[----:B------:R-:W-:Y:S01]  /*1790*/  HFMA2 R15, R72.H0_H0, R19.H0_H0, R72.H1_H1 ;  /* 0x20000013480f7231 */ /* 0x000fe20000060848 */
[----:B------:R-:W-:Y:S01]  /*17a0*/  F2FP.F16.F32.PACK_AB R64, RZ, R64 ;  /* 0x00000040ff40723e */ /* 0x000fe200000000ff */
[----:B------:R-:W-:Y:S01]  /*17b0*/  HFMA2 R19, R74.H0_H0, R25.H0_H0, R74.H1_H1 ;  /* 0x200000194a137231 */ /* 0x000fe2000006084a */
[----:B------:R-:W-:-:S02]  /*17c0*/  LOP3.LUT R17, R17, 0xffff, RZ, 0xc0, !PT ;  /* 0x0000ffff11117812 */ /* 0x000fc400078ec0ff */
[--C-:B------:R-:W-:Y:S01]  /*17d0*/  LOP3.LUT R31, R31, 0xffff0000, R32.reuse, 0xf8, !PT ;  /* 0xffff00001f1f7812 */ /* 0x100fe200078ef820 */
[----:B------:R-:W-:Y:S01]  /*17e0*/  HFMA2 R25, R59.H0_H0, R64.H0_H0, R47.H0_H0 ;  /* 0x200000403b197231 */ /* 0x000fe2000004082f */
        /* <DEDUP_REMOVED lines=11> */
[----:B------:R-:W-:Y:S01]  /*18a0*/  F2FP.F16.F32.PACK_AB R23, RZ, R23 ;  /* 0x00000017ff17723e */ /* 0x000fe200000000ff */
[----:B------:R-:W0:Y:S01]  /*18b0*/  @!P2 LDC.64 R28, c[0x0][0x230] ;  /* 0x00008c00ff1cab82 */ /* 0x000e220000000a00 */
[----:B------:R-:W-:Y:S02]  /*18c0*/  LOP3.LUT R22, R24, 0xffff, R22, 0xf8, !PT ;  /* 0x0000ffff18167812 */ /* 0x000fe400078ef816 */
[----:B------:R-:W-:Y:S01]  /*18d0*/  PRMT R34, R25, 0x7610, R34 ;  /* 0x0000761019227816 */ /* 0x000fe20000000022 */
[----:B------:R-:W-:Y:S01]  /*18e0*/  HFMA2 R21, R73.H0_H0, R23.H0_H0, R73.H1_H1 ;  /* 0x2000001749157231 */ /* 0x000fe20000060849 */
[----:B------:R-:W-:Y:S02]  /*18f0*/  F2FP.F16.F32.PACK_AB R65, RZ, R65 ;  /* 0x00000041ff41723e */ /* 0x000fe400000000ff */
[----:B------:R-:W-:Y:S01]  /*1900*/  PRMT R33, R26, 0x7632, R33 ;  /* 0x000076321a217816 */ /* 0x000fe20000000021 */
[----:B------:R-:W1:Y:S01]  /*1910*/  @!P2 LDC.64 R24, c[0x0][0x238] ;  /* 0x00008e00ff18ab82 */ /* 0x000e620000000a00 */
[----:B------:R-:W-:Y:S01]  /*1920*/  LOP3.LUT R34, R34, 0xffff, RZ, 0xc0, !PT ;  /* 0x0000ffff22227812 */ /* 0x000fe200078ec0ff */
[----:B------:R-:W-:Y:S01]  /*1930*/  HFMA2 R23, R75.H0_H0, R65.H0_H0, R75.H1_H1 ;  /* 0x200000414b177231 */ /* 0x000fe2000006084b */
        /* <DEDUP_REMOVED lines=45> */
.L_x_1570:
[----:B------:R-:W-:Y:S01]  /*1c10*/  HFMA2.MMA R67, -RZ, RZ, 0, 5.9604644775390625e-08 ;  /* 0x00000001ff437435 */ /* 0x000fe200000001ff */
[----:B------:R-:W-:Y:S02]  /*1c20*/  MOV R70, R60 ;  /* 0x0000003c00467202 */ /* 0x000fe40000000f00 */
[----:B------:R-:W-:Y:S02]  /*1c30*/  MOV R65, 0x1f ;  /* 0x0000001f00417802 */ /* 0x000fe40000000f00 */
[----:B------:R-:W-:-:S07]  /*1c40*/  MOV R64, 0xffffffff ;  /* 0xffffffff00407802 */ /* 0x000fce0000000f00 */
[----:B------:R-:W-:Y:S05]  /*1c50*/  WARPSYNC.COLLECTIVE R64, `(.L_x_1572) ;  /* 0x0000000040087348 */ /* 0x000fea0003c00000 */
[----:B------:R0:W1:Y:S02]  /*1c60*/  SHFL.BFLY P2, R68, R70, R67, R65 ;  /* 0x0c00004346447389 */ /* 0x0000640000040041 */
[----:B01----:R-:W-:Y:S01]  /*1c70*/  ENDCOLLECTIVE ;  /* 0x000000000000791b */ /* 0x003fe20003800000 */
.L_x_1572:
[----:B------:R-:W-:Y:S01]  /*1c80*/  HFMA2.MMA R67, -RZ, RZ, 0, 1.1920928955078125e-07 ;  /* 0x00000002ff437435 */ /* 0x000fe200000001ff */
[----:B------:R-:W-:-:S05]  /*1c90*/  FADD.FTZ R60, R60, R68 ;  /* 0x000000443c3c7221 */ /* 0x000fca0000010000 */
[----:B------:R-:W-:-:S07]  /*1ca0*/  MOV R70, R60 ;  /* 0x0000003c00467202 */ /* 0x000fce0000000f00 */
[----:B------:R-:W-:Y:S05]  /*1cb0*/  WARPSYNC.COLLECTIVE R64, `(.L_x_1573) ;  /* 0x0000000040087348 */ /* 0x000fea0003c00000 */
[----:B------:R0:W1:Y:S02]  /*1cc0*/  SHFL.BFLY P2, R68, R70, R67, R65 ;  /* 0x0c00004346447389 */ /* 0x0000640000040041 */
[----:B01----:R-:W-:Y:S01]  /*1cd0*/  ENDCOLLECTIVE ;  /* 0x000000000000791b */ /* 0x003fe20003800000 */
.L_x_1573:
[----:B------:R-:W-:Y:S01]  /*1ce0*/  HFMA2.MMA R67, -RZ, RZ, 0, 2.384185791015625e-07 ;  /* 0x00000004ff437435 */ /* 0x000fe200000001ff */
[----:B------:R-:W-:-:S05]  /*1cf0*/  FADD.FTZ R60, R60, R68 ;  /* 0x000000443c3c7221 */ /* 0x000fca0000010000 */
[----:B------:R-:W-:-:S07]  /*1d00*/  MOV R70, R60 ;  /* 0x0000003c00467202 */ /* 0x000fce0000000f00 */
[----:B------:R-:W-:Y:S05]  /*1d10*/  WARPSYNC.COLLECTIVE R64, `(.L_x_1574) ;  /* 0x0000000040087348 */ /* 0x000fea0003c00000 */
[----:B------:R0:W1:Y:S02]  /*1d20*/  SHFL.BFLY P2, R68, R70, R67, R65 ;  /* 0x0c00004346447389 */ /* 0x0000640000040041 */
[----:B01----:R-:W-:Y:S01]  /*1d30*/  ENDCOLLECTIVE ;  /* 0x000000000000791b */ /* 0x003fe20003800000 */
.L_x_1574:
[----:B------:R-:W-:Y:S01]  /*1d40*/  HFMA2.MMA R67, -RZ, RZ, 0, 4.76837158203125e-07 ;  /* 0x00000008ff437435 */ /* 0x000fe200000001ff */
[----:B------:R-:W-:-:S05]  /*1d50*/  FADD.FTZ R60, R60, R68 ;  /* 0x000000443c3c7221 */ /* 0x000fca0000010000 */
[----:B------:R-:W-:-:S07]  /*1d60*/  MOV R70, R60 ;  /* 0x0000003c00467202 */ /* 0x000fce0000000f00 */
[----:B------:R-:W-:Y:S05]  /*1d70*/  WARPSYNC.COLLECTIVE R64, `(.L_x_1575) ;  /* 0x0000000040087348 */ /* 0x000fea0003c00000 */
[----:B------:R0:W1:Y:S02]  /*1d80*/  SHFL.BFLY P2, R68, R70, R67, R65 ;  /* 0x0c00004346447389 */ /* 0x0000640000040041 */
[----:B01----:R-:W-:Y:S01]  /*1d90*/  ENDCOLLECTIVE ;  /* 0x000000000000791b */ /* 0x003fe20003800000 */
.L_x_1575:
[----:B------:R-:W-:Y:S01]  /*1da0*/  HFMA2.MMA R67, -RZ, RZ, 0, 9.5367431640625e-07 ;  /* 0x00000010ff437435 */ /* 0x000fe200000001ff */
[----:B------:R-:W-:-:S05]  /*1db0*/  FADD.FTZ R60, R60, R68 ;  /* 0x000000443c3c7221 */ /* 0x000fca0000010000 */
[----:B------:R-:W-:-:S07]  /*1dc0*/  MOV R70, R60 ;  /* 0x0000003c00467202 */ /* 0x000fce0000000f00 */
[----:B------:R-:W-:Y:S05]  /*1dd0*/  WARPSYNC.COLLECTIVE R64, `(.L_x_1576) ;  /* 0x0000000040087348 */ /* 0x000fea0003c00000 */
[----:B------:R0:W1:Y:S02]  /*1de0*/  SHFL.BFLY P2, R68, R70, R67, R65 ;  /* 0x0c00004346447389 */ /* 0x0000640000040041 */
[----:B01----:R-:W-:Y:S01]  /*1df0*/  ENDCOLLECTIVE ;  /* 0x000000000000791b */ /* 0x003fe20003800000 */
.L_x_1576:
        /* <DEDUP_REMOVED lines=56> */
.L_x_1577:
[----:B------:R-:W-:Y:S01]  /*2180*/  HFMA2.MMA R67, -RZ, RZ, 0, 1.1920928955078125e-07 ;  /* 0x00000002ff437435 */ /* 0x000fe200000001ff */
[----:B------:R-:W-:-:S05]  /*2190*/  FADD.FTZ R61, R61, R68 ;  /* 0x000000443d3d7221 */ /* 0x000fca0000010000 */
[----:B------:R-:W-:-:S07]  /*21a0*/  MOV R70, R61 ;  /* 0x0000003d00467202 */ /* 0x000fce0000000f00 */
[----:B------:R-:W-:Y:S05]  /*21b0*/  WARPSYNC.COLLECTIVE R64, `(.L_x_1578) ;  /* 0x0000000040087348 */ /* 0x000fea0003c00000 */
[----:B------:R0:W1:Y:S02]  /*21c0*/  SHFL.BFLY P2, R68, R70, R67, R65 ;  /* 0x0c00004346447389 */ /* 0x0000640000040041 */
[----:B01----:R-:W-:Y:S01]  /*21d0*/  ENDCOLLECTIVE ;  /* 0x000000000000791b */ /* 0x003fe20003800000 */
.L_x_1578:
[----:B------:R-:W-:Y:S01]  /*21e0*/  HFMA2.MMA R67, -RZ, RZ, 0, 2.384185791015625e-07 ;  /* 0x00000004ff437435 */ /* 0x000fe200000001ff */
[----:B------:R-:W-:-:S05]  /*21f0*/  FADD.FTZ R61, R61, R68 ;  /* 0x000000443d3d7221 */ /* 0x000fca0000010000 */
[----:B------:R-:W-:-:S07]  /*2200*/  MOV R70, R61 ;  /* 0x0000003d00467202 */ /* 0x000fce0000000f00 */
[----:B------:R-:W-:Y:S05]  /*2210*/  WARPSYNC.COLLECTIVE R64, `(.L_x_1579) ;  /* 0x0000000040087348 */ /* 0x000fea0003c00000 */
[----:B------:R0:W1:Y:S02]  /*2220*/  SHFL.BFLY P2, R68, R70, R67, R65 ;  /* 0x0c00004346447389 */ /* 0x0000640000040041 */
[----:B01----:R-:W-:Y:S01]  /*2230*/  ENDCOLLECTIVE ;  /* 0x000000000000791b */ /* 0x003fe20003800000 */
.L_x_1579:
[----:B------:R-:W-:Y:S01]  /*2240*/  HFMA2.MMA R67, -RZ, RZ, 0, 4.76837158203125e-07 ;  /* 0x00000008ff437435 */ /* 0x000fe200000001ff */
[----:B------:R-:W-:-:S05]  /*2250*/  FADD.FTZ R61, R61, R68 ;  /* 0x000000443d3d7221 */ /* 0x000fca0000010000 */
[----:B------:R-:W-:-:S07]  /*2260*/  MOV R70, R61 ;  /* 0x0000003d00467202 */ /* 0x000fce0000000f00 */
[----:B------:R-:W-:Y:S05]  /*2270*/  WARPSYNC.COLLECTIVE R64, `(.L_x_1580) ;  /* 0x0000000040087348 */ /* 0x000fea0003c00000 */
[----:B------:R0:W1:Y:S02]  /*2280*/  SHFL.BFLY P2, R68, R70, R67, R65 ;  /* 0x0c00004346447389 */ /* 0x0000640000040041 */
[----:B01----:R-:W-:Y:S01]  /*2290*/  ENDCOLLECTIVE ;  /* 0x000000000000791b */ /* 0x003fe20003800000 */
.L_x_1580:
[----:B------:R-:W-:Y:S01]  /*22a0*/  HFMA2.MMA R67, -RZ, RZ, 0, 9.5367431640625e-07 ;  /* 0x00000010ff437435 */ /* 0x000fe200000001ff */
[----:B------:R-:W-:-:S05]  /*22b0*/  FADD.FTZ R61, R61, R68 ;  /* 0x000000443d3d7221 */ /* 0x000fca0000010000 */
[----:B------:R-:W-:-:S07]  /*22c0*/  MOV R70, R61 ;  /* 0x0000003d00467202 */ /* 0x000fce0000000f00 */
[----:B------:R-:W-:Y:S05]  /*22d0*/  WARPSYNC.COLLECTIVE R64, `(.L_x_1581) ;  /* 0x0000000040087348 */ /* 0x000fea0003c00000 */
[----:B------:R0:W1:Y:S02]  /*22e0*/  SHFL.BFLY P2, R68, R70, R67, R65 ;  /* 0x0c00004346447389 */ /* 0x0000640000040041 */
[----:B01----:R-:W-:Y:S01]  /*22f0*/  ENDCOLLECTIVE ;  /* 0x000000000000791b */ /* 0x003fe20003800000 */
.L_x_1581:
[----:B------:R-:W-:Y:S01]  /*2300*/  MOV R67, R68 ;  /* 0x0000004400437202 */ /* 0x000fe20000000f00 */
[----:B------:R-:W-:Y:S06]  /*2310*/  BRA `(.L_x_1582) ;  /* 0xffffffe800407947 */ /* 0x000fec000383ffff */
.L_x_1583:
        /* <DEDUP_REMOVED lines=14> */
.L_x_2089:


//--------------------- .text._ZN10layer_norm13ln_fwd_kernelINS_13Kernel_traitsI6__halfS2_S2_fjLj3072ELj1ELj1ELj4ELj16ENS_18Kernel_traits_baseILj3072ES2_S2_S2_fjLj128EEEEEEEvNS_9FwdParamsE --------------------------
	.section	.text._ZN10layer_norm13ln_fwd_kernelINS_13Kernel_traitsI6__halfS2_S2_fjLj3072ELj1ELj1ELj4ELj16ENS_18Kernel_traits_baseILj3072ES2_S2_S2_fjLj128EEEEEEEvNS_9FwdParamsE,"ax",@progbits
	.align	128
        .global         _ZN10layer_norm13ln_fwd_kernelINS_13Kernel_traitsI6__halfS2_S2_fjLj3072ELj1ELj1ELj4ELj16ENS_18Kernel_traits_baseILj3072ES2_S2_S2_fjLj128EEEEEEEvNS_9FwdParamsE
        .type           _ZN10layer_norm13ln_fwd_kernelINS_13Kernel_traitsI6__halfS2_S2_fjLj3072ELj1ELj1ELj4ELj16ENS_18Kernel_traits_baseILj3072ES2_S2_S2_fjLj128EEEEEEEvNS_9FwdParamsE,@function
        .size           _ZN10layer_norm13ln_fwd_kernelINS_13Kernel_traitsI6__halfS2_S2_fjLj3072ELj1ELj1ELj4ELj16ENS_18Kernel_traits_baseILj3072ES2_S2_S2_fjLj128EEEEEEEvNS_9FwdParamsE,(.L_x_2090 - _ZN10layer_norm13ln_fwd_kernelINS_13Kernel_traitsI6__halfS2_S2_fjLj3072ELj1ELj1ELj4ELj16ENS_18Kernel_traits_baseILj3072ES2_S2_S2_fjLj128EEEEEEEvNS_9FwdParamsE)
        .other          _ZN10layer_norm13ln_fwd_kernelINS_13Kernel_traitsI6__halfS2_S2_fjLj3072ELj1ELj1ELj4ELj16ENS_18Kernel_traits_baseILj3072ES2_S2_S2_fjLj128EEEEEEEvNS_9FwdParamsE,@"STO_CUDA_ENTRY STV_DEFAULT"
_ZN10layer_norm13ln_fwd_kernelINS_13Kernel_traitsI6__halfS2_S2_fjLj3072ELj1ELj1ELj4ELj16ENS_18Kernel_traits_baseILj3072ES2_S2_S2_fjLj128EEEEEEEvNS_9FwdParamsE:
.text._ZN10layer_norm13ln_fwd_kernelINS_13Kernel_traitsI6__halfS2_S2_fjLj3072ELj1ELj1ELj4ELj16ENS_18Kernel_traits_baseILj3072ES2_S2_S2_fjLj128EEEEEEEvNS_9FwdParamsE:
        /* <DEDUP_REMOVED lines=15> */
[----:B------:R-:W-:Y:S02]  /*00f0*/  IADD3.X R7, RZ, UR7, RZ, P1, !PT ;  /* 0x00000007ff077c10 */ /* 0x000fe40008ffe4ff */
[----:B------:R-:W-:Y:S01]  /*0100*/  SHF.R.U32.HI R43, RZ, 0x5, R40 ;  /* 0x00000005ff2b7819 */ /* 0x000fe20000011628 */
[----:B------:R0:W5:Y:S01]  /*0110*/  LDG.E.128 R8, desc[UR4][R4.64] ;  /* 0x0000000404087981 */ /* 0x000162000c1e1d00 */
[----:B------:R-:W-:Y:S01]  /*0120*/  HFMA2.MMA R60, -RZ, RZ, 0, 5.9604644775390625e-08 ;  /* 0x00000001ff3c7435 */ /* 0x000fe200000001ff */
[----:B------:R-:W-:Y:S01]  /*0130*/  LOP3.LUT P0, RZ, R40, 0x1f, RZ, 0xc0, !PT ;  /* 0x0000001f28ff7812 */ /* 0x000fe2000780c0ff */
[----:B------:R-:W-:Y:S01]  /*0140*/  ULDC.64 UR6, c[0x0][0x210] ;  /* 0x0000840000067ab9 */ /* 0x000fe20000000a00 */
[----:B------:R0:W5:Y:S04]  /*0150*/  LDG.E.128 R12, desc[UR4][R4.64+0x800] ;  /* 0x00080004040c7981 */ /* 0x000168000c1e1d00 */
[----:B------:R0:W5:Y:S04]  /*0160*/  LDG.E.128 R16, desc[UR4][R4.64+0x1000] ;  /* 0x0010000404107981 */ /* 0x000168000c1e1d00 */
[----:B------:R0:W5:Y:S04]  /*0170*/  LDG.E.128 R20, desc[UR4][R6.64] ;  /* 0x0000000406147981 */ /* 0x000168000c1e1d00 */
[----:B------:R0:W5:Y:S04]  /*0180*/  LDG.E.128 R24, desc[UR4][R6.64+0x800] ;  /* 0x0008000406187981 */ /* 0x000168000c1e1d00 */
[----:B------:R0:W5:Y:S01]  /*0190*/  LDG.E.128 R28, desc[UR4][R6.64+0x1000] ;  /* 0x00100004061c7981 */ /* 0x000162000c1e1d00 */
[----:B------:R-:W-:-:S02]  /*01a0*/  LOP3.LUT R43, R43, 0x7fffffc, RZ, 0xc0, !PT ;  /* 0x07fffffc2b2b7812 */ /* 0x000fc400078ec0ff */
[----:B------:R-:W-:Y:S02]  /*01b0*/  LOP3.LUT R2, R40, 0x7f, RZ, 0xc0, !PT ;  /* 0x0000007f28027812 */ /* 0x000fe400078ec0ff */
[----:B------:R-:W-:-:S07]  /*01c0*/  IADD3 R0, R43, 0x4, RZ ;  /* 0x000000042b007810 */ /* 0x000fce0007ffe0ff */
.L_x_1585:
[----:B01----:R-:W0:Y:S01]  /*01d0*/  LDC.64 R4, c[0x0][0x220] ;  /* 0x00008800ff047b82 */ /* 0x003e220000000a00 */
        /* <DEDUP_REMOVED lines=9> */
[----:B------:R-:W-:Y:S01]  /*0270*/  UMOV UR8, 0xffffffff ;  /* 0xffffffff00087882 */ /* 0x000fe20000000000 */
[----:B------:R-:W-:Y:S01]  /*0280*/  LOP3.LUT P1, RZ, R60, 0xff, RZ, 0xc0, !PT ;  /* 0x000000ff3cff7812 */ /* 0x000fe2000782c0ff */
[--C-:B--2---:R-:W-:Y:S02]  /*0290*/  HADD2.F32 R59, -RZ, R32.reuse.H0_H0 ;  /* 0x20000020ff3b7230 */ /* 0x104fe40000004100 */
[----:B------:R-:W-:Y:S02]  /*02a0*/  HADD2.F32 R69, -RZ, R32.H1_H1 ;  /* 0x30000020ff457230 */ /* 0x000fe40000004100 */
[--C-:B------:R-:W-:Y:S02]  /*02b0*/  HADD2.F32 R67, -RZ, R33.reuse.H0_H0 ;  /* 0x20000021ff437230 */ /* 0x100fe40000004100 */
[----:B------:R-:W-:Y:S01]  /*02c0*/  FADD.FTZ R42, RZ, R59 ;  /* 0x0000003bff2a7221 */ /* 0x000fe20000010000 */
[----:B------:R-:W-:Y:S01]  /*02d0*/  HADD2.F32 R44, -RZ, R33.H1_H1 ;  /* 0x30000021ff2c7230 */ /* 0x000fe20000004100 */
[----:B------:R-:W-:Y:S01]  /*02e0*/  SEL R33, R0, R43, !P1 ;  /* 0x0000002b00217207 */ /* 0x000fe20004800000 */
[----:B------:R-:W-:-:S02]  /*02f0*/  HADD2.F32 R47, -RZ, R34.H0_H0 ;  /* 0x20000022ff2f7230 */ /* 0x000fc40000004100 */
[----:B------:R-:W-:Y:S01]  /*0300*/  FADD.FTZ R42, R69, R42 ;  /* 0x0000002a452a7221 */ /* 0x000fe20000010000 */
[----:B------:R-:W-:Y:S02]  /*0310*/  HADD2.F32 R53, -RZ, R34.H1_H1 ;  /* 0x30000022ff357230 */ /* 0x000fe40000004100 */
[--C-:B------:R-:W-:Y:S02]  /*0320*/  HADD2.F32 R51, -RZ, R35.reuse.H0_H0 ;  /* 0x20000023ff337230 */ /* 0x100fe40000004100 */
[----:B------:R-:W-:Y:S01]  /*0330*/  FADD.FTZ R3, R67, R42 ;  /* 0x0000002a43037221 */ /* 0x000fe20000010000 */
[----:B------:R-:W-:Y:S02]  /*0340*/  HADD2.F32 R57, -RZ, R35.H1_H1 ;  /* 0x30000023ff397230 */ /* 0x000fe40000004100 */
[--C-:B---3--:R-:W-:Y:S02]  /*0350*/  HADD2.F32 R55, -RZ, R36.reuse.H0_H0 ;  /* 0x20000024ff377230 */ /* 0x108fe40000004100 */
        /* <DEDUP_REMOVED lines=11> */
[--C-:B----4-:R-:W-:Y:S02]  /*0410*/  HADD2.F32 R39, -RZ, R4.reuse.H0_H0 ;  /* 0x20000004ff277230 */ /* 0x110fe40000004100 */
[----:B------:R-:W-:Y:S01]  /*0420*/  FADD.FTZ R32, R57, R32 ;  /* 0x0000002039207221 */ /* 0x000fe20000010000 */
[----:B------:R-:W-:Y:S02]  /*0430*/  HADD2.F32 R52, -RZ, R4.H1_H1 ;  /* 0x30000004ff347230 */ /* 0x000fe40000004100 */
        /* <DEDUP_REMOVED lines=17> */
[----:B------:R-:W-:-:S03]  /*0550*/  HADD2.F32 R3, -RZ, R7.H0_H0 ;  /* 0x20000007ff037230 */ /* 0x000fc60000004100 */
[----:B------:R-:W-:Y:S01]  /*0560*/  FADD.FTZ R4, R58, R5 ;  /* 0x000000053a047221 */ /* 0x000fe20000010000 */
[----:B------:R-:W-:-:S03]  /*0570*/  HADD2.F32 R5, -RZ, R7.H1_H1 ;  /* 0x30000007ff057230 */ /* 0x000fc60000004100 */
        /* <DEDUP_REMOVED lines=71> */
.L_x_1596:
[----:B------:R-:W-:Y:S01]  /*09f0*/  @!P0 SHF.R.U32.HI R34, RZ, 0x5, R40 ;  /* 0x00000005ff228819 */ /* 0x000fe20000011628 */
[----:B------:R-:W2:Y:S01]  /*0a00*/  @!P0 S2R R42, SR_CgaCtaId ;  /* 0x00000000002a8919 */ /* 0x000ea20000008800 */
[----:B------:R-:W-:Y:S01]  /*0a10*/  @!P0 MOV R7, 0x400 ;  /* 0x0000040000078802 */ /* 0x000fe20000000f00 */
[----:B------:R-:W-:Y:S05]  /*0a20*/  WARPSYNC.ALL ;  /* 0x0000000000007948 */ /* 0x000fea0003800000 */
[----:B------:R-:W3:Y:S01]  /*0a30*/  S2R R40, SR_TID.X ;  /* 0x0000000000287919 */ /* 0x000ee20000002100 */
[----:B------:R-:W-:-:S04]  /*0a40*/  @!P0 LOP3.LUT R34, R34, 0x3, RZ, 0xc0, !PT ;  /* 0x0000000322228812 */ /* 0x000fc800078ec0ff */
[----:B------:R-:W-:Y:S02]  /*0a50*/  @!P0 IADD3 R34, R33, R34, RZ ;  /* 0x0000002221228210 */ /* 0x000fe40007ffe0ff */
[----:B--2---:R-:W-:Y:S01]  /*0a60*/  @!P0 LEA R35, R42, R7, 0x18 ;  /* 0x000000072a238211 */ /* 0x004fe200078ec0ff */
[----:B-1----:R-:W-:Y:S01]  /*0a70*/  FADD.FTZ R7, R4, R64 ;  /* 0x0000004004077221 */ /* 0x002fe20000010000 */
[----:B------:R-:W-:Y:S02]  /*0a80*/  MOV R42, RZ ;  /* 0x000000ff002a7202 */ /* 0x000fe40000000f00 */
[----:B------:R-:W-:Y:S02]  /*0a90*/  @!P0 LEA R34, R34, R35, 0x3 ;  /* 0x0000002322228211 */ /* 0x000fe400078e18ff */
[----:B---3--:R-:W-:-:S03]  /*0aa0*/  LOP3.LUT R60, R40, 0x1f, RZ, 0xc0, !PT ;  /* 0x0000001f283c7812 */ /* 0x008fc600078ec0ff */
[----:B------:R-:W-:Y:S01]  /*0ab0*/  @!P0 STS.64 [R34], R6 ;  /* 0x0000000622008388 */ /* 0x000fe20000000a00 */
[----:B------:R-:W-:Y:S01]  /*0ac0*/  BAR.SYNC.DEFER_BLOCKING 0x0 ;  /* 0x0000000000007b1d */ /* 0x000fe20000010000 */
[----:B------:R-:W-:-:S13]  /*0ad0*/  ISETP.GT.U32.AND P2, PT, R60, 0x3, PT ;  /* 0x000000033c00780c */ /* 0x000fda0003f44070 */
[----:B------:R-:W1:Y:S01]  /*0ae0*/  @!P2 S2R R32, SR_CgaCtaId ;  /* 0x000000000020a919 */ /* 0x000e620000008800 */
[----:B------:R-:W-:Y:S02]  /*0af0*/  @!P2 MOV R35, 0x400 ;  /* 0x000004000023a802 */ /* 0x000fe40000000f00 */
[----:B0-----:R-:W-:Y:S02]  /*0b00*/  @!P2 IADD3 R4, R33, R60, RZ ;  /* 0x0000003c2104a210 */ /* 0x001fe40007ffe0ff */
[----:B------:R-:W-:Y:S02]  /*0b10*/  @!P2 MOV R42, 0x44400000 ;  /* 0x44400000002aa802 */ /* 0x000fe40000000f00 */
[----:B-1----:R-:W-:Y:S02]  /*0b20*/  @!P2 LEA R35, R32, R35, 0x18 ;  /* 0x000000232023a211 */ /* 0x002fe400078ec0ff */
[----:B------:R-:W-:Y:S02]  /*0b30*/  CS2R R32, SRZ ;  /* 0x0000000000207805 */ /* 0x000fe4000001ff00 */
[----:B------:R-:W-:-:S02]  /*0b40*/  @!P2 LEA R62, R4, R35, 0x3 ;  /* 0x00000023043ea211 */ /* 0x000fc400078e18ff */
[----:B------:R-:W-:Y:S04]  /*0b50*/  SHFL.DOWN PT, R35, R42, 0x2, 0x1f ;  /* 0x08401f002a237f89 */ /* 0x000fe800000e0000 */
[----:B------:R-:W0:Y:S04]  /*0b60*/  @!P2 LDS.64 R32, [R62] ;  /* 0x000000003e20a984 */ /* 0x000e280000000a00 */
[----:B0-----:R-:W0:Y:S04]  /*0b70*/  SHFL.DOWN PT, R4, R32, 0x2, 0x1f ;  /* 0x08401f0020047f89 */ /* 0x001e2800000e0000 */
[----:B------:R-:W1:Y:S01]  /*0b80*/  SHFL.DOWN PT, R34, R33, 0x2, 0x1f ;  /* 0x08401f0021227f89 */ /* 0x000e6200000e0000 */
[C---:B0-----:R-:W-:Y:S01]  /*0b90*/  FMUL.FTZ R7, R35.reuse, R4 ;  /* 0x0000000423077220 */ /* 0x041fe20000410000 */
[----:B------:R-:W-:Y:S01]  /*0ba0*/  FADD.FTZ R64, -R4, R32 ;  /* 0x0000002004407221 */ /* 0x000fe20000010100 */
[----:B------:R-:W-:-:S02]  /*0bb0*/  FADD.FTZ R4, R35, R42 ;  /* 0x0000002a23047221 */ /* 0x000fc40000010000 */
[----:B------:R-:W-:Y:S01]  /*0bc0*/  FFMA.FTZ R6, R42, R32, R7 ;  /* 0x000000202a067223 */ /* 0x000fe20000010007 */
[----:B------:R-:W-:Y:S01]  /*0bd0*/  FMUL.FTZ R64, R64, R64 ;  /* 0x0000004040407220 */ /* 0x000fe20000410000 */
[----:B------:R-:W0:Y:S01]  /*0be0*/  MUFU.RCP R7, R4 ;  /* 0x0000000400077308 */ /* 0x000e220000001000 */
[----:B-1----:R-:W-:Y:S02]  /*0bf0*/  FADD.FTZ R34, R34, R33 ;  /* 0x0000002122227221 */ /* 0x002fe40000010000 */
[----:B------:R-:W-:Y:S01]  /*0c00*/  FMUL.FTZ R64, R64, R42 ;  /* 0x0000002a40407220 */ /* 0x000fe20000410000 */
[----:B------:R-:W1:Y:S03]  /*0c10*/  SHFL.DOWN PT, R33, R4, 0x1, 0x1f ;  /* 0x08201f0004217f89 */ /* 0x000e6600000e0000 */
[----:B------:R-:W-:-:S04]  /*0c20*/  FMUL.FTZ R64, R35, R64 ;  /* 0x0000004023407220 */ /* 0x000fc80000410000 */
[C---:B0-----:R-:W-:Y:S01]  /*0c30*/  FFMA.FTZ R32, R7.reuse, R64, R34 ;  /* 0x0000004007207223 */ /* 0x041fe20000010022 */
[----:B------:R-:W-:-:S04]  /*0c40*/  FMUL.FTZ R7, R7, R6 ;  /* 0x0000000607077220 */ /* 0x000fc80000410000 */
[----:B------:R-:W0:Y:S04]  /*0c50*/  SHFL.DOWN PT, R35, R32, 0x1, 0x1f ;  /* 0x08201f0020237f89 */ /* 0x000e2800000e0000 */
[----:B------:R-:W2:Y:S01]  /*0c60*/  SHFL.DOWN PT, R6, R7, 0x1, 0x1f ;  /* 0x08201f0007067f89 */ /* 0x000ea200000e0000 */
[----:B-1----:R-:W-:-:S06]  /*0c70*/  FADD.FTZ R34, R4, R33 ;  /* 0x0000002104227221 */ /* 0x002fcc0000010000 */
[----:B------:R-:W1:Y:S01]  /*0c80*/  MUFU.RCP R34, R34 ;  /* 0x0000002200227308 */ /* 0x000e620000001000 */
[----:B0-----:R-:W-:Y:S01]  /*0c90*/  FADD.FTZ R35, R32, R35 ;  /* 0x0000002320237221 */ /* 0x001fe20000010000 */
[----:B--2---:R-:W-:-:S04]  /*0ca0*/  FADD.FTZ R42, R7, -R6 ;  /* 0x80000006072a7221 */ /* 0x004fc80000010000 */
[----:B------:R-:W-:-:S04]  /*0cb0*/  FMUL.FTZ R42, R42, R42 ;  /* 0x0000002a2a2a7220 */ /* 0x000fc80000410000 */
[----:B------:R-:W-:-:S04]  /*0cc0*/  FMUL.FTZ R42, R4, R42 ;  /* 0x0000002a042a7220 */ /* 0x000fc80000410000 */
[C---:B------:R-:W-:Y:S01]  /*0cd0*/  FMUL.FTZ R42, R33.reuse, R42 ;  /* 0x0000002a212a7220 */ /* 0x040fe20000410000 */
[----:B------:R-:W-:-:S03]  /*0ce0*/  FMUL.FTZ R33, R33, R6 ;  /* 0x0000000621217220 */ /* 0x000fc60000410000 */
[----:B-1----:R-:W-:Y:S01]  /*0cf0*/  FFMA.FTZ R62, R34, R42, R35 ;  /* 0x0000002a223e7223 */ /* 0x002fe20000010023 */
[----:B------:R-:W-:Y:S01]  /*0d00*/  FFMA.FTZ R33, R4, R7, R33 ;  /* 0x0000000704217223 */ /* 0x000fe20000010021 */
[----:B------:R-:W0:Y:S01]  /*0d10*/  LDC R42, c[0x0][0x260] ;  /* 0x00009800ff2a7b82 */ /* 0x000e220000000800 */
[----:B------:R-:W-:Y:S02]  /*0d20*/  SHF.R.U32.HI R7, RZ, 0x5, R40 ;  /* 0x00000005ff077819 */ /* 0x000fe40000011628 */
[----:B------:R-:W0:Y:S01]  /*0d30*/  SHFL.IDX PT, R35, R62, RZ, 0x1f ;  /* 0x00001fff3e237589 */ /* 0x000e2200000e0000 */
[----:B------:R-:W-:Y:S01]  /*0d40*/  FMUL.FTZ R4, R34, R33 ;  /* 0x0000002122047220 */ /* 0x000fe20000410000 */
[----:B------:R-:W-:-:S05]  /*0d50*/  LOP3.LUT P2, RZ, R60, 0x3, R7, 0xf8, !PT ;  /* 0x000000033cff7812 */ /* 0x000fca000784f807 */
[----:B------:R-:W1:Y:S01]  /*0d60*/  SHFL.IDX PT, R4, R4, RZ, 0x1f ;  /* 0x00001fff04047589 */ /* 0x000e6200000e0000 */
[----:B0-----:R-:W-:Y:S02]  /*0d70*/  FFMA.FTZ R42, R35, 0.00032552084303461015224, R42 ;  /* 0x39aaaaab232a7823 */ /* 0x001fe4000001002a */
[----:B------:R-:W0:Y:S04]  /*0d80*/  LDC.64 R34, c[0x0][0x228] ;  /* 0x00008a00ff227b82 */ /* 0x000e280000000a00 */
[----:B------:R-:W2:Y:S01]  /*0d90*/  MUFU.RSQ R42, R42 ;  /* 0x0000002a002a7308 */ /* 0x000ea20000001400 */
        /* <DEDUP_REMOVED lines=11> */
[C---:B--2---:R-:W-:Y:S01]  /*0e50*/  FMUL.FTZ R67, R42.reuse, R67 ;  /* 0x000000432a437220 */ /* 0x044fe20000410000 */
[C---:B------:R-:W-:Y:S01]  /*0e60*/  FMUL.FTZ R60, R42.reuse, R7 ;  /* 0x000000072a3c7220 */ /* 0x040fe20000410000 */
[----:B------:R-:W-:Y:S01]  /*0e70*/  FMUL.FTZ R59, R42, R59 ;  /* 0x0000003b2a3b7220 */ /* 0x000fe20000410000 */
[----:B0-----:R-:W-:-:S04]  /*0e80*/  IMAD.WIDE.U32 R32, R49, 0x10, R34 ;  /* 0x0000001031207825 */ /* 0x001fc800078e0022 */
[----:B------:R-:W-:Y:S01]  /*0e90*/  FMUL.FTZ R44, R42, R69 ;  /* 0x000000452a2c7220 */ /* 0x000fe20000410000 */
[----:B------:R-:W-:Y:S01]  /*0ea0*/  FADD.FTZ R69, R46, -R4 ;  /* 0x800000042e457221 */ /* 0x000fe20000010000 */
[----:B------:R-:W-:Y:S01]  /*0eb0*/  F2FP.F16.F32.PACK_AB R49, R60, R67 ;  /* 0x000000433c31723e */ /* 0x000fe200000000ff */
[----:B------:R-:W-:-:S04]  /*0ec0*/  IMAD.WIDE.U32 R6, R61, 0x10, R34 ;  /* 0x000000103d067825 */ /* 0x000fc800078e0022 */
[--C-:B------:R-:W-:Y:S01]  /*0ed0*/  FADD.FTZ R67, R36, -R4.reuse ;  /* 0x8000000424437221 */ /* 0x100fe20000010000 */
[----:B------:R-:W-:Y:S01]  /*0ee0*/  FADD.FTZ R61, R57, -R4 ;  /* 0x80000004393d7221 */ /* 0x000fe20000010000 */
[----:B------:R-:W-:Y:S01]  /*0ef0*/  F2FP.F16.F32.PACK_AB R59, R44, R59 ;  /* 0x0000003b2c3b723e */ /* 0x000fe200000000ff */
[----:B------:R-:W-:-:S04]  /*0f00*/  IMAD.WIDE.U32 R34, R45, 0x10, R34 ;  /* 0x000000102d227825 */ /* 0x000fc800078e0022 */
        /* <DEDUP_REMOVED lines=14> */
[--C-:B------:R-:W-:Y:S01]  /*0ff0*/  FADD.FTZ R63, R50, -R4.reuse ;  /* 0x80000004323f7221 */ /* 0x100fe20000010000 */
[----:B------:R-:W-:Y:S01]  /*1000*/  F2FP.F16.F32.PACK_AB R57, R44, R57 ;  /* 0x000000392c39723e */ /* 0x000fe200000000ff */
[----:B------:R-:W0:Y:S01]  /*1010*/  @!P2 LDC.64 R36, c[0x0][0x230] ;  /* 0x00008c00ff24ab82 */ /* 0x000e220000000a00 */
[----:B------:R-:W-:Y:S01]  /*1020*/  F2FP.F16.F32.PACK_AB R60, R65, R60 ;  /* 0x0000003c413c723e */ /* 0x000fe200000000ff */
        /* <DEDUP_REMOVED lines=21> */
[----:B------:R-:W-:-:S02]  /*1180*/  F2FP.F16.F32.PACK_AB R48, R61, R48 ;  /* 0x000000303d30723e */ /* 0x000fc400000000ff */
[----:B------:R-:W-:Y:S01]  /*1190*/  F2FP.F16.F32.PACK_AB R50, R52, R67 ;  /* 0x000000433432723e */ /* 0x000fe200000000ff */
[----:B0-----:R-:W-:Y:S01]  /*11a0*/  @!P2 IMAD.WIDE R52, R41, 0x4, R36 ;  /* 0x000000042934a825 */ /* 0x001fe200078e0224 */
[----:B------:R-:W-:Y:S01]  /*11b0*/  F2FP.F16.F32.PACK_AB R3, R38, R3 ;  /* 0x000000032603723e */ /* 0x000fe200000000ff */
[----:B------:R-:W-:Y:S01]  /*11c0*/  HFMA2.MMA R36, R8, R59, R20 ;  /* 0x0000003b08247235 */ /* 0x000fe20000000014 */
[----:B------:R-:W-:Y:S01]  /*11d0*/  F2FP.F16.F32.PACK_AB R56, R39, R54 ;  /* 0x000000362738723e */ /* 0x000fe200000000ff */
[----:B------:R-:W-:Y:S01]  /*11e0*/  HFMA2.MMA R38, R10, R51, R22 ;  /* 0x000000330a267235 */ /* 0x000fe20000000016 */
[----:B------:R-:W-:Y:S02]  /*11f0*/  HFMA2 R37, R9, R49, R21 ;  /* 0x0000003109257231 */ /* 0x000fe40000000015 */
[----:B-1----:R-:W-:Y:S01]  /*1200*/  @!P2 IMAD.WIDE R54, R41, 0x4, R44 ;  /* 0x000000042936a825 */ /* 0x002fe200078e022c */
[----:B------:R-:W-:-:S03]  /*1210*/  HFMA2.MMA R44, R12, R60, R24 ;  /* 0x0000003c0c2c7235 */ /* 0x000fc60000000018 */
        /* <DEDUP_REMOVED lines=9> */
[----:B------:R1:W-:Y:S01]  /*12b0*/  @!P2 STG.E desc[UR4][R54.64], R42 ;  /* 0x0000002a3600a986 */ /* 0x0003e2000c101904 */
[----:B------:R-:W-:-:S02]  /*12c0*/  SEL R60, RZ, 0x1, P1 ;  /* 0x00000001ff3c7807 */ /* 0x000fc40000800000 */
[----:B------:R-:W-:Y:S01]  /*12d0*/  ISETP.GE.AND P2, PT, R41, UR7, PT ;  /* 0x0000000729007c0c */ /* 0x000fe2000bf46270 */
[----:B------:R1:W-:Y:S04]  /*12e0*/  STG.E.128 desc[UR4][R6.64], R36 ;  /* 0x0000002406007986 */ /* 0x0003e8000c101d04 */
[----:B------:R1:W-:Y:S04]  /*12f0*/  STG.E.128 desc[UR4][R32.64], R44 ;  /* 0x0000002c20007986 */ /* 0x0003e8000c101d04 */
[----:B------:R1:W-:Y:S04]  /*1300*/  STG.E.128 desc[UR4][R34.64], R48 ;  /* 0x0000003022007986 */ /* 0x0003e8000c101d04 */
[----:B------:R-:W-:Y:S05]  /*1310*/  @!P2 BRA `(.L_x_1585) ;  /* 0xffffffec00aca947 */ /* 0x000fea000383ffff */
[----:B------:R-:W-:Y:S05]  /*1320*/  EXIT ;  /* 0x000000000000794d */ /* 0x000fea0003800000 */
.L_x_1584:
[----:B------:R-:W-:Y:S01]  /*1330*/  HFMA2.MMA R34, -RZ, RZ, 0, 5.9604644775390625e-08 ;  /* 0x00000001ff227435 */ /* 0x000fe200000001ff */
[----:B------:R-:W-:Y:S02]  /*1340*/  MOV R66, R4 ;  /* 0x0000000400427202 */ /* 0x000fe40000000f00 */
[----:B------:R-:W-:Y:S02]  /*1350*/  MOV R32, 0x1f ;  /* 0x0000001f00207802 */ /* 0x000fe40000000f00 */
[----:B------:R-:W-:-:S07]  /*1360*/  MOV R7, 0xffffffff ;  /* 0xffffffff00077802 */ /* 0x000fce0000000f00 */
[----:B-----5:R-:W-:Y:S05]  /*1370*/  WARPSYNC.COLLECTIVE R7, `(.L_x_1586) ;  /* 0x0000000007087348 */ /* 0x020fea0003c00000 */
[----:B------:R0:W1:Y:S02]  /*1380*/  SHFL.BFLY P2, R64, R66, R34, R32 ;  /* 0x0c00002242407389 */ /* 0x0000640000040020 */
[----:B01---5:R-:W-:Y:S01]  /*1390*/  ENDCOLLECTIVE ;  /* 0x000000000000791b */ /* 0x023fe20003800000 */
.L_x_1586:
[----:B------:R-:W-:Y:S01]  /*13a0*/  HFMA2.MMA R34, -RZ, RZ, 0, 1.1920928955078125e-07 ;  /* 0x00000002ff227435 */ /* 0x000fe200000001ff */
[----:B------:R-:W-:-:S05]  /*13b0*/  MOV R35, R64 ;  /* 0x0000004000237202 */ /* 0x000fca0000000f00 */
[----:B------:R-:W-:-:S05]  /*13c0*/  FADD.FTZ R35, R4, R35 ;  /* 0x0000002304237221 */ /* 0x000fca0000010000 */
[----:B------:R-:W-:-:S07]  /*13d0*/  MOV R66, R35 ;  /* 0x0000002300427202 */ /* 0x000fce0000000f00 */
[----:B------:R-:W-:Y:S05]  /*13e0*/  WARPSYNC.COLLECTIVE R7, `(.L_x_1587) ;  /* 0x0000000007087348 */ /* 0x000fea0003c00000 */
[----:B------:R0:W1:Y:S02]  /*13f0*/  SHFL.BFLY P2, R64, R66, R34, R32 ;  /* 0x0c00002242407389 */ /* 0x0000640000040020 */
[----:B01----:R-:W-:Y:S01]  /*1400*/  ENDCOLLECTIVE ;  /* 0x000000000000791b */ /* 0x003fe20003800000 */
.L_x_1587:
[----:B------:R-:W-:Y:S01]  /*1410*/  HFMA2.MMA R34, -RZ, RZ, 0, 2.384185791015625e-07 ;  /* 0x00000004ff227435 */ /* 0x000fe200000001ff */
[----:B------:R-:W-:-:S05]  /*1420*/  MOV R6, R64 ;  /* 0x0000004000067202 */ /* 0x000fca0000000f00 */
[----:B------:R-:W-:-:S05]  /*1430*/  FADD.FTZ R42, R35, R6 ;  /* 0x00000006232a7221 */ /* 0x000fca0000010000 */
[----:B------:R-:W-:-:S07]  /*1440*/  MOV R66, R42 ;  /* 0x0000002a00427202 */ /* 0x000fce0000000f00 */
[----:B------:R-:W-:Y:S05]  /*1450*/  WARPSYNC.COLLECTIVE R7, `(.L_x_1588) ;  /* 0x0000000007087348 */ /* 0x000fea0003c00000 */
[----:B------:R0:W1:Y:S02]  /*1460*/  SHFL.BFLY P2, R64, R66, R34, R32 ;  /* 0x0c00002242407389 */ /* 0x0000640000040020 */
[----:B01----:R-:W-:Y:S01]  /*1470*/  ENDCOLLECTIVE ;  /* 0x000000000000791b */ /* 0x003fe20003800000 */
.L_x_1588:
[----:B------:R-:W-:Y:S01]  /*1480*/  HFMA2.MMA R34, -RZ, RZ, 0, 4.76837158203125e-07 ;  /* 0x00000008ff227435 */ /* 0x000fe200000001ff */
[----:B------:R-:W-:-:S05]  /*1490*/  MOV R6, R64 ;  /* 0x0000004000067202 */ /* 0x000fca0000000f00 */
[----:B------:R-:W-:-:S05]  /*14a0*/  FADD.FTZ R60, R42, R6 ;  /* 0x000000062a3c7221 */ /* 0x000fca0000010000 */
[----:B------:R-:W-:-:S07]  /*14b0*/  MOV R66, R60 ;  /* 0x0000003c00427202 */ /* 0x000fce0000000f00 */
[----:B------:R-:W-:Y:S05]  /*14c0*/  WARPSYNC.COLLECTIVE R7, `(.L_x_1589) ;  /* 0x0000000007087348 */ /* 0x000fea0003c00000 */
[----:B------:R0:W1:Y:S02]  /*14d0*/  SHFL.BFLY P2, R64, R66, R34, R32 ;  /* 0x0c00002242407389 */ /* 0x0000640000040020 */
[----:B01----:R-:W-:Y:S01]  /*14e0*/  ENDCOLLECTIVE ;  /* 0x000000000000791b */ /* 0x003fe20003800000 */
.L_x_1589:
[----:B------:R-:W-:Y:S01]  /*14f0*/  HFMA2.MMA R34, -RZ, RZ, 0, 9.5367431640625e-07 ;  /* 0x00000010ff227435 */ /* 0x000fe200000001ff */
[----:B------:R-:W-:-:S05]  /*1500*/  MOV R6, R64 ;  /* 0x0000004000067202 */ /* 0x000fca0000000f00 */
[----:B------:R-:W-:-:S05]  /*1510*/  FADD.FTZ R62, R60, R6 ;  /* 0x000000063c3e7221 */ /* 0x000fca0000010000 */
[----:B------:R-:W-:-:S07]  /*1520*/  MOV R66, R62 ;  /* 0x0000003e00427202 */ /* 0x000fce0000000f00 */
[----:B------:R-:W-:Y:S05]  /*1530*/  WARPSYNC.COLLECTIVE R7, `(.L_x_1590) ;  /* 0x0000000007087348 */ /* 0x000fea0003c00000 */
[----:B------:R0:W1:Y:S02]  /*1540*/  SHFL.BFLY P2, R64, R66, R34, R32 ;  /* 0x0c00002242407389 */ /* 0x0000640000040020 */
[----:B01----:R-:W-:Y:S01]  /*1550*/  ENDCOLLECTIVE ;  /* 0x000000000000791b */ /* 0x003fe20003800000 */
.L_x_1590:
[----:B------:R-:W-:Y:S01]  /*1560*/  HFMA2.MMA R34, -RZ, RZ, 0, 5.9604644775390625e-08 ;  /* 0x00000001ff227435 */ /* 0x000fe200000001ff */
        /* <DEDUP_REMOVED lines=11> */
[----:B------:R-:W-:Y:S01]  /*1620*/  FFMA.FTZ R4, R35, R35, R4 ;  /* 0x0000002323047223 */ /* 0x000fe20000010004 */
[----:B------:R-:W-:-:S03]  /*1630*/  FADD.FTZ R35, R5, -R6 ;  /* 0x8000000605237221 */ /* 0x000fc60000010000 */
        /* <DEDUP_REMOVED lines=37> */
[----:B------:R-:W-:-:S03]  /*1890*/  MOV R7, 0xffffffff ;  /* 0xffffffff00077802 */ /* 0x000fc60000000f00 */
[----:B------:R-:W-:-:S05]  /*18a0*/  FFMA.FTZ R35, R35, R35, R4 ;  /* 0x0000002323237223 */ /* 0x000fca0000010004 */
[----:B------:R-:W-:-:S07]  /*18b0*/  MOV R66, R35 ;  /* 0x0000002300427202 */ /* 0x000fce0000000f00 */
[----:B------:R-:W-:Y:S05]  /*18c0*/  WARPSYNC.COLLECTIVE R7, `(.L_x_1591) ;  /* 0x0000000007087348 */ /* 0x000fea0003c00000 */
[----:B------:R0:W1:Y:S02]  /*18d0*/  SHFL.BFLY P2, R64, R66, R34, R32 ;  /* 0x0c00002242407389 */ /* 0x0000640000040020 */
[----:B01----:R-:W-:Y:S01]  /*18e0*/  ENDCOLLECTIVE ;  /* 0x000000000000791b */ /* 0x003fe20003800000 */
.L_x_1591:
[----:B------:R-:W-:Y:S01]  /*18f0*/  HFMA2.MMA R34, -RZ, RZ, 0, 1.1920928955078125e-07 ;  /* 0x00000002ff227435 */ /* 0x000fe200000001ff */
[----:B------:R-:W-:-:S05]  /*1900*/  MOV R4, R64 ;  /* 0x0000004000047202 */ /* 0x000fca0000000f00 */
[----:B------:R-:W-:-:S05]  /*1910*/  FADD.FTZ R42, R35, R4 ;  /* 0x00000004232a7221 */ /* 0x000fca0000010000 */
[----:B------:R-:W-:-:S07]  /*1920*/  MOV R66, R42 ;  /* 0x0000002a00427202 */ /* 0x000fce0000000f00 */
[----:B------:R-:W-:Y:S05]  /*1930*/  WARPSYNC.COLLECTIVE R7, `(.L_x_1592) ;  /* 0x0000000007087348 */ /* 0x000fea0003c00000 */
[----:B------:R0:W1:Y:S02]  /*1940*/  SHFL.BFLY P2, R64, R66, R34, R32 ;  /* 0x0c00002242407389 */ /* 0x0000640000040020 */
[----:B01----:R-:W-:Y:S01]  /*1950*/  ENDCOLLECTIVE ;  /* 0x000000000000791b */ /* 0x003fe20003800000 */
.L_x_1592:
[----:B------:R-:W-:Y:S01]  /*1960*/  HFMA2.MMA R34, -RZ, RZ, 0, 2.384185791015625e-07 ;  /* 0x00000004ff227435 */ /* 0x000fe200000001ff */
[----:B------:R-:W-:-:S05]  /*1970*/  MOV R4, R64 ;  /* 0x0000004000047202 */ /* 0x000fca0000000f00 */
[----:B------:R-:W-:-:S05]  /*1980*/  FADD.FTZ R60, R42, R4 ;  /* 0x000000042a3c7221 */ /* 0x000fca0000010000 */
[----:B------:R-:W-:-:S07]  /*1990*/  MOV R66, R60 ;  /* 0x0000003c00427202 */ /* 0x000fce0000000f00 */
[----:B------:R-:W-:Y:S05]  /*19a0*/  WARPSYNC.COLLECTIVE R7, `(.L_x_1593) ;  /* 0x0000000007087348 */ /* 0x000fea0003c00000 */
[----:B------:R0:W1:Y:S02]  /*19b0*/  SHFL.BFLY P2, R64, R66, R34, R32 ;  /* 0x0c00002242407389 */ /* 0x0000640000040020 */
[----:B01----:R-:W-:Y:S01]  /*19c0*/  ENDCOLLECTIVE ;  /* 0x000000000000791b */ /* 0x003fe20003800000 */
.L_x_1593:
[----:B------:R-:W-:Y:S01]  /*19d0*/  HFMA2.MMA R34, -RZ, RZ, 0, 4.76837158203125e-07 ;  /* 0x00000008ff227435 */ /* 0x000fe200000001ff */
[----:B------:R-:W-:-:S05]  /*19e0*/  MOV R4, R64 ;  /* 0x0000004000047202 */ /* 0x000fca0000000f00 */
[----:B------:R-:W-:-:S05]  /*19f0*/  FADD.FTZ R62, R60, R4 ;  /* 0x000000043c3e7221 */ /* 0x000fca0000010000 */
[----:B------:R-:W-:-:S07]  /*1a00*/  MOV R66, R62 ;  /* 0x0000003e00427202 */ /* 0x000fce0000000f00 */
[----:B------:R-:W-:Y:S05]  /*1a10*/  WARPSYNC.COLLECTIVE R7, `(.L_x_1594) ;  /* 0x0000000007087348 */ /* 0x000fea0003c00000 */
[----:B------:R0:W1:Y:S02]  /*1a20*/  SHFL.BFLY P2, R64, R66, R34, R32 ;  /* 0x0c00002242407389 */ /* 0x0000640000040020 */
[----:B01----:R-:W-:Y:S01]  /*1a30*/  ENDCOLLECTIVE ;  /* 0x000000000000791b */ /* 0x003fe20003800000 */
.L_x_1594:
[----:B------:R-:W-:Y:S01]  /*1a40*/  HFMA2.MMA R34, -RZ, RZ, 0, 9.5367431640625e-07 ;  /* 0x00000010ff227435 */ /* 0x000fe200000001ff */
[----:B------:R-:W-:-:S05]  /*1a50*/  MOV R4, R64 ;  /* 0x0000004000047202 */ /* 0x000fca0000000f00 */
[----:B------:R-:W-:-:S05]  /*1a60*/  FADD.FTZ R4, R62, R4 ;  /* 0x000000043e047221 */ /* 0x000fca0000010000 */
[----:B------:R-:W-:-:S07]  /*1a70*/  MOV R66, R4 ;  /* 0x0000000400427202 */ /* 0x000fce0000000f00 */
[----:B------:R-:W-:Y:S05]  /*1a80*/  WARPSYNC.COLLECTIVE R7, `(.L_x_1595) ;  /* 0x0000000007087348 */ /* 0x000fea0003c00000 */
[----:B------:R0:W1:Y:S02]  /*1a90*/  SHFL.BFLY P2, R64, R66, R34, R32 ;  /* 0x0c00002242407389 */ /* 0x0000640000040020 */
[----:B01----:R-:W-:Y:S01]  /*1aa0*/  ENDCOLLECTIVE ;  /* 0x000000000000791b */ /* 0x003fe20003800000 */
.L_x_1595:
[----:B------:R-:W-:Y:S05]  /*1ab0*/  BRA `(.L_x_1596) ;  /* 0xffffffec00cc7947 */ /* 0x000fea000383ffff */
.L_x_1597:
        /* <DEDUP_REMOVED lines=12> */
.L_x_2090:


//--------------------- .text._ZN10layer_norm13ln_fwd_kernelINS_13Kernel_traitsIffffjLj3072ELj1ELj1ELj4ELj16ENS_18Kernel_traits_baseILj3072EffffjLj128EEEEEEEvNS_9FwdParamsE --------------------------
	.section	.text._ZN10layer_norm13ln_fwd_kernelINS_13Kernel_traitsIffffjLj3072ELj1ELj1ELj4ELj16ENS_18Kernel_traits_baseILj3072EffffjLj128EEEEEEEvNS_9FwdParamsE,"ax",@progbits
	.align	128
        .global         _ZN10layer_norm13ln_fwd_kernelINS_13Kernel_traitsIffffjLj3072ELj1ELj1ELj4ELj16ENS_18Kernel_traits_baseILj3072EffffjLj128EEEEEEEvNS_9FwdParamsE
        .type           _ZN10layer_norm13ln_fwd_kernelINS_13Kernel_traitsIffffjLj3072ELj1ELj1ELj4ELj16ENS_18Kernel_traits_baseILj3072EffffjLj128EEEEEEEvNS_9FwdParamsE,@function
        .size           _ZN10layer_norm13ln_fwd_kernelINS_13Kernel_traitsIffffjLj3072ELj1ELj1ELj4ELj16ENS_18Kernel_traits_baseILj3072EffffjLj128EEEEEEEvNS_9FwdParamsE,(.L_x_2091 - _ZN10layer_norm13ln_fwd_kernelINS_13Kernel_traitsIffffjLj3072ELj1ELj1ELj4ELj16ENS_18Kernel_traits_baseILj3072EffffjLj128EEEEEEEvNS_9FwdParamsE)
        .other          _ZN10layer_norm13ln_fwd_kernelINS_13Kernel_traitsIffffjLj3072ELj1ELj1ELj4ELj16ENS_18Kernel_traits_baseILj3072EffffjLj128EEEEEEEvNS_9FwdParamsE,@"STO_CUDA_ENTRY STV_DEFAULT"
_ZN10layer_norm13ln_fwd_kernelINS_13Kernel_traitsIffffjLj3072ELj1ELj1ELj4ELj16ENS_18Kernel_traits_baseILj3072EffffjLj128EEEEEEEvNS_9FwdParamsE:
.text._ZN10layer_norm13ln_fwd_kernelINS_13Kernel_traitsIffffjLj3072ELj1ELj1ELj4ELj16ENS_18Kernel_traits_baseILj3072EffffjLj128EEEEEEEvNS_9FwdParamsE:
        /* <DEDUP_REMOVED lines=32> */
[----:B------:R-:W-:-:S02]  /*0200*/  SHF.R.U32.HI R3, RZ, 0x5, R0 ;  /* 0x00000005ff037819 */ /* 0x000fc40000011600 */
[----:B------:R-:W-:Y:S02]  /*0210*/  SHF.L.U32 R2, R2, 0x2, RZ ;  /* 0x0000000202027819 */ /* 0x000fe400000006ff */
[----:B------:R-:W-:-:S07]  /*0220*/  LOP3.LUT R3, R3, 0x3, RZ, 0xc0, !PT ;  /* 0x0000000303037812 */ /* 0x000fce00078ec0ff */
.L_x_1599:
[----:B01----:R-:W0:Y:S01]  /*0230*/  LDC.64 R56, c[0x0][0x220] ;  /* 0x00008800ff387b82 */ /* 0x003e220000000a00 */
        /* <DEDUP_REMOVED lines=117> */
.L_x_1610:
[----:B------:R-:W-:Y:S01]  /*0990*/  ISETP.NE.AND P2, PT, R83, RZ, PT ;  /* 0x000000ff5300720c */ /* 0x000fe20003f45270 */
[----:B-1----:R-:W-:Y:S01]  /*09a0*/  FADD.FTZ R85, R93, R90 ;  /* 0x0000005a5d557221 */ /* 0x002fe20000010000 */
[----:B------:R-:W-:Y:S01]  /*09b0*/  ISETP.GT.U32.AND P1, PT, R83, 0x3, PT ;  /* 0x000000035300780c */ /* 0x000fe20003f24070 */
[----:B------:R-:W-:Y:S05]  /*09c0*/  WARPSYNC.ALL ;  /* 0x0000000000007948 */ /* 0x000fea0003800000 */
[----:B------:R-:W-:-:S05]  /*09d0*/  MOV R90, RZ ;  /* 0x000000ff005a7202 */ /* 0x000fca0000000f00 */
[----:B------:R-:W1:Y:S01]  /*09e0*/  @!P2 S2R R88, SR_CgaCtaId ;  /* 0x000000000058a919 */ /* 0x000e620000008800 */
[----:B------:R-:W-:Y:S02]  /*09f0*/  @!P2 MOV R87, 0x400 ;  /* 0x000004000057a802 */ /* 0x000fe40000000f00 */
[-C--:B------:R-:W-:Y:S01]  /*0a00*/  @!P1 IADD3 R83, R83, R86.reuse, RZ ;  /* 0x0000005653539210 */ /* 0x080fe20007ffe0ff */
[----:B------:R-:W2:Y:S01]  /*0a10*/  @!P1 S2R R81, SR_CgaCtaId ;  /* 0x0000000000519919 */ /* 0x000ea20000008800 */
[----:B------:R-:W-:Y:S02]  /*0a20*/  @!P1 MOV R90, 0x44400000 ;  /* 0x44400000005a9802 */ /* 0x000fe40000000f00 */
[----:B-1----:R-:W-:Y:S02]  /*0a30*/  @!P2 LEA R88, R88, R87, 0x18 ;  /* 0x000000575858a211 */ /* 0x002fe400078ec0ff */
[----:B------:R-:W-:Y:S02]  /*0a40*/  @!P2 IADD3 R87, R3, R86, RZ ;  /* 0x000000560357a210 */ /* 0x000fe40007ffe0ff */
[----:B------:R-:W-:-:S02]  /*0a50*/  @!P1 MOV R86, 0x400 ;  /* 0x0000040000569802 */ /* 0x000fc40000000f00 */
[----:B------:R-:W-:Y:S02]  /*0a60*/  @!P2 LEA R88, R87, R88, 0x3 ;  /* 0x000000585758a211 */ /* 0x000fe400078e18ff */
[----:B--2---:R-:W-:-:S03]  /*0a70*/  @!P1 LEA R86, R81, R86, 0x18 ;  /* 0x0000005651569211 */ /* 0x004fc600078ec0ff */
[----:B------:R-:W-:Y:S01]  /*0a80*/  @!P2 STS.64 [R88], R84 ;  /* 0x000000545800a388 */ /* 0x000fe20000000a00 */
[----:B------:R-:W-:Y:S02]  /*0a90*/  @!P1 LEA R91, R83, R86, 0x3 ;  /* 0x00000056535b9211 */ /* 0x000fe400078e18ff */
[----:B------:R-:W-:Y:S01]  /*0aa0*/  CS2R R86, SRZ ;  /* 0x0000000000567805 */ /* 0x000fe2000001ff00 */
[----:B------:R-:W-:Y:S06]  /*0ab0*/  BAR.SYNC.DEFER_BLOCKING 0x0 ;  /* 0x0000000000007b1d */ /* 0x000fec0000010000 */
[----:B------:R-:W-:Y:S04]  /*0ac0*/  SHFL.DOWN PT, R83, R90, 0x2, 0x1f ;  /* 0x08401f005a537f89 */ /* 0x000fe800000e0000 */
[----:B------:R-:W1:Y:S01]  /*0ad0*/  @!P1 LDS.64 R86, [R91] ;  /* 0x000000005b569984 */ /* 0x000e620000000a00 */
[----:B------:R-:W-:-:S03]  /*0ae0*/  LOP3.LUT P1, RZ, R3, 0x1f, R0, 0xf8, !PT ;  /* 0x0000001f03ff7812 */ /* 0x000fc6000782f800 */
[----:B-1----:R-:W1:Y:S04]  /*0af0*/  SHFL.DOWN PT, R81, R86, 0x2, 0x1f ;  /* 0x08401f0056517f89 */ /* 0x002e6800000e0000 */
[----:B------:R-:W2:Y:S01]  /*0b00*/  SHFL.DOWN PT, R92, R87, 0x2, 0x1f ;  /* 0x08401f00575c7f89 */ /* 0x000ea200000e0000 */
[----:B-1----:R-:W-:Y:S01]  /*0b10*/  FADD.FTZ R84, -R81, R86 ;  /* 0x0000005651547221 */ /* 0x002fe20000010100 */
[----:B------:R-:W-:-:S03]  /*0b20*/  FMUL.FTZ R85, R83, R81 ;  /* 0x0000005153557220 */ /* 0x000fc60000410000 */
[----:B------:R-:W-:Y:S01]  /*0b30*/  FMUL.FTZ R81, R84, R84 ;  /* 0x0000005454517220 */ /* 0x000fe20000410000 */
[----:B0-----:R-:W-:-:S03]  /*0b40*/  FFMA.FTZ R93, R90, R86, R85 ;  /* 0x000000565a5d7223 */ /* 0x001fc60000010055 */
[----:B------:R-:W-:Y:S01]  /*0b50*/  FMUL.FTZ R88, R81, R90 ;  /* 0x0000005a51587220 */ /* 0x000fe20000410000 */
[----:B------:R-:W-:-:S03]  /*0b60*/  FADD.FTZ R81, R83, R90 ;  /* 0x0000005a53517221 */ /* 0x000fc60000010000 */
[----:B------:R-:W-:Y:S01]  /*0b70*/  FMUL.FTZ R85, R83, R88 ;  /* 0x0000005853557220 */ /* 0x000fe20000410000 */
[----:B------:R-:W0:Y:S01]  /*0b80*/  MUFU.RCP R84, R81 ;  /* 0x0000005100547308 */ /* 0x000e220000001000 */
[----:B------:R-:W-:Y:S01]  /*0b90*/  SHFL.DOWN PT, R86, R81, 0x1, 0x1f ;  /* 0x08201f0051567f89 */ /* 0x000fe200000e0000 */
[----:B--2---:R-:W-:Y:S01]  /*0ba0*/  FADD.FTZ R83, R92, R87 ;  /* 0x000000575c537221 */ /* 0x004fe20000010000 */
[----:B0-----:R-:W-:-:S03]  /*0bb0*/  FMUL.FTZ R88, R84, R93 ;  /* 0x0000005d54587220 */ /* 0x001fc60000410000 */
[----:B------:R-:W-:Y:S02]  /*0bc0*/  FFMA.FTZ R84, R84, R85, R83 ;  /* 0x0000005554547223 */ /* 0x000fe40000010053 */
[----:B------:R-:W0:Y:S04]  /*0bd0*/  SHFL.DOWN PT, R91, R88, 0x1, 0x1f ;  /* 0x08201f00585b7f89 */ /* 0x000e2800000e0000 */
[----:B------:R-:W1:Y:S01]  /*0be0*/  SHFL.DOWN PT, R83, R84, 0x1, 0x1f ;  /* 0x08201f0054537f89 */ /* 0x000e6200000e0000 */
[----:B0-----:R-:W-:Y:S01]  /*0bf0*/  FMUL.FTZ R90, R86, R91 ;  /* 0x0000005b565a7220 */ /* 0x001fe20000410000 */
[----:B------:R-:W-:-:S03]  /*0c00*/  FADD.FTZ R91, R88, -R91 ;  /* 0x8000005b585b7221 */ /* 0x000fc60000010000 */
[C---:B------:R-:W-:Y:S01]  /*0c10*/  FFMA.FTZ R85, R81.reuse, R88, R90 ;  /* 0x0000005851557223 */ /* 0x040fe2000001005a */
[----:B------:R-:W-:Y:S01]  /*0c20*/  FADD.FTZ R90, R81, R86 ;  /* 0x00000056515a7221 */ /* 0x000fe20000010000 */
[----:B------:R-:W-:Y:S01]  /*0c30*/  FMUL.FTZ R92, R91, R91 ;  /* 0x0000005b5b5c7220 */ /* 0x000fe20000410000 */
[----:B-1----:R-:W-:-:S03]  /*0c40*/  FADD.FTZ R83, R84, R83 ;  /* 0x0000005354537221 */ /* 0x002fc60000010000 */
[----:B------:R-:W-:Y:S01]  /*0c50*/  FMUL.FTZ R87, R81, R92 ;  /* 0x0000005c51577220 */ /* 0x000fe20000410000 */
[----:B------:R-:W0:Y:S01]  /*0c60*/  MUFU.RCP R90, R90 ;  /* 0x0000005a005a7308 */ /* 0x000e220000001000 */
[----:B------:R-:W1:Y:S02]  /*0c70*/  LDC R81, c[0x0][0x260] ;  /* 0x00009800ff517b82 */ /* 0x000e640000000800 */
[----:B------:R-:W-:-:S04]  /*0c80*/  FMUL.FTZ R87, R86, R87 ;  /* 0x0000005756577220 */ /* 0x000fc80000410000 */
[C---:B0-----:R-:W-:Y:S01]  /*0c90*/  FFMA.FTZ R88, R90.reuse, R87, R83 ;  /* 0x000000575a587223 */ /* 0x041fe20000010053 */
[----:B------:R-:W-:Y:S01]  /*0ca0*/  FMUL.FTZ R83, R90, R85 ;  /* 0x000000555a537220 */ /* 0x000fe20000410000 */
[----:B------:R-:W0:Y:S04]  /*0cb0*/  @!P1 LDC.64 R86, c[0x0][0x238] ;  /* 0x00008e00ff569b82 */ /* 0x000e280000000a00 */
[----:B------:R-:W1:Y:S04]  /*0cc0*/  SHFL.IDX PT, R88, R88, RZ, 0x1f ;  /* 0x00001fff58587589 */ /* 0x000e6800000e0000 */
[----:B------:R-:W2:Y:S01]  /*0cd0*/  @!P1 LDC.64 R84, c[0x0][0x230] ;  /* 0x00008c00ff549b82 */ /* 0x000ea20000000a00 */
[----:B------:R-:W3:Y:S01]  /*0ce0*/  SHFL.IDX PT, R83, R83, RZ, 0x1f ;  /* 0x00001fff53537589 */ /* 0x000ee200000e0000 */
[----:B0-----:R-:W-:-:S04]  /*0cf0*/  @!P1 IMAD.WIDE R86, R4, 0x4, R86 ;  /* 0x0000000404569825 */ /* 0x001fc800078e0256 */
[----:B-1----:R-:W-:Y:S01]  /*0d00*/  FFMA.FTZ R81, R88, 0.00032552084303461015224, R81 ;  /* 0x39aaaaab58517823 */ /* 0x002fe20000010051 */
[----:B--2---:R-:W-:-:S04]  /*0d10*/  @!P1 IMAD.WIDE R90, R4, 0x4, R84 ;  /* 0x00000004045a9825 */ /* 0x004fc800078e0254 */
[--C-:B---3--:R-:W-:Y:S01]  /*0d20*/  FADD.FTZ R76, R76, -R83.reuse ;  /* 0x800000534c4c7221 */ /* 0x108fe20000010000 */
[----:B------:R-:W0:Y:S01]  /*0d30*/  LDC.64 R84, c[0x0][0x228] ;  /* 0x00008a00ff547b82 */ /* 0x000e220000000a00 */
[----:B------:R-:W1:Y:S01]  /*0d40*/  MUFU.RSQ R81, R81 ;  /* 0x0000005100517308 */ /* 0x000e620000001400 */
        /* <DEDUP_REMOVED lines=13> */
[--C-:B--2---:R-:W-:Y:S01]  /*0e20*/  FADD.FTZ R90, R79, -R83.reuse ;  /* 0x800000534f5a7221 */ /* 0x104fe20000010000 */
[----:B------:R-:W-:Y:S01]  /*0e30*/  FADD.FTZ R57, R57, -R83 ;  /* 0x8000005339397221 */ /* 0x000fe20000010000 */
[----:B------:R-:W-:Y:S01]  /*0e40*/  IADD3 R4, R4, UR8, RZ ;  /* 0x0000000804047c10 */ /* 0x000fe2000fffe0ff */
[C---:B-1----:R-:W-:Y:S01]  /*0e50*/  FMUL.FTZ R79, R81.reuse, R76 ;  /* 0x0000004c514f7220 */ /* 0x042fe20000410000 */
[C---:B------:R-:W-:Y:S01]  /*0e60*/  FMUL.FTZ R88, R81.reuse, R88 ;  /* 0x0000005851587220 */ /* 0x040fe20000410000 */
[----:B------:R-:W-:Y:S01]  /*0e70*/  FMUL.FTZ R90, R81, R90 ;  /* 0x0000005a515a7220 */ /* 0x000fe20000410000 */
[----:B------:R1:W-:Y:S01]  /*0e80*/  @!P1 STG.E desc[UR4][R86.64], R81 ;  /* 0x0000005156009986 */ /* 0x0003e2000c101904 */
[----:B-----5:R-:W-:Y:S01]  /*0e90*/  FFMA.FTZ R76, R8, R79, R32 ;  /* 0x0000004f084c7223 */ /* 0x020fe20000010020 */
[----:B------:R-:W-:Y:S01]  /*0ea0*/  FFMA.FTZ R77, R9, R88, R33 ;  /* 0x00000058094d7223 */ /* 0x000fe20000010021 */
[----:B0-----:R-:W-:-:S04]  /*0eb0*/  IMAD.WIDE.U32 R84, R89, 0x10, R84 ;  /* 0x0000001059547825 */ /* 0x001fc800078e0054 */
[----:B------:R-:W-:Y:S01]  /*0ec0*/  FMUL.FTZ R89, R81, R78 ;  /* 0x0000004e51597220 */ /* 0x000fe20000410000 */
[----:B------:R-:W-:Y:S01]  /*0ed0*/  FFMA.FTZ R79, R11, R90, R35 ;  /* 0x0000005a0b4f7223 */ /* 0x000fe20000010023 */
[--C-:B------:R-:W-:Y:S01]  /*0ee0*/  FADD.FTZ R88, R69, -R83.reuse ;  /* 0x8000005345587221 */ /* 0x100fe20000010000 */
[--C-:B------:R-:W-:Y:S01]  /*0ef0*/  FADD.FTZ R90, R71, -R83.reuse ;  /* 0x80000053475a7221 */ /* 0x100fe20000010000 */
[----:B------:R-:W-:Y:S01]  /*0f00*/  FFMA.FTZ R78, R10, R89, R34 ;  /* 0x000000590a4e7223 */ /* 0x000fe20000010022 */
[C---:B------:R-:W-:Y:S01]  /*0f10*/  FMUL.FTZ R69, R81.reuse, R68 ;  /* 0x0000004451457220 */ /* 0x040fe20000410000 */
[C---:B------:R-:W-:Y:S01]  /*0f20*/  FMUL.FTZ R88, R81.reuse, R88 ;  /* 0x0000005851587220 */ /* 0x040fe20000410000 */
[----:B------:R-:W-:Y:S01]  /*0f30*/  FMUL.FTZ R90, R81, R90 ;  /* 0x0000005a515a7220 */ /* 0x000fe20000410000 */
[----:B-1----:R-:W-:Y:S01]  /*0f40*/  FADD.FTZ R86, R75, -R83 ;  /* 0x800000534b567221 */ /* 0x002fe20000010000 */
[----:B------:R0:W-:Y:S01]  /*0f50*/  STG.E.128 desc[UR4][R84.64], R76 ;  /* 0x0000004c54007986 */ /* 0x0001e2000c101d04 */
        /* <DEDUP_REMOVED lines=10> */
[--C-:B0-----:R-:W-:Y:S01]  /*1000*/  FADD.FTZ R76, R67, -R83.reuse ;  /* 0x80000053434c7221 */ /* 0x101fe20000010000 */
[--C-:B------:R-:W-:Y:S01]  /*1010*/  FADD.FTZ R84, R73, -R83.reuse ;  /* 0x8000005349547221 */ /* 0x100fe20000010000 */
[--C-:B------:R-:W-:Y:S01]  /*1020*/  FADD.FTZ R67, R62, -R83.reuse ;  /* 0x800000533e437221 */ /* 0x100fe20000010000 */
[--C-:B------:R-:W-:Y:S01]  /*1030*/  FADD.FTZ R78, R60, -R83.reuse ;  /* 0x800000533c4e7221 */ /* 0x100fe20000010000 */
[--C-:B------:R-:W-:Y:S01]  /*1040*/  FADD.FTZ R62, R58, -R83.reuse ;  /* 0x800000533a3e7221 */ /* 0x100fe20000010000 */
[C---:B------:R-:W-:Y:S01]  /*1050*/  LEA R60, P1, R82.reuse, UR6, 0x4 ;  /* 0x00000006523c7c11 */ /* 0x040fe2000f8220ff */
[----:B------:R-:W-:Y:S01]  /*1060*/  FADD.FTZ R83, R59, -R83 ;  /* 0x800000533b537221 */ /* 0x000fe20000010000 */
[C---:B------:R-:W-:Y:S01]  /*1070*/  FMUL.FTZ R59, R81.reuse, R72 ;  /* 0x00000048513b7220 */ /* 0x040fe20000410000 */
[C---:B------:R-:W-:Y:S01]  /*1080*/  FMUL.FTZ R84, R81.reuse, R84 ;  /* 0x0000005451547220 */ /* 0x040fe20000410000 */
[C---:B------:R-:W-:Y:S01]  /*1090*/  FMUL.FTZ R73, R81.reuse, R74 ;  /* 0x0000004a51497220 */ /* 0x040fe20000410000 */
[----:B------:R-:W-:Y:S01]  /*10a0*/  LEA.HI.X R61, R82, UR7, RZ, 0x4, P1 ;  /* 0x00000007523d7c11 */ /* 0x000fe200088f24ff */
[----:B------:R-:W-:Y:S01]  /*10b0*/  FMUL.FTZ R72, R81, R57 ;  /* 0x0000003951487220 */ /* 0x000fe20000410000 */
[----:B------:R-:W-:Y:S01]  /*10c0*/  FFMA.FTZ R56, R12, R59, R36 ;  /* 0x0000003b0c387223 */ /* 0x000fe20000010024 */
[----:B------:R-:W-:Y:S01]  /*10d0*/  LEA R82, P2, R5, UR6, 0x4 ;  /* 0x0000000605527c11 */ /* 0x000fe2000f8420ff */
[----:B------:R-:W-:Y:S01]  /*10e0*/  FFMA.FTZ R57, R13, R84, R37 ;  /* 0x000000540d397223 */ /* 0x000fe20000010025 */
[----:B------:R-:W-:Y:S01]  /*10f0*/  FFMA.FTZ R58, R14, R73, R38 ;  /* 0x000000490e3a7223 */ /* 0x000fe20000010026 */
[----:B------:R-:W-:Y:S01]  /*1100*/  FFMA.FTZ R59, R15, R86, R39 ;  /* 0x000000560f3b7223 */ /* 0x000fe20000010027 */
[C---:B------:R-:W-:Y:S01]  /*1110*/  FMUL.FTZ R73, R81.reuse, R62 ;  /* 0x0000003e51497220 */ /* 0x040fe20000410000 */
        /* <DEDUP_REMOVED lines=8> */
[----:B------:R-:W-:Y:S01]  /*11a0*/  FMUL.FTZ R79, R81, R78 ;  /* 0x0000004e514f7220 */ /* 0x000fe20000410000 */
[----:B------:R-:W-:Y:S01]  /*11b0*/  LEA R88, P2, R80, UR6, 0x4 ;  /* 0x0000000650587c11 */ /* 0x000fe2000f8420ff */
[----:B------:R0:W-:Y:S01]  /*11c0*/  STG.E.128 desc[UR4][R60.64], R56 ;  /* 0x000000383c007986 */ /* 0x0001e2000c101d04 */
[----:B------:R-:W-:Y:S01]  /*11d0*/  LEA R86, P3, R7, UR6, 0x4 ;  /* 0x0000000607567c11 */ /* 0x000fe2000f8620ff */
[----:B------:R-:W-:Y:S01]  /*11e0*/  FFMA.FTZ R68, R24, R79, R48 ;  /* 0x0000004f18447223 */ /* 0x000fe20000010030 */
[----:B------:R-:W-:Y:S01]  /*11f0*/  LEA.HI.X R75, R6, UR7, RZ, 0x4, P1 ;  /* 0x00000007064b7c11 */ /* 0x000fe200088f24ff */
[----:B------:R1:W-:Y:S01]  /*1200*/  STG.E.128 desc[UR4][R82.64], R64 ;  /* 0x0000004052007986 */ /* 0x0003e2000c101d04 */
[----:B------:R-:W-:-:S02]  /*1210*/  LEA.HI.X R89, R80, UR7, RZ, 0x4, P2 ;  /* 0x0000000750597c11 */ /* 0x000fc400090f24ff */
[----:B------:R-:W-:Y:S02]  /*1220*/  LEA.HI.X R87, R7, UR7, RZ, 0x4, P3 ;  /* 0x0000000707577c11 */ /* 0x000fe400098f24ff */
[----:B------:R-:W-:Y:S02]  /*1230*/  ISETP.GE.AND P1, PT, R4, UR9, PT ;  /* 0x0000000904007c0c */ /* 0x000fe4000bf26270 */
[----:B------:R-:W-:Y:S01]  /*1240*/  SEL R81, RZ, 0x1, P0 ;  /* 0x00000001ff517807 */ /* 0x000fe20000000000 */
        /* <DEDUP_REMOVED lines=15> */
.L_x_1598:
[----:B------:R-:W-:Y:S01]  /*1340*/  HFMA2.MMA R87, -RZ, RZ, 0, 5.9604644775390625e-08 ;  /* 0x00000001ff577435 */ /* 0x000fe200000001ff */
[----:B------:R-:W-:Y:S02]  /*1350*/  MOV R91, R90 ;  /* 0x0000005a005b7202 */ /* 0x000fe40000000f00 */
[----:B------:R-:W-:Y:S02]  /*1360*/  MOV R88, 0x1f ;  /* 0x0000001f00587802 */ /* 0x000fe40000000f00 */
[----:B------:R-:W-:-:S07]  /*1370*/  MOV R85, 0xffffffff ;  /* 0xffffffff00557802 */ /* 0x000fce0000000f00 */
[----:B-----5:R-:W-:Y:S05]  /*1380*/  WARPSYNC.COLLECTIVE R85, `(.L_x_1600) ;  /* 0x0000000055087348 */ /* 0x020fea0003c00000 */
[----:B------:R0:W1:Y:S02]  /*1390*/  SHFL.BFLY P1, R81, R91, R87, R88 ;  /* 0x0c0000575b517389 */ /* 0x0000640000020058 */
[----:B01---5:R-:W-:Y:S01]  /*13a0*/  ENDCOLLECTIVE ;  /* 0x000000000000791b */ /* 0x023fe20003800000 */
.L_x_1600:
[----:B------:R-:W-:Y:S01]  /*13b0*/  HFMA2.MMA R87, -RZ, RZ, 0, 1.1920928955078125e-07 ;  /* 0x00000002ff577435 */ /* 0x000fe200000001ff */
[----:B------:R-:W-:-:S10]  /*13c0*/  FADD.FTZ R91, R90, R81 ;  /* 0x000000515a5b7221 */ /* 0x000fd40000010000 */
[----:B------:R-:W-:Y:S05]  /*13d0*/  WARPSYNC.COLLECTIVE R85, `(.L_x_1601) ;  /* 0x0000000055087348 */ /* 0x000fea0003c00000 */
[----:B------:R0:W1:Y:S02]  /*13e0*/  SHFL.BFLY P1, R81, R91, R87, R88 ;  /* 0x0c0000575b517389 */ /* 0x0000640000020058 */
[----:B01----:R-:W-:Y:S01]  /*13f0*/  ENDCOLLECTIVE ;  /* 0x000000000000791b */ /* 0x003fe20003800000 */
.L_x_1601:
[----:B------:R-:W-:Y:S01]  /*1400*/  HFMA2.MMA R87, -RZ, RZ, 0, 2.384185791015625e-07 ;  /* 0x00000004ff577435 */ /* 0x000fe200000001ff */
[----:B------:R-:W-:-:S05]  /*1410*/  FADD.FTZ R92, R91, R81 ;  /* 0x000000515b5c7221 */ /* 0x000fca0000010000 */
[----:B------:R-:W-:-:S07]  /*1420*/  MOV R91, R92 ;  /* 0x0000005c005b7202 */ /* 0x000fce0000000f00 */
[----:B------:R-:W-:Y:S05]  /*1430*/  WARPSYNC.COLLECTIVE R85, `(.L_x_1602) ;  /* 0x0000000055087348 */ /* 0x000fea0003c00000 */
[----:B------:R0:W1:Y:S02]  /*1440*/  SHFL.BFLY P1, R81, R91, R87, R88 ;  /* 0x0c0000575b517389 */ /* 0x0000640000020058 */
[----:B01----:R-:W-:Y:S01]  /*1450*/  ENDCOLLECTIVE ;  /* 0x000000000000791b */ /* 0x003fe20003800000 */
.L_x_1602:
[----:B------:R-:W-:Y:S01]  /*1460*/  HFMA2.MMA R87, -RZ, RZ, 0, 4.76837158203125e-07 ;  /* 0x00000008ff577435 */ /* 0x000fe200000001ff */
[----:B------:R-:W-:-:S05]  /*1470*/  FADD.FTZ R93, R92, R81 ;  /* 0x000000515c5d7221 */ /* 0x000fca0000010000 */
[----:B------:R-:W-:-:S07]  /*1480*/  MOV R91, R93 ;  /* 0x0000005d005b7202 */ /* 0x000fce0000000f00 */
[----:B------:R-:W-:Y:S05]  /*1490*/  WARPSYNC.COLLECTIVE R85, `(.L_x_1603) ;  /* 0x0000000055087348 */ /* 0x000fea0003c00000 */
[----:B------:R0:W1:Y:S02]  /*14a0*/  SHFL.BFLY P1, R81, R91, R87, R88 ;  /* 0x0c0000575b517389 */ /* 0x0000640000020058 */
[----:B01----:R-:W-:Y:S01]  /*14b0*/  ENDCOLLECTIVE ;  /* 0x000000000000791b */ /* 0x003fe20003800000 */
.L_x_1603:
[----:B------:R-:W-:Y:S01]  /*14c0*/  HFMA2.MMA R87, -RZ, RZ, 0, 9.5367431640625e-07 ;  /* 0x00000010ff577435 */ /* 0x000fe200000001ff */
[----:B------:R-:W-:-:S05]  /*14d0*/  FADD.FTZ R93, R93, R81 ;  /* 0x000000515d5d7221 */ /* 0x000fca0000010000 */
[----:B------:R-:W-:-:S07]  /*14e0*/  MOV R91, R93 ;  /* 0x0000005d005b7202 */ /* 0x000fce0000000f00 */
[----:B------:R-:W-:Y:S05]  /*14f0*/  WARPSYNC.COLLECTIVE R85, `(.L_x_1604) ;  /* 0x0000000055087348 */ /* 0x000fea0003c00000 */
[----:B------:R0:W1:Y:S02]  /*1500*/  SHFL.BFLY P1, R81, R91, R87, R88 ;  /* 0x0c0000575b517389 */ /* 0x0000640000020058 */
[----:B01----:R-:W-:Y:S01]  /*1510*/  ENDCOLLECTIVE ;  /* 0x000000000000791b */ /* 0x003fe20003800000 */
.L_x_1604:
[----:B------:R-:W-:Y:S01]  /*1520*/  HFMA2.MMA R87, -RZ, RZ, 0, 5.9604644775390625e-08 ;  /* 0x00000001ff577435 */ /* 0x000fe200000001ff */
        /* <DEDUP_REMOVED lines=55> */
.L_x_1605:
[----:B------:R-:W-:Y:S01]  /*18a0*/  HFMA2.MMA R87, -RZ, RZ, 0, 1.1920928955078125e-07 ;  /* 0x00000002ff577435 */ /* 0x000fe200000001ff */
[----:B------:R-:W-:-:S10]  /*18b0*/  FADD.FTZ R91, R90, R81 ;  /* 0x000000515a5b7221 */ /* 0x000fd40000010000 */
[----:B------:R-:W-:Y:S05]  /*18c0*/  WARPSYNC.COLLECTIVE R85, `(.L_x_1606) ;  /* 0x0000000055087348 */ /* 0x000fea0003c00000 */
[----:B------:R0:W1:Y:S02]  /*18d0*/  SHFL.BFLY P1, R81, R91, R87, R88 ;  /* 0x0c0000575b517389 */ /* 0x0000640000020058 */
[----:B01----:R-:W-:Y:S01]  /*18e0*/  ENDCOLLECTIVE ;  /* 0x000000000000791b */ /* 0x003fe20003800000 */
.L_x_1606:
[----:B------:R-:W-:Y:S01]  /*18f0*/  HFMA2.MMA R87, -RZ, RZ, 0, 2.384185791015625e-07 ;  /* 0x00000004ff577435 */ /* 0x000fe200000001ff */
[----:B------:R-:W-:-:S05]  /*1900*/  FADD.FTZ R92, R91, R81 ;  /* 0x000000515b5c7221 */ /* 0x000fca0000010000 */
[----:B------:R-:W-:-:S07]  /*1910*/  MOV R91, R92 ;  /* 0x0000005c005b7202 */ /* 0x000fce0000000f00 */
[----:B------:R-:W-:Y:S05]  /*1920*/  WARPSYNC.COLLECTIVE R85, `(.L_x_1607) ;  /* 0x0000000055087348 */ /* 0x000fea0003c00000 */
[----:B------:R0:W1:Y:S02]  /*1930*/  SHFL.BFLY P1, R81, R91, R87, R88 ;  /* 0x0c0000575b517389 */ /* 0x0000640000020058 */
[----:B01----:R-:W-:Y:S01]  /*1940*/  ENDCOLLECTIVE ;  /* 0x000000000000791b */ /* 0x003fe20003800000 */
.L_x_1607:
[----:B------:R-:W-:Y:S01]  /*1950*/  HFMA2.MMA R87, -RZ, RZ, 0, 4.76837158203125e-07 ;  /* 0x00000008ff577435 */ /* 0x000fe200000001ff */
[----:B------:R-:W-:-:S05]  /*1960*/  FADD.FTZ R93, R92, R81 ;  /* 0x000000515c5d7221 */ /* 0x000fca0000010000 */
[----:B------:R-:W-:-:S07]  /*1970*/  MOV R91, R93 ;  /* 0x0000005d005b7202 */ /* 0x000fce0000000f00 */
[----:B------:R-:W-:Y:S05]  /*1980*/  WARPSYNC.COLLECTIVE R85, `(.L_x_1608) ;  /* 0x0000000055087348 */ /* 0x000fea0003c00000 */
[----:B------:R0:W1:Y:S02]  /*1990*/  SHFL.BFLY P1, R81, R91, R87, R88 ;  /* 0x0c0000575b517389 */ /* 0x0000640000020058 */
[----:B01----:R-:W-:Y:S01]  /*19a0*/  ENDCOLLECTIVE ;  /* 0x000000000000791b */ /* 0x003fe20003800000 */
.L_x_1608:
[----:B------:R-:W-:Y:S01]  /*19b0*/  HFMA2.MMA R87, -RZ, RZ, 0, 9.5367431640625e-07 ;  /* 0x00000010ff577435 */ /* 0x000fe200000001ff */
[----:B------:R-:W-:-:S05]  /*19c0*/  FADD.FTZ R93, R93, R81 ;  /* 0x000000515d5d7221 */ /* 0x000fca0000010000 */
[----:B------:R-:W-:-:S07]  /*19d0*/  MOV R91, R93 ;  /* 0x0000005d005b7202 */ /* 0x000fce0000000f00 */
[----:B------:R-:W-:Y:S05]  /*19e0*/  WARPSYNC.COLLECTIVE R85, `(.L_x_1609) ;  /* 0x0000000055087348 */ /* 0x000fea0003c00000 */
[----:B------:R0:W1:Y:S02]  /*19f0*/  SHFL.BFLY P1, R81, R91, R87, R88 ;  /* 0x0c0000575b517389 */ /* 0x0000640000020058 */
[----:B01----:R-:W-:Y:S01]  /*1a00*/  ENDCOLLECTIVE ;  /* 0x000000000000791b */ /* 0x003fe20003800000 */
.L_x_1609:
[----:B------:R-:W-:Y:S01]  /*1a10*/  MOV R90, R81 ;  /* 0x00000051005a7202 */ /* 0x000fe20000000f00 */
[----:B------:R-:W-:Y:S06]  /*1a20*/  BRA `(.L_x_1610) ;  /* 0xffffffec00d87947 */ /* 0x000fec000383ffff */
.L_x_1611:
        /* <DEDUP_REMOVED lines=13> */
.L_x_2091:


//--------------------- .text._ZN10layer_norm13ln_fwd_kernelINS_13Kernel_traitsI13__nv_bfloat16fS2_fjLj2304ELj1ELj4ELj1ELj16ENS_18Kernel_traits_baseILj2304ES2_fS2_fjLj128EEEEEEEvNS_9FwdParamsE --------------------------
	.section	.text._ZN10layer_norm13ln_fwd_kernelINS_13Kernel_traitsI13__nv_bfloat16fS2_fjLj2304ELj1ELj4ELj1ELj16ENS_18Kernel_traits_baseILj2304ES2_fS2_fjLj128EEEEEEEvNS_9FwdParamsE,"ax",@progbits
	.align	128
        .global         _ZN10layer_norm13ln_fwd_kernelINS_13Kernel_traitsI13__nv_bfloat16fS2_fjLj2304ELj1ELj4ELj1ELj16ENS_18Kernel_traits_baseILj2304ES2_fS2_fjLj128EEEEEEEvNS_9FwdParamsE
        .type           _ZN10layer_norm13ln_fwd_kernelINS_13Kernel_traitsI13__nv_bfloat16fS2_fjLj2304ELj1ELj4ELj1ELj16ENS_18Kernel_traits_baseILj2304ES2_fS2_fjLj128EEEEEEEvNS_9FwdParamsE,@function
        .size           _ZN10layer_norm13ln_fwd_kernelINS_13Kernel_traitsI13__nv_bfloat16fS2_fjLj2304ELj1ELj4ELj1ELj16ENS_18Kernel_traits_baseILj2304ES2_fS2_fjLj128EEEEEEEvNS_9FwdParamsE,(.L_x_2092 - _ZN10layer_norm13ln_fwd_kernelINS_13Kernel_traitsI13__nv_bfloat16fS2_fjLj2304ELj1ELj4ELj1ELj16ENS_18Kernel_traits_baseILj2304ES2_fS2_fjLj128EEEEEEEvNS_9FwdParamsE)
        .other          _ZN10layer_norm13ln_fwd_kernelINS_13Kernel_traitsI13__nv_bfloat16fS2_fjLj2304ELj1ELj4ELj1ELj16ENS_18Kernel_traits_baseILj2304ES2_fS2_fjLj128EEEEEEEvNS_9FwdParamsE,@"STO_CUDA_ENTRY STV_DEFAULT"
_ZN10layer_norm13ln_fwd_kernelINS_13Kernel_traitsI13__nv_bfloat16fS2_fjLj2304ELj1ELj4ELj1ELj16ENS_18Kernel_traits_baseILj2304ES2_fS2_fjLj128EEEEEEEvNS_9FwdParamsE:
.text._ZN10layer_norm13ln_fwd_kernelINS_13Kernel_traitsI13__nv_bfloat16fS2_fjLj2304ELj1ELj4ELj1ELj16ENS_18Kernel_traits_baseILj2304ES2_fS2_fjLj128EEEEEEEvNS_9FwdParamsE:
[----:B------:R-:W-:Y:S01]  /*0000*/  LDC R1, c[0x0][0x28] ;  /* 0x00000a00ff017b82 */ /* 0x000fe20000000800 */
[----:B------:R-:W0:Y:S01]  /*0010*/  S2R R2, SR_TID.X ;  /* 0x0000000000027919 */ /* 0x000e220000002100 */
[----:B------:R-:W-:Y:S01]  /*0020*/  ULDC UR4, c[0x0][0x214] ;  /* 0x0000850000047ab9 */ /* 0x000fe20000000800 */
[----:B------:R-:W1:Y:S01]  /*0030*/  S2R R3, SR_CTAID.X ;  /* 0x0000000000037919 */ /* 0x000e620000002500 */
[----:B0-----:R-:W-:-:S04]  /*0040*/  SHF.R.U32.HI R0, RZ, 0x5, R2 ;  /* 0x00000005ff007819 */ /* 0x001fc80000011602 */
[----:B-1----:R-:W-:-:S04]  /*0050*/  LEA R4, R3, R0, 0x2 ;  /* 0x0000000003047211 */ /* 0x002fc800078e10ff */
        /* <DEDUP_REMOVED lines=10> */
[----:B------:R-:W-:-:S03]  /*0100*/  IADD3.X R7, RZ, UR7, RZ, P1, !PT ;  /* 0x00000007ff077c10 */ /* 0x000fc60008ffe4ff */
        /* <DEDUP_REMOVED lines=36> */
.L_x_1613:
[----:B01----:R-:W0:Y:S01]  /*0350*/  S2R R3, SR_TID.X ;  /* 0x0000000000037919 */ /* 0x003e220000002100 */
[----:B------:R-:W1:Y:S01]  /*0360*/  LDC.64 R6, c[0x0][0x220] ;  /* 0x00008800ff067b82 */ /* 0x000e620000000a00 */
[----:B0-----:R-:W-:-:S05]  /*0370*/  LOP3.LUT P0, R5, R3, 0x1f, RZ, 0xc0, !PT ;  /* 0x0000001f03057812 */ /* 0x001fca000780c0ff */
        /* <DEDUP_REMOVED lines=142> */
[--C-:B------:R-:W-:Y:S01]  /*0c60*/  FADD.FTZ R39, R39, -R2.reuse ;  /* 0x8000000227277221 */ /* 0x100fe20000010000 */
[----:B------:R-:W-:Y:S01]  /*0c70*/  FFMA.FTZ R6, R0, R0, RZ ;  /* 0x0000000000067223 */ /* 0x000fe200000100ff */
[--C-:B------:R-:W-:Y:S01]  /*0c80*/  FADD.FTZ R40, R40, -R2.reuse ;  /* 0x8000000228287221 */ /* 0x100fe20000010000 */
[--C-:B------:R-:W-:Y:S01]  /*0c90*/  FADD.FTZ R41, R41, -R2.reuse ;  /* 0x8000000229297221 */ /* 0x100fe20000010000 */
[----:B------:R-:W-:Y:S01]  /*0ca0*/  FADD.FTZ R42, R42, -R2 ;  /* 0x800000022a2a7221 */ /* 0x000fe20000010000 */
[----:B------:R-:W-:Y:S01]  /*0cb0*/  FFMA.FTZ R5, R9, R9, R6 ;  /* 0x0000000909057223 */ /* 0x000fe20000010006 */
[--C-:B------:R-:W-:Y:S01]  /*0cc0*/  FADD.FTZ R43, R43, -R2.reuse ;  /* 0x800000022b2b7221 */ /* 0x100fe20000010000 */
[--C-:B------:R-:W-:Y:S01]  /*0cd0*/  FADD.FTZ R44, R44, -R2.reuse ;  /* 0x800000022c2c7221 */ /* 0x100fe20000010000 */
[--C-:B------:R-:W-:Y:S01]  /*0ce0*/  FADD.FTZ R45, R45, -R2.reuse ;  /* 0x800000022d2d7221 */ /* 0x100fe20000010000 */
[----:B------:R-:W-:Y:S01]  /*0cf0*/  FFMA.FTZ R6, R10, R10, R5 ;  /* 0x0000000a0a067223 */ /* 0x000fe20000010005 */
        /* <DEDUP_REMOVED lines=81> */
[----:B------:R-:W-:-:S02]  /*1210*/  FADD.FTZ R107, R107, -R2 ;  /* 0x800000026b6b7221 */ /* 0x000fc40000010000 */
[----:B------:R-:W-:-:S04]  /*1220*/  FFMA.FTZ R5, R59, R59, R6 ;  /* 0x0000003b3b057223 */ /* 0x000fc80000010006 */
        /* <DEDUP_REMOVED lines=57> */
.L_x_1625:
[----:B------:R-:W2:Y:S01]  /*15c0*/  LDC R5, c[0x0][0x260] ;  /* 0x00009800ff057b82 */ /* 0x000ea20000000800 */
[----:B01----:R-:W-:Y:S01]  /*15d0*/  FADD.FTZ R156, R156, R11 ;  /* 0x0000000b9c9c7221 */ /* 0x003fe20000010000 */
[----:B-----5:R-:W-:-:S06]  /*15e0*/  SHF.R.U32.HI R157, RZ, 0x10, R151 ;  /* 0x00000010ff9d7819 */ /* 0x020fcc0000011697 */
[----:B------:R-:W0:Y:S01]  /*15f0*/  @!P0 LDC.64 R6, c[0x0][0x230] ;  /* 0x00008c00ff068b82 */ /* 0x000e220000000a00 */
[----:B--2---:R-:W-:Y:S01]  /*1600*/  FFMA.FTZ R5, R156, 0.00043402778101153671741, R5 ;  /* 0x39e38e399c057823 */ /* 0x004fe20000010005 */
[----:B------:R-:W-:-:S05]  /*1610*/  SHF.R.U32.HI R156, RZ, 0x10, R115 ;  /* 0x00000010ff9c7819 */ /* 0x000fca0000011673 */
[----:B------:R-:W1:Y:S01]  /*1620*/  MUFU.RSQ R5, R5 ;  /* 0x0000000500057308 */ /* 0x000e620000001400 */
[----:B0-----:R-:W-:-:S05]  /*1630*/  @!P0 IMAD.WIDE R6, R4, 0x4, R6 ;  /* 0x0000000404068825 */ /* 0x001fca00078e0206 */
[----:B------:R0:W-:Y:S01]  /*1640*/  @!P0 STG.E desc[UR4][R6.64], R2 ;  /* 0x0000000206008986 */ /* 0x0001e2000c101904 */
[-C--:B-1----:R-:W-:Y:S01]  /*1650*/  FMUL.FTZ R43, R43, R5.reuse ;  /* 0x000000052b2b7220 */ /* 0x082fe20000410000 */
[-C--:B------:R-:W-:Y:S01]  /*1660*/  FMUL.FTZ R37, R46, R5.reuse ;  /* 0x000000052e257220 */ /* 0x080fe20000410000 */
[-C--:B------:R-:W-:Y:S01]  /*1670*/  FMUL.FTZ R46, R54, R5.reuse ;  /* 0x00000005362e7220 */ /* 0x080fe20000410000 */
[-C--:B------:R-:W-:Y:S01]  /*1680*/  FMUL.FTZ R54, R56, R5.reuse ;  /* 0x0000000538367220 */ /* 0x080fe20000410000 */
[----:B------:R-:W-:Y:S01]  /*1690*/  FMUL.FTZ R8, R9, R5 ;  /* 0x0000000509087220 */ /* 0x000fe20000410000 */
[----:B0-----:R-:W-:Y:S01]  /*16a0*/  F2FP.BF16.F32.PACK_AB R2, RZ, R43 ;  /* 0x0000002bff02723e */ /* 0x001fe200000010ff */
[-C--:B------:R-:W-:Y:S01]  /*16b0*/  FMUL.FTZ R43, R51, R5.reuse ;  /* 0x00000005332b7220 */ /* 0x080fe20000410000 */
        /* <DEDUP_REMOVED lines=13> */
[----:B------:R-:W-:Y:S01]  /*1790*/  F2FP.BF16.F32.PACK_AB R8, RZ, R8 ;  /* 0x00000008ff08723e */ /* 0x000fe200000010ff */
[-C--:B------:R-:W-:Y:S01]  /*17a0*/  FMUL.FTZ R9, R39, R5.reuse ;  /* 0x0000000527097220 */ /* 0x080fe20000410000 */
[----:B------:R-:W-:Y:S01]  /*17b0*/  SHF.R.U64 R100, R118, 0x10, R119 ;  /* 0x0000001076647819 */ /* 0x000fe20000001277 */
[-C--:B------:R-:W-:Y:S01]  /*17c0*/  FMUL.FTZ R39, R45, R5.reuse ;  /* 0x000000052d277220 */ /* 0x080fe20000410000 */
[----:B------:R-:W-:Y:S01]  /*17d0*/  SHF.R.U64 R101, R154, 0x10, R155 ;  /* 0x000000109a657819 */ /* 0x000fe2000000129b */
[-C--:B------:R-:W-:Y:S01]  /*17e0*/  FMUL.FTZ R45, R50, R5.reuse ;  /* 0x00000005322d7220 */ /* 0x080fe20000410000 */
[----:B------:R-:W-:Y:S01]  /*17f0*/  F2FP.BF16.F32.PACK_AB R6, RZ, R42 ;  /* 0x0000002aff06723e */ /* 0x000fe200000010ff */
[-C--:B------:R-:W-:Y:S01]  /*1800*/  FMUL.FTZ R42, R49, R5.reuse ;  /* 0x00000005312a7220 */ /* 0x080fe20000410000 */
[-C--:B------:R-:W-:Y:S01]  /*1810*/  FMUL.FTZ R49, R55, R5.reuse ;  /* 0x0000000537317220 */ /* 0x080fe20000410000 */
[----:B------:R-:W-:Y:S01]  /*1820*/  F2FP.BF16.F32.PACK_AB R7, RZ, R10 ;  /* 0x0000000aff07723e */ /* 0x000fe200000010ff */
[-C--:B------:R-:W-:Y:S01]  /*1830*/  FMUL.FTZ R55, R59, R5.reuse ;  /* 0x000000053b377220 */ /* 0x080fe20000410000 */
[----:B------:R-:W-:Y:S01]  /*1840*/  FMUL.FTZ R50, R60, R5 ;  /* 0x000000053c327220 */ /* 0x000fe20000410000 */
[----:B------:R-:W-:-:S02]  /*1850*/  HFMA2.BF16_V2 R8, R101.H0_H0, R8.H0_H0, R100.H0_H0 ;  /* 0x2000000865087231 */ /* 0x000fc40000240864 */
[----:B------:R-:W-:Y:S01]  /*1860*/  FMUL.FTZ R10, R41, R5 ;  /* 0x00000005290a7220 */ /* 0x000fe20000410000 */
[----:B------:R-:W-:Y:S01]  /*1870*/  F2FP.BF16.F32.PACK_AB R9, RZ, R9 ;  /* 0x00000009ff09723e */ /* 0x000fe200000010ff */
[-C--:B------:R-:W-:Y:S01]  /*1880*/  FMUL.FTZ R59, R66, R5.reuse ;  /* 0x00000005423b7220 */ /* 0x080fe20000410000 */
[-C--:B------:R-:W-:Y:S01]  /*1890*/  FMUL.FTZ R60, R67, R5.reuse ;  /* 0x00000005433c7220 */ /* 0x080fe20000410000 */
[----:B------:R-:W-:Y:S01]  /*18a0*/  SHF.R.U32.HI R101, RZ, 0x10, R119 ;  /* 0x00000010ff657819 */ /* 0x000fe20000011677 */
[-C--:B------:R-:W-:Y:S01]  /*18b0*/  FMUL.FTZ R66, R75, R5.reuse ;  /* 0x000000054b427220 */ /* 0x080fe20000410000 */
[----:B------:R-:W-:Y:S01]  /*18c0*/  SHF.R.U32.HI R100, RZ, 0x10, R155 ;  /* 0x00000010ff647819 */ /* 0x000fe2000001169b */
        /* <DEDUP_REMOVED lines=8> */
[----:B------:R-:W-:Y:S01]  /*1950*/  HFMA2.BF16_V2 R9, R100.H0_H0, R9.H0_H0, R101.H0_H0 ;  /* 0x2000000964097231 */ /* 0x000fe20000240865 */
[----:B------:R-:W-:Y:S01]  /*1960*/  SHF.R.U64 R102, R116, 0x10, R117 ;  /* 0x0000001074667819 */ /* 0x000fe20000001275 */
[-C--:B------:R-:W-:Y:S01]  /*1970*/  FMUL.FTZ R36, R44, R5.reuse ;  /* 0x000000052c247220 */ /* 0x080fe20000410000 */
[----:B------:R-:W-:Y:S01]  /*1980*/  SHF.R.U64 R103, R152, 0x10, R153 ;  /* 0x0000001098677819 */ /* 0x000fe20000001299 */
[-C--:B------:R-:W-:Y:S01]  /*1990*/  FMUL.FTZ R41, R52, R5.reuse ;  /* 0x0000000534297220 */ /* 0x080fe20000410000 */
[----:B------:R-:W-:Y:S01]  /*19a0*/  F2FP.BF16.F32.PACK_AB R42, RZ, R42 ;  /* 0x0000002aff2a723e */ /* 0x000fe200000010ff */
[-C--:B------:R-:W-:Y:S01]  /*19b0*/  FMUL.FTZ R44, R53, R5.reuse ;  /* 0x00000005352c7220 */ /* 0x080fe20000410000 */
[----:B------:R-:W-:Y:S01]  /*19c0*/  SHF.R.U64 R100, R112, 0x10, R113 ;  /* 0x0000001070647819 */ /* 0x000fe20000001271 */
[----:B------:R-:W-:Y:S01]  /*19d0*/  HFMA2.BF16_V2 R10, R103.H0_H0, R10.H0_H0, R102.H0_H0 ;  /* 0x2000000a670a7231 */ /* 0x000fe20000240866 */
[----:B------:R-:W-:Y:S01]  /*19e0*/  SHF.R.U64 R101, R148, 0x10, R149 ;  /* 0x0000001094657819 */ /* 0x000fe20000001295 */
[----:B------:R-:W-:Y:S01]  /*19f0*/  FMUL.FTZ R53, R61, R5 ;  /* 0x000000053d357220 */ /* 0x000fe20000410000 */
[----:B------:R-:W-:Y:S01]  /*1a00*/  F2FP.BF16.F32.PACK_AB R43, RZ, R43 ;  /* 0x0000002bff2b723e */ /* 0x000fe200000010ff */
[-C--:B------:R-:W-:Y:S01]  /*1a10*/  FMUL.FTZ R52, R63, R5.reuse ;  /* 0x000000053f347220 */ /* 0x080fe20000410000 */
[----:B------:R-:W-:Y:S01]  /*1a20*/  SHF.R.U32.HI R103, RZ, 0x10, R113 ;  /* 0x00000010ff677819 */ /* 0x000fe20000011671 */
[----:B------:R-:W-:Y:S01]  /*1a30*/  HFMA2.BF16_V2 R42, R101.H0_H0, R42.H0_H0, R100.H0_H0 ;  /* 0x2000002a652a7231 */ /* 0x000fe20000240864 */
[----:B------:R-:W-:Y:S01]  /*1a40*/  SHF.R.U32.HI R102, RZ, 0x10, R149 ;  /* 0x00000010ff667819 */ /* 0x000fe20000011695 */
[----:B------:R-:W-:Y:S01]  /*1a50*/  FMUL.FTZ R63, R69, R5 ;  /* 0x00000005453f7220 */ /* 0x000fe20000410000 */
[----:B------:R-:W-:Y:S01]  /*1a60*/  F2FP.BF16.F32.PACK_AB R55, RZ, R55 ;  /* 0x00000037ff37723e */ /* 0x000fe200000010ff */
[-C--:B------:R-:W-:Y:S01]  /*1a70*/  FMUL.FTZ R38, R48, R5.reuse ;  /* 0x0000000530267220 */ /* 0x080fe20000410000 */
[----:B------:R-:W-:Y:S01]  /*1a80*/  SHF.R.U32.HI R101, RZ, 0x10, R109 ;  /* 0x00000010ff657819 */ /* 0x000fe2000001166d */
[----:B------:R-:W-:Y:S01]  /*1a90*/  FMUL.FTZ R48, R58, R5 ;  /* 0x000000053a307220 */ /* 0x000fe20000410000 */
[----:B------:R-:W-:Y:S01]  /*1aa0*/  SHF.R.U32.HI R100, RZ, 0x10, R145 ;  /* 0x00000010ff647819 */ /* 0x000fe20000011691 */
[----:B------:R-:W-:Y:S01]  /*1ab0*/  HFMA2.BF16_V2 R43, R102.H0_H0, R43.H0_H0, R103.H0_H0 ;  /* 0x2000002b662b7231 */ /* 0x000fe20000240867 */
        /* <DEDUP_REMOVED lines=8> */
[----:B------:R-:W-:Y:S01]  /*1b40*/  SHF.R.U64 R101, R30, 0x10, R31 ;  /* 0x000000101e657819 */ /* 0x000fe2000000121f */
[----:B------:R-:W-:Y:S01]  /*1b50*/  HFMA2.BF16_V2 R53, R102.H0_H0, R53.H0_H0, R103.H0_H0 ;  /* 0x2000003566357231 */ /* 0x000fe20000240867 */
[----:B------:R-:W-:Y:S01]  /*1b60*/  SHF.R.U64 R100, R138, 0x10, R139 ;  /* 0x000000108a647819 */ /* 0x000fe2000000128b */
[-C--:B------:R-:W-:Y:S01]  /*1b70*/  FMUL.FTZ R69, R77, R5.reuse ;  /* 0x000000054d457220 */ /* 0x080fe20000410000 */
        /* <DEDUP_REMOVED lines=9> */
[-C--:B------:R-:W-:Y:S01]  /*1c10*/  FMUL.FTZ R73, R80, R5.reuse ;  /* 0x0000000550497220 */ /* 0x080fe20000410000 */
[----:B------:R-:W-:Y:S01]  /*1c20*/  SHF.R.U32.HI R100, RZ, 0x10, R135 ;  /* 0x00000010ff647819 */ /* 0x000fe20000011687 */
[-C--:B------:R-:W-:Y:S01]  /*1c30*/  FMUL.FTZ R80, R85, R5.reuse ;  /* 0x0000000555507220 */ /* 0x080fe20000410000 */
[----:B------:R-:W-:Y:S01]  /*1c40*/  HFMA2.BF16_V2 R64, R103.H0_H0, R64.H0_H0, R102.H0_H0 ;  /* 0x2000004067407231 */ /* 0x000fe20000240866 */
        /* <DEDUP_REMOVED lines=8> */
[----:B------:R-:W-:Y:S01]  /*1cd0*/  SHF.R.U64 R100, R20, 0x10, R21 ;  /* 0x0000001014647819 */ /* 0x000fe20000001215 */
[----:B------:R-:W-:Y:S01]  /*1ce0*/  HFMA2.BF16_V2 R72, R103.H0_H0, R72.H0_H0, R102.H0_H0 ;  /* 0x2000004867487231 */ /* 0x000fe20000240866 */
[----:B------:R-:W-:Y:S01]  /*1cf0*/  SHF.R.U64 R101, R128, 0x10, R129 ;  /* 0x0000001080657819 */ /* 0x000fe20000001281 */
[-C--:B------:R-:W-:Y:S01]  /*1d00*/  FMUL.FTZ R0, R0, R5.reuse ;  /* 0x0000000500007220 */ /* 0x080fe20000410000 */
[----:B------:R-:W-:Y:S01]  /*1d10*/  F2FP.BF16.F32.PACK_AB R82, RZ, R82 ;  /* 0x00000052ff52723e */ /* 0x000fe200000010ff */
[----:B------:R-:W-:Y:S01]  /*1d20*/  HFMA2.BF16_V2 R7, R155.H0_H0, R7.H0_H0, R119.H0_H0 ;  /* 0x200000079b077231 */ /* 0x000fe20000240877 */
[----:B------:R-:W-:Y:S01]  /*1d30*/  SHF.R.U32.HI R102, RZ, 0x10, R21 ;  /* 0x00000010ff667819 */ /* 0x000fe20000011615 */
[----:B------:R-:W-:Y:S01]  /*1d40*/  HFMA2.BF16_V2 R84, R101.H0_H0, R84.H0_H0, R100.H0_H0 ;  /* 0x2000005465547231 */ /* 0x000fe20000240864 */
[----:B------:R-:W-:Y:S01]  /*1d50*/  SHF.R.U32.HI R103, RZ, 0x10, R129 ;  /* 0x00000010ff677819 */ /* 0x000fe20000011681 */
[----:B------:R-:W-:Y:S01]  /*1d60*/  FMUL.FTZ R11, R40, R5 ;  /* 0x00000005280b7220 */ /* 0x000fe20000410000 */
[----:B------:R-:W-:Y:S01]  /*1d70*/  F2FP.BF16.F32.PACK_AB R95, RZ, R95 ;  /* 0x0000005fff5f723e */ /* 0x000fe200000010ff */
[-C--:B------:R-:W-:Y:S01]  /*1d80*/  FMUL.FTZ R89, R98, R5.reuse ;  /* 0x0000000562597220 */ /* 0x080fe20000410000 */
[----:B------:R-:W-:Y:S01]  /*1d90*/  SHF.R.U32.HI R101, RZ, 0x10, R17 ;  /* 0x00000010ff657819 */ /* 0x000fe20000011611 */
[----:B------:R-:W-:Y:S01]  /*1da0*/  HFMA2.BF16_V2 R82, R103.H0_H0, R82.H0_H0, R102.H0_H0 ;  /* 0x2000005267527231 */ /* 0x000fe20000240866 */
[----:B------:R-:W-:Y:S01]  /*1db0*/  SHF.R.U32.HI R100, RZ, 0x10, R125 ;  /* 0x00000010ff647819 */ /* 0x000fe2000001167d */
[-C--:B------:R-:W-:Y:S01]  /*1dc0*/  FMUL.FTZ R99, R106, R5.reuse ;  /* 0x000000056a637220 */ /* 0x080fe20000410000 */
[----:B------:R-:W-:Y:S01]  /*1dd0*/  F2FP.BF16.F32.PACK_AB R0, RZ, R0 ;  /* 0x00000000ff00723e */ /* 0x000fe200000010ff */
[----:B------:R-:W-:Y:S01]  /*1de0*/  FMUL.FTZ R98, R107, R5 ;  /* 0x000000056b627220 */ /* 0x000fe20000410000 */
[----:B------:R-:W-:Y:S01]  /*1df0*/  F2FP.BF16.F32.PACK_AB R93, RZ, R93 ;  /* 0x0000005dff5d723e */ /* 0x000fe200000010ff */
[----:B------:R-:W-:Y:S01]  /*1e00*/  HFMA2.BF16_V2 R95, R100.H0_H0, R95.H0_H0, R101.H0_H0 ;  /* 0x2000005f645f7231 */ /* 0x000fe20000240865 */
[----:B------:R-:W-:Y:S01]  /*1e10*/  SHF.R.U64 R103, R14, 0x10, R15 ;  /* 0x000000100e677819 */ /* 0x000fe2000000120f */
[-C--:B------:R-:W-:Y:S01]  /*1e20*/  FMUL.FTZ R40, R47, R5.reuse ;  /* 0x000000052f287220 */ /* 0x080fe20000410000 */
[----:B------:R-:W-:Y:S01]  /*1e30*/  SHF.R.U64 R102, R122, 0x10, R123 ;  /* 0x000000107a667819 */ /* 0x000fe2000000127b */
[----:B------:R-:W-:Y:S01]  /*1e40*/  FMUL.FTZ R47, R57, R5 ;  /* 0x00000005392f7220 */ /* 0x000fe20000410000 */
[----:B------:R-:W-:Y:S01]  /*1e50*/  F2FP.BF16.F32.PACK_AB R39, RZ, R39 ;  /* 0x00000027ff27723e */ /* 0x000fe200000010ff */
[----:B------:R-:W-:Y:S01]  /*1e60*/  FMUL.FTZ R57, R65, R5 ;  /* 0x0000000541397220 */ /* 0x000fe20000410000 */
[----:B------:R-:W-:Y:S01]  /*1e70*/  F2FP.BF16.F32.PACK_AB R37, RZ, R37 ;  /* 0x00000025ff25723e */ /* 0x000fe200000010ff */
[----:B------:R-:W-:Y:S01]  /*1e80*/  HFMA2.BF16_V2 R0, R154.H0_H0, R0.H0_H0, R118.H0_H0 ;  /* 0x200000009a007231 */ /* 0x000fe20000240876 */
[----:B------:R-:W-:Y:S01]  /*1e90*/  SHF.R.U64 R107, R114, 0x10, R115 ;  /* 0x00000010726b7819 */ /* 0x000fe20000001273 */
[-C--:B------:R-:W-:Y:S01]  /*1ea0*/  FMUL.FTZ R65, R78, R5.reuse ;  /* 0x000000054e417220 */ /* 0x080fe20000410000 */
[----:B------:R-:W-:Y:S01]  /*1eb0*/  SHF.R.U64 R106, R150, 0x10, R151 ;  /* 0x00000010966a7819 */ /* 0x000fe20000001297 */
[----:B------:R-:W-:Y:S01]  /*1ec0*/  HFMA2.BF16_V2 R93, R102.H0_H0, R93.H0_H0, R103.H0_H0 ;  /* 0x2000005d665d7231 */ /* 0x000fe20000240867 */
[----:B------:R-:W-:Y:S01]  /*1ed0*/  PRMT R100, R10, 0x7610, R100 ;  /* 0x000076100a647816 */ /* 0x000fe20000000064 */
[-C--:B------:R-:W-:Y:S01]  /*1ee0*/  FMUL.FTZ R79, R87, R5.reuse ;  /* 0x00000005574f7220 */ /* 0x080fe20000410000 */
[----:B------:R-:W-:Y:S01]  /*1ef0*/  LOP3.LUT R8, R8, 0xffff, RZ, 0xc0, !PT ;  /* 0x0000ffff08087812 */ /* 0x000fe200078ec0ff */
[----:B------:R-:W-:Y:S01]  /*1f00*/  FMUL.FTZ R78, R88, R5 ;  /* 0x00000005584e7220 */ /* 0x000fe20000410000 */
[----:B------:R-:W-:Y:S01]  /*1f10*/  PRMT R10, R7, 0x7610, R10 ;  /* 0x00007610070a7816 */ /* 0x000fe2000000000a */
[----:B------:R-:W-:Y:S01]  /*1f20*/  HFMA2.BF16_V2 R39, R106.H0_H0, R39.H0_H0, R107.H0_H0 ;  /* 0x200000276a277231 */ /* 0x000fe2000024086b */
[----:B------:R-:W-:Y:S01]  /*1f30*/  F2FP.BF16.F32.PACK_AB R11, RZ, R11 ;  /* 0x0000000bff0b723e */ /* 0x000fe200000010ff */
[----:B------:R-:W-:Y:S01]  /*1f40*/  HFMA2.BF16_V2 R37, R151.H0_H0, R37.H0_H0, R115.H0_H0 ;  /* 0x2000002597257231 */ /* 0x000fe20000240873 */
[----:B------:R-:W-:Y:S01]  /*1f50*/  LOP3.LUT R7, R100, 0xffff, RZ, 0xc0, !PT ;  /* 0x0000ffff64077812 */ /* 0x000fe200078ec0ff */
[-C--:B------:R-:W-:Y:S01]  /*1f60*/  FMUL.FTZ R87, R96, R5.reuse ;  /* 0x0000000560577220 */ /* 0x080fe20000410000 */
[----:B------:R-:W-:Y:S01]  /*1f70*/  SHF.L.U32 R101, R8, 0x10, RZ ;  /* 0x0000001008657819 */ /* 0x000fe200000006ff */
[-C--:B------:R-:W-:Y:S01]  /*1f80*/  FMUL.FTZ R88, R97, R5.reuse ;  /* 0x0000000561587220 */ /* 0x080fe20000410000 */
[----:B------:R-:W-:Y:S01]  /*1f90*/  F2FP.BF16.F32.PACK_AB R40, RZ, R40 ;  /* 0x00000028ff28723e */ /* 0x000fe200000010ff */
[-C--:B------:R-:W-:Y:S01]  /*1fa0*/  FMUL.FTZ R96, R104, R5.reuse ;  /* 0x0000000568607220 */ /* 0x080fe20000410000 */
[----:B------:R-:W-:Y:S01]  /*1fb0*/  LOP3.LUT R100, R10, 0xffff, RZ, 0xc0, !PT ;  /* 0x0000ffff0a647812 */ /* 0x000fe200078ec0ff */
[----:B------:R-:W-:Y:S01]  /*1fc0*/  FMUL.FTZ R97, R105, R5 ;  /* 0x0000000569617220 */ /* 0x000fe20000410000 */
[----:B------:R-:W-:Y:S01]  /*1fd0*/  SHF.L.U64.HI R103, R8, 0x10, RZ ;  /* 0x0000001008677819 */ /* 0x000fe200000102ff */
[----:B------:R-:W-:Y:S01]  /*1fe0*/  HFMA2.BF16_V2 R11, R152.H0_H0, R11.H0_H0, R116.H0_H0 ;  /* 0x2000000b980b7231 */ /* 0x000fe20000240874 */
[----:B------:R-:W-:Y:S01]  /*1ff0*/  F2FP.BF16.F32.PACK_AB R36, RZ, R36 ;  /* 0x00000024ff24723e */ /* 0x000fe200000010ff */
[----:B------:R-:W-:Y:S01]  /*2000*/  HFMA2.BF16_V2 R6, R153.H0_H0, R6.H0_H0, R117.H0_H0 ;  /* 0x2000000699067231 */ /* 0x000fe20000240875 */
[----:B------:R-:W-:Y:S01]  /*2010*/  SHF.R.U32.HI R104, RZ, 0x10, R117 ;  /* 0x00000010ff687819 */ /* 0x000fe20000011675 */
[----:B------:R-:W-:Y:S01]  /*2020*/  HFMA2.BF16_V2 R40, R157.H0_H0, R40.H0_H0, R156.H0_H0 ;  /* 0x200000289d287231 */ /* 0x000fe2000024089c */
[----:B------:R-:W-:Y:S01]  /*2030*/  SHF.R.U32.HI R105, RZ, 0x10, R153 ;  /* 0x00000010ff697819 */ /* 0x000fe20000011699 */
[----:B------:R-:W-:Y:S01]  /*2040*/  HFMA2.BF16_V2 R36, R150.H0_H0, R36.H0_H0, R114.H0_H0 ;  /* 0x2000002496247231 */ /* 0x000fe20000240872 */
[----:B------:R-:W-:-:S02]  /*2050*/  SHF.L.U32 R10, R7, 0x10, RZ ;  /* 0x00000010070a7819 */ /* 0x000fc400000006ff */
[----:B------:R-:W-:Y:S01]  /*2060*/  LOP3.LUT R8, R101, 0xffff, R0, 0xf8, !PT ;  /* 0x0000ffff65087812 */ /* 0x000fe200078ef800 */
[----:B------:R-:W-:Y:S01]  /*2070*/  HFMA2.BF16_V2 R2, R105.H0_H0, R2.H0_H0, R104.H0_H0 ;  /* 0x2000000269027231 */ /* 0x000fe20000240868 */
[----:B------:R-:W-:Y:S02]  /*2080*/  F2FP.BF16.F32.PACK_AB R38, RZ, R38 ;  /* 0x00000026ff26723e */ /* 0x000fe400000010ff */
[----:B------:R-:W-:Y:S02]  /*2090*/  LOP3.LUT R0, R100, 0xffff0000, R103, 0xf8, !PT ;  /* 0xffff000064007812 */ /* 0x000fe400078ef867 */
[----:B------:R-:W-:Y:S01]  /*20a0*/  F2FP.BF16.F32.PACK_AB R41, RZ, R41 ;  /* 0x00000029ff29723e */ /* 0x000fe200000010ff */
[----:B------:R-:W-:Y:S01]  /*20b0*/  HFMA2.BF16_V2 R38, R148.H0_H0, R38.H0_H0, R112.H0_H0 ;  /* 0x2000002694267231 */ /* 0x000fe20000240870 */
[----:B------:R-:W-:Y:S02]  /*20c0*/  LOP3.LUT R39, R39, 0xffff, RZ, 0xc0, !PT ;  /* 0x0000ffff27277812 */ /* 0x000fe400078ec0ff */
[----:B------:R-:W-:Y:S01]  /*20d0*/  LOP3.LUT R100, R37, 0xffff, RZ, 0xc0, !PT ;  /* 0x0000ffff25647812 */ /* 0x000fe200078ec0ff */
[----:B------:R-:W-:Y:S01]  /*20e0*/  HFMA2.BF16_V2 R41, R146.H0_H0, R41.H0_H0, R110.H0_H0 ;  /* 0x2000002992297231 */ /* 0x000fe2000024086e */
        /* <DEDUP_REMOVED lines=8> */
[----:B------:R-:W-:Y:S02]  /*2170*/  F2FP.BF16.F32.PACK_AB R44, RZ, R44 ;  /* 0x0000002cff2c723e */ /* 0x000fe400000010ff */
[----:B------:R-:W-:Y:S02]  /*2180*/  SHF.R.U64 R104, R110, 0x10, R111 ;  /* 0x000000106e687819 */ /* 0x000fe4000000126f */
[----:B------:R-:W-:Y:S02]  /*2190*/  SHF.R.U64 R105, R146, 0x10, R147 ;  /* 0x0000001092697819 */ /* 0x000fe40000001293 */
[C---:B------:R-:W-:Y:S02]  /*21a0*/  SHF.L.U32 R7, R39.reuse, 0x10, RZ ;  /* 0x0000001027077819 */ /* 0x040fe400000006ff */
[----:B------:R-:W-:Y:S01]  /*21b0*/  SHF.L.U64.HI R101, R39, 0x10, RZ ;  /* 0x0000001027657819 */ /* 0x000fe200000102ff */
[----:B------:R-:W-:Y:S01]  /*21c0*/  HFMA2.BF16_V2 R44, R105.H0_H0, R44.H0_H0, R104.H0_H0 ;  /* 0x2000002c692c7231 */ /* 0x000fe20000240868 */
[----:B------:R-:W-:-:S02]  /*21d0*/  SHF.L.U32 R39, R37, 0x10, RZ ;  /* 0x0000001025277819 */ /* 0x000fc400000006ff */
[----:B------:R-:W-:Y:S02]  /*21e0*/  LOP3.LUT R11, R6, 0xffff0000, R11, 0xf8, !PT ;  /* 0xffff0000060b7812 */ /* 0x000fe400078ef80b */
[----:B------:R-:W-:Y:S02]  /*21f0*/  F2FP.BF16.F32.PACK_AB R45, RZ, R45 ;  /* 0x0000002dff2d723e */ /* 0x000fe400000010ff */
[----:B------:R-:W-:Y:S02]  /*2200*/  F2FP.BF16.F32.PACK_AB R46, RZ, R46 ;  /* 0x0000002eff2e723e */ /* 0x000fe400000010ff */
[----:B------:R-:W-:Y:S01]  /*2210*/  LOP3.LUT R6, R7, 0xffff, R36, 0xf8, !PT ;  /* 0x0000ffff07067812 */ /* 0x000fe200078ef824 */
[----:B------:R-:W-:Y:S01]  /*2220*/  HFMA2.BF16_V2 R45, R149.H0_H0, R45.H0_H0, R113.H0_H0 ;  /* 0x2000002d952d7231 */ /* 0x000fe20000240871 */
[----:B------:R-:W-:Y:S01]  /*2230*/  F2FP.BF16.F32.PACK_AB R49, RZ, R49 ;  /* 0x00000031ff31723e */ /* 0x000fe200000010ff */
[----:B------:R-:W-:Y:S01]  /*2240*/  HFMA2.BF16_V2 R46, R147.H0_H0, R46.H0_H0, R111.H0_H0 ;  /* 0x2000002e932e7231 */ /* 0x000fe2000024086f */
[----:B------:R-:W-:-:S02]  /*2250*/  SHF.R.U32.HI R107, RZ, 0x10, R111 ;  /* 0x00000010ff6b7819 */ /* 0x000fc4000001166f */
[----:B------:R-:W-:Y:S02]  /*2260*/  SHF.R.U32.HI R106, RZ, 0x10, R147 ;  /* 0x00000010ff6a7819 */ /* 0x000fe40000011693 */
[--C-:B------:R-:W-:Y:S02]  /*2270*/  LOP3.LUT R36, R39, 0xffff, R38.reuse, 0xf8, !PT ;  /* 0x0000ffff27247812 */ /* 0x100fe400078ef826 */
[----:B------:R-:W-:Y:S01]  /*2280*/  PRMT R38, R41, 0x7610, R38 ;  /* 0x0000761029267816 */ /* 0x000fe20000000026 */
[----:B------:R-:W-:Y:S01]  /*2290*/  HFMA2.BF16_V2 R49, R106.H0_H0, R49.H0_H0, R107.H0_H0 ;  /* 0x200000316a317231 */ /* 0x000fe2000024086b */
[----:B------:R-:W-:Y:S02]  /*22a0*/  PRMT R41, R47, 0x7610, R41 ;  /* 0x000076102f297816 */ /* 0x000fe40000000029 */
[----:B------:R-:W-:Y:S02]  /*22b0*/  F2FP.BF16.F32.PACK_AB R54, RZ, R54 ;  /* 0x00000036ff36723e */ /* 0x000fe400000010ff */
[----:B------:R-:W-:-:S02]  /*22c0*/  F2FP.BF16.F32.PACK_AB R48, RZ, R48 ;  /* 0x00000030ff30723e */ /* 0x000fc400000010ff */
[----:B------:R-:W-:Y:S01]  /*22d0*/  LOP3.LUT R44, R44, 0xffff, RZ, 0xc0, !PT ;  /* 0x0000ffff2c2c7812 */ /* 0x000fe200078ec0ff */
[----:B------:R-:W-:Y:S01]  /*22e0*/  HFMA2.BF16_V2 R54, R144.H0_H0, R54.H0_H0, R108.H0_H0 ;  /* 0x2000003690367231 */ /* 0x000fe2000024086c */
[----:B------:R-:W-:Y:S01]  /*22f0*/  F2FP.BF16.F32.PACK_AB R52, RZ, R52 ;  /* 0x00000034ff34723e */ /* 0x000fe200000010ff */
[----:B------:R-:W-:Y:S01]  /*2300*/  HFMA2.BF16_V2 R48, R145.H0_H0, R48.H0_H0, R109.H0_H0 ;  /* 0x2000003091307231 */ /* 0x000fe2000024086d */
[----:B------:R-:W-:Y:S02]  /*2310*/  F2FP.BF16.F32.PACK_AB R57, RZ, R57 ;  /* 0x00000039ff39723e */ /* 0x000fe400000010ff */
[----:B------:R-:W-:Y:S02]  /*2320*/  SHF.R.U32.HI R104, RZ, 0x10, R35 ;  /* 0x00000010ff687819 */ /* 0x000fe40000011623 */
[----:B------:R-:W-:Y:S02]  /*2330*/  SHF.R.U32.HI R105, RZ, 0x10, R143 ;  /* 0x00000010ff697819 */ /* 0x000fe4000001168f */
[----:B------:R-:W-:-:S02]  /*2340*/  SHF.R.U64 R107, R32, 0x10, R33 ;  /* 0x00000010206b7819 */ /* 0x000fc40000001221 */
[----:B------:R-:W-:Y:S01]  /*2350*/  SHF.R.U64 R106, R140, 0x10, R141 ;  /* 0x000000108c6a7819 */ /* 0x000fe2000000128d */
[----:B------:R-:W-:Y:S01]  /*2360*/  HFMA2.BF16_V2 R52, R105.H0_H0, R52.H0_H0, R104.H0_H0 ;  /* 0x2000003469347231 */ /* 0x000fe20000240868 */
[----:B------:R-:W-:Y:S02]  /*2370*/  LOP3.LUT R41, R41, 0xffff, RZ, 0xc0, !PT ;  /* 0x0000ffff29297812 */ /* 0x000fe400078ec0ff */
[----:B------:R-:W-:Y:S01]  /*2380*/  F2FP.BF16.F32.PACK_AB R51, RZ, R51 ;  /* 0x00000033ff33723e */ /* 0x000fe200000010ff */
[----:B------:R-:W-:Y:S01]  /*2390*/  HFMA2.BF16_V2 R57, R106.H0_H0, R57.H0_H0, R107.H0_H0 ;  /* 0x200000396a397231 */ /* 0x000fe2000024086b */
[----:B------:R-:W-:Y:S02]  /*23a0*/  LOP3.LUT R7, R100, 0xffff0000, R101, 0xf8, !PT ;  /* 0xffff000064077812 */ /* 0x000fe400078ef865 */
[----:B------:R-:W-:Y:S01]  /*23b0*/  LOP3.LUT R100, R45, 0xffff, RZ, 0xc0, !PT ;  /* 0x0000ffff2d647812 */ /* 0x000fe200078ec0ff */
[----:B------:R-:W-:Y:S01]  /*23c0*/  HFMA2.BF16_V2 R51, R143.H0_H0, R51.H0_H0, R35.H0_H0 ;  /* 0x200000338f337231 */ /* 0x000fe20000240823 */
[----:B------:R-:W-:-:S02]  /*23d0*/  LOP3.LUT R39, R46, 0xffff, RZ, 0xc0, !PT ;  /* 0x0000ffff2e277812 */ /* 0x000fc400078ec0ff */
[C---:B------:R-:W-:Y:S02]  /*23e0*/  SHF.L.U64.HI R42, R44.reuse, 0x10, RZ ;  /* 0x000000102c2a7819 */ /* 0x040fe400000102ff */
[----:B------:R-:W-:Y:S02]  /*23f0*/  F2FP.BF16.F32.PACK_AB R50, RZ, R50 ;  /* 0x00000032ff32723e */ /* 0x000fe400000010ff */
[----:B------:R-:W-:Y:S02]  /*2400*/  SHF.L.U32 R45, R41, 0x10, RZ ;  /* 0x00000010292d7819 */ /* 0x000fe400000006ff */
[----:B------:R-:W-:Y:S01]  /*2410*/  SHF.L.U32 R47, R44, 0x10, RZ ;  /* 0x000000102c2f7819 */ /* 0x000fe200000006ff */
[----:B------:R-:W-:Y:S01]  /*2420*/  HFMA2.BF16_V2 R50, R142.H0_H0, R50.H0_H0, R34.H0_H0 ;  /* 0x200000328e327231 */ /* 0x000fe20000240822 */
[----:B------:R-:W-:Y:S02]  /*2430*/  F2FP.BF16.F32.PACK_AB R61, RZ, R61 ;  /* 0x0000003dff3d723e */ /* 0x000fe400000010ff */
[----:B------:R-:W-:-:S02]  /*2440*/  SHF.R.U64 R105, R28, 0x10, R29 ;  /* 0x000000101c697819 */ /* 0x000fc4000000121d */
[----:B------:R-:W-:Y:S02]  /*2450*/  SHF.R.U64 R104, R136, 0x10, R137 ;  /* 0x0000001088687819 */ /* 0x000fe40000001289 */
[----:B------:R-:W-:Y:S02]  /*2460*/  LOP3.LUT R53, R53, 0xffff, RZ, 0xc0, !PT ;  /* 0x0000ffff35357812 */ /* 0x000fe400078ec0ff */
[----:B------:R-:W-:Y:S01]  /*2470*/  LOP3.LUT R39, R39, 0xffff0000, R42, 0xf8, !PT ;  /* 0xffff000027277812 */ /* 0x000fe200078ef82a */
[----:B------:R-:W-:Y:S01]  /*2480*/  HFMA2.BF16_V2 R61, R104.H0_H0, R61.H0_H0, R105.H0_H0 ;  /* 0x2000003d683d7231 */ /* 0x000fe20000240869 */
[----:B------:R-:W-:Y:S02]  /*2490*/  LOP3.LUT R42, R45, 0xffff, R54, 0xf8, !PT ;  /* 0x0000ffff2d2a7812 */ /* 0x000fe400078ef836 */
[----:B------:R-:W-:Y:S02]  /*24a0*/  LOP3.LUT R38, R47, 0xffff, R38, 0xf8, !PT ;  /* 0x0000ffff2f267812 */ /* 0x000fe400078ef826 */
[----:B------:R-:W-:-:S02]  /*24b0*/  LOP3.LUT R45, R48, 0xffff, RZ, 0xc0, !PT ;  /* 0x0000ffff302d7812 */ /* 0x000fc400078ec0ff */
[----:B------:R-:W-:Y:S02]  /*24c0*/  SHF.L.U64.HI R44, R41, 0x10, RZ ;  /* 0x00000010292c7819 */ /* 0x000fe400000102ff */
[----:B------:R-:W-:Y:S02]  /*24d0*/  F2FP.BF16.F32.PACK_AB R60, RZ, R60 ;  /* 0x0000003cff3c723e */ /* 0x000fe400000010ff */
[----:B------:R-:W-:Y:S02]  /*24e0*/  SHF.R.U32.HI R156, RZ, 0x10, R33 ;  /* 0x00000010ff9c7819 */ /* 0x000fe40000011621 */
[----:B------:R-:W-:Y:S02]  /*24f0*/  SHF.R.U32.HI R157, RZ, 0x10, R141 ;  /* 0x00000010ff9d7819 */ /* 0x000fe4000001168d */
[----:B------:R-:W-:Y:S02]  /*2500*/  PRMT R47, R57, 0x7610, R47 ;  /* 0x00007610392f7816 */ /* 0x000fe4000000002f */
[----:B------:R-:W-:Y:S01]  /*2510*/  SHF.L.U32 R41, R53, 0x10, RZ ;  /* 0x0000001035297819 */ /* 0x000fe200000006ff */
[----:B------:R-:W-:Y:S01]  /*2520*/  HFMA2.BF16_V2 R60, R157.H0_H0, R60.H0_H0, R156.H0_H0 ;  /* 0x2000003c9d3c7231 */ /* 0x000fe2000024089c */
[----:B------:R-:W-:-:S02]  /*2530*/  LOP3.LUT R46, R51, 0xffff, RZ, 0xc0, !PT ;  /* 0x0000ffff332e7812 */ /* 0x000fc400078ec0ff */
[----:B------:R-:W-:Y:S02]  /*2540*/  SHF.L.U64.HI R53, R53, 0x10, RZ ;  /* 0x0000001035357819 */ /* 0x000fe400000102ff */
[----:B------:R-:W-:Y:S02]  /*2550*/  F2FP.BF16.F32.PACK_AB R58, RZ, R58 ;  /* 0x0000003aff3a723e */ /* 0x000fe400000010ff */
[----:B------:R-:W-:Y:S02]  /*2560*/  F2FP.BF16.F32.PACK_AB R62, RZ, R62 ;  /* 0x0000003eff3e723e */ /* 0x000fe400000010ff */
[----:B------:R-:W-:Y:S01]  /*2570*/  LOP3.LUT R45, R45, 0xffff0000, R44, 0xf8, !PT ;  /* 0xffff00002d2d7812 */ /* 0x000fe200078ef82c */
[----:B------:R-:W-:Y:S01]  /*2580*/  HFMA2.BF16_V2 R58, R140.H0_H0, R58.H0_H0, R32.H0_H0 ;  /* 0x2000003a8c3a7231 */ /* 0x000fe20000240820 */
[----:B------:R-:W-:Y:S01]  /*2590*/  LOP3.LUT R47, R47, 0xffff, RZ, 0xc0, !PT ;  /* 0x0000ffff2f2f7812 */ /* 0x000fe200078ec0ff */
[----:B------:R-:W-:Y:S01]  /*25a0*/  HFMA2.BF16_V2 R62, R139.H0_H0, R62.H0_H0, R31.H0_H0 ;  /* 0x2000003e8b3e7231 */ /* 0x000fe2000024081f */
[----:B------:R-:W-:-:S02]  /*25b0*/  LOP3.LUT R44, R41, 0xffff, R50, 0xf8, !PT ;  /* 0x0000ffff292c7812 */ /* 0x000fc400078ef832 */
[----:B------:R-:W-:Y:S02]  /*25c0*/  LOP3.LUT R41, R46, 0xffff0000, R53, 0xf8, !PT ;  /* 0xffff00002e297812 */ /* 0x000fe400078ef835 */
[----:B------:R-:W-:Y:S02]  /*25d0*/  F2FP.BF16.F32.PACK_AB R69, RZ, R69 ;  /* 0x00000045ff45723e */ /* 0x000fe400000010ff */
[----:B------:R-:W-:Y:S02]  /*25e0*/  SHF.R.U64 R157, R26, 0x10, R27 ;  /* 0x000000101a9d7819 */ /* 0x000fe4000000121b */
[----:B------:R-:W-:Y:S02]  /*25f0*/  SHF.R.U64 R156, R134, 0x10, R135 ;  /* 0x00000010869c7819 */ /* 0x000fe40000001287 */
[----:B------:R-:W-:Y:S02]  /*2600*/  PRMT R53, R61, 0x7610, R53 ;  /* 0x000076103d357816 */ /* 0x000fe40000000035 */
[----:B------:R-:W-:Y:S01]  /*2610*/  F2FP.BF16.F32.PACK_AB R68, RZ, R68 ;  /* 0x00000044ff44723e */ /* 0x000fe200000010ff */
[----:B------:R-:W-:Y:S01]  /*2620*/  HFMA2.BF16_V2 R69, R156.H0_H0, R69.H0_H0, R157.H0_H0 ;  /* 0x200000459c457231 */ /* 0x000fe2000024089d */
[----:B------:R-:W-:-:S02]  /*2630*/  SHF.L.U32 R51, R47, 0x10, RZ ;  /* 0x000000102f337819 */ /* 0x000fc400000006ff */
[----:B------:R-:W-:Y:S01]  /*2640*/  F2FP.BF16.F32.PACK_AB R70, RZ, R70 ;  /* 0x00000046ff46723e */ /* 0x000fe200000010ff */
[----:B------:R-:W-:Y:S01]  /*2650*/  HFMA2.BF16_V2 R68, R136.H0_H0, R68.H0_H0, R28.H0_H0 ;  /* 0x2000004488447231 */ /* 0x000fe2000024081c */
[----:B------:R-:W-:Y:S02]  /*2660*/  LOP3.LUT R63, R63, 0xffff, RZ, 0xc0, !PT ;  /* 0x0000ffff3f3f7812 */ /* 0x000fe400078ec0ff */
[----:B------:R-:W-:Y:S01]  /*2670*/  F2FP.BF16.F32.PACK_AB R65, RZ, R65 ;  /* 0x00000041ff41723e */ /* 0x000fe200000010ff */
[----:B------:R-:W-:Y:S01]  /*2680*/  HFMA2.BF16_V2 R70, R137.H0_H0, R70.H0_H0, R29.H0_H0 ;  /* 0x2000004689467231 */ /* 0x000fe2000024081d */
[----:B------:R-:W-:Y:S02]  /*2690*/  LOP3.LUT R53, R53, 0xffff, RZ, 0xc0, !PT ;  /* 0x0000ffff35357812 */ /* 0x000fe400078ec0ff */
[----:B------:R-:W-:Y:S01]  /*26a0*/  F2FP.BF16.F32.PACK_AB R66, RZ, R66 ;  /* 0x00000042ff42723e */ /* 0x000fe200000010ff */
[----:B------:R-:W-:Y:S01]  /*26b0*/  HFMA2.BF16_V2 R65, R135.H0_H0, R65.H0_H0, R27.H0_H0 ;  /* 0x2000004187417231 */ /* 0x000fe2000024081b */
[----:B------:R-:W-:-:S02]  /*26c0*/  SHF.R.U32.HI R106, RZ, 0x10, R29 ;  /* 0x00000010ff6a7819 */ /* 0x000fc4000001161d */
[----:B------:R-:W-:Y:S02]  /*26d0*/  SHF.R.U32.HI R107, RZ, 0x10, R137 ;  /* 0x00000010ff6b7819 */ /* 0x000fe40000011689 */
[----:B------:R-:W-:Y:S02]  /*26e0*/  LOP3.LUT R46, R51, 0xffff, R58, 0xf8, !PT ;  /* 0x0000ffff332e7812 */ /* 0x000fe400078ef83a */
[----:B------:R-:W-:Y:S01]  /*26f0*/  LOP3.LUT R51, R62, 0xffff, RZ, 0xc0, !PT ;  /* 0x0000ffff3e337812 */ /* 0x000fe200078ec0ff */
[----:B------:R-:W-:Y:S01]  /*2700*/  HFMA2.BF16_V2 R66, R107.H0_H0, R66.H0_H0, R106.H0_H0 ;  /* 0x200000426b427231 */ /* 0x000fe2000024086a */
[----:B------:R-:W-:Y:S02]  /*2710*/  SHF.L.U64.HI R48, R63, 0x10, RZ ;  /* 0x000000103f307819 */ /* 0x000fe400000102ff */
[----:B------:R-:W-:Y:S02]  /*2720*/  LOP3.LUT R9, R9, 0xffff, RZ, 0xc0, !PT ;  /* 0x0000ffff09097812 */ /* 0x000fe400078ec0ff */
[----:B------:R-:W-:-:S02]  /*2730*/  LOP3.LUT R40, R40, 0xffff, RZ, 0xc0, !PT ;  /* 0x0000ffff28287812 */ /* 0x000fc400078ec0ff */
[----:B------:R-:W-:Y:S02]  /*2740*/  SHF.L.U32 R57, R53, 0x10, RZ ;  /* 0x0000001035397819 */ /* 0x000fe400000006ff */
[----:B------:R-:W-:Y:S02]  /*2750*/  SHF.L.U64.HI R37, R37, 0x10, RZ ;  /* 0x0000001025257819 */ /* 0x000fe400000102ff */
[----:B------:R-:W-:Y:S02]  /*2760*/  F2FP.BF16.F32.PACK_AB R59, RZ, R59 ;  /* 0x0000003bff3b723e */ /* 0x000fe400000010ff */
[----:B------:R-:W-:Y:S02]  /*2770*/  LOP3.LUT R69, R69, 0xffff, RZ, 0xc0, !PT ;  /* 0x0000ffff45457812 */ /* 0x000fe400078ec0ff */
[----:B------:R-:W-:Y:S01]  /*2780*/  LOP3.LUT R51, R51, 0xffff0000, R48, 0xf8, !PT ;  /* 0xffff000033337812 */ /* 0x000fe200078ef830 */
[----:B------:R-:W-:Y:S01]  /*2790*/  HFMA2.BF16_V2 R59, R141.H0_H0, R59.H0_H0, R33.H0_H0 ;  /* 0x2000003b8d3b7231 */ /* 0x000fe20000240821 */
[----:B------:R-:W-:-:S02]  /*27a0*/  PRMT R9, R0, 0x5410, R9 ;  /* 0x0000541000097816 */ /* 0x000fc40000000009 */
[----:B------:R-:W-:Y:S02]  /*27b0*/  PRMT R7, R7, 0x5410, R40 ;  /* 0x0000541007077816 */ /* 0x000fe40000000028 */
[----:B------:R-:W-:Y:S02]  /*27c0*/  F2FP.BF16.F32.PACK_AB R80, RZ, R80 ;  /* 0x00000050ff50723e */ /* 0x000fe400000010ff */
[----:B------:R-:W-:Y:S02]  /*27d0*/  SHF.R.U64 R106, R22, 0x10, R23 ;  /* 0x00000010166a7819 */ /* 0x000fe40000001217 */
[----:B------:R-:W-:Y:S02]  /*27e0*/  SHF.R.U64 R107, R130, 0x10, R131 ;  /* 0x00000010826b7819 */ /* 0x000fe40000001283 */
[----:B------:R-:W-:Y:S02]  /*27f0*/  LOP3.LUT R48, R57, 0xffff, R68, 0xf8, !PT ;  /* 0x0000ffff39307812 */ /* 0x000fe400078ef844 */
[----:B------:R-:W-:Y:S01]  /*2800*/  LOP3.LUT R40, R43, 0xffff, RZ, 0xc0, !PT ;  /* 0x0000ffff2b287812 */ /* 0x000fe200078ec0ff */
[----:B------:R-:W-:Y:S01]  /*2810*/  HFMA2.BF16_V2 R80, R107.H0_H0, R80.H0_H0, R106.H0_H0 ;  /* 0x200000506b507231 */ /* 0x000fe2000024086a */
[----:B------:R-:W-:-:S02]  /*2820*/  LOP3.LUT R0, R55, 0xffff, RZ, 0xc0, !PT ;  /* 0x0000ffff37007812 */ /* 0x000fc400078ec0ff */
[----:B------:R-:W-:Y:S02]  /*2830*/  LOP3.LUT R37, R100, 0xffff0000, R37, 0xf8, !PT ;  /* 0xffff000064257812 */ /* 0x000fe400078ef825 */
[----:B------:R-:W-:Y:S02]  /*2840*/  LOP3.LUT R57, R70, 0xffff, RZ, 0xc0, !PT ;  /* 0x0000ffff46397812 */ /* 0x000fe400078ec0ff */
[----:B------:R-:W-:Y:S02]  /*2850*/  SHF.L.U64.HI R68, R53, 0x10, RZ ;  /* 0x0000001035447819 */ /* 0x000fe400000102ff */
[----:B------:R-:W-:Y:S02]  /*2860*/  LOP3.LUT R2, R2, 0xffff, RZ, 0xc0, !PT ;  /* 0x0000ffff02027812 */ /* 0x000fe400078ec0ff */
[----:B------:R-:W-:Y:S02]  /*2870*/  LOP3.LUT R52, R52, 0xffff, RZ, 0xc0, !PT ;  /* 0x0000ffff34347812 */ /* 0x000fe400078ec0ff */
[----:B------:R-:W-:-:S02]  /*2880*/  LOP3.LUT R65, R65, 0xffff, RZ, 0xc0, !PT ;  /* 0x0000ffff41417812 */ /* 0x000fc400078ec0ff */
[----:B------:R-:W-:Y:S02]  /*2890*/  SHF.L.U64.HI R62, R69, 0x10, RZ ;  /* 0x00000010453e7819 */ /* 0x000fe400000102ff */
        /* <DEDUP_REMOVED lines=8> */
[----:B------:R-:W-:Y:S01]  /*2920*/  PRMT R58, R72, 0x7610, R58 ;  /* 0x00007610483a7816 */ /* 0x000fe2000000003a */
[----:B------:R-:W-:Y:S01]  /*2930*/  HFMA2.BF16_V2 R79, R156.H0_H0, R79.H0_H0, R157.H0_H0 ;  /* 0x2000004f9c4f7231 */ /* 0x000fe2000024089d */
[----:B------:R-:W-:Y:S02]  /*2940*/  LOP3.LUT R57, R57, 0xffff0000, R68, 0xf8, !PT ;  /* 0xffff000039397812 */ /* 0x000fe400078ef844 */
[----:B------:R-:W-:Y:S02]  /*2950*/  PRMT R11, R11, 0x5410, R2 ;  /* 0x000054100b0b7816 */ /* 0x000fe40000000002 */
[----:B------:R-:W-:Y:S02]  /*2960*/  PRMT R37, R37, 0x5410, R40 ;  /* 0x0000541025257816 */ /* 0x000fe40000000028 */
[----:B------:R-:W-:-:S02]  /*2970*/  PRMT R45, R41, 0x5410, R52 ;  /* 0x00005410292d7816 */ /* 0x000fc40000000034 */
[----:B------:R-:W-:Y:S01]  /*2980*/  LOP3.LUT R66, R66, 0xffff, RZ, 0xc0, !PT ;  /* 0x0000ffff42427812 */ /* 0x000fe200078ec0ff */
[----:B------:R-:W0:Y:S01]  /*2990*/  @!P0 LDC.64 R40, c[0x0][0x238] ;  /* 0x00008e00ff288b82 */ /* 0x000e220000000a00 */
[----:B------:R-:W-:Y:S02]  /*29a0*/  LOP3.LUT R53, R65, 0xffff0000, R62, 0xf8, !PT ;  /* 0xffff000041357812 */ /* 0x000fe400078ef83e */
[----:B------:R-:W-:Y:S02]  /*29b0*/  LOP3.LUT R2, R49, 0xffff, RZ, 0xc0, !PT ;  /* 0x0000ffff31027812 */ /* 0x000fe400078ec0ff */
[----:B------:R-:W-:Y:S02]  /*29c0*/  LOP3.LUT R0, R71, 0xffff, RZ, 0xc0, !PT ;  /* 0x0000ffff47007812 */ /* 0x000fe400078ec0ff */
[----:B------:R-:W-:Y:S02]  /*29d0*/  F2FP.BF16.F32.PACK_AB R74, RZ, R74 ;  /* 0x0000004aff4a723e */ /* 0x000fe400000010ff */
[----:B------:R-:W-:-:S02]  /*29e0*/  F2FP.BF16.F32.PACK_AB R90, RZ, R90 ;  /* 0x0000005aff5a723e */ /* 0x000fc400000010ff */
[----:B------:R-:W-:Y:S02]  /*29f0*/  SHF.R.U32.HI R104, RZ, 0x10, R25 ;  /* 0x00000010ff687819 */ /* 0x000fe40000011619 */
[----:B------:R-:W-:Y:S02]  /*2a00*/  SHF.R.U32.HI R105, RZ, 0x10, R133 ;  /* 0x00000010ff697819 */ /* 0x000fe40000011685 */
[----:B------:R-:W-:Y:S02]  /*2a10*/  SHF.R.U32.HI R106, RZ, 0x10, R19 ;  /* 0x00000010ff6a7819 */ /* 0x000fe40000011613 */
[----:B------:R-:W-:Y:S01]  /*2a20*/  SHF.R.U32.HI R107, RZ, 0x10, R127 ;  /* 0x00000010ff6b7819 */ /* 0x000fe2000001167f */
[----:B------:R-:W-:Y:S01]  /*2a30*/  HFMA2.BF16_V2 R74, R105.H0_H0, R74.H0_H0, R104.H0_H0 ;  /* 0x2000004a694a7231 */ /* 0x000fe20000240868 */
[----:B------:R-:W-:Y:S02]  /*2a40*/  PRMT R65, R84, 0x7610, R65 ;  /* 0x0000761054417816 */ /* 0x000fe40000000041 */
[----:B------:R-:W-:Y:S01]  /*2a50*/  LOP3.LUT R50, R59, 0xffff, RZ, 0xc0, !PT ;  /* 0x0000ffff3b327812 */ /* 0x000fe200078ec0ff */
[----:B------:R-:W-:Y:S01]  /*2a60*/  HFMA2.BF16_V2 R90, R107.H0_H0, R90.H0_H0, R106.H0_H0 ;  /* 0x2000005a6b5a7231 */ /* 0x000fe2000024086a */
[----:B------:R-:W-:Y:S01]  /*2a70*/  SHF.L.U64.HI R47, R47, 0x10, RZ ;  /* 0x000000102f2f7819 */ /* 0x000fe200000102ff */
[----:B0-----:R-:W-:Y:S01]  /*2a80*/  @!P0 IMAD.WIDE R40, R4, 0x4, R40 ;  /* 0x0000000404288825 */ /* 0x001fe200078e0228 */
[----:B------:R-:W-:-:S02]  /*2a90*/  F2FP.BF16.F32.PACK_AB R78, RZ, R78 ;  /* 0x0000004eff4e723e */ /* 0x000fc400000010ff */
[----:B------:R-:W-:Y:S02]  /*2aa0*/  SHF.L.U32 R59, R63, 0x10, RZ ;  /* 0x000000103f3b7819 */ /* 0x000fe400000006ff */
[----:B------:R-:W-:Y:S01]  /*2ab0*/  LOP3.LUT R58, R58, 0xffff, RZ, 0xc0, !PT ;  /* 0x0000ffff3a3a7812 */ /* 0x000fe200078ec0ff */
[----:B------:R-:W-:Y:S01]  /*2ac0*/  HFMA2.BF16_V2 R78, R128.H0_H0, R78.H0_H0, R20.H0_H0 ;  /* 0x2000004e804e7231 */ /* 0x000fe20000240814 */
[----:B------:R-:W-:Y:S01]  /*2ad0*/  PRMT R49, R57, 0x5410, R66 ;  /* 0x0000541039317816 */ /* 0x000fe20000000042 */
[----:B------:R0:W-:Y:S01]  /*2ae0*/  @!P0 STG.E desc[UR4][R40.64], R5 ;  /* 0x0000000528008986 */ /* 0x0001e2000c101904 */
[----:B------:R-:W-:Y:S02]  /*2af0*/  F2FP.BF16.F32.PACK_AB R67, RZ, R67 ;  /* 0x00000043ff43723e */ /* 0x000fe400000010ff */
[----:B------:R-:W-:Y:S02]  /*2b00*/  F2FP.BF16.F32.PACK_AB R88, RZ, R88 ;  /* 0x00000058ff58723e */ /* 0x000fe400000010ff */
[----:B------:R-:W-:Y:S01]  /*2b10*/  SHF.R.U64 R156, R16, 0x10, R17 ;  /* 0x00000010109c7819 */ /* 0x000fe20000001211 */
[----:B------:R-:W-:Y:S01]  /*2b20*/  HFMA2.BF16_V2 R67, R134.H0_H0, R67.H0_H0, R26.H0_H0 ;  /* 0x2000004386437231 */ /* 0x000fe2000024081a */
[----:B------:R-:W-:-:S02]  /*2b30*/  SHF.R.U64 R157, R124, 0x10, R125 ;  /* 0x000000107c9d7819 */ /* 0x000fc4000000127d */
[----:B------:R-:W-:Y:S02]  /*2b40*/  LOP3.LUT R80, R80, 0xffff, RZ, 0xc0, !PT ;  /* 0x0000ffff50507812 */ /* 0x000fe400078ec0ff */
[----:B------:R-:W-:Y:S01]  /*2b50*/  PRMT R57, R53, 0x5410, R0 ;  /* 0x0000541035397816 */ /* 0x000fe20000000000 */
[----:B------:R-:W-:Y:S01]  /*2b60*/  HFMA2.BF16_V2 R88, R157.H0_H0, R88.H0_H0, R156.H0_H0 ;  /* 0x200000589d587231 */ /* 0x000fe2000024089c */
[----:B------:R-:W-:Y:S02]  /*2b70*/  F2FP.BF16.F32.PACK_AB R85, RZ, R85 ;  /* 0x00000055ff55723e */ /* 0x000fe400000010ff */
[----:B------:R-:W-:Y:S02]  /*2b80*/  LOP3.LUT R65, R65, 0xffff, RZ, 0xc0, !PT ;  /* 0x0000ffff41417812 */ /* 0x000fe400078ec0ff */
[----:B------:R-:W-:Y:S01]  /*2b90*/  PRMT R39, R39, 0x5410, R2 ;  /* 0x0000541027277816 */ /* 0x000fe20000000002 */
[----:B------:R-:W-:Y:S01]  /*2ba0*/  HFMA2.BF16_V2 R85, R129.H0_H0, R85.H0_H0, R21.H0_H0 ;  /* 0x2000005581557231 */ /* 0x000fe20000240815 */
[----:B------:R-:W-:-:S02]  /*2bb0*/  LOP3.LUT R53, R3, 0x1f, RZ, 0xc0, !PT ;  /* 0x0000001f03357812 */ /* 0x000fc400078ec0ff */
[----:B------:R-:W-:Y:S01]  /*2bc0*/  LOP3.LUT R47, R50, 0xffff0000, R47, 0xf8, !PT ;  /* 0xffff0000322f7812 */ /* 0x000fe200078ef82f */
[----:B------:R-:W0:Y:S01]  /*2bd0*/  LDC.64 R2, c[0x0][0x228] ;  /* 0x00008a00ff027b82 */ /* 0x000e220000000a00 */
[----:B------:R-:W-:Y:S01]  /*2be0*/  F2FP.BF16.F32.PACK_AB R75, RZ, R75 ;  /* 0x0000004bff4b723e */ /* 0x000fe200000010ff */
[----:B------:R-:W-:Y:S01]  /*2bf0*/  IMAD R53, R4, 0x240, R53 ;  /* 0x0000024004357824 */ /* 0x000fe200078e0235 */
        /* <DEDUP_REMOVED lines=8> */
[----:B------:R-:W-:Y:S02]  /*2c80*/  LOP3.LUT R50, R59, 0xffff, R56, 0xf8, !PT ;  /* 0x0000ffff3b327812 */ /* 0x000fe400078ef838 */
[C---:B------:R-:W-:Y:S01]  /*2c90*/  SHF.L.U32 R54, R58.reuse, 0x10, RZ ;  /* 0x000000103a367819 */ /* 0x040fe200000006ff */
[----:B------:R-:W-:Y:S01]  /*2ca0*/  HFMA2.BF16_V2 R97, R106.H0_H0, R97.H0_H0, R107.H0_H0 ;  /* 0x200000616a617231 */ /* 0x000fe2000024086b */
[----:B------:R-:W-:Y:S02]  /*2cb0*/  SHF.L.U64.HI R68, R58, 0x10, RZ ;  /* 0x000000103a447819 */ /* 0x000fe400000102ff */
[----:B------:R-:W-:-:S02]  /*2cc0*/  LOP3.LUT R59, R76, 0xffff, RZ, 0xc0, !PT ;  /* 0x0000ffff4c3b7812 */ /* 0x000fc400078ec0ff */
[----:B------:R-:W-:Y:S01]  /*2cd0*/  SHF.L.U64.HI R58, R80, 0x10, RZ ;  /* 0x00000010503a7819 */ /* 0x000fe200000102ff */
[----:B0-----:R-:W-:Y:S01]  /*2ce0*/  IMAD.WIDE.U32 R40, R53, 0x8, R2 ;  /* 0x0000000835287825 */ /* 0x001fe200078e0002 */
[----:B------:R-:W-:Y:S02]  /*2cf0*/  F2FP.BF16.F32.PACK_AB R73, RZ, R73 ;  /* 0x00000049ff49723e */ /* 0x000fe400000010ff */
[----:B------:R-:W-:Y:S02]  /*2d00*/  SHF.L.U32 R63, R65, 0x10, RZ ;  /* 0x00000010413f7819 */ /* 0x000fe400000006ff */
[----:B------:R-:W-:Y:S01]  /*2d10*/  F2FP.BF16.F32.PACK_AB R91, RZ, R91 ;  /* 0x0000005bff5b723e */ /* 0x000fe200000010ff */
[----:B------:R-:W-:Y:S01]  /*2d20*/  HFMA2.BF16_V2 R73, R132.H0_H0, R73.H0_H0, R24.H0_H0 ;  /* 0x2000004984497231 */ /* 0x000fe20000240818 */
[----:B------:R-:W-:Y:S01]  /*2d30*/  SHF.L.U32 R56, R69, 0x10, RZ ;  /* 0x0000001045387819 */ /* 0x000fe200000006ff */
[----:B------:R1:W-:Y:S01]  /*2d40*/  STG.E.64 desc[UR4][R40.64], R8 ;  /* 0x0000000828007986 */ /* 0x0003e2000c101b04 */
[----:B------:R-:W-:Y:S01]  /*2d50*/  F2FP.BF16.F32.PACK_AB R86, RZ, R86 ;  /* 0x00000056ff56723e */ /* 0x000fe200000010ff */
[----:B------:R-:W-:Y:S01]  /*2d60*/  HFMA2.BF16_V2 R91, R123.H0_H0, R91.H0_H0, R15.H0_H0 ;  /* 0x2000005b7b5b7231 */ /* 0x000fe2000024080f */
[----:B------:R-:W-:-:S02]  /*2d70*/  F2FP.BF16.F32.PACK_AB R99, RZ, R99 ;  /* 0x00000063ff63723e */ /* 0x000fc400000010ff */
[----:B------:R-:W-:Y:S01]  /*2d80*/  F2FP.BF16.F32.PACK_AB R77, RZ, R77 ;  /* 0x0000004dff4d723e */ /* 0x000fe200000010ff */
[----:B------:R-:W-:Y:S01]  /*2d90*/  HFMA2.BF16_V2 R86, R127.H0_H0, R86.H0_H0, R19.H0_H0 ;  /* 0x200000567f567231 */ /* 0x000fe20000240813 */
[----:B------:R-:W-:Y:S01]  /*2da0*/  F2FP.BF16.F32.PACK_AB R89, RZ, R89 ;  /* 0x00000059ff59723e */ /* 0x000fe200000010ff */
[----:B------:R-:W-:Y:S01]  /*2db0*/  HFMA2.BF16_V2 R99, R121.H0_H0, R99.H0_H0, R13.H0_H0 ;  /* 0x2000006379637231 */ /* 0x000fe2000024080d */
[----:B------:R-:W-:Y:S01]  /*2dc0*/  LOP3.LUT R59, R59, 0xffff0000, R58, 0xf8, !PT ;  /* 0xffff00003b3b7812 */ /* 0x000fe200078ef83a */
[----:B------:R-:W-:Y:S01]  /*2dd0*/  HFMA2.BF16_V2 R77, R130.H0_H0, R77.H0_H0, R22.H0_H0 ;  /* 0x2000004d824d7231 */ /* 0x000fe20000240816 */
[----:B------:R-:W-:Y:S01]  /*2de0*/  LOP3.LUT R58, R63, 0xffff, R78, 0xf8, !PT ;  /* 0x0000ffff3f3a7812 */ /* 0x000fe200078ef84e */
[----:B------:R-:W-:Y:S01]  /*2df0*/  HFMA2.BF16_V2 R89, R125.H0_H0, R89.H0_H0, R17.H0_H0 ;  /* 0x200000597d597231 */ /* 0x000fe20000240811 */
[----:B------:R-:W-:Y:S02]  /*2e00*/  F2FP.BF16.F32.PACK_AB R94, RZ, R94 ;  /* 0x0000005eff5e723e */ /* 0x000fe400000010ff */
[----:B------:R-:W-:-:S02]  /*2e10*/  SHF.R.U32.HI R104, RZ, 0x10, R15 ;  /* 0x00000010ff687819 */ /* 0x000fc4000001160f */
[----:B------:R-:W-:Y:S02]  /*2e20*/  SHF.R.U32.HI R105, RZ, 0x10, R123 ;  /* 0x00000010ff697819 */ /* 0x000fe4000001167b */
[----:B------:R-:W-:Y:S02]  /*2e30*/  LOP3.LUT R56, R56, 0xffff, R67, 0xf8, !PT ;  /* 0x0000ffff38387812 */ /* 0x000fe400078ef843 */
[----:B------:R-:W-:Y:S01]  /*2e40*/  PRMT R63, R88, 0x7610, R63 ;  /* 0x00007610583f7816 */ /* 0x000fe2000000003f */
[----:B------:R-:W-:Y:S01]  /*2e50*/  HFMA2.BF16_V2 R94, R105.H0_H0, R94.H0_H0, R104.H0_H0 ;  /* 0x2000005e695e7231 */ /* 0x000fe20000240868 */
[----:B------:R-:W-:Y:S02]  /*2e60*/  F2FP.BF16.F32.PACK_AB R98, RZ, R98 ;  /* 0x00000062ff62723e */ /* 0x000fe400000010ff */
[----:B------:R-:W-:Y:S02]  /*2e70*/  SHF.R.U32.HI R156, RZ, 0x10, R13 ;  /* 0x00000010ff9c7819 */ /* 0x000fe4000001160d */
[----:B------:R-:W-:-:S02]  /*2e80*/  SHF.R.U32.HI R157, RZ, 0x10, R121 ;  /* 0x00000010ff9d7819 */ /* 0x000fc40000011679 */
[----:B------:R-:W-:Y:S02]  /*2e90*/  LOP3.LUT R67, R85, 0xffff, RZ, 0xc0, !PT ;  /* 0x0000ffff55437812 */ /* 0x000fe400078ec0ff */
[----:B------:R-:W-:Y:S01]  /*2ea0*/  SHF.L.U64.HI R72, R65, 0x10, RZ ;  /* 0x0000001041487819 */ /* 0x000fe200000102ff */
[----:B------:R-:W-:Y:S01]  /*2eb0*/  HFMA2.BF16_V2 R98, R157.H0_H0, R98.H0_H0, R156.H0_H0 ;  /* 0x200000629d627231 */ /* 0x000fe2000024089c */
[----:B------:R-:W-:Y:S02]  /*2ec0*/  LOP3.LUT R93, R93, 0xffff, RZ, 0xc0, !PT ;  /* 0x0000ffff5d5d7812 */ /* 0x000fe400078ec0ff */
[----:B------:R-:W-:Y:S02]  /*2ed0*/  F2FP.BF16.F32.PACK_AB R92, RZ, R92 ;  /* 0x0000005cff5c723e */ /* 0x000fe400000010ff */
[----:B------:R-:W-:Y:S02]  /*2ee0*/  F2FP.BF16.F32.PACK_AB R96, RZ, R96 ;  /* 0x00000060ff60723e */ /* 0x000fe400000010ff */
[----:B------:R-:W-:Y:S01]  /*2ef0*/  LOP3.LUT R61, R75, 0xffff, RZ, 0xc0, !PT ;  /* 0x0000ffff4b3d7812 */ /* 0x000fe200078ec0ff */
[----:B------:R-:W-:Y:S01]  /*2f00*/  HFMA2.BF16_V2 R92, R122.H0_H0, R92.H0_H0, R14.H0_H0 ;  /* 0x2000005c7a5c7231 */ /* 0x000fe2000024080e */
[----:B------:R-:W-:Y:S01]  /*2f10*/  LOP3.LUT R83, R83, 0xffff, RZ, 0xc0, !PT ;  /* 0x0000ffff53537812 */ /* 0x000fe200078ec0ff */
[----:B------:R-:W-:Y:S01]  /*2f20*/  HFMA2.BF16_V2 R96, R120.H0_H0, R96.H0_H0, R12.H0_H0 ;  /* 0x2000006078607231 */ /* 0x000fe2000024080c */
[----:B------:R-:W-:-:S02]  /*2f30*/  LOP3.LUT R97, R97, 0xffff, RZ, 0xc0, !PT ;  /* 0x0000ffff61617812 */ /* 0x000fc400078ec0ff */
[----:B------:R-:W-:Y:S02]  /*2f40*/  SHF.L.U32 R62, R80, 0x10, RZ ;  /* 0x00000010503e7819 */ /* 0x000fe400000006ff */
[----:B------:R-:W-:Y:S02]  /*2f50*/  LOP3.LUT R63, R63, 0xffff, RZ, 0xc0, !PT ;  /* 0x0000ffff3f3f7812 */ /* 0x000fe400078ec0ff */
        /* <DEDUP_REMOVED lines=8> */
[----:B------:R-:W-:Y:S02]  /*2fe0*/  LOP3.LUT R61, R61, 0xffff0000, R68, 0xf8, !PT ;  /* 0xffff00003d3d7812 */ /* 0x000fe400078ef844 */
[----:B------:R-:W-:Y:S02]  /*2ff0*/  LOP3.LUT R86, R86, 0xffff, RZ, 0xc0, !PT ;  /* 0x0000ffff56567812 */ /* 0x000fe400078ec0ff */
[----:B------:R-:W-:Y:S02]  /*3000*/  SHF.L.U64.HI R65, R83, 0x10, RZ ;  /* 0x0000001053417819 */ /* 0x000fe400000102ff */
[----:B------:R-:W-:Y:S02]  /*3010*/  LOP3.LUT R75, R99, 0xffff, RZ, 0xc0, !PT ;  /* 0x0000ffff634b7812 */ /* 0x000fe400078ec0ff */
[----:B------:R-:W-:-:S02]  /*3020*/  SHF.L.U64.HI R78, R97, 0x10, RZ ;  /* 0x00000010614e7819 */ /* 0x000fc400000102ff */
[----:B------:R-:W-:Y:S02]  /*3030*/  LOP3.LUT R62, R62, 0xffff, R77, 0xf8, !PT ;  /* 0x0000ffff3e3e7812 */ /* 0x000fe400078ef84d */
[----:B------:R-:W-:Y:S02]  /*3040*/  SHF.L.U32 R68, R63, 0x10, RZ ;  /* 0x000000103f447819 */ /* 0x000fe400000006ff */
[----:B------:R-:W-:Y:S02]  /*3050*/  LOP3.LUT R69, R89, 0xffff, RZ, 0xc0, !PT ;  /* 0x0000ffff59457812 */ /* 0x000fe400078ec0ff */
[----:B------:R-:W-:Y:S02]  /*3060*/  SHF.L.U64.HI R76, R63, 0x10, RZ ;  /* 0x000000103f4c7819 */ /* 0x000fe400000102ff */
[----:B------:R-:W-:Y:S02]  /*3070*/  SHF.L.U32 R77, R93, 0x10, RZ ;  /* 0x000000105d4d7819 */ /* 0x000fe400000006ff */
[----:B------:R-:W-:-:S02]  /*3080*/  SHF.L.U32 R63, R97, 0x10, RZ ;  /* 0x00000010613f7819 */ /* 0x000fc400000006ff */
[----:B------:R-:W-:Y:S02]  /*3090*/  LOP3.LUT R73, R73, 0xffff0000, R72, 0xf8, !PT ;  /* 0xffff000049497812 */ /* 0x000fe400078ef848 */
[----:B------:R-:W-:Y:S02]  /*30a0*/  LOP3.LUT R0, R79, 0xffff, RZ, 0xc0, !PT ;  /* 0x0000ffff4f007812 */ /* 0x000fe400078ec0ff */
[----:B------:R-:W-:Y:S02]  /*30b0*/  LOP3.LUT R94, R94, 0xffff, RZ, 0xc0, !PT ;  /* 0x0000ffff5e5e7812 */ /* 0x000fe400078ec0ff */
[----:B------:R-:W-:Y:S02]  /*30c0*/  SHF.L.U32 R70, R83, 0x10, RZ ;  /* 0x0000001053467819 */ /* 0x000fe400000006ff */
[----:B------:R-:W-:Y:S02]  /*30d0*/  LOP3.LUT R65, R86, 0xffff0000, R65, 0xf8, !PT ;  /* 0xffff000056417812 */ /* 0x000fe400078ef841 */
[----:B------:R-:W-:-:S02]  /*30e0*/  LOP3.LUT R75, R75, 0xffff0000, R78, 0xf8, !PT ;  /* 0xffff00004b4b7812 */ /* 0x000fc400078ef84e */
[----:B------:R-:W-:Y:S02]  /*30f0*/  LOP3.LUT R74, R74, 0xffff, RZ, 0xc0, !PT ;  /* 0x0000ffff4a4a7812 */ /* 0x000fe400078ec0ff */
[----:B------:R-:W-:Y:S02]  /*3100*/  LOP3.LUT R82, R82, 0xffff, RZ, 0xc0, !PT ;  /* 0x0000ffff52527812 */ /* 0x000fe400078ec0ff */
[----:B------:R-:W-:Y:S02]  /*3110*/  LOP3.LUT R90, R90, 0xffff, RZ, 0xc0, !PT ;  /* 0x0000ffff5a5a7812 */ /* 0x000fe400078ec0ff */
[----:B------:R-:W-:Y:S02]  /*3120*/  LOP3.LUT R98, R98, 0xffff, RZ, 0xc0, !PT ;  /* 0x0000ffff62627812 */ /* 0x000fe400078ec0ff */
[----:B------:R-:W-:Y:S02]  /*3130*/  LOP3.LUT R69, R69, 0xffff0000, R76, 0xf8, !PT ;  /* 0xffff000045457812 */ /* 0x000fe400078ef84c */
[----:B------:R-:W-:-:S02]  /*3140*/  IADD3 R101, R53, 0x20, RZ ;  /* 0x0000002035657810 */ /* 0x000fc40007ffe0ff */
[----:B------:R-:W-:Y:S02]  /*3150*/  LOP3.LUT R76, R77, 0xffff, R92, 0xf8, !PT ;  /* 0x0000ffff4d4c7812 */ /* 0x000fe400078ef85c */
[----:B------:R-:W-:Y:S02]  /*3160*/  LOP3.LUT R72, R63, 0xffff, R96, 0xf8, !PT ;  /* 0x0000ffff3f487812 */ /* 0x000fe400078ef860 */
[----:B------:R-:W-:Y:S02]  /*3170*/  PRMT R63, R59, 0x5410, R0 ;  /* 0x000054103b3f7816 */ /* 0x000fe40000000000 */
[----:B------:R-:W-:Y:S02]  /*3180*/  PRMT R77, R73, 0x5410, R94 ;  /* 0x00005410494d7816 */ /* 0x000fe4000000005e */
[----:B------:R-:W-:Y:S02]  /*3190*/  LOP3.LUT R70, R70, 0xffff, R81, 0xf8, !PT ;  /* 0x0000ffff46467812 */ /* 0x000fe400078ef851 */
[----:B------:R-:W-:-:S02]  /*31a0*/  LOP3.LUT R68, R68, 0xffff, R87, 0xf8, !PT ;  /* 0x0000ffff44447812 */ /* 0x000fc400078ef857 */
[----:B------:R-:W-:Y:S02]  /*31b0*/  PRMT R55, R61, 0x5410, R74 ;  /* 0x000054103d377816 */ /* 0x000fe4000000004a */
[----:B------:R-:W-:Y:S02]  /*31c0*/  PRMT R59, R67, 0x5410, R82 ;  /* 0x00005410433b7816 */ /* 0x000fe40000000052 */
[----:B------:R-:W-:Y:S02]  /*31d0*/  PRMT R71, R65, 0x5410, R90 ;  /* 0x0000541041477816 */ /* 0x000fe4000000005a */
[----:B------:R-:W-:Y:S02]  /*31e0*/  LOP3.LUT R0, R95, 0xffff, RZ, 0xc0, !PT ;  /* 0x0000ffff5f007812 */ /* 0x000fe400078ec0ff */
[----:B------:R-:W-:Y:S02]  /*31f0*/  PRMT R73, R75, 0x5410, R98 ;  /* 0x000054104b497816 */ /* 0x000fe40000000062 */
[----:B------:R-:W-:-:S02]  /*3200*/  LOP3.LUT R60, R60, 0xffff, RZ, 0xc0, !PT ;  /* 0x0000ffff3c3c7812 */ /* 0x000fc400078ec0ff */
[C---:B------:R-:W-:Y:S02]  /*3210*/  IADD3 R61, R53.reuse, 0x40, RZ ;  /* 0x00000040353d7810 */ /* 0x040fe40007ffe0ff */
[C---:B------:R-:W-:Y:S02]  /*3220*/  IADD3 R65, R53.reuse, 0x60, RZ ;  /* 0x0000006035417810 */ /* 0x040fe40007ffe0ff */
[C---:B------:R-:W-:Y:S02]  /*3230*/  IADD3 R67, R53.reuse, 0x80, RZ ;  /* 0x0000008035437810 */ /* 0x040fe40007ffe0ff */
[C---:B------:R-:W-:Y:S02]  /*3240*/  IADD3 R75, R53.reuse, 0xa0, RZ ;  /* 0x000000a0354b7810 */ /* 0x040fe40007ffe0ff */
[----:B------:R-:W-:Y:S01]  /*3250*/  IADD3 R79, R53, 0xc0, RZ ;  /* 0x000000c0354f7810 */ /* 0x000fe20007ffe0ff */
[----:B------:R-:W-:Y:S01]  /*3260*/  IMAD.WIDE.U32 R66, R67, 0x8, R2 ;  /* 0x0000000843427825 */ /* 0x000fe200078e0002 */
[----:B------:R-:W-:-:S02]  /*3270*/  IADD3 R81, R53, 0xe0, RZ ;  /* 0x000000e035517810 */ /* 0x000fc40007ffe0ff */
[----:B------:R-:W-:Y:S01]  /*3280*/  IADD3 R83, R53, 0x100, RZ ;  /* 0x0000010035537810 */ /* 0x000fe20007ffe0ff */
[--C-:B------:R-:W-:Y:S01]  /*3290*/  IMAD.WIDE.U32 R74, R75, 0x8, R2.reuse ;  /* 0x000000084b4a7825 */ /* 0x100fe200078e0002 */
[C---:B------:R-:W-:Y:S02]  /*32a0*/  IADD3 R85, R53.reuse, 0x120, RZ ;  /* 0x0000012035557810 */ /* 0x040fe40007ffe0ff */
[----:B------:R-:W-:Y:S01]  /*32b0*/  IADD3 R87, R53, 0x140, RZ ;  /* 0x0000014035577810 */ /* 0x000fe20007ffe0ff */
[--C-:B------:R-:W-:Y:S01]  /*32c0*/  IMAD.WIDE.U32 R78, R79, 0x8, R2.reuse ;  /* 0x000000084f4e7825 */ /* 0x100fe200078e0002 */
        /* <DEDUP_REMOVED lines=9> */
[----:B------:R-:W-:Y:S02]  /*3360*/  IADD3 R99, R53, 0x200, RZ ;  /* 0x0000020035637810 */ /* 0x000fe40007ffe0ff */
[----:B------:R-:W-:Y:S01]  /*3370*/  LOP3.LUT R64, R64, 0xffff, RZ, 0xc0, !PT ;  /* 0x0000ffff40407812 */ /* 0x000fe200078ec0ff */
[----:B------:R-:W-:Y:S01]  /*3380*/  IMAD.WIDE.U32 R52, R101, 0x8, R2 ;  /* 0x0000000865347825 */ /* 0x000fe200078e0002 */
[----:B------:R-:W-:Y:S01]  /*3390*/  PRMT R47, R47, 0x5410, R60 ;  /* 0x000054102f2f7816 */ /* 0x000fe2000000003c */
[----:B------:R-:W0:Y:S01]  /*33a0*/  LDC.64 R100, c[0x0][0x210] ;  /* 0x00008400ff647b82 */ /* 0x000e220000000a00 */
[----:B------:R-:W-:Y:S01]  /*33b0*/  PRMT R51, R51, 0x5410, R64 ;  /* 0x0000541033337816 */ /* 0x000fe20000000040 */
[----:B------:R-:W-:Y:S01]  /*33c0*/  IMAD.WIDE.U32 R60, R61, 0x8, R2 ;  /* 0x000000083d3c7825 */ /* 0x000fe200078e0002 */
[----:B------:R1:W-:Y:S01]  /*33d0*/  STG.E.64 desc[UR4][R52.64], R10 ;  /* 0x0000000a34007986 */ /* 0x0003e2000c101b04 */
[----:B------:R-:W-:-:S02]  /*33e0*/  PRMT R69, R69, 0x5410, R0 ;  /* 0x0000541045457816 */ /* 0x000fc40000000000 */
        /* <DEDUP_REMOVED lines=9> */
[----:B------:R1:W-:Y:S01]  /*3480*/  STG.E.64 desc[UR4][R78.64], R44 ;  /* 0x0000002c4e007986 */ /* 0x0003e2000c101b04 */
[----:B0-----:R-:W-:-:S02]  /*3490*/  LEA R4, R100, R4, 0x2 ;  /* 0x0000000464047211 */ /* 0x001fc400078e10ff */
[--C-:B------:R-:W-:Y:S01]  /*34a0*/  IMAD.WIDE.U32 R94, R95, 0x8, R2.reuse ;  /* 0x000000085f5e7825 */ /* 0x100fe200078e0002 */
[----:B------:R1:W-:Y:S01]  /*34b0*/  STG.E.64 desc[UR4][R80.64], R46 ;  /* 0x0000002e50007986 */ /* 0x0003e2000c101b04 */
[----:B------:R-:W-:Y:S02]  /*34c0*/  ISETP.GE.AND P0, PT, R4, R101, PT ;  /* 0x000000650400720c */ /* 0x000fe40003f06270 */
        /* <DEDUP_REMOVED lines=15> */
.L_x_1612:
[----:B------:R-:W-:Y:S01]  /*35c0*/  HFMA2.MMA R7, -RZ, RZ, 0, 5.9604644775390625e-08 ;  /* 0x00000001ff077435 */ /* 0x000fe200000001ff */
[----:B------:R-:W-:Y:S01]  /*35d0*/  BSSY B0, `(.L_x_1614) ;  /* 0x0000006000007945 */ /* 0x000fe20003800000 */
[----:B------:R-:W-:Y:S02]  /*35e0*/  MOV R6, 0x1f ;  /* 0x0000001f00067802 */ /* 0x000fe40000000f00 */
[----:B------:R-:W-:-:S07]  /*35f0*/  MOV R5, 0xffffffff ;  /* 0xffffffff00057802 */ /* 0x000fce0000000f00 */
[----:B-----5:R-:W-:Y:S05]  /*3600*/  WARPSYNC.COLLECTIVE R5, `(.L_x_1615) ;  /* 0x0000000005087348 */ /* 0x020fea0003c00000 */
[----:B------:R0:W1:Y:S02]  /*3610*/  SHFL.BFLY P1, R11, R8, R7, R6 ;  /* 0x0c000007080b7389 */ /* 0x0000640000020006 */
[----:B01---5:R-:W-:Y:S01]  /*3620*/  ENDCOLLECTIVE ;  /* 0x000000000000791b */ /* 0x023fe20003800000 */
.L_x_1615:
[----:B------:R-:W-:Y:S05]  /*3630*/  BSYNC B0 ;  /* 0x0000000000007941 */ /* 0x000fea0003800000 */
.L_x_1614:
[----:B------:R-:W-:Y:S01]  /*3640*/  HFMA2.MMA R7, -RZ, RZ, 0, 1.1920928955078125e-07 ;  /* 0x00000002ff077435 */ /* 0x000fe200000001ff */
[----:B------:R-:W-:Y:S01]  /*3650*/  FADD.FTZ R8, R8, R11 ;  /* 0x0000000b08087221 */ /* 0x000fe20000010000 */
[----:B------:R-:W-:Y:S02]  /*3660*/  MOV R6, 0x1f ;  /* 0x0000001f00067802 */ /* 0x000fe40000000f00 */
[----:B------:R-:W-:-:S07]  /*3670*/  MOV R5, 0xffffffff ;  /* 0xffffffff00057802 */ /* 0x000fce0000000f00 */
[----:B------:R-:W-:Y:S05]  /*3680*/  WARPSYNC.COLLECTIVE R5, `(.L_x_1616) ;  /* 0x0000000005087348 */ /* 0x000fea0003c00000 */
[----:B------:R0:W1:Y:S02]  /*3690*/  SHFL.BFLY P1, R11, R8, R7, R6 ;  /* 0x0c000007080b7389 */ /* 0x0000640000020006 */
[----:B01----:R-:W-:Y:S01]  /*36a0*/  ENDCOLLECTIVE ;  /* 0x000000000000791b */ /* 0x003fe20003800000 */
.L_x_1616:
[----:B------:R-:W-:Y:S01]  /*36b0*/  HFMA2.MMA R7, -RZ, RZ, 0, 2.384185791015625e-07 ;  /* 0x00000004ff077435 */ /* 0x000fe200000001ff */
[----:B------:R-:W-:-:S05]  /*36c0*/  FADD.FTZ R156, R8, R11 ;  /* 0x0000000b089c7221 */ /* 0x000fca0000010000 */
[----:B------:R-:W-:-:S07]  /*36d0*/  MOV R8, R156 ;  /* 0x0000009c00087202 */ /* 0x000fce0000000f00 */
[----:B------:R-:W-:Y:S05]  /*36e0*/  WARPSYNC.COLLECTIVE R5, `(.L_x_1617) ;  /* 0x0000000005087348 */ /* 0x000fea0003c00000 */
[----:B------:R0:W1:Y:S02]  /*36f0*/  SHFL.BFLY P1, R11, R8, R7, R6 ;  /* 0x0c000007080b7389 */ /* 0x0000640000020006 */
[----:B01----:R-:W-:Y:S01]  /*3700*/  ENDCOLLECTIVE ;  /* 0x000000000000791b */ /* 0x003fe20003800000 */
.L_x_1617:
[----:B------:R-:W-:Y:S01]  /*3710*/  HFMA2.MMA R7, -RZ, RZ, 0, 4.76837158203125e-07 ;  /* 0x00000008ff077435 */ /* 0x000fe200000001ff */
[----:B------:R-:W-:-:S05]  /*3720*/  FADD.FTZ R157, R156, R11 ;  /* 0x0000000b9c9d7221 */ /* 0x000fca0000010000 */
[----:B------:R-:W-:-:S07]  /*3730*/  MOV R8, R157 ;  /* 0x0000009d00087202 */ /* 0x000fce0000000f00 */
[----:B------:R-:W-:Y:S05]  /*3740*/  WARPSYNC.COLLECTIVE R5, `(.L_x_1618) ;  /* 0x0000000005087348 */ /* 0x000fea0003c00000 */
[----:B------:R0:W1:Y:S02]  /*3750*/  SHFL.BFLY P1, R11, R8, R7, R6 ;  /* 0x0c000007080b7389 */ /* 0x0000640000020006 */
[----:B01----:R-:W-:Y:S01]  /*3760*/  ENDCOLLECTIVE ;  /* 0x000000000000791b */ /* 0x003fe20003800000 */
.L_x_1618:
[----:B------:R-:W-:Y:S01]  /*3770*/  HFMA2.MMA R7, -RZ, RZ, 0, 9.5367431640625e-07 ;  /* 0x00000010ff077435 */ /* 0x000fe200000001ff */
[----:B------:R-:W-:-:S05]  /*3780*/  FADD.FTZ R158, R157, R11 ;  /* 0x0000000b9d9e7221 */ /* 0x000fca0000010000 */
[----:B------:R-:W-:-:S07]  /*3790*/  MOV R8, R158 ;  /* 0x0000009e00087202 */ /* 0x000fce0000000f00 */
[----:B------:R-:W-:Y:S05]  /*37a0*/  WARPSYNC.COLLECTIVE R5, `(.L_x_1619) ;  /* 0x0000000005087348 */ /* 0x000fea0003c00000 */
[----:B------:R0:W1:Y:S02]  /*37b0*/  SHFL.BFLY P1, R11, R8, R7, R6 ;  /* 0x0c000007080b7389 */ /* 0x0000640000020006 */
[----:B01----:R-:W-:Y:S01]  /*37c0*/  ENDCOLLECTIVE ;  /* 0x000000000000791b */ /* 0x003fe20003800000 */
.L_x_1619:
[----:B------:R-:W-:Y:S01]  /*37d0*/  MOV R7, 0x1 ;  /* 0x0000000100077802 */ /* 0x000fe20000000f00 */
[----:B------:R-:W-:-:S04]  /*37e0*/  FADD.FTZ R2, R158, R11 ;  /* 0x0000000b9e027221 */ /* 0x000fc80000010000 */
        /* <DEDUP_REMOVED lines=142> */
[----:B------:R-:W-:Y:S01]  /*40d0*/  FFMA.FTZ R5, R105, R105, R6 ;  /* 0x0000006969057223 */ /* 0x000fe20000010006 */
[----:B------:R-:W-:-:S03]  /*40e0*/  HFMA2.MMA R6, -RZ, RZ, 0, 1.847743988037109375e-06 ;  /* 0x0000001fff067435 */ /* 0x000fc600000001ff */
[----:B------:R-:W-:Y:S01]  /*40f0*/  FFMA.FTZ R8, R106, R106, R5 ;  /* 0x0000006a6a087223 */ /* 0x000fe20000010005 */
[----:B------:R-:W-:-:S03]  /*4100*/  MOV R5, 0xffffffff ;  /* 0xffffffff00057802 */ /* 0x000fc60000000f00 */
[----:B------:R-:W-:-:S07]  /*4110*/  FFMA.FTZ R8, R107, R107, R8 ;  /* 0x0000006b6b087223 */ /* 0x000fce0000010008 */
[----:B------:R-:W-:Y:S05]  /*4120*/  WARPSYNC.COLLECTIVE R5, `(.L_x_1620) ;  /* 0x0000000005087348 */ /* 0x000fea0003c00000 */
[----:B------:R0:W1:Y:S02]  /*4130*/  SHFL.BFLY P1, R11, R8, R7, R6 ;  /* 0x0c000007080b7389 */ /* 0x0000640000020006 */
[----:B01----:R-:W-:Y:S01]  /*4140*/  ENDCOLLECTIVE ;  /* 0x000000000000791b */ /* 0x003fe20003800000 */
.L_x_1620:
[----:B------:R-:W-:Y:S01]  /*4150*/  HFMA2.MMA R7, -RZ, RZ, 0, 1.1920928955078125e-07 ;  /* 0x00000002ff077435 */ /* 0x000fe200000001ff */
[----:B------:R-:W-:-:S05]  /*4160*/  FADD.FTZ R36, R8, R11 ;  /* 0x0000000b08247221 */ /* 0x000fca0000010000 */
[----:B------:R-:W-:-:S07]  /*4170*/  MOV R8, R36 ;  /* 0x0000002400087202 */ /* 0x000fce0000000f00 */
[----:B------:R-:W-:Y:S05]  /*4180*/  WARPSYNC.COLLECTIVE R5, `(.L_x_1621) ;  /* 0x0000000005087348 */ /* 0x000fea0003c00000 */
[----:B------:R0:W1:Y:S02]  /*4190*/  SHFL.BFLY P1, R11, R8, R7, R6 ;  /* 0x0c000007080b7389 */ /* 0x0000640000020006 */
[----:B01----:R-:W-:Y:S01]  /*41a0*/  ENDCOLLECTIVE ;  /* 0x000000000000791b */ /* 0x003fe20003800000 */
.L_x_1621:
[----:B------:R-:W-:Y:S01]  /*41b0*/  HFMA2.MMA R7, -RZ, RZ, 0, 2.384185791015625e-07 ;  /* 0x00000004ff077435 */ /* 0x000fe200000001ff */
[----:B------:R-:W-:-:S05]  /*41c0*/  FADD.FTZ R37, R36, R11 ;  /* 0x0000000b24257221 */ /* 0x000fca0000010000 */
[----:B------:R-:W-:-:S07]  /*41d0*/  MOV R8, R37 ;  /* 0x0000002500087202 */ /* 0x000fce0000000f00 */
[----:B------:R-:W-:Y:S05]  /*41e0*/  WARPSYNC.COLLECTIVE R5, `(.L_x_1622) ;  /* 0x0000000005087348 */ /* 0x000fea0003c00000 */
[----:B------:R0:W1:Y:S02]  /*41f0*/  SHFL.BFLY P1, R11, R8, R7, R6 ;  /* 0x0c000007080b7389 */ /* 0x0000640000020006 */
[----:B01----:R-:W-:Y:S01]  /*4200*/  ENDCOLLECTIVE ;  /* 0x000000000000791b */ /* 0x003fe20003800000 */
.L_x_1622:
[----:B------:R-:W-:Y:S01]  /*4210*/  HFMA2.MMA R7, -RZ, RZ, 0, 4.76837158203125e-07 ;  /* 0x00000008ff077435 */ /* 0x000fe200000001ff */
[----:B------:R-:W-:-:S05]  /*4220*/  FADD.FTZ R38, R37, R11 ;  /* 0x0000000b25267221 */ /* 0x000fca0000010000 */
[----:B------:R-:W-:-:S07]  /*4230*/  MOV R8, R38 ;  /* 0x0000002600087202 */ /* 0x000fce0000000f00 */
[----:B------:R-:W-:Y:S05]  /*4240*/  WARPSYNC.COLLECTIVE R5, `(.L_x_1623) ;  /* 0x0000000005087348 */ /* 0x000fea0003c00000 */
[----:B------:R0:W1:Y:S02]  /*4250*/  SHFL.BFLY P1, R11, R8, R7, R6 ;  /* 0x0c000007080b7389 */ /* 0x0000640000020006 */
[----:B01----:R-:W-:Y:S01]  /*4260*/  ENDCOLLECTIVE ;  /* 0x000000000000791b */ /* 0x003fe20003800000 */
.L_x_1623:
[----:B------:R-:W-:Y:S01]  /*4270*/  HFMA2.MMA R7, -RZ, RZ, 0, 9.5367431640625e-07 ;  /* 0x00000010ff077435 */ /* 0x000fe200000001ff */
[----:B------:R-:W-:-:S05]  /*4280*/  FADD.FTZ R156, R38, R11 ;  /* 0x0000000b269c7221 */ /* 0x000fca0000010000 */
[----:B------:R-:W-:-:S07]  /*4290*/  MOV R8, R156 ;  /* 0x0000009c00087202 */ /* 0x000fce0000000f00 */
[----:B------:R-:W-:Y:S05]  /*42a0*/  WARPSYNC.COLLECTIVE R5, `(.L_x_1624) ;  /* 0x0000000005087348 */ /* 0x000fea0003c00000 */
[----:B------:R0:W1:Y:S02]  /*42b0*/  SHFL.BFLY P1, R11, R8, R7, R6 ;  /* 0x0c000007080b7389 */ /* 0x0000640000020006 */
[----:B01----:R-:W-:Y:S01]  /*42c0*/  ENDCOLLECTIVE ;  /* 0x000000000000791b */ /* 0x003fe20003800000 */
.L_x_1624:
[----:B------:R-:W-:Y:S05]  /*42d0*/  BRA `(.L_x_1625) ;  /* 0xffffffd000b87947 */ /* 0x000fea000383ffff */
.L_x_1626:
        /* <DEDUP_REMOVED lines=10> */
.L_x_2092:


//--------------------- .text._ZN10layer_norm13ln_fwd_kernelINS_13Kernel_traitsI13__nv_bfloat16S2_S2_fjLj2304ELj1ELj4ELj1ELj16ENS_18Kernel_traits_baseILj2304ES2_S2_S2_fjLj128EEEEEEEvNS_9FwdParamsE --------------------------
	.section	.text._ZN10layer_norm13ln_fwd_kernelINS_13Kernel_traitsI13__nv_bfloat16S2_S2_fjLj2304ELj1ELj4ELj1ELj16ENS_18Kernel_traits_baseILj2304ES2_S2_S2_fjLj128EEEEEEEvNS_9FwdParamsE,"ax",@progbits
	.align	128
        .global         _ZN10layer_norm13ln_fwd_kernelINS_13Kernel_traitsI13__nv_bfloat16S2_S2_fjLj2304ELj1ELj4ELj1ELj16ENS_18Kernel_traits_baseILj2304ES2_S2_S2_fjLj128EEEEEEEvNS_9FwdParamsE
        .type           _ZN10layer_norm13ln_fwd_kernelINS_13Kernel_traitsI13__nv_bfloat16S2_S2_fjLj2304ELj1ELj4ELj1ELj16ENS_18Kernel_traits_baseILj2304ES2_S2_S2_fjLj128EEEEEEEvNS_9FwdParamsE,@function
        .size           _ZN10layer_norm13ln_fwd_kernelINS_13Kernel_traitsI13__nv_bfloat16S2_S2_fjLj2304ELj1ELj4ELj1ELj16ENS_18Kernel_traits_baseILj2304ES2_S2_S2_fjLj128EEEEEEEvNS_9FwdParamsE,(.L_x_2093 - _ZN10layer_norm13ln_fwd_kernelINS_13Kernel_traitsI13__nv_bfloat16S2_S2_fjLj2304ELj1ELj4ELj1ELj16ENS_18Kernel_traits_baseILj2304ES2_S2_S2_fjLj128EEEEEEEvNS_9FwdParamsE)
        .other          _ZN10layer_norm13ln_fwd_kernelINS_13Kernel_traitsI13__nv_bfloat16S2_S2_fjLj2304ELj1ELj4ELj1ELj16ENS_18Kernel_traits_baseILj2304ES2_S2_S2_fjLj128EEEEEEEvNS_9FwdParamsE,@"STO_CUDA_ENTRY STV_DEFAULT"
_ZN10layer_norm13ln_fwd_kernelINS_13Kernel_traitsI13__nv_bfloat16S2_S2_fjLj2304ELj1ELj4ELj1ELj16ENS_18Kernel_traits_baseILj2304ES2_S2_S2_fjLj128EEEEEEEvNS_9FwdParamsE:
.text._ZN10layer_norm13ln_fwd_kernelINS_13Kernel_traitsI13__nv_bfloat16S2_S2_fjLj2304ELj1ELj4ELj1ELj16ENS_18Kernel_traits_baseILj2304ES2_S2_S2_fjLj128EEEEEEEvNS_9FwdParamsE:
        /* <DEDUP_REMOVED lines=35> */
.L_x_1628:
[----:B-1----:R-:W1:Y:S01]  /*0230*/  S2R R10, SR_TID.X ;  /* 0x00000000000a7919 */ /* 0x002e620000002100 */
[----:B------:R-:W2:Y:S01]  /*0240*/  LDC.64 R120, c[0x0][0x220] ;  /* 0x00008800ff787b82 */ /* 0x000ea20000000a00 */
[----:B-1----:R-:W-:-:S05]  /*0250*/  LOP3.LUT P0, R10, R10, 0x1f, RZ, 0xc0, !PT ;  /* 0x0000001f0a0a7812 */ /* 0x002fca000780c0ff */
[----:B------:R-:W-:-:S04]  /*0260*/  IMAD R10, R11, 0x120, R10 ;  /* 0x000001200b0a7824 */ /* 0x000fc800078e020a */
        /* <DEDUP_REMOVED lines=14> */
[----:B0-----:R-:W-:-:S05]  /*0350*/  IADD3 R5, R10, 0xa0, RZ ;  /* 0x000000a00a057810 */ /* 0x001fca0007ffe0ff */
        /* <DEDUP_REMOVED lines=11> */
[----:B------:R-:W-:Y:S01]  /*0410*/  UMOV UR6, 0xffffffff ;  /* 0xffffffff00067882 */ /* 0x000fe20000000000 */
[C---:B--2---:R-:W-:Y:S02]  /*0420*/  PRMT R12, R88.reuse, 0x7632, R12 ;  /* 0x00007632580c7816 */ /* 0x044fe4000000000c */
[----:B------:R-:W-:Y:S02]  /*0430*/  SHF.L.U32 R0, R88, 0x10, RZ ;  /* 0x0000001058007819 */ /* 0x000fe400000006ff */
[----:B------:R-:W-:Y:S02]  /*0440*/  SHF.L.U32 R12, R12, 0x10, RZ ;  /* 0x000000100c0c7819 */ /* 0x000fe400000006ff */
[C---:B------:R-:W-:Y:S01]  /*0450*/  PRMT R13, R89.reuse, 0x7632, R13 ;  /* 0x00007632590d7816 */ /* 0x040fe2000000000d */
[----:B------:R-:W-:Y:S01]  /*0460*/  FADD.FTZ R15, RZ, R0 ;  /* 0x00000000ff0f7221 */ /* 0x000fe20000010000 */
[----:B------:R-:W-:-:S02]  /*0470*/  SHF.L.U32 R14, R89, 0x10, RZ ;  /* 0x00000010590e7819 */ /* 0x000fc400000006ff */
[----:B------:R-:W-:Y:S01]  /*0480*/  SHF.L.U32 R13, R13, 0x10, RZ ;  /* 0x000000100d0d7819 */ /* 0x000fe200000006ff */
[----:B------:R-:W-:-:S04]  /*0490*/  FADD.FTZ R15, R12, R15 ;  /* 0x0000000f0c0f7221 */ /* 0x000fc80000010000 */
[--C-:B------:R-:W-:Y:S01]  /*04a0*/  FADD.FTZ R88, R14, R15.reuse ;  /* 0x0000000f0e587221 */ /* 0x100fe20000010000 */
[C---:B------:R-:W-:Y:S02]  /*04b0*/  PRMT R15, R90.reuse, 0x7632, R15 ;  /* 0x000076325a0f7816 */ /* 0x040fe4000000000f */
[----:B------:R-:W-:Y:S01]  /*04c0*/  SHF.L.U32 R90, R90, 0x10, RZ ;  /* 0x000000105a5a7819 */ /* 0x000fe200000006ff */
[--C-:B------:R-:W-:Y:S01]  /*04d0*/  FADD.FTZ R89, R13, R88.reuse ;  /* 0x000000580d597221 */ /* 0x100fe20000010000 */
[----:B------:R-:W-:Y:S02]  /*04e0*/  SHF.L.U32 R15, R15, 0x10, RZ ;  /* 0x000000100f0f7819 */ /* 0x000fe400000006ff */
[C---:B------:R-:W-:Y:S01]  /*04f0*/  PRMT R88, R91.reuse, 0x7632, R88 ;  /* 0x000076325b587816 */ /* 0x040fe20000000058 */
[--C-:B------:R-:W-:Y:S01]  /*0500*/  FADD.FTZ R124, R90, R89.reuse ;  /* 0x000000595a7c7221 */ /* 0x100fe20000010000 */
[----:B------:R-:W-:Y:S02]  /*0510*/  SHF.L.U32 R91, R91, 0x10, RZ ;  /* 0x000000105b5b7819 */ /* 0x000fe400000006ff */
[----:B------:R-:W-:Y:S01]  /*0520*/  SHF.L.U32 R88, R88, 0x10, RZ ;  /* 0x0000001058587819 */ /* 0x000fe200000006ff */
[----:B------:R-:W-:Y:S01]  /*0530*/  FADD.FTZ R124, R15, R124 ;  /* 0x0000007c0f7c7221 */ /* 0x000fe20000010000 */
[----:B---3--:R-:W-:-:S02]  /*0540*/  PRMT R89, R92, 0x7632, R89 ;  /* 0x000076325c597816 */ /* 0x008fc40000000059 */
[----:B------:R-:W-:Y:S01]  /*0550*/  SHF.L.U32 R92, R92, 0x10, RZ ;  /* 0x000000105c5c7819 */ /* 0x000fe200000006ff */
[----:B------:R-:W-:Y:S01]  /*0560*/  FADD.FTZ R125, R91, R124 ;  /* 0x0000007c5b7d7221 */ /* 0x000fe20000010000 */
[----:B------:R-:W-:Y:S02]  /*0570*/  SHF.L.U32 R89, R89, 0x10, RZ ;  /* 0x0000001059597819 */ /* 0x000fe400000006ff */
[----:B------:R-:W-:Y:S01]  /*0580*/  SHF.L.U32 R124, R93, 0x10, RZ ;  /* 0x000000105d7c7819 */ /* 0x000fe200000006ff */
[----:B------:R-:W-:-:S04]  /*0590*/  FADD.FTZ R125, R88, R125 ;  /* 0x0000007d587d7221 */ /* 0x000fc80000010000 */
[--C-:B------:R-:W-:Y:S01]  /*05a0*/  FADD.FTZ R126, R92, R125.reuse ;  /* 0x0000007d5c7e7221 */ /* 0x100fe20000010000 */
[----:B------:R-:W-:-:S03]  /*05b0*/  PRMT R125, R93, 0x7632, R125 ;  /* 0x000076325d7d7816 */ /* 0x000fc6000000007d */
[--C-:B------:R-:W-:Y:S01]  /*05c0*/  FADD.FTZ R127, R89, R126.reuse ;  /* 0x0000007e597f7221 */ /* 0x100fe20000010000 */
[----:B------:R-:W-:Y:S02]  /*05d0*/  SHF.L.U32 R93, R125, 0x10, RZ ;  /* 0x000000107d5d7819 */ /* 0x000fe400000006ff */
[----:B------:R-:W-:Y:S01]  /*05e0*/  PRMT R126, R94, 0x7632, R126 ;  /* 0x000076325e7e7816 */ /* 0x000fe2000000007e */
        /* <DEDUP_REMOVED lines=8> */
[----:B----4-:R-:W-:Y:S01]  /*0670*/  PRMT R128, R96, 0x7632, R128 ;  /* 0x0000763260807816 */ /* 0x010fe20000000080 */
[----:B------:R-:W-:Y:S01]  /*0680*/  FADD.FTZ R129, R94, R129 ;  /* 0x000000815e817221 */ /* 0x000fe20000010000 */
[----:B------:R-:W-:Y:S02]  /*0690*/  SHF.L.U32 R127, R96, 0x10, RZ ;  /* 0x00000010607f7819 */ /* 0x000fe400000006ff */
[----:B------:R-:W-:Y:S01]  /*06a0*/  SHF.L.U32 R96, R128, 0x10, RZ ;  /* 0x0000001080607819 */ /* 0x000fe200000006ff */
[--C-:B------:R-:W-:Y:S01]  /*06b0*/  FADD.FTZ R130, R126, R129.reuse ;  /* 0x000000817e827221 */ /* 0x100fe20000010000 */
[C---:B------:R-:W-:Y:S02]  /*06c0*/  PRMT R129, R97.reuse, 0x7632, R129 ;  /* 0x0000763261817816 */ /* 0x040fe40000000081 */
[----:B------:R-:W-:Y:S01]  /*06d0*/  SHF.L.U32 R128, R97, 0x10, RZ ;  /* 0x0000001061807819 */ /* 0x000fe200000006ff */
[----:B------:R-:W-:Y:S01]  /*06e0*/  FADD.FTZ R130, R95, R130 ;  /* 0x000000825f827221 */ /* 0x000fe20000010000 */
[----:B------:R-:W-:-:S02]  /*06f0*/  SHF.L.U32 R97, R129, 0x10, RZ ;  /* 0x0000001081617819 */ /* 0x000fc400000006ff */
[C---:B------:R-:W-:Y:S01]  /*0700*/  SHF.L.U32 R129, R98.reuse, 0x10, RZ ;  /* 0x0000001062817819 */ /* 0x040fe200000006ff */
[--C-:B------:R-:W-:Y:S01]  /*0710*/  FADD.FTZ R131, R127, R130.reuse ;  /* 0x000000827f837221 */ /* 0x100fe20000010000 */
[----:B------:R-:W-:-:S03]  /*0720*/  PRMT R130, R98, 0x7632, R130 ;  /* 0x0000763262827816 */ /* 0x000fc60000000082 */
[----:B------:R-:W-:Y:S01]  /*0730*/  FADD.FTZ R131, R96, R131 ;  /* 0x0000008360837221 */ /* 0x000fe20000010000 */
[----:B------:R-:W-:Y:S02]  /*0740*/  SHF.L.U32 R98, R130, 0x10, RZ ;  /* 0x0000001082627819 */ /* 0x000fe400000006ff */
        /* <DEDUP_REMOVED lines=120> */
[----:B------:R-:W-:Y:S01]  /*0ed0*/  PRMT R154, R123, 0x7632, R154 ;  /* 0x000076327b9a7816 */ /* 0x000fe2000000009a */
[----:B------:R-:W-:-:S03]  /*0ee0*/  FADD.FTZ R156, R152, R155 ;  /* 0x0000009b989c7221 */ /* 0x000fc60000010000 */
[----:B------:R-:W-:Y:S01]  /*0ef0*/  SHF.L.U32 R154, R154, 0x10, RZ ;  /* 0x000000109a9a7819 */ /* 0x000fe200000006ff */
[----:B------:R-:W-:-:S04]  /*0f00*/  FADD.FTZ R156, R121, R156 ;  /* 0x0000009c799c7221 */ /* 0x000fc80000010000 */
[----:B------:R-:W-:Y:S01]  /*0f10*/  FADD.FTZ R155, R153, R156 ;  /* 0x0000009c999b7221 */ /* 0x000fe20000010000 */
[----:B------:R-:W-:-:S03]  /*0f20*/  SHF.L.U32 R156, R123, 0x10, RZ ;  /* 0x000000107b9c7819 */ /* 0x000fc600000006ff */
        /* <DEDUP_REMOVED lines=168> */
.L_x_1640:
[----:B------:R-:W2:Y:S01]  /*19b0*/  LDC R155, c[0x0][0x260] ;  /* 0x00009800ff9b7b82 */ /* 0x000ea20000000800 */
[----:B01----:R-:W-:-:S07]  /*19c0*/  FADD.FTZ R164, R164, R159 ;  /* 0x0000009fa4a47221 */ /* 0x003fce0000010000 */
[----:B------:R-:W0:Y:S08]  /*19d0*/  @!P0 LDC.64 R160, c[0x0][0x230] ;  /* 0x00008c00ffa08b82 */ /* 0x000e300000000a00 */
[----:B------:R-:W1:Y:S01]  /*19e0*/  @!P0 LDC.64 R158, c[0x0][0x238] ;  /* 0x00008e00ff9e8b82 */ /* 0x000e620000000a00 */
[----:B--2---:R-:W-:-:S06]  /*19f0*/  FFMA.FTZ R155, R164, 0.00043402778101153671741, R155 ;  /* 0x39e38e39a49b7823 */ /* 0x004fcc000001009b */
[----:B------:R-:W2:Y:S01]  /*1a00*/  MUFU.RSQ R155, R155 ;  /* 0x0000009b009b7308 */ /* 0x000ea20000001400 */
[----:B0-----:R-:W-:-:S05]  /*1a10*/  @!P0 IMAD.WIDE R160, R11, 0x4, R160 ;  /* 0x000000040ba08825 */ /* 0x001fca00078e02a0 */
[----:B------:R-:W-:Y:S01]  /*1a20*/  @!P0 STG.E desc[UR4][R160.64], R123 ;  /* 0x0000007ba0008986 */ /* 0x000fe2000c101904 */
[----:B-1----:R-:W-:-:S05]  /*1a30*/  @!P0 IMAD.WIDE R158, R11, 0x4, R158 ;  /* 0x000000040b9e8825 */ /* 0x002fca00078e029e */
[----:B--2---:R0:W-:Y:S01]  /*1a40*/  @!P0 STG.E desc[UR4][R158.64], R155 ;  /* 0x0000009b9e008986 */ /* 0x0041e2000c101904 */
        /* <DEDUP_REMOVED lines=11> */
[----:B0-----:R-:W0:Y:S01]  /*1b00*/  LDC.64 R158, c[0x0][0x228] ;  /* 0x00008a00ff9e7b82 */ /* 0x001e220000000a00 */
        /* <DEDUP_REMOVED lines=21> */
[----:B------:R-:W-:Y:S01]  /*1c60*/  F2FP.BF16.F32.PACK_AB R0, R157, R0 ;  /* 0x000000009d00723e */ /* 0x000fe200000010ff */
[-C--:B------:R-:W-:Y:S01]  /*1c70*/  FMUL.FTZ R135, R135, R155.reuse ;  /* 0x0000009b87877220 */ /* 0x080fe20000410000 */
[----:B------:R-:W-:Y:S01]  /*1c80*/  F2FP.BF16.F32.PACK_AB R13, R13, R14 ;  /* 0x0000000e0d0d723e */ /* 0x000fe200000010ff */
[-C--:B------:R-:W-:Y:S01]  /*1c90*/  FMUL.FTZ R104, R104, R155.reuse ;  /* 0x0000009b68687220 */ /* 0x080fe20000410000 */
[----:B------:R-:W-:Y:S01]  /*1ca0*/  F2FP.BF16.F32.PACK_AB R15, R15, R90 ;  /* 0x0000005a0f0f723e */ /* 0x000fe200000010ff */
[-C--:B------:R-:W-:Y:S01]  /*1cb0*/  FMUL.FTZ R137, R137, R155.reuse ;  /* 0x0000009b89897220 */ /* 0x080fe20000410000 */
[----:B------:R-:W-:Y:S01]  /*1cc0*/  F2FP.BF16.F32.PACK_AB R12, R89, R92 ;  /* 0x0000005c590c723e */ /* 0x000fe200000010ff */
[----:B------:R-:W-:Y:S01]  /*1cd0*/  FMUL.FTZ R106, R106, R155 ;  /* 0x0000009b6a6a7220 */ /* 0x000fe20000410000 */
[----:B------:R-:W-:Y:S01]  /*1ce0*/  F2FP.BF16.F32.PACK_AB R14, R94, R125 ;  /* 0x0000007d5e0e723e */ /* 0x000fe200000010ff */
[----:B------:R-:W-:Y:S01]  /*1cf0*/  FMUL.FTZ R139, R139, R155 ;  /* 0x0000009b8b8b7220 */ /* 0x000fe20000410000 */
[----:B------:R-:W-:Y:S01]  /*1d00*/  F2FP.BF16.F32.PACK_AB R88, R88, R91 ;  /* 0x0000005b5858723e */ /* 0x000fe200000010ff */
[----:B------:R-:W-:Y:S01]  /*1d10*/  FMUL.FTZ R108, R108, R155 ;  /* 0x0000009b6c6c7220 */ /* 0x000fe20000410000 */
[----:B------:R-:W-:Y:S01]  /*1d20*/  F2FP.BF16.F32.PACK_AB R127, R96, R127 ;  /* 0x0000007f607f723e */ /* 0x000fe200000010ff */
[----:B-----5:R-:W-:Y:S01]  /*1d30*/  HFMA2.MMA.BF16_V2 R12, R20, R12, R56 ;  /* 0x0000000c140c7235 */ /* 0x020fe20000200038 */
[----:B------:R-:W-:Y:S01]  /*1d40*/  F2FP.BF16.F32.PACK_AB R90, R98, R129 ;  /* 0x00000081625a723e */ /* 0x000fe200000010ff */
[----:B------:R-:W-:Y:S01]  /*1d50*/  HFMA2.MMA.BF16_V2 R14, R22, R14, R58 ;  /* 0x0000000e160e7235 */ /* 0x000fe2000020003a */
[----:B------:R-:W-:Y:S01]  /*1d60*/  F2FP.BF16.F32.PACK_AB R93, R93, R124 ;  /* 0x0000007c5d5d723e */ /* 0x000fe200000010ff */
[----:B0-----:R-:W-:Y:S01]  /*1d70*/  IMAD.WIDE.U32 R124, R5, 0x10, R158 ;  /* 0x00000010057c7825 */ /* 0x001fe200078e009e */
[----:B------:R-:W-:-:S03]  /*1d80*/  F2FP.BF16.F32.PACK_AB R95, R95, R126 ;  /* 0x0000007e5f5f723e */ /* 0x000fc600000010ff */
[----:B------:R-:W-:Y:S01]  /*1d90*/  HFMA2.BF16_V2 R5, R17, R13, R53 ;  /* 0x0000000d11057231 */ /* 0x000fe20000200035 */
[----:B------:R-:W-:Y:S01]  /*1da0*/  F2FP.BF16.F32.PACK_AB R89, R97, R128 ;  /* 0x000000806159723e */ /* 0x000fe200000010ff */
[--C-:B------:R-:W-:Y:S01]  /*1db0*/  IMAD.WIDE.U32 R128, R4, 0x10, R158.reuse ;  /* 0x0000001004807825 */ /* 0x100fe200078e009e */
[----:B------:R-:W-:Y:S01]  /*1dc0*/  F2FP.BF16.F32.PACK_AB R94, R102, R133 ;  /* 0x00000085665e723e */ /* 0x000fe200000010ff */
[----:B------:R-:W-:Y:S01]  /*1dd0*/  HFMA2.MMA.BF16_V2 R4, R16, R0, R52 ;  /* 0x0000000010047235 */ /* 0x000fe20000200034 */
[----:B------:R-:W-:Y:S01]  /*1de0*/  F2FP.BF16.F32.PACK_AB R134, R103, R134 ;  /* 0x000000866786723e */ /* 0x000fe200000010ff */
[--C-:B------:R-:W-:Y:S01]  /*1df0*/  IMAD.WIDE.U32 R102, R6, 0x10, R158.reuse ;  /* 0x0000001006667825 */ /* 0x100fe200078e009e */
[----:B------:R-:W-:Y:S01]  /*1e00*/  F2FP.BF16.F32.PACK_AB R91, R99, R130 ;  /* 0x00000082635b723e */ /* 0x000fe200000010ff */
[----:B------:R-:W-:Y:S01]  /*1e10*/  HFMA2.MMA.BF16_V2 R6, R18, R15, R54 ;  /* 0x0000000f12067235 */ /* 0x000fe20000200036 */
[----:B------:R-:W-:Y:S01]  /*1e20*/  F2FP.BF16.F32.PACK_AB R92, R100, R131 ;  /* 0x00000083645c723e */ /* 0x000fe200000010ff */
[----:B------:R-:W-:Y:S01]  /*1e30*/  IMAD.WIDE.U32 R96, R10, 0x10, R158 ;  /* 0x000000100a607825 */ /* 0x000fe200078e009e */
[----:B------:R-:W-:Y:S01]  /*1e40*/  F2FP.BF16.F32.PACK_AB R132, R101, R132 ;  /* 0x000000846584723e */ /* 0x000fe200000010ff */
[----:B------:R-:W-:-:S02]  /*1e50*/  HFMA2.MMA.BF16_V2 R90, R26, R90, R62 ;  /* 0x0000005a1a5a7235 */ /* 0x000fc4000020003e */
[----:B------:R-:W-:Y:S02]  /*1e60*/  HFMA2.BF16_V2 R13, R21, R93, R57 ;  /* 0x0000005d150d7231 */ /* 0x000fe40000200039 */
[----:B------:R-:W-:-:S04]  /*1e70*/  IMAD.WIDE.U32 R100, R7, 0x10, R158 ;  /* 0x0000001007647825 */ /* 0x000fc800078e009e */
[----:B------:R-:W-:Y:S01]  /*1e80*/  HFMA2.BF16_V2 R7, R19, R88, R55 ;  /* 0x0000005813077231 */ /* 0x000fe20000200037 */
[----:B------:R-:W-:Y:S01]  /*1e90*/  HFMA2.MMA.BF16_V2 R88, R24, R127, R60 ;  /* 0x0000007f18587235 */ /* 0x000fe2000020003c */
[----:B------:R-:W-:Y:S02]  /*1ea0*/  HFMA2.BF16_V2 R15, R23, R95, R59 ;  /* 0x0000005f170f7231 */ /* 0x000fe4000020003b */
[----:B------:R-:W-:-:S04]  /*1eb0*/  IMAD.WIDE.U32 R98, R9, 0x10, R158 ;  /* 0x0000001009627825 */ /* 0x000fc800078e009e */
[----:B------:R-:W-:Y:S01]  /*1ec0*/  HFMA2.BF16_V2 R89, R25, R89, R61 ;  /* 0x0000005919597231 */ /* 0x000fe2000020003d */
[----:B------:R-:W-:Y:S01]  /*1ed0*/  STG.E.128 desc[UR4][R96.64], R4 ;  /* 0x0000000460007986 */ /* 0x000fe2000c101d04 */
[----:B------:R-:W-:Y:S02]  /*1ee0*/  HFMA2.BF16_V2 R91, R27, R91, R63 ;  /* 0x0000005b1b5b7231 */ /* 0x000fe4000020003f */
[----:B------:R-:W-:-:S04]  /*1ef0*/  IMAD.WIDE.U32 R8, R8, 0x10, R158 ;  /* 0x0000001008087825 */ /* 0x000fc800078e009e */
[-C--:B------:R-:W-:Y:S01]  /*1f00*/  FMUL.FTZ R141, R141, R155.reuse ;  /* 0x0000009b8d8d7220 */ /* 0x080fe20000410000 */
[----:B------:R-:W-:Y:S01]  /*1f10*/  STG.E.128 desc[UR4][R98.64], R12 ;  /* 0x0000000c62007986 */ /* 0x000fe2000c101d04 */
[-C--:B------:R-:W-:Y:S01]  /*1f20*/  FMUL.FTZ R110, R110, R155.reuse ;  /* 0x0000009b6e6e7220 */ /* 0x080fe20000410000 */
[-C--:B------:R-:W-:Y:S01]  /*1f30*/  FMUL.FTZ R143, R143, R155.reuse ;  /* 0x0000009b8f8f7220 */ /* 0x080fe20000410000 */
[-C--:B------:R-:W-:Y:S01]  /*1f40*/  FMUL.FTZ R112, R112, R155.reuse ;  /* 0x0000009b70707220 */ /* 0x080fe20000410000 */
[----:B------:R0:W-:Y:S01]  /*1f50*/  STG.E.128 desc[UR4][R8.64], R88 ;  /* 0x0000005808007986 */ /* 0x0001e2000c101d04 */
        /* <DEDUP_REMOVED lines=22> */
[----:B------:R-:W-:Y:S01]  /*20c0*/  FMUL.FTZ R115, R115, R155 ;  /* 0x0000009b73737220 */ /* 0x000fe20000410000 */
[----:B------:R-:W-:Y:S01]  /*20d0*/  F2FP.BF16.F32.PACK_AB R104, R104, R135 ;  /* 0x000000876868723e */ /* 0x000fe200000010ff */
[----:B------:R-:W-:Y:S01]  /*20e0*/  FMUL.FTZ R148, R148, R155 ;  /* 0x0000009b94947220 */ /* 0x000fe20000410000 */
[----:B------:R-:W-:Y:S01]  /*20f0*/  F2FP.BF16.F32.PACK_AB R106, R106, R137 ;  /* 0x000000896a6a723e */ /* 0x000fe200000010ff */
[-C--:B------:R-:W-:Y:S01]  /*2100*/  FMUL.FTZ R117, R117, R155.reuse ;  /* 0x0000009b75757220 */ /* 0x080fe20000410000 */
        /* <DEDUP_REMOVED lines=52> */
[----:B0-----:R-:W-:Y:S02]  /*2450*/  LEA R11, R8, R11, 0x2 ;  /* 0x0000000b080b7211 */ /* 0x001fe400078e10ff */
[----:B------:R1:W-:Y:S02]  /*2460*/  STG.E.128 desc[UR4][R124.64], R12 ;  /* 0x0000000c7c007986 */ /* 0x0003e4000c101d04 */
[----:B------:R-:W-:Y:S02]  /*2470*/  ISETP.GE.AND P0, PT, R11, R9, PT ;  /* 0x000000090b00720c */ /* 0x000fe40003f06270 */
[----:B------:R1:W-:Y:S04]  /*2480*/  STG.E.128 desc[UR4][R128.64], R88 ;  /* 0x0000005880007986 */ /* 0x0003e8000c101d04 */
[----:B------:R1:W-:Y:S04]  /*2490*/  STG.E.128 desc[UR4][R130.64], R116 ;  /* 0x0000007482007986 */ /* 0x0003e8000c101d04 */
[----:B------:R1:W-:Y:S03]  /*24a0*/  STG.E.128 desc[UR4][R2.64], R120 ;  /* 0x0000007802007986 */ /* 0x0003e6000c101d04 */
[----:B------:R-:W-:Y:S05]  /*24b0*/  @!P0 BRA `(.L_x_1628) ;  /* 0xffffffdc005c8947 */ /* 0x000fea000383ffff */
[----:B------:R-:W-:Y:S05]  /*24c0*/  EXIT ;  /* 0x000000000000794d */ /* 0x000fea0003800000 */
.L_x_1627:
[----:B------:R-:W-:Y:S01]  /*24d0*/  HFMA2.MMA R158, -RZ, RZ, 0, 1.847743988037109375e-06 ;  /* 0x0000001fff9e7435 */ /* 0x000fe200000001ff */
[----:B------:R-:W-:Y:S01]  /*24e0*/  BSSY B0, `(.L_x_1629) ;  /* 0x0000006000007945 */ /* 0x000fe20003800000 */
[----:B------:R-:W-:Y:S02]  /*24f0*/  MOV R157, 0x1 ;  /* 0x00000001009d7802 */ /* 0x000fe40000000f00 */
[----:B------:R-:W-:-:S07]  /*2500*/  MOV R155, 0xffffffff ;  /* 0xffffffff009b7802 */ /* 0x000fce0000000f00 */
[----:B-----5:R-:W-:Y:S05]  /*2510*/  WARPSYNC.COLLECTIVE R155, `(.L_x_1630) ;  /* 0x000000009b087348 */ /* 0x020fea0003c00000 */
[----:B------:R0:W1:Y:S02]  /*2520*/  SHFL.BFLY P1, R159, R160, R157, R158 ;  /* 0x0c00009da09f7389 */ /* 0x000064000002009e */
[----:B01---5:R-:W-:Y:S01]  /*2530*/  ENDCOLLECTIVE ;  /* 0x000000000000791b */ /* 0x023fe20003800000 */
.L_x_1630:
[----:B------:R-:W-:Y:S05]  /*2540*/  BSYNC B0 ;  /* 0x0000000000007941 */ /* 0x000fea0003800000 */
.L_x_1629:
[----:B------:R-:W-:Y:S01]  /*2550*/  HFMA2.MMA R157, -RZ, RZ, 0, 1.1920928955078125e-07 ;  /* 0x00000002ff9d7435 */ /* 0x000fe200000001ff */
[----:B------:R-:W-:Y:S01]  /*2560*/  FADD.FTZ R160, R160, R159 ;  /* 0x0000009fa0a07221 */ /* 0x000fe20000010000 */
[----:B------:R-:W-:Y:S02]  /*2570*/  MOV R158, 0x1f ;  /* 0x0000001f009e7802 */ /* 0x000fe40000000f00 */
[----:B------:R-:W-:-:S07]  /*2580*/  MOV R155, 0xffffffff ;  /* 0xffffffff009b7802 */ /* 0x000fce0000000f00 */
[----:B------:R-:W-:Y:S05]  /*2590*/  WARPSYNC.COLLECTIVE R155, `(.L_x_1631) ;  /* 0x000000009b087348 */ /* 0x000fea0003c00000 */
[----:B------:R0:W1:Y:S02]  /*25a0*/  SHFL.BFLY P1, R159, R160, R157, R158 ;  /* 0x0c00009da09f7389 */ /* 0x000064000002009e */
[----:B01----:R-:W-:Y:S01]  /*25b0*/  ENDCOLLECTIVE ;  /* 0x000000000000791b */ /* 0x003fe20003800000 */
.L_x_1631:
[----:B------:R-:W-:Y:S01]  /*25c0*/  HFMA2.MMA R157, -RZ, RZ, 0, 2.384185791015625e-07 ;  /* 0x00000004ff9d7435 */ /* 0x000fe200000001ff */
[----:B------:R-:W-:-:S05]  /*25d0*/  FADD.FTZ R161, R160, R159 ;  /* 0x0000009fa0a17221 */ /* 0x000fca0000010000 */
[----:B------:R-:W-:-:S07]  /*25e0*/  MOV R160, R161 ;  /* 0x000000a100a07202 */ /* 0x000fce0000000f00 */
[----:B------:R-:W-:Y:S05]  /*25f0*/  WARPSYNC.COLLECTIVE R155, `(.L_x_1632) ;  /* 0x000000009b087348 */ /* 0x000fea0003c00000 */
[----:B------:R0:W1:Y:S02]  /*2600*/  SHFL.BFLY P1, R159, R160, R157, R158 ;  /* 0x0c00009da09f7389 */ /* 0x000064000002009e */
[----:B01----:R-:W-:Y:S01]  /*2610*/  ENDCOLLECTIVE ;  /* 0x000000000000791b */ /* 0x003fe20003800000 */
.L_x_1632:
[----:B------:R-:W-:Y:S01]  /*2620*/  HFMA2.MMA R157, -RZ, RZ, 0, 4.76837158203125e-07 ;  /* 0x00000008ff9d7435 */ /* 0x000fe200000001ff */
[----:B------:R-:W-:-:S05]  /*2630*/  FADD.FTZ R162, R161, R159 ;  /* 0x0000009fa1a27221 */ /* 0x000fca0000010000 */
[----:B------:R-:W-:-:S07]  /*2640*/  MOV R160, R162 ;  /* 0x000000a200a07202 */ /* 0x000fce0000000f00 */
[----:B------:R-:W-:Y:S05]  /*2650*/  WARPSYNC.COLLECTIVE R155, `(.L_x_1633) ;  /* 0x000000009b087348 */ /* 0x000fea0003c00000 */
[----:B------:R0:W1:Y:S02]  /*2660*/  SHFL.BFLY P1, R159, R160, R157, R158 ;  /* 0x0c00009da09f7389 */ /* 0x000064000002009e */
[----:B01----:R-:W-:Y:S01]  /*2670*/  ENDCOLLECTIVE ;  /* 0x000000000000791b */ /* 0x003fe20003800000 */
.L_x_1633:
[----:B------:R-:W-:Y:S01]  /*2680*/  HFMA2.MMA R157, -RZ, RZ, 0, 9.5367431640625e-07 ;  /* 0x00000010ff9d7435 */ /* 0x000fe200000001ff */
[----:B------:R-:W-:-:S05]  /*2690*/  FADD.FTZ R163, R162, R159 ;  /* 0x0000009fa2a37221 */ /* 0x000fca0000010000 */
[----:B------:R-:W-:-:S07]  /*26a0*/  MOV R160, R163 ;  /* 0x000000a300a07202 */ /* 0x000fce0000000f00 */
[----:B------:R-:W-:Y:S05]  /*26b0*/  WARPSYNC.COLLECTIVE R155, `(.L_x_1634) ;  /* 0x000000009b087348 */ /* 0x000fea0003c00000 */
[----:B------:R0:W1:Y:S02]  /*26c0*/  SHFL.BFLY P1, R159, R160, R157, R158 ;  /* 0x0c00009da09f7389 */ /* 0x000064000002009e */
[----:B01----:R-:W-:Y:S01]  /*26d0*/  ENDCOLLECTIVE ;  /* 0x000000000000791b */ /* 0x003fe20003800000 */
.L_x_1634:
        /* <DEDUP_REMOVED lines=145> */
[----:B------:R-:W-:-:S04]  /*2ff0*/  FFMA.FTZ R155, R122, R122, R155 ;  /* 0x0000007a7a9b7223 */ /* 0x000fc8000001009b */
[----:B------:R-:W-:-:S04]  /*3000*/  FFMA.FTZ R155, R156, R156, R155 ;  /* 0x0000009c9c9b7223 */ /* 0x000fc8000001009b */
[----:B------:R-:W-:Y:S01]  /*3010*/  FFMA.FTZ R160, R154, R154, R155 ;  /* 0x0000009a9aa07223 */ /* 0x000fe2000001009b */
[----:B------:R-:W-:-:S07]  /*3020*/  MOV R155, 0xffffffff ;  /* 0xffffffff009b7802 */ /* 0x000fce0000000f00 */
[----:B------:R-:W-:Y:S05]  /*3030*/  WARPSYNC.COLLECTIVE R155, `(.L_x_1635) ;  /* 0x000000009b087348 */ /* 0x000fea0003c00000 */
[----:B------:R0:W1:Y:S02]  /*3040*/  SHFL.BFLY P1, R159, R160, R157, R158 ;  /* 0x0c00009da09f7389 */ /* 0x000064000002009e */
[----:B01----:R-:W-:Y:S01]  /*3050*/  ENDCOLLECTIVE ;  /* 0x000000000000791b */ /* 0x003fe20003800000 */
.L_x_1635:
[----:B------:R-:W-:Y:S01]  /*3060*/  HFMA2.MMA R157, -RZ, RZ, 0, 1.1920928955078125e-07 ;  /* 0x00000002ff9d7435 */ /* 0x000fe200000001ff */
[----:B------:R-:W-:-:S05]  /*3070*/  FADD.FTZ R161, R160, R159 ;  /* 0x0000009fa0a17221 */ /* 0x000fca0000010000 */
[----:B------:R-:W-:-:S07]  /*3080*/  MOV R160, R161 ;  /* 0x000000a100a07202 */ /* 0x000fce0000000f00 */
[----:B------:R-:W-:Y:S05]  /*3090*/  WARPSYNC.COLLECTIVE R155, `(.L_x_1636) ;  /* 0x000000009b087348 */ /* 0x000fea0003c00000 */
[----:B------:R0:W1:Y:S02]  /*30a0*/  SHFL.BFLY P1, R159, R160, R157, R158 ;  /* 0x0c00009da09f7389 */ /* 0x000064000002009e */
[----:B01----:R-:W-:Y:S01]  /*30b0*/  ENDCOLLECTIVE ;  /* 0x000000000000791b */ /* 0x003fe20003800000 */
.L_x_1636:
[----:B------:R-:W-:Y:S01]  /*30c0*/  HFMA2.MMA R157, -RZ, RZ, 0, 2.384185791015625e-07 ;  /* 0x00000004ff9d7435 */ /* 0x000fe200000001ff */
[----:B------:R-:W-:-:S05]  /*30d0*/  FADD.FTZ R162, R161, R159 ;  /* 0x0000009fa1a27221 */ /* 0x000fca0000010000 */
[----:B------:R-:W-:-:S07]  /*30e0*/  MOV R160, R162 ;  /* 0x000000a200a07202 */ /* 0x000fce0000000f00 */
[----:B------:R-:W-:Y:S05]  /*30f0*/  WARPSYNC.COLLECTIVE R155, `(.L_x_1637) ;  /* 0x000000009b087348 */ /* 0x000fea0003c00000 */
[----:B------:R0:W1:Y:S02]  /*3100*/  SHFL.BFLY P1, R159, R160, R157, R158 ;  /* 0x0c00009da09f7389 */ /* 0x000064000002009e */
[----:B01----:R-:W-:Y:S01]  /*3110*/  ENDCOLLECTIVE ;  /* 0x000000000000791b */ /* 0x003fe20003800000 */
.L_x_1637:
[----:B------:R-:W-:Y:S01]  /*3120*/  HFMA2.MMA R157, -RZ, RZ, 0, 4.76837158203125e-07 ;  /* 0x00000008ff9d7435 */ /* 0x000fe200000001ff */
[----:B------:R-:W-:-:S05]  /*3130*/  FADD.FTZ R163, R162, R159 ;  /* 0x0000009fa2a37221 */ /* 0x000fca0000010000 */
[----:B------:R-:W-:-:S07]  /*3140*/  MOV R160, R163 ;  /* 0x000000a300a07202 */ /* 0x000fce0000000f00 */
[----:B------:R-:W-:Y:S05]  /*3150*/  WARPSYNC.COLLECTIVE R155, `(.L_x_1638) ;  /* 0x000000009b087348 */ /* 0x000fea0003c00000 */
[----:B------:R0:W1:Y:S02]  /*3160*/  SHFL.BFLY P1, R159, R160, R157, R158 ;  /* 0x0c00009da09f7389 */ /* 0x000064000002009e */
[----:B01----:R-:W-:Y:S01]  /*3170*/  ENDCOLLECTIVE ;  /* 0x000000000000791b */ /* 0x003fe20003800000 */
.L_x_1638:
[----:B------:R-:W-:Y:S01]  /*3180*/  HFMA2.MMA R157, -RZ, RZ, 0, 9.5367431640625e-07 ;  /* 0x00000010ff9d7435 */ /* 0x000fe200000001ff */
[----:B------:R-:W-:-:S05]  /*3190*/  FADD.FTZ R164, R163, R159 ;  /* 0x0000009fa3a47221 */ /* 0x000fca0000010000 */
[----:B------:R-:W-:-:S07]  /*31a0*/  MOV R160, R164 ;  /* 0x000000a400a07202 */ /* 0x000fce0000000f00 */
[----:B------:R-:W-:Y:S05]  /*31b0*/  WARPSYNC.COLLECTIVE R155, `(.L_x_1639) ;  /* 0x000000009b087348 */ /* 0x000fea0003c00000 */
[----:B------:R0:W1:Y:S02]  /*31c0*/  SHFL.BFLY P1, R159, R160, R157, R158 ;  /* 0x0c00009da09f7389 */ /* 0x000064000002009e */
[----:B01----:R-:W-:Y:S01]  /*31d0*/  ENDCOLLECTIVE ;  /* 0x000000000000791b */ /* 0x003fe20003800000 */
.L_x_1639:
[----:B------:R-:W-:Y:S05]  /*31e0*/  BRA `(.L_x_1640) ;  /* 0xffffffe400f07947 */ /* 0x000fea000383ffff */
.L_x_1641:
        /* <DEDUP_REMOVED lines=9> */
.L_x_2093:


//--------------------- .text._ZN10layer_norm13ln_fwd_kernelINS_13Kernel_traitsI6__halffS2_fjLj2304ELj1ELj4ELj1ELj16ENS_18Kernel_traits_baseILj2304ES2_fS2_fjLj128EEEEEEEvNS_9FwdParamsE --------------------------
	.section	.text._ZN10layer_norm13ln_fwd_kernelINS_13Kernel_traitsI6__halffS2_fjLj2304ELj1ELj4ELj1ELj16ENS_18Kernel_traits_baseILj2304ES2_fS2_fjLj128EEEEEEEvNS_9FwdParamsE,"ax",@progbits
	.align	128
        .global         _ZN10layer_norm13ln_fwd_kernelINS_13Kernel_traitsI6__halffS2_fjLj2304ELj1ELj4ELj1ELj16ENS_18Kernel_traits_baseILj2304ES2_fS2_fjLj128EEEEEEEvNS_9FwdParamsE
        .type           _ZN10layer_norm13ln_fwd_kernelINS_13Kernel_traitsI6__halffS2_fjLj2304ELj1ELj4ELj1ELj16ENS_18Kernel_traits_baseILj2304ES2_fS2_fjLj128EEEEEEEvNS_9FwdParamsE,@function
        .size           _ZN10layer_norm13ln_fwd_kernelINS_13Kernel_traitsI6__halffS2_fjLj2304ELj1ELj4ELj1ELj16ENS_18Kernel_traits_baseILj2304ES2_fS2_fjLj128EEEEEEEvNS_9FwdParamsE,(.L_x_2094 - _ZN10layer_norm13ln_fwd_kernelINS_13Kernel_traitsI6__halffS2_fjLj2304ELj1ELj4ELj1ELj16ENS_18Kernel_traits_baseILj2304ES2_fS2_fjLj128EEEEEEEvNS_9FwdParamsE)
        .other          _ZN10layer_norm13ln_fwd_kernelINS_13Kernel_traitsI6__halffS2_fjLj2304ELj1ELj4ELj1ELj16ENS_18Kernel_traits_baseILj2304ES2_fS2_fjLj128EEEEEEEvNS_9FwdParamsE,@"STO_CUDA_ENTRY STV_DEFAULT"
_ZN10layer_norm13ln_fwd_kernelINS_13Kernel_traitsI6__halffS2_fjLj2304ELj1ELj4ELj1ELj16ENS_18Kernel_traits_baseILj2304ES2_fS2_fjLj128EEEEEEEvNS_9FwdParamsE:
.text._ZN10layer_norm13ln_fwd_kernelINS_13Kernel_traitsI6__halffS2_fjLj2304ELj1ELj4ELj1ELj16ENS_18Kernel_traits_baseILj2304ES2_fS2_fjLj128EEEEEEEvNS_9FwdParamsE:
        /* <DEDUP_REMOVED lines=53> */
.L_x_1643:
        /* <DEDUP_REMOVED lines=295> */
.L_x_1655:
        /* <DEDUP_REMOVED lines=14> */
[----:B0-----:R-:W-:Y:S01]  /*16a0*/  F2FP.F16.F32.PACK_AB R2, RZ, R43 ;  /* 0x0000002bff02723e */ /* 0x001fe200000000ff */
        /* <DEDUP_REMOVED lines=14> */
[----:B------:R-:W-:Y:S01]  /*1790*/  F2FP.F16.F32.PACK_AB R8, RZ, R8 ;  /* 0x00000008ff08723e */ /* 0x000fe200000000ff */
[-C--:B------:R-:W-:Y:S01]  /*17a0*/  FMUL.FTZ R9, R39, R5.reuse ;  /* 0x0000000527097220 */ /* 0x080fe20000410000 */
[----:B------:R-:W-:Y:S01]  /*17b0*/  SHF.R.U64 R100, R118, 0x10, R119 ;  /* 0x0000001076647819 */ /* 0x000fe20000001277 */
[-C--:B------:R-:W-:Y:S01]  /*17c0*/  FMUL.FTZ R39, R45, R5.reuse ;  /* 0x000000052d277220 */ /* 0x080fe20000410000 */
[----:B------:R-:W-:Y:S01]  /*17d0*/  SHF.R.U64 R101, R154, 0x10, R155 ;  /* 0x000000109a657819 */ /* 0x000fe2000000129b */
[-C--:B------:R-:W-:Y:S01]  /*17e0*/  FMUL.FTZ R45, R50, R5.reuse ;  /* 0x00000005322d7220 */ /* 0x080fe20000410000 */
[----:B------:R-:W-:Y:S01]  /*17f0*/  F2FP.F16.F32.PACK_AB R6, RZ, R42 ;  /* 0x0000002aff06723e */ /* 0x000fe200000000ff */
[-C--:B------:R-:W-:Y:S01]  /*1800*/  FMUL.FTZ R42, R49, R5.reuse ;  /* 0x00000005312a7220 */ /* 0x080fe20000410000 */
[-C--:B------:R-:W-:Y:S01]  /*1810*/  FMUL.FTZ R49, R55, R5.reuse ;  /* 0x0000000537317220 */ /* 0x080fe20000410000 */
[----:B------:R-:W-:Y:S01]  /*1820*/  F2FP.F16.F32.PACK_AB R7, RZ, R10 ;  /* 0x0000000aff07723e */ /* 0x000fe200000000ff */
[-C--:B------:R-:W-:Y:S01]  /*1830*/  FMUL.FTZ R55, R59, R5.reuse ;  /* 0x000000053b377220 */ /* 0x080fe20000410000 */
[----:B------:R-:W-:Y:S01]  /*1840*/  FMUL.FTZ R50, R60, R5 ;  /* 0x000000053c327220 */ /* 0x000fe20000410000 */
[----:B------:R-:W-:-:S02]  /*1850*/  HFMA2 R8, R101.H0_H0, R8.H0_H0, R100.H0_H0 ;  /* 0x2000000865087231 */ /* 0x000fc40000040864 */
[----:B------:R-:W-:Y:S01]  /*1860*/  FMUL.FTZ R10, R41, R5 ;  /* 0x00000005290a7220 */ /* 0x000fe20000410000 */
[----:B------:R-:W-:Y:S01]  /*1870*/  F2FP.F16.F32.PACK_AB R9, RZ, R9 ;  /* 0x00000009ff09723e */ /* 0x000fe200000000ff */
        /* <DEDUP_REMOVED lines=13> */
[----:B------:R-:W-:Y:S01]  /*1950*/  HFMA2 R9, R100.H0_H0, R9.H0_H0, R101.H0_H0 ;  /* 0x2000000964097231 */ /* 0x000fe20000040865 */
[----:B------:R-:W-:Y:S01]  /*1960*/  SHF.R.U64 R102, R116, 0x10, R117 ;  /* 0x0000001074667819 */ /* 0x000fe20000001275 */
[-C--:B------:R-:W-:Y:S01]  /*1970*/  FMUL.FTZ R36, R44, R5.reuse ;  /* 0x000000052c247220 */ /* 0x080fe20000410000 */
[----:B------:R-:W-:Y:S01]  /*1980*/  SHF.R.U64 R103, R152, 0x10, R153 ;  /* 0x0000001098677819 */ /* 0x000fe20000001299 */
[-C--:B------:R-:W-:Y:S01]  /*1990*/  FMUL.FTZ R41, R52, R5.reuse ;  /* 0x0000000534297220 */ /* 0x080fe20000410000 */
[----:B------:R-:W-:Y:S01]  /*19a0*/  F2FP.F16.F32.PACK_AB R42, RZ, R42 ;  /* 0x0000002aff2a723e */ /* 0x000fe200000000ff */
[-C--:B------:R-:W-:Y:S01]  /*19b0*/  FMUL.FTZ R44, R53, R5.reuse ;  /* 0x00000005352c7220 */ /* 0x080fe20000410000 */
[----:B------:R-:W-:Y:S01]  /*19c0*/  SHF.R.U64 R100, R112, 0x10, R113 ;  /* 0x0000001070647819 */ /* 0x000fe20000001271 */
[----:B------:R-:W-:Y:S01]  /*19d0*/  HFMA2 R10, R103.H0_H0, R10.H0_H0, R102.H0_H0 ;  /* 0x2000000a670a7231 */ /* 0x000fe20000040866 */
[----:B------:R-:W-:Y:S01]  /*19e0*/  SHF.R.U64 R101, R148, 0x10, R149 ;  /* 0x0000001094657819 */ /* 0x000fe20000001295 */
[----:B------:R-:W-:Y:S01]  /*19f0*/  FMUL.FTZ R53, R61, R5 ;  /* 0x000000053d357220 */ /* 0x000fe20000410000 */
[----:B------:R-:W-:Y:S01]  /*1a00*/  F2FP.F16.F32.PACK_AB R43, RZ, R43 ;  /* 0x0000002bff2b723e */ /* 0x000fe200000000ff */
[-C--:B------:R-:W-:Y:S01]  /*1a10*/  FMUL.FTZ R52, R63, R5.reuse ;  /* 0x000000053f347220 */ /* 0x080fe20000410000 */
[----:B------:R-:W-:Y:S01]  /*1a20*/  SHF.R.U32.HI R103, RZ, 0x10, R113 ;  /* 0x00000010ff677819 */ /* 0x000fe20000011671 */
[----:B------:R-:W-:Y:S01]  /*1a30*/  HFMA2 R42, R101.H0_H0, R42.H0_H0, R100.H0_H0 ;  /* 0x2000002a652a7231 */ /* 0x000fe20000040864 */
[----:B------:R-:W-:Y:S01]  /*1a40*/  SHF.R.U32.HI R102, RZ, 0x10, R149 ;  /* 0x00000010ff667819 */ /* 0x000fe20000011695 */
[----:B------:R-:W-:Y:S01]  /*1a50*/  FMUL.FTZ R63, R69, R5 ;  /* 0x00000005453f7220 */ /* 0x000fe20000410000 */
[----:B------:R-:W-:Y:S01]  /*1a60*/  F2FP.F16.F32.PACK_AB R55, RZ, R55 ;  /* 0x00000037ff37723e */ /* 0x000fe200000000ff */
[-C--:B------:R-:W-:Y:S01]  /*1a70*/  FMUL.FTZ R38, R48, R5.reuse ;  /* 0x0000000530267220 */ /* 0x080fe20000410000 */
[----:B------:R-:W-:Y:S01]  /*1a80*/  SHF.R.U32.HI R101, RZ, 0x10, R109 ;  /* 0x00000010ff657819 */ /* 0x000fe2000001166d */
[----:B------:R-:W-:Y:S01]  /*1a90*/  FMUL.FTZ R48, R58, R5 ;  /* 0x000000053a307220 */ /* 0x000fe20000410000 */
[----:B------:R-:W-:Y:S01]  /*1aa0*/  SHF.R.U32.HI R100, RZ, 0x10, R145 ;  /* 0x00000010ff647819 */ /* 0x000fe20000011691 */
[----:B------:R-:W-:Y:S01]  /*1ab0*/  HFMA2 R43, R102.H0_H0, R43.H0_H0, R103.H0_H0 ;  /* 0x2000002b662b7231 */ /* 0x000fe20000040867 */
        /* <DEDUP_REMOVED lines=8> */
[----:B------:R-:W-:Y:S01]  /*1b40*/  SHF.R.U64 R101, R30, 0x10, R31 ;  /* 0x000000101e657819 */ /* 0x000fe2000000121f */
[----:B------:R-:W-:Y:S01]  /*1b50*/  HFMA2 R53, R102.H0_H0, R53.H0_H0, R103.H0_H0 ;  /* 0x2000003566357231 */ /* 0x000fe20000040867 */
[----:B------:R-:W-:Y:S01]  /*1b60*/  SHF.R.U64 R100, R138, 0x10, R139 ;  /* 0x000000108a647819 */ /* 0x000fe2000000128b */
[-C--:B------:R-:W-:Y:S01]  /*1b70*/  FMUL.FTZ R69, R77, R5.reuse ;  /* 0x000000054d457220 */ /* 0x080fe20000410000 */
        /* <DEDUP_REMOVED lines=9> */
[-C--:B------:R-:W-:Y:S01]  /*1c10*/  FMUL.FTZ R73, R80, R5.reuse ;  /* 0x0000000550497220 */ /* 0x080fe20000410000 */
[----:B------:R-:W-:Y:S01]  /*1c20*/  SHF.R.U32.HI R100, RZ, 0x10, R135 ;  /* 0x00000010ff647819 */ /* 0x000fe20000011687 */
[-C--:B------:R-:W-:Y:S01]  /*1c30*/  FMUL.FTZ R80, R85, R5.reuse ;  /* 0x0000000555507220 */ /* 0x080fe20000410000 */
[----:B------:R-:W-:Y:S01]  /*1c40*/  HFMA2 R64, R103.H0_H0, R64.H0_H0, R102.H0_H0 ;  /* 0x2000004067407231 */ /* 0x000fe20000040866 */
        /* <DEDUP_REMOVED lines=8> */
[----:B------:R-:W-:Y:S01]  /*1cd0*/  SHF.R.U64 R100, R20, 0x10, R21 ;  /* 0x0000001014647819 */ /* 0x000fe20000001215 */
[----:B------:R-:W-:Y:S01]  /*1ce0*/  HFMA2 R72, R103.H0_H0, R72.H0_H0, R102.H0_H0 ;  /* 0x2000004867487231 */ /* 0x000fe20000040866 */
[----:B------:R-:W-:Y:S01]  /*1cf0*/  SHF.R.U64 R101, R128, 0x10, R129 ;  /* 0x0000001080657819 */ /* 0x000fe20000001281 */
[-C--:B------:R-:W-:Y:S01]  /*1d00*/  FMUL.FTZ R0, R0, R5.reuse ;  /* 0x0000000500007220 */ /* 0x080fe20000410000 */
[----:B------:R-:W-:Y:S01]  /*1d10*/  F2FP.F16.F32.PACK_AB R82, RZ, R82 ;  /* 0x00000052ff52723e */ /* 0x000fe200000000ff */
[----:B------:R-:W-:Y:S01]  /*1d20*/  HFMA2 R7, R155.H0_H0, R7.H0_H0, R119.H0_H0 ;  /* 0x200000079b077231 */ /* 0x000fe20000040877 */
[----:B------:R-:W-:Y:S01]  /*1d30*/  SHF.R.U32.HI R102, RZ, 0x10, R21 ;  /* 0x00000010ff667819 */ /* 0x000fe20000011615 */
[----:B------:R-:W-:Y:S01]  /*1d40*/  HFMA2 R84, R101.H0_H0, R84.H0_H0, R100.H0_H0 ;  /* 0x2000005465547231 */ /* 0x000fe20000040864 */
[----:B------:R-:W-:Y:S01]  /*1d50*/  SHF.R.U32.HI R103, RZ, 0x10, R129 ;  /* 0x00000010ff677819 */ /* 0x000fe20000011681 */
[----:B------:R-:W-:Y:S01]  /*1d60*/  FMUL.FTZ R11, R40, R5 ;  /* 0x00000005280b7220 */ /* 0x000fe20000410000 */
[----:B------:R-:W-:Y:S01]  /*1d70*/  F2FP.F16.F32.PACK_AB R95, RZ, R95 ;  /* 0x0000005fff5f723e */ /* 0x000fe200000000ff */
[-C--:B------:R-:W-:Y:S01]  /*1d80*/  FMUL.FTZ R89, R98, R5.reuse ;  /* 0x0000000562597220 */ /* 0x080fe20000410000 */
[----:B------:R-:W-:Y:S01]  /*1d90*/  SHF.R.U32.HI R101, RZ, 0x10, R17 ;  /* 0x00000010ff657819 */ /* 0x000fe20000011611 */
[----:B------:R-:W-:Y:S01]  /*1da0*/  HFMA2 R82, R103.H0_H0, R82.H0_H0, R102.H0_H0 ;  /* 0x2000005267527231 */ /* 0x000fe20000040866 */
[----:B------:R-:W-:Y:S01]  /*1db0*/  SHF.R.U32.HI R100, RZ, 0x10, R125 ;  /* 0x00000010ff647819 */ /* 0x000fe2000001167d */
[-C--:B------:R-:W-:Y:S01]  /*1dc0*/  FMUL.FTZ R99, R106, R5.reuse ;  /* 0x000000056a637220 */ /* 0x080fe20000410000 */
[----:B------:R-:W-:Y:S01]  /*1dd0*/  F2FP.F16.F32.PACK_AB R0, RZ, R0 ;  /* 0x00000000ff00723e */ /* 0x000fe200000000ff */
[----:B------:R-:W-:Y:S01]  /*1de0*/  FMUL.FTZ R98, R107, R5 ;  /* 0x000000056b627220 */ /* 0x000fe20000410000 */
[----:B------:R-:W-:Y:S01]  /*1df0*/  F2FP.F16.F32.PACK_AB R93, RZ, R93 ;  /* 0x0000005dff5d723e */ /* 0x000fe200000000ff */
[----:B------:R-:W-:Y:S01]  /*1e00*/  HFMA2 R95, R100.H0_H0, R95.H0_H0, R101.H0_H0 ;  /* 0x2000005f645f7231 */ /* 0x000fe20000040865 */
[----:B------:R-:W-:Y:S01]  /*1e10*/  SHF.R.U64 R103, R14, 0x10, R15 ;  /* 0x000000100e677819 */ /* 0x000fe2000000120f */
[-C--:B------:R-:W-:Y:S01]  /*1e20*/  FMUL.FTZ R40, R47, R5.reuse ;  /* 0x000000052f287220 */ /* 0x080fe20000410000 */
[----:B------:R-:W-:Y:S01]  /*1e30*/  SHF.R.U64 R102, R122, 0x10, R123 ;  /* 0x000000107a667819 */ /* 0x000fe2000000127b */
[----:B------:R-:W-:Y:S01]  /*1e40*/  FMUL.FTZ R47, R57, R5 ;  /* 0x00000005392f7220 */ /* 0x000fe20000410000 */
[----:B------:R-:W-:Y:S01]  /*1e50*/  F2FP.F16.F32.PACK_AB R39, RZ, R39 ;  /* 0x00000027ff27723e */ /* 0x000fe200000000ff */
[----:B------:R-:W-:Y:S01]  /*1e60*/  FMUL.FTZ R57, R65, R5 ;  /* 0x0000000541397220 */ /* 0x000fe20000410000 */
[----:B------:R-:W-:Y:S01]  /*1e70*/  F2FP.F16.F32.PACK_AB R37, RZ, R37 ;  /* 0x00000025ff25723e */ /* 0x000fe200000000ff */
[----:B------:R-:W-:Y:S01]  /*1e80*/  HFMA2 R0, R154.H0_H0, R0.H0_H0, R118.H0_H0 ;  /* 0x200000009a007231 */ /* 0x000fe20000040876 */
[----:B------:R-:W-:Y:S01]  /*1e90*/  SHF.R.U64 R107, R114, 0x10, R115 ;  /* 0x00000010726b7819 */ /* 0x000fe20000001273 */
[-C--:B------:R-:W-:Y:S01]  /*1ea0*/  FMUL.FTZ R65, R78, R5.reuse ;  /* 0x000000054e417220 */ /* 0x080fe20000410000 */
[----:B------:R-:W-:Y:S01]  /*1eb0*/  SHF.R.U64 R106, R150, 0x10, R151 ;  /* 0x00000010966a7819 */ /* 0x000fe20000001297 */
[----:B------:R-:W-:Y:S01]  /*1ec0*/  HFMA2 R93, R102.H0_H0, R93.H0_H0, R103.H0_H0 ;  /* 0x2000005d665d7231 */ /* 0x000fe20000040867 */
[----:B------:R-:W-:Y:S01]  /*1ed0*/  PRMT R100, R10, 0x7610, R100 ;  /* 0x000076100a647816 */ /* 0x000fe20000000064 */
[-C--:B------:R-:W-:Y:S01]  /*1ee0*/  FMUL.FTZ R79, R87, R5.reuse ;  /* 0x00000005574f7220 */ /* 0x080fe20000410000 */
[----:B------:R-:W-:Y:S01]  /*1ef0*/  LOP3.LUT R8, R8, 0xffff, RZ, 0xc0, !PT ;  /* 0x0000ffff08087812 */ /* 0x000fe200078ec0ff */
[----:B------:R-:W-:Y:S01]  /*1f00*/  FMUL.FTZ R78, R88, R5 ;  /* 0x00000005584e7220 */ /* 0x000fe20000410000 */
[----:B------:R-:W-:Y:S01]  /*1f10*/  PRMT R10, R7, 0x7610, R10 ;  /* 0x00007610070a7816 */ /* 0x000fe2000000000a */
[----:B------:R-:W-:Y:S01]  /*1f20*/  HFMA2 R39, R106.H0_H0, R39.H0_H0, R107.H0_H0 ;  /* 0x200000276a277231 */ /* 0x000fe2000004086b */
[----:B------:R-:W-:Y:S01]  /*1f30*/  F2FP.F16.F32.PACK_AB R11, RZ, R11 ;  /* 0x0000000bff0b723e */ /* 0x000fe200000000ff */
[----:B------:R-:W-:Y:S01]  /*1f40*/  HFMA2 R37, R151.H0_H0, R37.H0_H0, R115.H0_H0 ;  /* 0x2000002597257231 */ /* 0x000fe20000040873 */
[----:B------:R-:W-:Y:S01]  /*1f50*/  LOP3.LUT R7, R100, 0xffff, RZ, 0xc0, !PT ;  /* 0x0000ffff64077812 */ /* 0x000fe200078ec0ff */
[-C--:B------:R-:W-:Y:S01]  /*1f60*/  FMUL.FTZ R87, R96, R5.reuse ;  /* 0x0000000560577220 */ /* 0x080fe20000410000 */
[----:B------:R-:W-:Y:S01]  /*1f70*/  SHF.L.U32 R101, R8, 0x10, RZ ;  /* 0x0000001008657819 */ /* 0x000fe200000006ff */
[-C--:B------:R-:W-:Y:S01]  /*1f80*/  FMUL.FTZ R88, R97, R5.reuse ;  /* 0x0000000561587220 */ /* 0x080fe20000410000 */
[----:B------:R-:W-:Y:S01]  /*1f90*/  F2FP.F16.F32.PACK_AB R40, RZ, R40 ;  /* 0x00000028ff28723e */ /* 0x000fe200000000ff */
[-C--:B------:R-:W-:Y:S01]  /*1fa0*/  FMUL.FTZ R96, R104, R5.reuse ;  /* 0x0000000568607220 */ /* 0x080fe20000410000 */
[----:B------:R-:W-:Y:S01]  /*1fb0*/  LOP3.LUT R100, R10, 0xffff, RZ, 0xc0, !PT ;  /* 0x0000ffff0a647812 */ /* 0x000fe200078ec0ff */
[----:B------:R-:W-:Y:S01]  /*1fc0*/  FMUL.FTZ R97, R105, R5 ;  /* 0x0000000569617220 */ /* 0x000fe20000410000 */
[----:B------:R-:W-:Y:S01]  /*1fd0*/  SHF.L.U64.HI R103, R8, 0x10, RZ ;  /* 0x0000001008677819 */ /* 0x000fe200000102ff */
[----:B------:R-:W-:Y:S01]  /*1fe0*/  HFMA2 R11, R152.H0_H0, R11.H0_H0, R116.H0_H0 ;  /* 0x2000000b980b7231 */ /* 0x000fe20000040874 */
[----:B------:R-:W-:Y:S01]  /*1ff0*/  F2FP.F16.F32.PACK_AB R36, RZ, R36 ;  /* 0x00000024ff24723e */ /* 0x000fe200000000ff */
[----:B------:R-:W-:Y:S01]  /*2000*/  HFMA2 R6, R153.H0_H0, R6.H0_H0, R117.H0_H0 ;  /* 0x2000000699067231 */ /* 0x000fe20000040875 */
[----:B------:R-:W-:Y:S01]  /*2010*/  SHF.R.U32.HI R104, RZ, 0x10, R117 ;  /* 0x00000010ff687819 */ /* 0x000fe20000011675 */
[----:B------:R-:W-:Y:S01]  /*2020*/  HFMA2 R40, R157.H0_H0, R40.H0_H0, R156.H0_H0 ;  /* 0x200000289d287231 */ /* 0x000fe2000004089c */
[----:B------:R-:W-:Y:S01]  /*2030*/  SHF.R.U32.HI R105, RZ, 0x10, R153 ;  /* 0x00000010ff697819 */ /* 0x000fe20000011699 */
[----:B------:R-:W-:Y:S01]  /*2040*/  HFMA2 R36, R150.H0_H0, R36.H0_H0, R114.H0_H0 ;  /* 0x2000002496247231 */ /* 0x000fe20000040872 */
[----:B------:R-:W-:-:S02]  /*2050*/  SHF.L.U32 R10, R7, 0x10, RZ ;  /* 0x00000010070a7819 */ /* 0x000fc400000006ff */
[----:B------:R-:W-:Y:S01]  /*2060*/  LOP3.LUT R8, R101, 0xffff, R0, 0xf8, !PT ;  /* 0x0000ffff65087812 */ /* 0x000fe200078ef800 */
[----:B------:R-:W-:Y:S01]  /*2070*/  HFMA2 R2, R105.H0_H0, R2.H0_H0, R104.H0_H0 ;  /* 0x2000000269027231 */ /* 0x000fe20000040868 */
[----:B------:R-:W-:Y:S02]  /*2080*/  F2FP.F16.F32.PACK_AB R38, RZ, R38 ;  /* 0x00000026ff26723e */ /* 0x000fe400000000ff */
[----:B------:R-:W-:Y:S02]  /*2090*/  LOP3.LUT R0, R100, 0xffff0000, R103, 0xf8, !PT ;  /* 0xffff000064007812 */ /* 0x000fe400078ef867 */
[----:B------:R-:W-:Y:S01]  /*20a0*/  F2FP.F16.F32.PACK_AB R41, RZ, R41 ;  /* 0x00000029ff29723e */ /* 0x000fe200000000ff */
[----:B------:R-:W-:Y:S01]  /*20b0*/  HFMA2 R38, R148.H0_H0, R38.H0_H0, R112.H0_H0 ;  /* 0x2000002694267231 */ /* 0x000fe20000040870 */
[----:B------:R-:W-:Y:S02]  /*20c0*/  LOP3.LUT R39, R39, 0xffff, RZ, 0xc0, !PT ;  /* 0x0000ffff27277812 */ /* 0x000fe400078ec0ff */
[----:B------:R-:W-:Y:S01]  /*20d0*/  LOP3.LUT R100, R37, 0xffff, RZ, 0xc0, !PT ;  /* 0x0000ffff25647812 */ /* 0x000fe200078ec0ff */
[----:B------:R-:W-:Y:S01]  /*20e0*/  HFMA2 R41, R146.H0_H0, R41.H0_H0, R110.H0_H0 ;  /* 0x2000002992297231 */ /* 0x000fe2000004086e */
        /* <DEDUP_REMOVED lines=8> */
[----:B------:R-:W-:Y:S02]  /*2170*/  F2FP.F16.F32.PACK_AB R44, RZ, R44 ;  /* 0x0000002cff2c723e */ /* 0x000fe400000000ff */
[----:B------:R-:W-:Y:S02]  /*2180*/  SHF.R.U64 R104, R110, 0x10, R111 ;  /* 0x000000106e687819 */ /* 0x000fe4000000126f */
[----:B------:R-:W-:Y:S02]  /*2190*/  SHF.R.U64 R105, R146, 0x10, R147 ;  /* 0x0000001092697819 */ /* 0x000fe40000001293 */
[C---:B------:R-:W-:Y:S02]  /*21a0*/  SHF.L.U32 R7, R39.reuse, 0x10, RZ ;  /* 0x0000001027077819 */ /* 0x040fe400000006ff */
[----:B------:R-:W-:Y:S01]  /*21b0*/  SHF.L.U64.HI R101, R39, 0x10, RZ ;  /* 0x0000001027657819 */ /* 0x000fe200000102ff */
[----:B------:R-:W-:Y:S01]  /*21c0*/  HFMA2 R44, R105.H0_H0, R44.H0_H0, R104.H0_H0 ;  /* 0x2000002c692c7231 */ /* 0x000fe20000040868 */
[----:B------:R-:W-:-:S02]  /*21d0*/  SHF.L.U32 R39, R37, 0x10, RZ ;  /* 0x0000001025277819 */ /* 0x000fc400000006ff */
[----:B------:R-:W-:Y:S02]  /*21e0*/  LOP3.LUT R11, R6, 0xffff0000, R11, 0xf8, !PT ;  /* 0xffff0000060b7812 */ /* 0x000fe400078ef80b */
[----:B------:R-:W-:Y:S02]  /*21f0*/  F2FP.F16.F32.PACK_AB R45, RZ, R45 ;  /* 0x0000002dff2d723e */ /* 0x000fe400000000ff */
[----:B------:R-:W-:Y:S02]  /*2200*/  F2FP.F16.F32.PACK_AB R46, RZ, R46 ;  /* 0x0000002eff2e723e */ /* 0x000fe400000000ff */
[----:B------:R-:W-:Y:S01]  /*2210*/  LOP3.LUT R6, R7, 0xffff, R36, 0xf8, !PT ;  /* 0x0000ffff07067812 */ /* 0x000fe200078ef824 */
[----:B------:R-:W-:Y:S01]  /*2220*/  HFMA2 R45, R149.H0_H0, R45.H0_H0, R113.H0_H0 ;  /* 0x2000002d952d7231 */ /* 0x000fe20000040871 */
[----:B------:R-:W-:Y:S01]  /*2230*/  F2FP.F16.F32.PACK_AB R49, RZ, R49 ;  /* 0x00000031ff31723e */ /* 0x000fe200000000ff */
[----:B------:R-:W-:Y:S01]  /*2240*/  HFMA2 R46, R147.H0_H0, R46.H0_H0, R111.H0_H0 ;  /* 0x2000002e932e7231 */ /* 0x000fe2000004086f */
[----:B------:R-:W-:-:S02]  /*2250*/  SHF.R.U32.HI R107, RZ, 0x10, R111 ;  /* 0x00000010ff6b7819 */ /* 0x000fc4000001166f */
[----:B------:R-:W-:Y:S02]  /*2260*/  SHF.R.U32.HI R106, RZ, 0x10, R147 ;  /* 0x00000010ff6a7819 */ /* 0x000fe40000011693 */
[--C-:B------:R-:W-:Y:S02]  /*2270*/  LOP3.LUT R36, R39, 0xffff, R38.reuse, 0xf8, !PT ;  /* 0x0000ffff27247812 */ /* 0x100fe400078ef826 */
[----:B------:R-:W-:Y:S01]  /*2280*/  PRMT R38, R41, 0x7610, R38 ;  /* 0x0000761029267816 */ /* 0x000fe20000000026 */
[----:B------:R-:W-:Y:S01]  /*2290*/  HFMA2 R49, R106.H0_H0, R49.H0_H0, R107.H0_H0 ;  /* 0x200000316a317231 */ /* 0x000fe2000004086b */
[----:B------:R-:W-:Y:S02]  /*22a0*/  PRMT R41, R47, 0x7610, R41 ;  /* 0x000076102f297816 */ /* 0x000fe40000000029 */
[----:B------:R-:W-:Y:S02]  /*22b0*/  F2FP.F16.F32.PACK_AB R54, RZ, R54 ;  /* 0x00000036ff36723e */ /* 0x000fe400000000ff */
[----:B------:R-:W-:-:S02]  /*22c0*/  F2FP.F16.F32.PACK_AB R48, RZ, R48 ;  /* 0x00000030ff30723e */ /* 0x000fc400000000ff */
[----:B------:R-:W-:Y:S01]  /*22d0*/  LOP3.LUT R44, R44, 0xffff, RZ, 0xc0, !PT ;  /* 0x0000ffff2c2c7812 */ /* 0x000fe200078ec0ff */
[----:B------:R-:W-:Y:S01]  /*22e0*/  HFMA2 R54, R144.H0_H0, R54.H0_H0, R108.H0_H0 ;  /* 0x2000003690367231 */ /* 0x000fe2000004086c */
[----:B------:R-:W-:Y:S01]  /*22f0*/  F2FP.F16.F32.PACK_AB R52, RZ, R52 ;  /* 0x00000034ff34723e */ /* 0x000fe200000000ff */
[----:B------:R-:W-:Y:S01]  /*2300*/  HFMA2 R48, R145.H0_H0, R48.H0_H0, R109.H0_H0 ;  /* 0x2000003091307231 */ /* 0x000fe2000004086d */
[----:B------:R-:W-:Y:S02]  /*2310*/  F2FP.F16.F32.PACK_AB R57, RZ, R57 ;  /* 0x00000039ff39723e */ /* 0x000fe400000000ff */
[----:B------:R-:W-:Y:S02]  /*2320*/  SHF.R.U32.HI R104, RZ, 0x10, R35 ;  /* 0x00000010ff687819 */ /* 0x000fe40000011623 */
[----:B------:R-:W-:Y:S02]  /*2330*/  SHF.R.U32.HI R105, RZ, 0x10, R143 ;  /* 0x00000010ff697819 */ /* 0x000fe4000001168f */
[----:B------:R-:W-:-:S02]  /*2340*/  SHF.R.U64 R107, R32, 0x10, R33 ;  /* 0x00000010206b7819 */ /* 0x000fc40000001221 */
[----:B------:R-:W-:Y:S01]  /*2350*/  SHF.R.U64 R106, R140, 0x10, R141 ;  /* 0x000000108c6a7819 */ /* 0x000fe2000000128d */
[----:B------:R-:W-:Y:S01]  /*2360*/  HFMA2 R52, R105.H0_H0, R52.H0_H0, R104.H0_H0 ;  /* 0x2000003469347231 */ /* 0x000fe20000040868 */
[----:B------:R-:W-:Y:S02]  /*2370*/  LOP3.LUT R41, R41, 0xffff, RZ, 0xc0, !PT ;  /* 0x0000ffff29297812 */ /* 0x000fe400078ec0ff */
[----:B------:R-:W-:Y:S01]  /*2380*/  F2FP.F16.F32.PACK_AB R51, RZ, R51 ;  /* 0x00000033ff33723e */ /* 0x000fe200000000ff */
[----:B------:R-:W-:Y:S01]  /*2390*/  HFMA2 R57, R106.H0_H0, R57.H0_H0, R107.H0_H0 ;  /* 0x200000396a397231 */ /* 0x000fe2000004086b */
[----:B------:R-:W-:Y:S02]  /*23a0*/  LOP3.LUT R7, R100, 0xffff0000, R101, 0xf8, !PT ;  /* 0xffff000064077812 */ /* 0x000fe400078ef865 */
[----:B------:R-:W-:Y:S01]  /*23b0*/  LOP3.LUT R100, R45, 0xffff, RZ, 0xc0, !PT ;  /* 0x0000ffff2d647812 */ /* 0x000fe200078ec0ff */
[----:B------:R-:W-:Y:S01]  /*23c0*/  HFMA2 R51, R143.H0_H0, R51.H0_H0, R35.H0_H0 ;  /* 0x200000338f337231 */ /* 0x000fe20000040823 */
[----:B------:R-:W-:-:S02]  /*23d0*/  LOP3.LUT R39, R46, 0xffff, RZ, 0xc0, !PT ;  /* 0x0000ffff2e277812 */ /* 0x000fc400078ec0ff */
[C---:B------:R-:W-:Y:S02]  /*23e0*/  SHF.L.U64.HI R42, R44.reuse, 0x10, RZ ;  /* 0x000000102c2a7819 */ /* 0x040fe400000102ff */
[----:B------:R-:W-:Y:S02]  /*23f0*/  F2FP.F16.F32.PACK_AB R50, RZ, R50 ;  /* 0x00000032ff32723e */ /* 0x000fe400000000ff */
[----:B------:R-:W-:Y:S02]  /*2400*/  SHF.L.U32 R45, R41, 0x10, RZ ;  /* 0x00000010292d7819 */ /* 0x000fe400000006ff */
[----:B------:R-:W-:Y:S01]  /*2410*/  SHF.L.U32 R47, R44, 0x10, RZ ;  /* 0x000000102c2f7819 */ /* 0x000fe200000006ff */
[----:B------:R-:W-:Y:S01]  /*2420*/  HFMA2 R50, R142.H0_H0, R50.H0_H0, R34.H0_H0 ;  /* 0x200000328e327231 */ /* 0x000fe20000040822 */
[----:B------:R-:W-:Y:S02]  /*2430*/  F2FP.F16.F32.PACK_AB R61, RZ, R61 ;  /* 0x0000003dff3d723e */ /* 0x000fe400000000ff */
[----:B------:R-:W-:-:S02]  /*2440*/  SHF.R.U64 R105, R28, 0x10, R29 ;  /* 0x000000101c697819 */ /* 0x000fc4000000121d */
[----:B------:R-:W-:Y:S02]  /*2450*/  SHF.R.U64 R104, R136, 0x10, R137 ;  /* 0x0000001088687819 */ /* 0x000fe40000001289 */
[----:B------:R-:W-:Y:S02]  /*2460*/  LOP3.LUT R53, R53, 0xffff, RZ, 0xc0, !PT ;  /* 0x0000ffff35357812 */ /* 0x000fe400078ec0ff */
[----:B------:R-:W-:Y:S01]  /*2470*/  LOP3.LUT R39, R39, 0xffff0000, R42, 0xf8, !PT ;  /* 0xffff000027277812 */ /* 0x000fe200078ef82a */
[----:B------:R-:W-:Y:S01]  /*2480*/  HFMA2 R61, R104.H0_H0, R61.H0_H0, R105.H0_H0 ;  /* 0x2000003d683d7231 */ /* 0x000fe20000040869 */
[----:B------:R-:W-:Y:S02]  /*2490*/  LOP3.LUT R42, R45, 0xffff, R54, 0xf8, !PT ;  /* 0x0000ffff2d2a7812 */ /* 0x000fe400078ef836 */
[----:B------:R-:W-:Y:S02]  /*24a0*/  LOP3.LUT R38, R47, 0xffff, R38, 0xf8, !PT ;  /* 0x0000ffff2f267812 */ /* 0x000fe400078ef826 */
[----:B------:R-:W-:-:S02]  /*24b0*/  LOP3.LUT R45, R48, 0xffff, RZ, 0xc0, !PT ;  /* 0x0000ffff302d7812 */ /* 0x000fc400078ec0ff */
[----:B------:R-:W-:Y:S02]  /*24c0*/  SHF.L.U64.HI R44, R41, 0x10, RZ ;  /* 0x00000010292c7819 */ /* 0x000fe400000102ff */
[----:B------:R-:W-:Y:S02]  /*24d0*/  F2FP.F16.F32.PACK_AB R60, RZ, R60 ;  /* 0x0000003cff3c723e */ /* 0x000fe400000000ff */
[----:B------:R-:W-:Y:S02]  /*24e0*/  SHF.R.U32.HI R156, RZ, 0x10, R33 ;  /* 0x00000010ff9c7819 */ /* 0x000fe40000011621 */
[----:B------:R-:W-:Y:S02]  /*24f0*/  SHF.R.U32.HI R157, RZ, 0x10, R141 ;  /* 0x00000010ff9d7819 */ /* 0x000fe4000001168d */
[----:B------:R-:W-:Y:S02]  /*2500*/  PRMT R47, R57, 0x7610, R47 ;  /* 0x00007610392f7816 */ /* 0x000fe4000000002f */
[----:B------:R-:W-:Y:S01]  /*2510*/  SHF.L.U32 R41, R53, 0x10, RZ ;  /* 0x0000001035297819 */ /* 0x000fe200000006ff */
[----:B------:R-:W-:Y:S01]  /*2520*/  HFMA2 R60, R157.H0_H0, R60.H0_H0, R156.H0_H0 ;  /* 0x2000003c9d3c7231 */ /* 0x000fe2000004089c */
[----:B------:R-:W-:-:S02]  /*2530*/  LOP3.LUT R46, R51, 0xffff, RZ, 0xc0, !PT ;  /* 0x0000ffff332e7812 */ /* 0x000fc400078ec0ff */
[----:B------:R-:W-:Y:S02]  /*2540*/  SHF.L.U64.HI R53, R53, 0x10, RZ ;  /* 0x0000001035357819 */ /* 0x000fe400000102ff */
[----:B------:R-:W-:Y:S02]  /*2550*/  F2FP.F16.F32.PACK_AB R58, RZ, R58 ;  /* 0x0000003aff3a723e */ /* 0x000fe400000000ff */
[----:B------:R-:W-:Y:S02]  /*2560*/  F2FP.F16.F32.PACK_AB R62, RZ, R62 ;  /* 0x0000003eff3e723e */ /* 0x000fe400000000ff */
[----:B------:R-:W-:Y:S01]  /*2570*/  LOP3.LUT R45, R45, 0xffff0000, R44, 0xf8, !PT ;  /* 0xffff00002d2d7812 */ /* 0x000fe200078ef82c */
[----:B------:R-:W-:Y:S01]  /*2580*/  HFMA2 R58, R140.H0_H0, R58.H0_H0, R32.H0_H0 ;  /* 0x2000003a8c3a7231 */ /* 0x000fe20000040820 */
[----:B------:R-:W-:Y:S01]  /*2590*/  LOP3.LUT R47, R47, 0xffff, RZ, 0xc0, !PT ;  /* 0x0000ffff2f2f7812 */ /* 0x000fe200078ec0ff */
[----:B------:R-:W-:Y:S01]  /*25a0*/  HFMA2 R62, R139.H0_H0, R62.H0_H0, R31.H0_H0 ;  /* 0x2000003e8b3e7231 */ /* 0x000fe2000004081f */
[----:B------:R-:W-:-:S02]  /*25b0*/  LOP3.LUT R44, R41, 0xffff, R50, 0xf8, !PT ;  /* 0x0000ffff292c7812 */ /* 0x000fc400078ef832 */
[----:B------:R-:W-:Y:S02]  /*25c0*/  LOP3.LUT R41, R46, 0xffff0000, R53, 0xf8, !PT ;  /* 0xffff00002e297812 */ /* 0x000fe400078ef835 */
[----:B------:R-:W-:Y:S02]  /*25d0*/  F2FP.F16.F32.PACK_AB R69, RZ, R69 ;  /* 0x00000045ff45723e */ /* 0x000fe400000000ff */
[----:B------:R-:W-:Y:S02]  /*25e0*/  SHF.R.U64 R157, R26, 0x10, R27 ;  /* 0x000000101a9d7819 */ /* 0x000fe4000000121b */
[----:B------:R-:W-:Y:S02]  /*25f0*/  SHF.R.U64 R156, R134, 0x10, R135 ;  /* 0x00000010869c7819 */ /* 0x000fe40000001287 */
[----:B------:R-:W-:Y:S02]  /*2600*/  PRMT R53, R61, 0x7610, R53 ;  /* 0x000076103d357816 */ /* 0x000fe40000000035 */
[----:B------:R-:W-:Y:S01]  /*2610*/  F2FP.F16.F32.PACK_AB R68, RZ, R68 ;  /* 0x00000044ff44723e */ /* 0x000fe200000000ff */
[----:B------:R-:W-:Y:S01]  /*2620*/  HFMA2 R69, R156.H0_H0, R69.H0_H0, R157.H0_H0 ;  /* 0x200000459c457231 */ /* 0x000fe2000004089d */
[----:B------:R-:W-:-:S02]  /*2630*/  SHF.L.U32 R51, R47, 0x10, RZ ;  /* 0x000000102f337819 */ /* 0x000fc400000006ff */
[----:B------:R-:W-:Y:S01]  /*2640*/  F2FP.F16.F32.PACK_AB R70, RZ, R70 ;  /* 0x00000046ff46723e */ /* 0x000fe200000000ff */
[----:B------:R-:W-:Y:S01]  /*2650*/  HFMA2 R68, R136.H0_H0, R68.H0_H0, R28.H0_H0 ;  /* 0x2000004488447231 */ /* 0x000fe2000004081c */
[----:B------:R-:W-:Y:S02]  /*2660*/  LOP3.LUT R63, R63, 0xffff, RZ, 0xc0, !PT ;  /* 0x0000ffff3f3f7812 */ /* 0x000fe400078ec0ff */
[----:B------:R-:W-:Y:S01]  /*2670*/  F2FP.F16.F32.PACK_AB R65, RZ, R65 ;  /* 0x00000041ff41723e */ /* 0x000fe200000000ff */
[----:B------:R-:W-:Y:S01]  /*2680*/  HFMA2 R70, R137.H0_H0, R70.H0_H0, R29.H0_H0 ;  /* 0x2000004689467231 */ /* 0x000fe2000004081d */
[----:B------:R-:W-:Y:S02]  /*2690*/  LOP3.LUT R53, R53, 0xffff, RZ, 0xc0, !PT ;  /* 0x0000ffff35357812 */ /* 0x000fe400078ec0ff */
[----:B------:R-:W-:Y:S01]  /*26a0*/  F2FP.F16.F32.PACK_AB R66, RZ, R66 ;  /* 0x00000042ff42723e */ /* 0x000fe200000000ff */
[----:B------:R-:W-:Y:S01]  /*26b0*/  HFMA2 R65, R135.H0_H0, R65.H0_H0, R27.H0_H0 ;  /* 0x2000004187417231 */ /* 0x000fe2000004081b */
[----:B------:R-:W-:-:S02]  /*26c0*/  SHF.R.U32.HI R106, RZ, 0x10, R29 ;  /* 0x00000010ff6a7819 */ /* 0x000fc4000001161d */
[----:B------:R-:W-:Y:S02]  /*26d0*/  SHF.R.U32.HI R107, RZ, 0x10, R137 ;  /* 0x00000010ff6b7819 */ /* 0x000fe40000011689 */
[----:B------:R-:W-:Y:S02]  /*26e0*/  LOP3.LUT R46, R51, 0xffff, R58, 0xf8, !PT ;  /* 0x0000ffff332e7812 */ /* 0x000fe400078ef83a */
[----:B------:R-:W-:Y:S01]  /*26f0*/  LOP3.LUT R51, R62, 0xffff, RZ, 0xc0, !PT ;  /* 0x0000ffff3e337812 */ /* 0x000fe200078ec0ff */
[----:B------:R-:W-:Y:S01]  /*2700*/  HFMA2 R66, R107.H0_H0, R66.H0_H0, R106.H0_H0 ;  /* 0x200000426b427231 */ /* 0x000fe2000004086a */
[----:B------:R-:W-:Y:S02]  /*2710*/  SHF.L.U64.HI R48, R63, 0x10, RZ ;  /* 0x000000103f307819 */ /* 0x000fe400000102ff */
[----:B------:R-:W-:Y:S02]  /*2720*/  LOP3.LUT R9, R9, 0xffff, RZ, 0xc0, !PT ;  /* 0x0000ffff09097812 */ /* 0x000fe400078ec0ff */
[----:B------:R-:W-:-:S02]  /*2730*/  LOP3.LUT R40, R40, 0xffff, RZ, 0xc0, !PT ;  /* 0x0000ffff28287812 */ /* 0x000fc400078ec0ff */
[----:B------:R-:W-:Y:S02]  /*2740*/  SHF.L.U32 R57, R53, 0x10, RZ ;  /* 0x0000001035397819 */ /* 0x000fe400000006ff */
[----:B------:R-:W-:Y:S02]  /*2750*/  SHF.L.U64.HI R37, R37, 0x10, RZ ;  /* 0x0000001025257819 */ /* 0x000fe400000102ff */
[----:B------:R-:W-:Y:S02]  /*2760*/  F2FP.F16.F32.PACK_AB R59, RZ, R59 ;  /* 0x0000003bff3b723e */ /* 0x000fe400000000ff */
[----:B------:R-:W-:Y:S02]  /*2770*/  LOP3.LUT R69, R69, 0xffff, RZ, 0xc0, !PT ;  /* 0x0000ffff45457812 */ /* 0x000fe400078ec0ff */
[----:B------:R-:W-:Y:S01]  /*2780*/  LOP3.LUT R51, R51, 0xffff0000, R48, 0xf8, !PT ;  /* 0xffff000033337812 */ /* 0x000fe200078ef830 */
[----:B------:R-:W-:Y:S01]  /*2790*/  HFMA2 R59, R141.H0_H0, R59.H0_H0, R33.H0_H0 ;  /* 0x2000003b8d3b7231 */ /* 0x000fe20000040821 */
[----:B------:R-:W-:-:S02]  /*27a0*/  PRMT R9, R0, 0x5410, R9 ;  /* 0x0000541000097816 */ /* 0x000fc40000000009 */
[----:B------:R-:W-:Y:S02]  /*27b0*/  PRMT R7, R7, 0x5410, R40 ;  /* 0x0000541007077816 */ /* 0x000fe40000000028 */
[----:B------:R-:W-:Y:S02]  /*27c0*/  F2FP.F16.F32.PACK_AB R80, RZ, R80 ;  /* 0x00000050ff50723e */ /* 0x000fe400000000ff */
[----:B------:R-:W-:Y:S02]  /*27d0*/  SHF.R.U64 R106, R22, 0x10, R23 ;  /* 0x00000010166a7819 */ /* 0x000fe40000001217 */
[----:B------:R-:W-:Y:S02]  /*27e0*/  SHF.R.U64 R107, R130, 0x10, R131 ;  /* 0x00000010826b7819 */ /* 0x000fe40000001283 */
[----:B------:R-:W-:Y:S02]  /*27f0*/  LOP3.LUT R48, R57, 0xffff, R68, 0xf8, !PT ;  /* 0x0000ffff39307812 */ /* 0x000fe400078ef844 */
[----:B------:R-:W-:Y:S01]  /*2800*/  LOP3.LUT R40, R43, 0xffff, RZ, 0xc0, !PT ;  /* 0x0000ffff2b287812 */ /* 0x000fe200078ec0ff */
[----:B------:R-:W-:Y:S01]  /*2810*/  HFMA2 R80, R107.H0_H0, R80.H0_H0, R106.H0_H0 ;  /* 0x200000506b507231 */ /* 0x000fe2000004086a */
        /* <DEDUP_REMOVED lines=16> */
[----:B------:R-:W-:Y:S01]  /*2920*/  PRMT R58, R72, 0x7610, R58 ;  /* 0x00007610483a7816 */ /* 0x000fe2000000003a */
[----:B------:R-:W-:Y:S01]  /*2930*/  HFMA2 R79, R156.H0_H0, R79.H0_H0, R157.H0_H0 ;  /* 0x2000004f9c4f7231 */ /* 0x000fe2000004089d */
        /* <DEDUP_REMOVED lines=9> */
[----:B------:R-:W-:Y:S02]  /*29d0*/  F2FP.F16.F32.PACK_AB R74, RZ, R74 ;  /* 0x0000004aff4a723e */ /* 0x000fe400000000ff */
[----:B------:R-:W-:-:S02]  /*29e0*/  F2FP.F16.F32.PACK_AB R90, RZ, R90 ;  /* 0x0000005aff5a723e */ /* 0x000fc400000000ff */
[----:B------:R-:W-:Y:S02]  /*29f0*/  SHF.R.U32.HI R104, RZ, 0x10, R25 ;  /* 0x00000010ff687819 */ /* 0x000fe40000011619 */
[----:B------:R-:W-:Y:S02]  /*2a00*/  SHF.R.U32.HI R105, RZ, 0x10, R133 ;  /* 0x00000010ff697819 */ /* 0x000fe40000011685 */
[----:B------:R-:W-:Y:S02]  /*2a10*/  SHF.R.U32.HI R106, RZ, 0x10, R19 ;  /* 0x00000010ff6a7819 */ /* 0x000fe40000011613 */
[----:B------:R-:W-:Y:S01]  /*2a20*/  SHF.R.U32.HI R107, RZ, 0x10, R127 ;  /* 0x00000010ff6b7819 */ /* 0x000fe2000001167f */
[----:B------:R-:W-:Y:S01]  /*2a30*/  HFMA2 R74, R105.H0_H0, R74.H0_H0, R104.H0_H0 ;  /* 0x2000004a694a7231 */ /* 0x000fe20000040868 */
[----:B------:R-:W-:Y:S02]  /*2a40*/  PRMT R65, R84, 0x7610, R65 ;  /* 0x0000761054417816 */ /* 0x000fe40000000041 */
[----:B------:R-:W-:Y:S01]  /*2a50*/  LOP3.LUT R50, R59, 0xffff, RZ, 0xc0, !PT ;  /* 0x0000ffff3b327812 */ /* 0x000fe200078ec0ff */
[----:B------:R-:W-:Y:S01]  /*2a60*/  HFMA2 R90, R107.H0_H0, R90.H0_H0, R106.H0_H0 ;  /* 0x2000005a6b5a7231 */ /* 0x000fe2000004086a */
[----:B------:R-:W-:Y:S01]  /*2a70*/  SHF.L.U64.HI R47, R47, 0x10, RZ ;  /* 0x000000102f2f7819 */ /* 0x000fe200000102ff */
[----:B0-----:R-:W-:Y:S01]  /*2a80*/  @!P0 IMAD.WIDE R40, R4, 0x4, R40 ;  /* 0x0000000404288825 */ /* 0x001fe200078e0228 */
[----:B------:R-:W-:-:S02]  /*2a90*/  F2FP.F16.F32.PACK_AB R78, RZ, R78 ;  /* 0x0000004eff4e723e */ /* 0x000fc400000000ff */
[----:B------:R-:W-:Y:S02]  /*2aa0*/  SHF.L.U32 R59, R63, 0x10, RZ ;  /* 0x000000103f3b7819 */ /* 0x000fe400000006ff */
[----:B------:R-:W-:Y:S01]  /*2ab0*/  LOP3.LUT R58, R58, 0xffff, RZ, 0xc0, !PT ;  /* 0x0000ffff3a3a7812 */ /* 0x000fe200078ec0ff */
[----:B------:R-:W-:Y:S01]  /*2ac0*/  HFMA2 R78, R128.H0_H0, R78.H0_H0, R20.H0_H0 ;  /* 0x2000004e804e7231 */ /* 0x000fe20000040814 */
[----:B------:R-:W-:Y:S01]  /*2ad0*/  PRMT R49, R57, 0x5410, R66 ;  /* 0x0000541039317816 */ /* 0x000fe20000000042 */
[----:B------:R0:W-:Y:S01]  /*2ae0*/  @!P0 STG.E desc[UR4][R40.64], R5 ;  /* 0x0000000528008986 */ /* 0x0001e2000c101904 */
[----:B------:R-:W-:Y:S02]  /*2af0*/  F2FP.F16.F32.PACK_AB R67, RZ, R67 ;  /* 0x00000043ff43723e */ /* 0x000fe400000000ff */
[----:B------:R-:W-:Y:S02]  /*2b00*/  F2FP.F16.F32.PACK_AB R88, RZ, R88 ;  /* 0x00000058ff58723e */ /* 0x000fe400000000ff */
[----:B------:R-:W-:Y:S01]  /*2b10*/  SHF.R.U64 R156, R16, 0x10, R17 ;  /* 0x00000010109c7819 */ /* 0x000fe20000001211 */
[----:B------:R-:W-:Y:S01]  /*2b20*/  HFMA2 R67, R134.H0_H0, R67.H0_H0, R26.H0_H0 ;  /* 0x2000004386437231 */ /* 0x000fe2000004081a */
[----:B------:R-:W-:-:S02]  /*2b30*/  SHF.R.U64 R157, R124, 0x10, R125 ;  /* 0x000000107c9d7819 */ /* 0x000fc4000000127d */
[----:B------:R-:W-:Y:S02]  /*2b40*/  LOP3.LUT R80, R80, 0xffff, RZ, 0xc0, !PT ;  /* 0x0000ffff50507812 */ /* 0x000fe400078ec0ff */
[----:B------:R-:W-:Y:S01]  /*2b50*/  PRMT R57, R53, 0x5410, R0 ;  /* 0x0000541035397816 */ /* 0x000fe20000000000 */
[----:B------:R-:W-:Y:S01]  /*2b60*/  HFMA2 R88, R157.H0_H0, R88.H0_H0, R156.H0_H0 ;  /* 0x200000589d587231 */ /* 0x000fe2000004089c */
[----:B------:R-:W-:Y:S02]  /*2b70*/  F2FP.F16.F32.PACK_AB R85, RZ, R85 ;  /* 0x00000055ff55723e */ /* 0x000fe400000000ff */
[----:B------:R-:W-:Y:S02]  /*2b80*/  LOP3.LUT R65, R65, 0xffff, RZ, 0xc0, !PT ;  /* 0x0000ffff41417812 */ /* 0x000fe400078ec0ff */
[----:B------:R-:W-:Y:S01]  /*2b90*/  PRMT R39, R39, 0x5410, R2 ;  /* 0x0000541027277816 */ /* 0x000fe20000000002 */
[----:B------:R-:W-:Y:S01]  /*2ba0*/  HFMA2 R85, R129.H0_H0, R85.H0_H0, R21.H0_H0 ;  /* 0x2000005581557231 */ /* 0x000fe20000040815 */
[----:B------:R-:W-:-:S02]  /*2bb0*/  LOP3.LUT R53, R3, 0x1f, RZ, 0xc0, !PT ;  /* 0x0000001f03357812 */ /* 0x000fc400078ec0ff */
[----:B------:R-:W-:Y:S01]  /*2bc0*/  LOP3.LUT R47, R50, 0xffff0000, R47, 0xf8, !PT ;  /* 0xffff0000322f7812 */ /* 0x000fe200078ef82f */
[----:B------:R-:W0:Y:S01]  /*2bd0*/  LDC.64 R2, c[0x0][0x228] ;  /* 0x00008a00ff027b82 */ /* 0x000e220000000a00 */
[----:B------:R-:W-:Y:S01]  /*2be0*/  F2FP.F16.F32.PACK_AB R75, RZ, R75 ;  /* 0x0000004bff4b723e */ /* 0x000fe200000000ff */
[----:B------:R-:W-:Y:S01]  /*2bf0*/  IMAD R53, R4, 0x240, R53 ;  /* 0x0000024004357824 */ /* 0x000fe200078e0235 */
[----:B------:R-:W-:Y:S02]  /*2c00*/  F2FP.F16.F32.PACK_AB R83, RZ, R83 ;  /* 0x00000053ff53723e */ /* 0x000fe400000000ff */
[----:B------:R-:W-:Y:S01]  /*2c10*/  F2FP.F16.F32.PACK_AB R97, RZ, R97 ;  /* 0x00000061ff61723e */ /* 0x000fe200000000ff */
[----:B------:R-:W-:Y:S01]  /*2c20*/  HFMA2 R75, R133.H0_H0, R75.H0_H0, R25.H0_H0 ;  /* 0x2000004b854b7231 */ /* 0x000fe20000040819 */
[----:B------:R-:W-:Y:S02]  /*2c30*/  SHF.R.U64 R105, R18, 0x10, R19 ;  /* 0x0000001012697819 */ /* 0x000fe40000001213 */
[----:B------:R-:W-:-:S02]  /*2c40*/  SHF.R.U64 R104, R126, 0x10, R127 ;  /* 0x000000107e687819 */ /* 0x000fc4000000127f */
[----:B------:R-:W-:Y:S02]  /*2c50*/  SHF.R.U64 R107, R12, 0x10, R13 ;  /* 0x000000100c6b7819 */ /* 0x000fe4000000120d */
[----:B------:R-:W-:Y:S01]  /*2c60*/  SHF.R.U64 R106, R120, 0x10, R121 ;  /* 0x00000010786a7819 */ /* 0x000fe20000001279 */
[----:B------:R-:W-:Y:S01]  /*2c70*/  HFMA2 R83, R104.H0_H0, R83.H0_H0, R105.H0_H0 ;  /* 0x2000005368537231 */ /* 0x000fe20000040869 */
[----:B------:R-:W-:Y:S02]  /*2c80*/  LOP3.LUT R50, R59, 0xffff, R56, 0xf8, !PT ;  /* 0x0000ffff3b327812 */ /* 0x000fe400078ef838 */
[C---:B------:R-:W-:Y:S01]  /*2c90*/  SHF.L.U32 R54, R58.reuse, 0x10, RZ ;  /* 0x000000103a367819 */ /* 0x040fe200000006ff */
[----:B------:R-:W-:Y:S01]  /*2ca0*/  HFMA2 R97, R106.H0_H0, R97.H0_H0, R107.H0_H0 ;  /* 0x200000616a617231 */ /* 0x000fe2000004086b */
[----:B------:R-:W-:Y:S02]  /*2cb0*/  SHF.L.U64.HI R68, R58, 0x10, RZ ;  /* 0x000000103a447819 */ /* 0x000fe400000102ff */
[----:B------:R-:W-:-:S02]  /*2cc0*/  LOP3.LUT R59, R76, 0xffff, RZ, 0xc0, !PT ;  /* 0x0000ffff4c3b7812 */ /* 0x000fc400078ec0ff */
[----:B------:R-:W-:Y:S01]  /*2cd0*/  SHF.L.U64.HI R58, R80, 0x10, RZ ;  /* 0x00000010503a7819 */ /* 0x000fe200000102ff */
[----:B0-----:R-:W-:Y:S01]  /*2ce0*/  IMAD.WIDE.U32 R40, R53, 0x8, R2 ;  /* 0x0000000835287825 */ /* 0x001fe200078e0002 */
[----:B------:R-:W-:Y:S02]  /*2cf0*/  F2FP.F16.F32.PACK_AB R73, RZ, R73 ;  /* 0x00000049ff49723e */ /* 0x000fe400000000ff */
[----:B------:R-:W-:Y:S02]  /*2d00*/  SHF.L.U32 R63, R65, 0x10, RZ ;  /* 0x00000010413f7819 */ /* 0x000fe400000006ff */
[----:B------:R-:W-:Y:S01]  /*2d10*/  F2FP.F16.F32.PACK_AB R91, RZ, R91 ;  /* 0x0000005bff5b723e */ /* 0x000fe200000000ff */
[----:B------:R-:W-:Y:S01]  /*2d20*/  HFMA2 R73, R132.H0_H0, R73.H0_H0, R24.H0_H0 ;  /* 0x2000004984497231 */ /* 0x000fe20000040818 */
[----:B------:R-:W-:Y:S01]  /*2d30*/  SHF.L.U32 R56, R69, 0x10, RZ ;  /* 0x0000001045387819 */ /* 0x000fe200000006ff */
[----:B------:R1:W-:Y:S01]  /*2d40*/  STG.E.64 desc[UR4][R40.64], R8 ;  /* 0x0000000828007986 */ /* 0x0003e2000c101b04 */
[----:B------:R-:W-:Y:S01]  /*2d50*/  F2FP.F16.F32.PACK_AB R86, RZ, R86 ;  /* 0x00000056ff56723e */ /* 0x000fe200000000ff */
[----:B------:R-:W-:Y:S01]  /*2d60*/  HFMA2 R91, R123.H0_H0, R91.H0_H0, R15.H0_H0 ;  /* 0x2000005b7b5b7231 */ /* 0x000fe2000004080f */
[----:B------:R-:W-:-:S02]  /*2d70*/  F2FP.F16.F32.PACK_AB R99, RZ, R99 ;  /* 0x00000063ff63723e */ /* 0x000fc400000000ff */
[----:B------:R-:W-:Y:S01]  /*2d80*/  F2FP.F16.F32.PACK_AB R77, RZ, R77 ;  /* 0x0000004dff4d723e */ /* 0x000fe200000000ff */
[----:B------:R-:W-:Y:S01]  /*2d90*/  HFMA2 R86, R127.H0_H0, R86.H0_H0, R19.H0_H0 ;  /* 0x200000567f567231 */ /* 0x000fe20000040813 */
[----:B------:R-:W-:Y:S01]  /*2da0*/  F2FP.F16.F32.PACK_AB R89, RZ, R89 ;  /* 0x00000059ff59723e */ /* 0x000fe200000000ff */
[----:B------:R-:W-:Y:S01]  /*2db0*/  HFMA2 R99, R121.H0_H0, R99.H0_H0, R13.H0_H0 ;  /* 0x2000006379637231 */ /* 0x000fe2000004080d */
[----:B------:R-:W-:Y:S01]  /*2dc0*/  LOP3.LUT R59, R59, 0xffff0000, R58, 0xf8, !PT ;  /* 0xffff00003b3b7812 */ /* 0x000fe200078ef83a */
[----:B------:R-:W-:Y:S01]  /*2dd0*/  HFMA2 R77, R130.H0_H0, R77.H0_H0, R22.H0_H0 ;  /* 0x2000004d824d7231 */ /* 0x000fe20000040816 */
[----:B------:R-:W-:Y:S01]  /*2de0*/  LOP3.LUT R58, R63, 0xffff, R78, 0xf8, !PT ;  /* 0x0000ffff3f3a7812 */ /* 0x000fe200078ef84e */
[----:B------:R-:W-:Y:S01]  /*2df0*/  HFMA2 R89, R125.H0_H0, R89.H0_H0, R17.H0_H0 ;  /* 0x200000597d597231 */ /* 0x000fe20000040811 */
[----:B------:R-:W-:Y:S02]  /*2e00*/  F2FP.F16.F32.PACK_AB R94, RZ, R94 ;  /* 0x0000005eff5e723e */ /* 0x000fe400000000ff */
[----:B------:R-:W-:-:S02]  /*2e10*/  SHF.R.U32.HI R104, RZ, 0x10, R15 ;  /* 0x00000010ff687819 */ /* 0x000fc4000001160f */
[----:B------:R-:W-:Y:S02]  /*2e20*/  SHF.R.U32.HI R105, RZ, 0x10, R123 ;  /* 0x00000010ff697819 */ /* 0x000fe4000001167b */
[----:B------:R-:W-:Y:S02]  /*2e30*/  LOP3.LUT R56, R56, 0xffff, R67, 0xf8, !PT ;  /* 0x0000ffff38387812 */ /* 0x000fe400078ef843 */
[----:B------:R-:W-:Y:S01]  /*2e40*/  PRMT R63, R88, 0x7610, R63 ;  /* 0x00007610583f7816 */ /* 0x000fe2000000003f */
[----:B------:R-:W-:Y:S01]  /*2e50*/  HFMA2 R94, R105.H0_H0, R94.H0_H0, R104.H0_H0 ;  /* 0x2000005e695e7231 */ /* 0x000fe20000040868 */
[----:B------:R-:W-:Y:S02]  /*2e60*/  F2FP.F16.F32.PACK_AB R98, RZ, R98 ;  /* 0x00000062ff62723e */ /* 0x000fe400000000ff */
[----:B------:R-:W-:Y:S02]  /*2e70*/  SHF.R.U32.HI R156, RZ, 0x10, R13 ;  /* 0x00000010ff9c7819 */ /* 0x000fe4000001160d */
[----:B------:R-:W-:-:S02]  /*2e80*/  SHF.R.U32.HI R157, RZ, 0x10, R121 ;  /* 0x00000010ff9d7819 */ /* 0x000fc40000011679 */
[----:B------:R-:W-:Y:S02]  /*2e90*/  LOP3.LUT R67, R85, 0xffff, RZ, 0xc0, !PT ;  /* 0x0000ffff55437812 */ /* 0x000fe400078ec0ff */
[----:B------:R-:W-:Y:S01]  /*2ea0*/  SHF.L.U64.HI R72, R65, 0x10, RZ ;  /* 0x0000001041487819 */ /* 0x000fe200000102ff */
[----:B------:R-:W-:Y:S01]  /*2eb0*/  HFMA2 R98, R157.H0_H0, R98.H0_H0, R156.H0_H0 ;  /* 0x200000629d627231 */ /* 0x000fe2000004089c */
[----:B------:R-:W-:Y:S02]  /*2ec0*/  LOP3.LUT R93, R93, 0xffff, RZ, 0xc0, !PT ;  /* 0x0000ffff5d5d7812 */ /* 0x000fe400078ec0ff */
[----:B------:R-:W-:Y:S02]  /*2ed0*/  F2FP.F16.F32.PACK_AB R92, RZ, R92 ;  /* 0x0000005cff5c723e */ /* 0x000fe400000000ff */
[----:B------:R-:W-:Y:S02]  /*2ee0*/  F2FP.F16.F32.PACK_AB R96, RZ, R96 ;  /* 0x00000060ff60723e */ /* 0x000fe400000000ff */
[----:B------:R-:W-:Y:S01]  /*2ef0*/  LOP3.LUT R61, R75, 0xffff, RZ, 0xc0, !PT ;  /* 0x0000ffff4b3d7812 */ /* 0x000fe200078ec0ff */
[----:B------:R-:W-:Y:S01]  /*2f00*/  HFMA2 R92, R122.H0_H0, R92.H0_H0, R14.H0_H0 ;  /* 0x2000005c7a5c7231 */ /* 0x000fe2000004080e */
[----:B------:R-:W-:Y:S01]  /*2f10*/  LOP3.LUT R83, R83, 0xffff, RZ, 0xc0, !PT ;  /* 0x0000ffff53537812 */ /* 0x000fe200078ec0ff */
[----:B------:R-:W-:Y:S01]  /*2f20*/  HFMA2 R96, R120.H0_H0, R96.H0_H0, R12.H0_H0 ;  /* 0x2000006078607231 */ /* 0x000fe2000004080c */
[----:B------:R-:W-:-:S02]  /*2f30*/  LOP3.LUT R97, R97, 0xffff, RZ, 0xc0, !PT ;  /* 0x0000ffff61617812 */ /* 0x000fc400078ec0ff */
[----:B------:R-:W-:Y:S02]  /*2f40*/  SHF.L.U32 R62, R80, 0x10, RZ ;  /* 0x00000010503e7819 */ /* 0x000fe400000006ff */
[----:B------:R-:W-:Y:S02]  /*2f50*/  LOP3.LUT R63, R63, 0xffff, RZ, 0xc0, !PT ;  /* 0x0000ffff3f3f7812 */ /* 0x000fe400078ec0ff */
        /* <DEDUP_REMOVED lines=102> */
.L_x_1642:
[----:B------:R-:W-:Y:S01]  /*35c0*/  HFMA2.MMA R7, -RZ, RZ, 0, 5.9604644775390625e-08 ;  /* 0x00000001ff077435 */ /* 0x000fe200000001ff */
[----:B------:R-:W-:Y:S01]  /*35d0*/  BSSY B0, `(.L_x_1644) ;  /* 0x0000006000007945 */ /* 0x000fe20003800000 */
[----:B------:R-:W-:Y:S02]  /*35e0*/  MOV R6, 0x1f ;  /* 0x0000001f00067802 */ /* 0x000fe40000000f00 */
[----:B------:R-:W-:-:S07]  /*35f0*/  MOV R5, 0xffffffff ;  /* 0xffffffff00057802 */ /* 0x000fce0000000f00 */
[----:B-----5:R-:W-:Y:S05]  /*3600*/  WARPSYNC.COLLECTIVE R5, `(.L_x_1645) ;  /* 0x0000000005087348 */ /* 0x020fea0003c00000 */
[----:B------:R0:W1:Y:S02]  /*3610*/  SHFL.BFLY P1, R11, R8, R7, R6 ;  /* 0x0c000007080b7389 */ /* 0x0000640000020006 */
[----:B01---5:R-:W-:Y:S01]  /*3620*/  ENDCOLLECTIVE ;  /* 0x000000000000791b */ /* 0x023fe20003800000 */
.L_x_1645:
[----:B------:R-:W-:Y:S05]  /*3630*/  BSYNC B0 ;  /* 0x0000000000007941 */ /* 0x000fea0003800000 */
.L_x_1644:
[----:B------:R-:W-:Y:S01]  /*3640*/  HFMA2.MMA R7, -RZ, RZ, 0, 1.1920928955078125e-07 ;  /* 0x00000002ff077435 */ /* 0x000fe200000001ff */
[----:B------:R-:W-:Y:S01]  /*3650*/  FADD.FTZ R8, R8, R11 ;  /* 0x0000000b08087221 */ /* 0x000fe20000010000 */
[----:B------:R-:W-:Y:S02]  /*3660*/  MOV R6, 0x1f ;  /* 0x0000001f00067802 */ /* 0x000fe40000000f00 */
[----:B------:R-:W-:-:S07]  /*3670*/  MOV R5, 0xffffffff ;  /* 0xffffffff00057802 */ /* 0x000fce0000000f00 */
[----:B------:R-:W-:Y:S05]  /*3680*/  WARPSYNC.COLLECTIVE R5, `(.L_x_1646) ;  /* 0x0000000005087348 */ /* 0x000fea0003c00000 */
[----:B------:R0:W1:Y:S02]  /*3690*/  SHFL.BFLY P1, R11, R8, R7, R6 ;  /* 0x0c000007080b7389 */ /* 0x0000640000020006 */
[----:B01----:R-:W-:Y:S01]  /*36a0*/  ENDCOLLECTIVE ;  /* 0x000000000000791b */ /* 0x003fe20003800000 */
.L_x_1646:
[----:B------:R-:W-:Y:S01]  /*36b0*/  HFMA2.MMA R7, -RZ, RZ, 0, 2.384185791015625e-07 ;  /* 0x00000004ff077435 */ /* 0x000fe200000001ff */
[----:B------:R-:W-:-:S05]  /*36c0*/  FADD.FTZ R156, R8, R11 ;  /* 0x0000000b089c7221 */ /* 0x000fca0000010000 */
[----:B------:R-:W-:-:S07]  /*36d0*/  MOV R8, R156 ;  /* 0x0000009c00087202 */ /* 0x000fce0000000f00 */
[----:B------:R-:W-:Y:S05]  /*36e0*/  WARPSYNC.COLLECTIVE R5, `(.L_x_1647) ;  /* 0x0000000005087348 */ /* 0x000fea0003c00000 */
[----:B------:R0:W1:Y:S02]  /*36f0*/  SHFL.BFLY P1, R11, R8, R7, R6 ;  /* 0x0c000007080b7389 */ /* 0x0000640000020006 */
[----:B01----:R-:W-:Y:S01]  /*3700*/  ENDCOLLECTIVE ;  /* 0x000000000000791b */ /* 0x003fe20003800000 */
.L_x_1647:
[----:B------:R-:W-:Y:S01]  /*3710*/  HFMA2.MMA R7, -RZ, RZ, 0, 4.76837158203125e-07 ;  /* 0x00000008ff077435 */ /* 0x000fe200000001ff */
[----:B------:R-:W-:-:S05]  /*3720*/  FADD.FTZ R157, R156, R11 ;  /* 0x0000000b9c9d7221 */ /* 0x000fca0000010000 */
[----:B------:R-:W-:-:S07]  /*3730*/  MOV R8, R157 ;  /* 0x0000009d00087202 */ /* 0x000fce0000000f00 */
[----:B------:R-:W-:Y:S05]  /*3740*/  WARPSYNC.COLLECTIVE R5, `(.L_x_1648) ;  /* 0x0000000005087348 */ /* 0x000fea0003c00000 */
[----:B------:R0:W1:Y:S02]  /*3750*/  SHFL.BFLY P1, R11, R8, R7, R6 ;  /* 0x0c000007080b7389 */ /* 0x0000640000020006 */
[----:B01----:R-:W-:Y:S01]  /*3760*/  ENDCOLLECTIVE ;  /* 0x000000000000791b */ /* 0x003fe20003800000 */
.L_x_1648:
[----:B------:R-:W-:Y:S01]  /*3770*/  HFMA2.MMA R7, -RZ, RZ, 0, 9.5367431640625e-07 ;  /* 0x00000010ff077435 */ /* 0x000fe200000001ff */
[----:B------:R-:W-:-:S05]  /*3780*/  FADD.FTZ R158, R157, R11 ;  /* 0x0000000b9d9e7221 */ /* 0x000fca0000010000 */
[----:B------:R-:W-:-:S07]  /*3790*/  MOV R8, R158 ;  /* 0x0000009e00087202 */ /* 0x000fce0000000f00 */
[----:B------:R-:W-:Y:S05]  /*37a0*/  WARPSYNC.COLLECTIVE R5, `(.L_x_1649) ;  /* 0x0000000005087348 */ /* 0x000fea0003c00000 */
[----:B------:R0:W1:Y:S02]  /*37b0*/  SHFL.BFLY P1, R11, R8, R7, R6 ;  /* 0x0c000007080b7389 */ /* 0x0000640000020006 */
[----:B01----:R-:W-:Y:S01]  /*37c0*/  ENDCOLLECTIVE ;  /* 0x000000000000791b */ /* 0x003fe20003800000 */
.L_x_1649:
        /* <DEDUP_REMOVED lines=152> */
.L_x_1650:
[----:B------:R-:W-:Y:S01]  /*4150*/  HFMA2.MMA R7, -RZ, RZ, 0, 1.1920928955078125e-07 ;  /* 0x00000002ff077435 */ /* 0x000fe200000001ff */
[----:B------:R-:W-:-:S05]  /*4160*/  FADD.FTZ R36, R8, R11 ;  /* 0x0000000b08247221 */ /* 0x000fca0000010000 */
[----:B------:R-:W-:-:S07]  /*4170*/  MOV R8, R36 ;  /* 0x0000002400087202 */ /* 0x000fce0000000f00 */
[----:B------:R-:W-:Y:S05]  /*4180*/  WARPSYNC.COLLECTIVE R5, `(.L_x_1651) ;  /* 0x0000000005087348 */ /* 0x000fea0003c00000 */
[----:B------:R0:W1:Y:S02]  /*4190*/  SHFL.BFLY P1, R11, R8, R7, R6 ;  /* 0x0c000007080b7389 */ /* 0x0000640000020006 */
[----:B01----:R-:W-:Y:S01]  /*41a0*/  ENDCOLLECTIVE ;  /* 0x000000000000791b */ /* 0x003fe20003800000 */
.L_x_1651:
[----:B------:R-:W-:Y:S01]  /*41b0*/  HFMA2.MMA R7, -RZ, RZ, 0, 2.384185791015625e-07 ;  /* 0x00000004ff077435 */ /* 0x000fe200000001ff */
[----:B------:R-:W-:-:S05]  /*41c0*/  FADD.FTZ R37, R36, R11 ;  /* 0x0000000b24257221 */ /* 0x000fca0000010000 */
[----:B------:R-:W-:-:S07]  /*41d0*/  MOV R8, R37 ;  /* 0x0000002500087202 */ /* 0x000fce0000000f00 */
[----:B------:R-:W-:Y:S05]  /*41e0*/  WARPSYNC.COLLECTIVE R5, `(.L_x_1652) ;  /* 0x0000000005087348 */ /* 0x000fea0003c00000 */
[----:B------:R0:W1:Y:S02]  /*41f0*/  SHFL.BFLY P1, R11, R8, R7, R6 ;  /* 0x0c000007080b7389 */ /* 0x0000640000020006 */
[----:B01----:R-:W-:Y:S01]  /*4200*/  ENDCOLLECTIVE ;  /* 0x000000000000791b */ /* 0x003fe20003800000 */
.L_x_1652:
[----:B------:R-:W-:Y:S01]  /*4210*/  HFMA2.MMA R7, -RZ, RZ, 0, 4.76837158203125e-07 ;  /* 0x00000008ff077435 */ /* 0x000fe200000001ff */
[----:B------:R-:W-:-:S05]  /*4220*/  FADD.FTZ R38, R37, R11 ;  /* 0x0000000b25267221 */ /* 0x000fca0000010000 */
[----:B------:R-:W-:-:S07]  /*4230*/  MOV R8, R38 ;  /* 0x0000002600087202 */ /* 0x000fce0000000f00 */
[----:B------:R-:W-:Y:S05]  /*4240*/  WARPSYNC.COLLECTIVE R5, `(.L_x_1653) ;  /* 0x0000000005087348 */ /* 0x000fea0003c00000 */
[----:B------:R0:W1:Y:S02]  /*4250*/  SHFL.BFLY P1, R11, R8, R7, R6 ;  /* 0x0c000007080b7389 */ /* 0x0000640000020006 */
[----:B01----:R-:W-:Y:S01]  /*4260*/  ENDCOLLECTIVE ;  /* 0x000000000000791b */ /* 0x003fe20003800000 */
.L_x_1653:
[----:B------:R-:W-:Y:S01]  /*4270*/  HFMA2.MMA R7, -RZ, RZ, 0, 9.5367431640625e-07 ;  /* 0x00000010ff077435 */ /* 0x000fe200000001ff */
[----:B------:R-:W-:-:S05]  /*4280*/  FADD.FTZ R156, R38, R11 ;  /* 0x0000000b269c7221 */ /* 0x000fca0000010000 */
[----:B------:R-:W-:-:S07]  /*4290*/  MOV R8, R156 ;  /* 0x0000009c00087202 */ /* 0x000fce0000000f00 */
[----:B------:R-:W-:Y:S05]  /*42a0*/  WARPSYNC.COLLECTIVE R5, `(.L_x_1654) ;  /* 0x0000000005087348 */ /* 0x000fea0003c00000 */
[----:B------:R0:W1:Y:S02]  /*42b0*/  SHFL.BFLY P1, R11, R8, R7, R6 ;  /* 0x0c000007080b7389 */ /* 0x0000640000020006 */
[----:B01----:R-:W-:Y:S01]  /*42c0*/  ENDCOLLECTIVE ;  /* 0x000000000000791b */ /* 0x003fe20003800000 */
.L_x_1654:
[----:B------:R-:W-:Y:S05]  /*42d0*/  BRA `(.L_x_1655) ;  /* 0xffffffd000b87947 */ /* 0x000fea000383ffff */
.L_x_1656:
        /* <DEDUP_REMOVED lines=10> */
.L_x_2094:


//--------------------- .text._ZN10layer_norm13ln_fwd_kernelINS_13Kernel_traitsI6__halfS2_S2_fjLj2304ELj1ELj4ELj1ELj16ENS_18Kernel_traits_baseILj2304ES2_S2_S2_fjLj128EEEEEEEvNS_9FwdParamsE --------------------------
	.section	.text._ZN10layer_norm13ln_fwd_kernelINS_13Kernel_traitsI6__halfS2_S2_fjLj2304ELj1ELj4ELj1ELj16ENS_18Kernel_traits_baseILj2304ES2_S2_S2_fjLj128EEEEEEEvNS_9FwdParamsE,"ax",@progbits
	.align	128
        .global         _ZN10layer_norm13ln_fwd_kernelINS_13Kernel_traitsI6__halfS2_S2_fjLj2304ELj1ELj4ELj1ELj16ENS_18Kernel_traits_baseILj2304ES2_S2_S2_fjLj128EEEEEEEvNS_9FwdParamsE
        .type           _ZN10layer_norm13ln_fwd_kernelINS_13Kernel_traitsI6__halfS2_S2_fjLj2304ELj1ELj4ELj1ELj16ENS_18Kernel_traits_baseILj2304ES2_S2_S2_fjLj128EEEEEEEvNS_9FwdParamsE,@function
        .size           _ZN10layer_norm13ln_fwd_kernelINS_13Kernel_traitsI6__halfS2_S2_fjLj2304ELj1ELj4ELj1ELj16ENS_18Kernel_traits_baseILj2304ES2_S2_S2_fjLj128EEEEEEEvNS_9FwdParamsE,(.L_x_2095 - _ZN10layer_norm13ln_fwd_kernelINS_13Kernel_traitsI6__halfS2_S2_fjLj2304ELj1ELj4ELj1ELj16ENS_18Kernel_traits_baseILj2304ES2_S2_S2_fjLj128EEEEEEEvNS_9FwdParamsE)
        .other          _ZN10layer_norm13ln_fwd_kernelINS_13Kernel_traitsI6__halfS2_S2_fjLj2304ELj1ELj4ELj1ELj16ENS_18Kernel_traits_baseILj2304ES2_S2_S2_fjLj128EEEEEEEvNS_9FwdParamsE,@"STO_CUDA_ENTRY STV_DEFAULT"
_ZN10layer_norm13ln_fwd_kernelINS_13Kernel_traitsI6__halfS2_S2_fjLj2304ELj1ELj4ELj1ELj16ENS_18Kernel_traits_baseILj2304ES2_S2_S2_fjLj128EEEEEEEvNS_9FwdParamsE:
.text._ZN10layer_norm13ln_fwd_kernelINS_13Kernel_traitsI6__halfS2_S2_fjLj2304ELj1ELj4ELj1ELj16ENS_18Kernel_traits_baseILj2304ES2_S2_S2_fjLj128EEEEEEEvNS_9FwdParamsE:
        /* <DEDUP_REMOVED lines=35> */
.L_x_1658:
        /* <DEDUP_REMOVED lines=31> */
[--C-:B--2---:R-:W-:Y:S02]  /*0420*/  HADD2.F32 R0, -RZ, R88.reuse.H0_H0 ;  /* 0x20000058ff007230 */ /* 0x104fe40000004100 */
[----:B------:R-:W-:Y:S02]  /*0430*/  HADD2.F32 R13, -RZ, R88.H1_H1 ;  /* 0x30000058ff0d7230 */ /* 0x000fe40000004100 */
[--C-:B------:R-:W-:Y:S02]  /*0440*/  HADD2.F32 R12, -RZ, R89.reuse.H0_H0 ;  /* 0x20000059ff0c7230 */ /* 0x100fe40000004100 */
[----:B------:R-:W-:Y:S01]  /*0450*/  FADD.FTZ R14, RZ, R0 ;  /* 0x00000000ff0e7221 */ /* 0x000fe20000010000 */
        /* <DEDUP_REMOVED lines=11> */
[----:B---3--:R-:W-:-:S03]  /*0510*/  HADD2.F32 R88, -RZ, R92.H0_H0 ;  /* 0x2000005cff587230 */ /* 0x008fc60000004100 */
[----:B------:R-:W-:Y:S01]  /*0520*/  FADD.FTZ R125, R91, R124 ;  /* 0x0000007c5b7d7221 */ /* 0x000fe20000010000 */
[----:B------:R-:W-:Y:S02]  /*0530*/  HADD2.F32 R124, -RZ, R92.H1_H1 ;  /* 0x3000005cff7c7230 */ /* 0x000fe40000004100 */
[----:B------:R-:W-:Y:S02]  /*0540*/  HADD2.F32 R92, -RZ, R93.H0_H0 ;  /* 0x2000005dff5c7230 */ /* 0x000fe40000004100 */
[----:B------:R-:W-:-:S04]  /*0550*/  FADD.FTZ R125, R88, R125 ;  /* 0x0000007d587d7221 */ /* 0x000fc80000010000 */
        /* <DEDUP_REMOVED lines=10> */
[----:B----4-:R-:W-:Y:S02]  /*0600*/  HADD2.F32 R95, -RZ, R96.H0_H0 ;  /* 0x20000060ff5f7230 */ /* 0x010fe40000004100 */
        /* <DEDUP_REMOVED lines=278> */
.L_x_1670:
        /* <DEDUP_REMOVED lines=35> */
[----:B------:R-:W-:Y:S01]  /*19a0*/  F2FP.F16.F32.PACK_AB R0, R13, R0 ;  /* 0x000000000d00723e */ /* 0x000fe200000000ff */
[-C--:B------:R-:W-:Y:S01]  /*19b0*/  FMUL.FTZ R100, R100, R155.reuse ;  /* 0x0000009b64647220 */ /* 0x080fe20000410000 */
[----:B------:R-:W-:Y:S01]  /*19c0*/  F2FP.F16.F32.PACK_AB R14, R157, R14 ;  /* 0x0000000e9d0e723e */ /* 0x000fe200000000ff */
[-C--:B------:R-:W-:Y:S01]  /*19d0*/  FMUL.FTZ R133, R133, R155.reuse ;  /* 0x0000009b85857220 */ /* 0x080fe20000410000 */
[-C--:B------:R-:W-:Y:S01]  /*19e0*/  FMUL.FTZ R101, R101, R155.reuse ;  /* 0x0000009b65657220 */ /* 0x080fe20000410000 */
[-C--:B------:R-:W-:Y:S01]  /*19f0*/  FMUL.FTZ R134, R134, R155.reuse ;  /* 0x0000009b86867220 */ /* 0x080fe20000410000 */
[----:B------:R-:W-:Y:S01]  /*1a00*/  F2FP.F16.F32.PACK_AB R12, R89, R12 ;  /* 0x0000000c590c723e */ /* 0x000fe200000000ff */
[----:B------:R-:W-:Y:S01]  /*1a10*/  FMUL.FTZ R99, R99, R155 ;  /* 0x0000009b63637220 */ /* 0x000fe20000410000 */
[----:B------:R-:W-:Y:S01]  /*1a20*/  F2FP.F16.F32.PACK_AB R15, R90, R15 ;  /* 0x0000000f5a0f723e */ /* 0x000fe200000000ff */
[-C--:B------:R-:W-:Y:S01]  /*1a30*/  FMUL.FTZ R132, R132, R155.reuse ;  /* 0x0000009b84847220 */ /* 0x080fe20000410000 */
        /* <DEDUP_REMOVED lines=17> */
[--C-:B------:R-:W-:Y:S01]  /*1b50*/  IMAD.WIDE.U32 R128, R4, 0x10, R158.reuse ;  /* 0x0000001004807825 */ /* 0x100fe200078e009e */
[----:B------:R-:W-:Y:S01]  /*1b60*/  F2FP.F16.F32.PACK_AB R134, R134, R101 ;  /* 0x000000658686723e */ /* 0x000fe200000000ff */
[----:B------:R-:W-:Y:S01]  /*1b70*/  HFMA2.MMA R4, R16, R0, R52 ;  /* 0x0000000010047235 */ /* 0x000fe20000000034 */
[----:B------:R-:W-:Y:S01]  /*1b80*/  F2FP.F16.F32.PACK_AB R92, R132, R99 ;  /* 0x00000063845c723e */ /* 0x000fe200000000ff */
[----:B------:R-:W-:Y:S01]  /*1b90*/  IMAD.WIDE.U32 R100, R7, 0x10, R158 ;  /* 0x0000001007647825 */ /* 0x000fe200078e009e */
[----:B------:R-:W-:-:S03]  /*1ba0*/  HFMA2.MMA R12, R20, R88, R56 ;  /* 0x00000058140c7235 */ /* 0x000fc60000000038 */
        /* <DEDUP_REMOVED lines=8> */
[----:B------:R-:W-:Y:S01]  /*1c30*/  STG.E.128 desc[UR4][R96.64], R4 ;  /* 0x0000000460007986 */ /* 0x000fe2000c101d04 */
[----:B------:R-:W-:Y:S02]  /*1c40*/  HFMA2 R89, R25, R89, R61 ;  /* 0x0000005919597231 */ /* 0x000fe4000000003d */
[----:B------:R-:W-:-:S04]  /*1c50*/  IMAD.WIDE.U32 R8, R8, 0x10, R158 ;  /* 0x0000001008087825 */ /* 0x000fc800078e009e */
[----:B------:R-:W-:Y:S01]  /*1c60*/  HFMA2 R91, R27, R91, R63 ;  /* 0x0000005b1b5b7231 */ /* 0x000fe2000000003f */
        /* <DEDUP_REMOVED lines=33> */
[----:B------:R-:W-:Y:S01]  /*1e80*/  FMUL.FTZ R147, R147, R155 ;  /* 0x0000009b93937220 */ /* 0x000fe20000410000 */
[----:B------:R-:W-:Y:S01]  /*1e90*/  F2FP.F16.F32.PACK_AB R103, R136, R103 ;  /* 0x000000678867723e */ /* 0x000fe200000000ff */
[----:B------:R-:W-:Y:S01]  /*1ea0*/  FMUL.FTZ R116, R116, R155 ;  /* 0x0000009b74747220 */ /* 0x000fe20000410000 */
[----:B------:R-:W-:Y:S01]  /*1eb0*/  F2FP.F16.F32.PACK_AB R105, R138, R105 ;  /* 0x000000698a69723e */ /* 0x000fe200000000ff */
[-C--:B------:R-:W-:Y:S01]  /*1ec0*/  FMUL.FTZ R149, R149, R155.reuse ;  /* 0x0000009b95957220 */ /* 0x080fe20000410000 */
[-C--:B------:R-:W-:Y:S01]  /*1ed0*/  FMUL.FTZ R118, R118, R155.reuse ;  /* 0x0000009b76767220 */ /* 0x080fe20000410000 */
[-C--:B------:R-:W-:Y:S01]  /*1ee0*/  FMUL.FTZ R151, R151, R155.reuse ;  /* 0x0000009b97977220 */ /* 0x080fe20000410000 */
[-C--:B------:R-:W-:Y:S01]  /*1ef0*/  FMUL.FTZ R120, R120, R155.reuse ;  /* 0x0000009b78787220 */ /* 0x080fe20000410000 */
[-C--:B------:R-:W-:Y:S01]  /*1f00*/  FMUL.FTZ R153, R153, R155.reuse ;  /* 0x0000009b99997220 */ /* 0x080fe20000410000 */
[----:B------:R-:W-:Y:S01]  /*1f10*/  FMUL.FTZ R122, R122, R155 ;  /* 0x0000009b7a7a7220 */ /* 0x000fe20000410000 */
[----:B------:R-:W-:Y:S01]  /*1f20*/  HFMA2.MMA R92, R28, R92, R64 ;  /* 0x0000005c1c5c7235 */ /* 0x000fe20000000040 */
[----:B------:R-:W-:Y:S01]  /*1f30*/  F2FP.F16.F32.PACK_AB R107, R140, R107 ;  /* 0x0000006b8c6b723e */ /* 0x000fe200000000ff */
[----:B------:R-:W-:Y:S01]  /*1f40*/  HFMA2.MMA R94, R30, R134, R66 ;  /* 0x000000861e5e7235 */ /* 0x000fe20000000042 */
[----:B------:R-:W-:Y:S01]  /*1f50*/  F2FP.F16.F32.PACK_AB R109, R142, R109 ;  /* 0x0000006d8e6d723e */ /* 0x000fe200000000ff */
[----:B------:R-:W-:Y:S01]  /*1f60*/  FMUL.FTZ R155, R156, R155 ;  /* 0x0000009b9c9b7220 */ /* 0x000fe20000410000 */
        /* <DEDUP_REMOVED lines=31> */
[----:B-1----:R-:W-:Y:S01]  /*2160*/  HFMA2.MMA R92, R44, R115, R80 ;  /* 0x000000732c5c7235 */ /* 0x002fe20000000050 */
        /* <DEDUP_REMOVED lines=8> */
[----:B------:R1:W-:Y:S01]  /*21f0*/  STG.E.128 desc[UR4][R124.64], R4 ;  /* 0x000000047c007986 */ /* 0x0003e2000c101d04 */
[----:B------:R-:W-:Y:S01]  /*2200*/  HFMA2 R99, R51, R122, R87 ;  /* 0x0000007a33637231 */ /* 0x000fe20000000057 */
        /* <DEDUP_REMOVED lines=8> */
.L_x_1657:
[----:B------:R-:W-:Y:S01]  /*2290*/  HFMA2.MMA R158, -RZ, RZ, 0, 1.847743988037109375e-06 ;  /* 0x0000001fff9e7435 */ /* 0x000fe200000001ff */
[----:B------:R-:W-:Y:S01]  /*22a0*/  BSSY B0, `(.L_x_1659) ;  /* 0x0000006000007945 */ /* 0x000fe20003800000 */
[----:B------:R-:W-:Y:S02]  /*22b0*/  MOV R157, 0x1 ;  /* 0x00000001009d7802 */ /* 0x000fe40000000f00 */
[----:B------:R-:W-:-:S07]  /*22c0*/  MOV R155, 0xffffffff ;  /* 0xffffffff009b7802 */ /* 0x000fce0000000f00 */
[----:B-----5:R-:W-:Y:S05]  /*22d0*/  WARPSYNC.COLLECTIVE R155, `(.L_x_1660) ;  /* 0x000000009b087348 */ /* 0x020fea0003c00000 */
[----:B------:R0:W1:Y:S02]  /*22e0*/  SHFL.BFLY P1, R159, R160, R157, R158 ;  /* 0x0c00009da09f7389 */ /* 0x000064000002009e */
[----:B01---5:R-:W-:Y:S01]  /*22f0*/  ENDCOLLECTIVE ;  /* 0x000000000000791b */ /* 0x023fe20003800000 */
.L_x_1660:
[----:B------:R-:W-:Y:S05]  /*2300*/  BSYNC B0 ;  /* 0x0000000000007941 */ /* 0x000fea0003800000 */
.L_x_1659:
[----:B------:R-:W-:Y:S01]  /*2310*/  HFMA2.MMA R157, -RZ, RZ, 0, 1.1920928955078125e-07 ;  /* 0x00000002ff9d7435 */ /* 0x000fe200000001ff */
[----:B------:R-:W-:Y:S01]  /*2320*/  FADD.FTZ R160, R160, R159 ;  /* 0x0000009fa0a07221 */ /* 0x000fe20000010000 */
[----:B------:R-:W-:Y:S02]  /*2330*/  MOV R158, 0x1f ;  /* 0x0000001f009e7802 */ /* 0x000fe40000000f00 */
[----:B------:R-:W-:-:S07]  /*2340*/  MOV R155, 0xffffffff ;  /* 0xffffffff009b7802 */ /* 0x000fce0000000f00 */
[----:B------:R-:W-:Y:S05]  /*2350*/  WARPSYNC.COLLECTIVE R155, `(.L_x_1661) ;  /* 0x000000009b087348 */ /* 0x000fea0003c00000 */
[----:B------:R0:W1:Y:S02]  /*2360*/  SHFL.BFLY P1, R159, R160, R157, R158 ;  /* 0x0c00009da09f7389 */ /* 0x000064000002009e */
[----:B01----:R-:W-:Y:S01]  /*2370*/  ENDCOLLECTIVE ;  /* 0x000000000000791b */ /* 0x003fe20003800000 */
.L_x_1661:
[----:B------:R-:W-:Y:S01]  /*2380*/  HFMA2.MMA R157, -RZ, RZ, 0, 2.384185791015625e-07 ;  /* 0x00000004ff9d7435 */ /* 0x000fe200000001ff */
[----:B------:R-:W-:-:S05]  /*2390*/  FADD.FTZ R161, R160, R159 ;  /* 0x0000009fa0a17221 */ /* 0x000fca0000010000 */
[----:B------:R-:W-:-:S07]  /*23a0*/  MOV R160, R161 ;  /* 0x000000a100a07202 */ /* 0x000fce0000000f00 */
[----:B------:R-:W-:Y:S05]  /*23b0*/  WARPSYNC.COLLECTIVE R155, `(.L_x_1662) ;  /* 0x000000009b087348 */ /* 0x000fea0003c00000 */
[----:B------:R0:W1:Y:S02]  /*23c0*/  SHFL.BFLY P1, R159, R160, R157, R158 ;  /* 0x0c00009da09f7389 */ /* 0x000064000002009e */
[----:B01----:R-:W-:Y:S01]  /*23d0*/  ENDCOLLECTIVE ;  /* 0x000000000000791b */ /* 0x003fe20003800000 */
.L_x_1662:
[----:B------:R-:W-:Y:S01]  /*23e0*/  HFMA2.MMA R157, -RZ, RZ, 0, 4.76837158203125e-07 ;  /* 0x00000008ff9d7435 */ /* 0x000fe200000001ff */
[----:B------:R-:W-:-:S05]  /*23f0*/  FADD.FTZ R162, R161, R159 ;  /* 0x0000009fa1a27221 */ /* 0x000fca0000010000 */
[----:B------:R-:W-:-:S07]  /*2400*/  MOV R160, R162 ;  /* 0x000000a200a07202 */ /* 0x000fce0000000f00 */
[----:B------:R-:W-:Y:S05]  /*2410*/  WARPSYNC.COLLECTIVE R155, `(.L_x_1663) ;  /* 0x000000009b087348 */ /* 0x000fea0003c00000 */
[----:B------:R0:W1:Y:S02]  /*2420*/  SHFL.BFLY P1, R159, R160, R157, R158 ;  /* 0x0c00009da09f7389 */ /* 0x000064000002009e */
[----:B01----:R-:W-:Y:S01]  /*2430*/  ENDCOLLECTIVE ;  /* 0x000000000000791b */ /* 0x003fe20003800000 */
.L_x_1663:
[----:B------:R-:W-:Y:S01]  /*2440*/  HFMA2.MMA R157, -RZ, RZ, 0, 9.5367431640625e-07 ;  /* 0x00000010ff9d7435 */ /* 0x000fe200000001ff */
[----:B------:R-:W-:-:S05]  /*2450*/  FADD.FTZ R163, R162, R159 ;  /* 0x0000009fa2a37221 */ /* 0x000fca0000010000 */
[----:B------:R-:W-:-:S07]  /*2460*/  MOV R160, R163 ;  /* 0x000000a300a07202 */ /* 0x000fce0000000f00 */
[----:B------:R-:W-:Y:S05]  /*2470*/  WARPSYNC.COLLECTIVE R155, `(.L_x_1664) ;  /* 0x000000009b087348 */ /* 0x000fea0003c00000 */
[----:B------:R0:W1:Y:S02]  /*2480*/  SHFL.BFLY P1, R159, R160, R157, R158 ;  /* 0x0c00009da09f7389 */ /* 0x000064000002009e */
[----:B01----:R-:W-:Y:S01]  /*2490*/  ENDCOLLECTIVE ;  /* 0x000000000000791b */ /* 0x003fe20003800000 */
.L_x_1664:
        /* <DEDUP_REMOVED lines=152> */
.L_x_1665:
[----:B------:R-:W-:Y:S01]  /*2e20*/  HFMA2.MMA R157, -RZ, RZ, 0, 1.1920928955078125e-07 ;  /* 0x00000002ff9d7435 */ /* 0x000fe200000001ff */
[----:B------:R-:W-:-:S05]  /*2e30*/  FADD.FTZ R161, R160, R159 ;  /* 0x0000009fa0a17221 */ /* 0x000fca0000010000 */
[----:B------:R-:W-:-:S07]  /*2e40*/  MOV R160, R161 ;  /* 0x000000a100a07202 */ /* 0x000fce0000000f00 */
[----:B------:R-:W-:Y:S05]  /*2e50*/  WARPSYNC.COLLECTIVE R155, `(.L_x_1666) ;  /* 0x000000009b087348 */ /* 0x000fea0003c00000 */
[----:B------:R0:W1:Y:S02]  /*2e60*/  SHFL.BFLY P1, R159, R160, R157, R158 ;  /* 0x0c00009da09f7389 */ /* 0x000064000002009e */
[----:B01----:R-:W-:Y:S01]  /*2e70*/  ENDCOLLECTIVE ;  /* 0x000000000000791b */ /* 0x003fe20003800000 */
.L_x_1666:
[----:B------:R-:W-:Y:S01]  /*2e80*/  HFMA2.MMA R157, -RZ, RZ, 0, 2.384185791015625e-07 ;  /* 0x00000004ff9d7435 */ /* 0x000fe200000001ff */
[----:B------:R-:W-:-:S05]  /*2e90*/  FADD.FTZ R162, R161, R159 ;  /* 0x0000009fa1a27221 */ /* 0x000fca0000010000 */
[----:B------:R-:W-:-:S07]  /*2ea0*/  MOV R160, R162 ;  /* 0x000000a200a07202 */ /* 0x000fce0000000f00 */
[----:B------:R-:W-:Y:S05]  /*2eb0*/  WARPSYNC.COLLECTIVE R155, `(.L_x_1667) ;  /* 0x000000009b087348 */ /* 0x000fea0003c00000 */
[----:B------:R0:W1:Y:S02]  /*2ec0*/  SHFL.BFLY P1, R159, R160, R157, R158 ;  /* 0x0c00009da09f7389 */ /* 0x000064000002009e */
[----:B01----:R-:W-:Y:S01]  /*2ed0*/  ENDCOLLECTIVE ;  /* 0x000000000000791b */ /* 0x003fe20003800000 */
.L_x_1667:
[----:B------:R-:W-:Y:S01]  /*2ee0*/  HFMA2.MMA R157, -RZ, RZ, 0, 4.76837158203125e-07 ;  /* 0x00000008ff9d7435 */ /* 0x000fe200000001ff */
[----:B------:R-:W-:-:S05]  /*2ef0*/  FADD.FTZ R163, R162, R159 ;  /* 0x0000009fa2a37221 */ /* 0x000fca0000010000 */
[----:B------:R-:W-:-:S07]  /*2f00*/  MOV R160, R163 ;  /* 0x000000a300a07202 */ /* 0x000fce0000000f00 */
[----:B------:R-:W-:Y:S05]  /*2f10*/  WARPSYNC.COLLECTIVE R155, `(.L_x_1668) ;  /* 0x000000009b087348 */ /* 0x000fea0003c00000 */
[----:B------:R0:W1:Y:S02]  /*2f20*/  SHFL.BFLY P1, R159, R160, R157, R158 ;  /* 0x0c00009da09f7389 */ /* 0x000064000002009e */
[----:B01----:R-:W-:Y:S01]  /*2f30*/  ENDCOLLECTIVE ;  /* 0x000000000000791b */ /* 0x003fe20003800000 */
.L_x_1668:
[----:B------:R-:W-:Y:S01]  /*2f40*/  HFMA2.MMA R157, -RZ, RZ, 0, 9.5367431640625e-07 ;  /* 0x00000010ff9d7435 */ /* 0x000fe200000001ff */
[----:B------:R-:W-:-:S05]  /*2f50*/  FADD.FTZ R164, R163, R159 ;  /* 0x0000009fa3a47221 */ /* 0x000fca0000010000 */
[----:B------:R-:W-:-:S07]  /*2f60*/  MOV R160, R164 ;  /* 0x000000a400a07202 */ /* 0x000fce0000000f00 */
[----:B------:R-:W-:Y:S05]  /*2f70*/  WARPSYNC.COLLECTIVE R155, `(.L_x_1669) ;  /* 0x000000009b087348 */ /* 0x000fea0003c00000 */
[----:B------:R0:W1:Y:S02]  /*2f80*/  SHFL.BFLY P1, R159, R160, R157, R158 ;  /* 0x0c00009da09f7389 */ /* 0x000064000002009e */
[----:B01----:R-:W-:Y:S01]  /*2f90*/  ENDCOLLECTIVE ;  /* 0x000000000000791b */ /* 0x003fe20003800000 */
.L_x_1669:
[----:B------:R-:W-:Y:S05]  /*2fa0*/  BRA `(.L_x_1670) ;  /* 0xffffffe400f07947 */ /* 0x000fea000383ffff */
.L_x_1671:
        /* <DEDUP_REMOVED lines=13> */
.L_x_2095:


//--------------------- .text._ZN10layer_norm13ln_fwd_kernelINS_13Kernel_traitsIffffjLj2304ELj1ELj4ELj1ELj16ENS_18Kernel_traits_baseILj2304EffffjLj128EEEEEEEvNS_9FwdParamsE --------------------------
	.section	.text._ZN10layer_norm13ln_fwd_kernelINS_13Kernel_traitsIffffjLj2304ELj1ELj4ELj1ELj16ENS_18Kernel_traits_baseILj2304EffffjLj128EEEEEEEvNS_9FwdParamsE,"ax",@progbits
	.align	128
        .global         _ZN10layer_norm13ln_fwd_kernelINS_13Kernel_traitsIffffjLj2304ELj1ELj4ELj1ELj16ENS_18Kernel_traits_baseILj2304EffffjLj128EEEEEEEvNS_9FwdParamsE
        .type           _ZN10layer_norm13ln_fwd_kernelINS_13Kernel_traitsIffffjLj2304ELj1ELj4ELj1ELj16ENS_18Kernel_traits_baseILj2304EffffjLj128EEEEEEEvNS_9FwdParamsE,@function
        .size           _ZN10layer_norm13ln_fwd_kernelINS_13Kernel_traitsIffffjLj2304ELj1ELj4ELj1ELj16ENS_18Kernel_traits_baseILj2304EffffjLj128EEEEEEEvNS_9FwdParamsE,(.L_x_2096 - _ZN10layer_norm13ln_fwd_kernelINS_13Kernel_traitsIffffjLj2304ELj1ELj4ELj1ELj16ENS_18Kernel_traits_baseILj2304EffffjLj128EEEEEEEvNS_9FwdParamsE)
        .other          _ZN10layer_norm13ln_fwd_kernelINS_13Kernel_traitsIffffjLj2304ELj1ELj4ELj1ELj16ENS_18Kernel_traits_baseILj2304EffffjLj128EEEEEEEvNS_9FwdParamsE,@"STO_CUDA_ENTRY STV_DEFAULT"
_ZN10layer_norm13ln_fwd_kernelINS_13Kernel_traitsIffffjLj2304ELj1ELj4ELj1ELj16ENS_18Kernel_traits_baseILj2304EffffjLj128EEEEEEEvNS_9FwdParamsE:
.text._ZN10layer_norm13ln_fwd_kernelINS_13Kernel_traitsIffffjLj2304ELj1ELj4ELj1ELj16ENS_18Kernel_traits_baseILj2304EffffjLj128EEEEEEEvNS_9FwdParamsE:
        /* <DEDUP_REMOVED lines=54> */
.L_x_1673:
[----:B------:R-:W1:Y:S01]  /*0360*/  S2R R237, SR_TID.X ;  /* 0x0000000000ed7919 */ /* 0x000e620000002100 */
[----:B--2---:R-:W2:Y:S01]  /*0370*/  LDC.64 R224, c[0x0][0x220] ;  /* 0x00008800ffe07b82 */ /* 0x004ea20000000a00 */
[----:B-1----:R-:W-:-:S05]  /*0380*/  LOP3.LUT P0, R237, R237, 0x1f, RZ, 0xc0, !PT ;  /* 0x0000001feded7812 */ /* 0x002fca000780c0ff */
[----:B------:R-:W-:-:S04]  /*0390*/  IMAD R237, R4, 0x240, R237 ;  /* 0x0000024004ed7824 */ /* 0x000fc800078e02ed */
        /* <DEDUP_REMOVED lines=22> */
[----:B0-----:R-:W-:-:S05]  /*0500*/  IADD3 R7, R237, 0x100, RZ ;  /* 0x00000100ed077810 */ /* 0x001fca0007ffe0ff */
        /* <DEDUP_REMOVED lines=208> */
[----:B------:R-:W-:-:S03]  /*1210*/  FADD.FTZ R227, R227, -R236 ;  /* 0x800000ece3e37221 */ /* 0x000fc60000010000 */
        /* <DEDUP_REMOVED lines=59> */
.L_x_1685:
[----:B------:R-:W2:Y:S01]  /*15d0*/  LDC R238, c[0x0][0x260] ;  /* 0x00009800ffee7b82 */ /* 0x000ea20000000800 */
[----:B01----:R-:W-:-:S07]  /*15e0*/  FADD.FTZ R15, R15, R242 ;  /* 0x000000f20f0f7221 */ /* 0x003fce0000010000 */
[----:B------:R-:W0:Y:S08]  /*15f0*/  LDC.64 R12, c[0x0][0x228] ;  /* 0x00008a00ff0c7b82 */ /* 0x000e300000000a00 */
[----:B------:R-:W1:Y:S01]  /*1600*/  @!P0 LDC.64 R240, c[0x0][0x230] ;  /* 0x00008c00fff08b82 */ /* 0x000e620000000a00 */
[----:B--2---:R-:W-:-:S07]  /*1610*/  FFMA.FTZ R238, R15, 0.00043402778101153671741, R238 ;  /* 0x39e38e390fee7823 */ /* 0x004fce00000100ee */
[----:B------:R-:W2:Y:S01]  /*1620*/  @!P0 LDC.64 R14, c[0x0][0x238] ;  /* 0x00008e00ff0e8b82 */ /* 0x000ea20000000a00 */
[----:B------:R-:W3:Y:S01]  /*1630*/  MUFU.RSQ R238, R238 ;  /* 0x000000ee00ee7308 */ /* 0x000ee20000001400 */
[----:B0-----:R-:W-:-:S04]  /*1640*/  IMAD.WIDE.U32 R248, R237, 0x10, R12 ;  /* 0x00000010edf87825 */ /* 0x001fc800078e000c */
[----:B-1----:R-:W-:-:S05]  /*1650*/  @!P0 IMAD.WIDE R240, R4, 0x4, R240 ;  /* 0x0000000404f08825 */ /* 0x002fca00078e02f0 */
[----:B------:R-:W-:Y:S01]  /*1660*/  @!P0 STG.E desc[UR4][R240.64], R236 ;  /* 0x000000ecf0008986 */ /* 0x000fe2000c101904 */
[-C--:B---3--:R-:W-:Y:S01]  /*1670*/  FMUL.FTZ R12, R61, R238.reuse ;  /* 0x000000ee3d0c7220 */ /* 0x088fe20000410000 */
[-C--:B------:R-:W-:Y:S01]  /*1680*/  FMUL.FTZ R61, R62, R238.reuse ;  /* 0x000000ee3e3d7220 */ /* 0x080fe20000410000 */
[----:B------:R-:W-:Y:S01]  /*1690*/  FMUL.FTZ R239, R60, R238 ;  /* 0x000000ee3cef7220 */ /* 0x000fe20000410000 */
[----:B--2---:R-:W-:-:S04]  /*16a0*/  @!P0 IMAD.WIDE R246, R4, 0x4, R14 ;  /* 0x0000000404f68825 */ /* 0x004fc800078e020e */
[-C--:B------:R-:W-:Y:S01]  /*16b0*/  FMUL.FTZ R60, R243, R238.reuse ;  /* 0x000000eef33c7220 */ /* 0x080fe20000410000 */
[----:B-----5:R-:W-:Y:S01]  /*16c0*/  FFMA.FTZ R14, R206, R61, R134 ;  /* 0x0000003dce0e7223 */ /* 0x020fe20000010086 */
        /* <DEDUP_REMOVED lines=41> */
[----:B------:R0:W-:Y:S01]  /*1960*/  @!P0 STG.E desc[UR4][R246.64], R238 ;  /* 0x000000eef6008986 */ /* 0x0001e2000c101904 */
[-C--:B------:R-:W-:Y:S01]  /*1970*/  FMUL.FTZ R35, R28, R238.reuse ;  /* 0x000000ee1c237220 */ /* 0x080fe20000410000 */
[----:B------:R-:W-:Y:S01]  /*1980*/  FMUL.FTZ R220, R221, R238 ;  /* 0x000000eedddc7220 */ /* 0x000fe20000410000 */
[----:B------:R-:W-:Y:S01]  /*1990*/  FFMA.FTZ R13, R205, R12, R133 ;  /* 0x0000000ccd0d7223 */ /* 0x000fe20000010085 */
[-C--:B------:R-:W-:Y:S01]  /*19a0*/  FMUL.FTZ R28, R29, R238.reuse ;  /* 0x000000ee1d1c7220 */ /* 0x080fe20000410000 */
[-C--:B------:R-:W-:Y:S01]  /*19b0*/  FMUL.FTZ R221, R222, R238.reuse ;  /* 0x000000eededd7220 */ /* 0x080fe20000410000 */
[----:B------:R-:W-:Y:S01]  /*19c0*/  FFMA.FTZ R12, R204, R15, R132 ;  /* 0x0000000fcc0c7223 */ /* 0x000fe20000010084 */
[-C--:B------:R-:W-:Y:S01]  /*19d0*/  FMUL.FTZ R29, R30, R238.reuse ;  /* 0x000000ee1e1d7220 */ /* 0x080fe20000410000 */
[----:B------:R-:W-:Y:S01]  /*19e0*/  FMUL.FTZ R222, R223, R238 ;  /* 0x000000eedfde7220 */ /* 0x000fe20000410000 */
[----:B------:R-:W-:Y:S01]  /*19f0*/  FFMA.FTZ R15, R207, R0, R135 ;  /* 0x00000000cf0f7223 */ /* 0x000fe20000010087 */
[-C--:B------:R-:W-:Y:S01]  /*1a00*/  FMUL.FTZ R30, R31, R238.reuse ;  /* 0x000000ee1f1e7220 */ /* 0x080fe20000410000 */
[-C--:B------:R-:W-:Y:S01]  /*1a10*/  FMUL.FTZ R223, R224, R238.reuse ;  /* 0x000000eee0df7220 */ /* 0x080fe20000410000 */
[----:B0-----:R-:W-:Y:S01]  /*1a20*/  LEA R246, P0, R231, UR6, 0x4 ;  /* 0x00000006e7f67c11 */ /* 0x001fe2000f8020ff */
[-C--:B------:R-:W-:Y:S01]  /*1a30*/  FMUL.FTZ R0, R57, R238.reuse ;  /* 0x000000ee39007220 */ /* 0x080fe20000410000 */
[-C--:B------:R-:W-:Y:S01]  /*1a40*/  FMUL.FTZ R31, R24, R238.reuse ;  /* 0x000000ee181f7220 */ /* 0x080fe20000410000 */
[-C--:B------:R-:W-:Y:S01]  /*1a50*/  FMUL.FTZ R224, R225, R238.reuse ;  /* 0x000000eee1e07220 */ /* 0x080fe20000410000 */
[----:B------:R-:W-:Y:S01]  /*1a60*/  LEA.HI.X R247, R231, UR7, RZ, 0x4, P0 ;  /* 0x00000007e7f77c11 */ /* 0x000fe200080f24ff */
[-C--:B------:R-:W-:Y:S01]  /*1a70*/  FMUL.FTZ R57, R58, R238.reuse ;  /* 0x000000ee3a397220 */ /* 0x080fe20000410000 */
[-C--:B------:R-:W-:Y:S01]  /*1a80*/  FMUL.FTZ R24, R25, R238.reuse ;  /* 0x000000ee19187220 */ /* 0x080fe20000410000 */
[-C--:B------:R-:W-:Y:S01]  /*1a90*/  FMUL.FTZ R225, R226, R238.reuse ;  /* 0x000000eee2e17220 */ /* 0x080fe20000410000 */
[-C--:B------:R-:W-:Y:S01]  /*1aa0*/  FMUL.FTZ R25, R26, R238.reuse ;  /* 0x000000ee1a197220 */ /* 0x080fe20000410000 */
[----:B------:R-:W-:Y:S01]  /*1ab0*/  LEA R226, P0, R235, UR6, 0x4 ;  /* 0x00000006ebe27c11 */ /* 0x000fe2000f8020ff */
        /* <DEDUP_REMOVED lines=13> */
[----:B------:R-:W-:Y:S01]  /*1b90*/  LEA.HI.X R227, R235, UR7, RZ, 0x4, P0 ;  /* 0x00000007ebe37c11 */ /* 0x000fe200080f24ff */
[----:B------:R-:W-:Y:S01]  /*1ba0*/  FFMA.FTZ R17, R197, R52, R125 ;  /* 0x00000034c5117223 */ /* 0x000fe2000001007d */
[----:B------:R-:W-:Y:S01]  /*1bb0*/  LEA R52, P0, R229, UR6, 0x4 ;  /* 0x00000006e5347c11 */ /* 0x000fe2000f8020ff */
        /* <DEDUP_REMOVED lines=16> */
[----:B------:R-:W-:-:S02]  /*1cc0*/  LEA.HI.X R53, R229, UR7, RZ, 0x4, P0 ;  /* 0x00000007e5357c11 */ /* 0x000fc400080f24ff */
[----:B------:R-:W-:Y:S01]  /*1cd0*/  LEA R50, P0, R233, UR6, 0x4 ;  /* 0x00000006e9327c11 */ /* 0x000fe2000f8020ff */
[----:B------:R2:W-:Y:S01]  /*1ce0*/  STG.E.128 desc[UR4][R56.64], R20 ;  /* 0x0000001438007986 */ /* 0x0005e2000c101d04 */
[----:B------:R-:W-:Y:S01]  /*1cf0*/  LEA.HI.X R49, R230, UR7, RZ, 0x4, P1 ;  /* 0x00000007e6317c11 */ /* 0x000fe200088f24ff */
[----:B0-----:R-:W-:Y:S01]  /*1d00*/  FFMA.FTZ R13, R189, R44, R117 ;  /* 0x0000002cbd0d7223 */ /* 0x001fe20000010075 */
[----:B------:R-:W-:Y:S01]  /*1d10*/  FFMA.FTZ R12, R188, R51, R116 ;  /* 0x00000033bc0c7223 */ /* 0x000fe20000010074 */
[----:B------:R-:W-:Y:S01]  /*1d20*/  FFMA.FTZ R14, R190, R45, R118 ;  /* 0x0000002dbe0e7223 */ /* 0x000fe20000010076 */
[----:B------:R-:W-:Y:S01]  /*1d30*/  FFMA.FTZ R15, R191, R46, R119 ;  /* 0x0000002ebf0f7223 */ /* 0x000fe20000010077 */
[----:B------:R-:W-:Y:S01]  /*1d40*/  LEA R44, P2, R232, UR6, 0x4 ;  /* 0x00000006e82c7c11 */ /* 0x000fe2000f8420ff */
[----:B-1----:R-:W-:Y:S01]  /*1d50*/  FFMA.FTZ R17, R185, R40, R113 ;  /* 0x00000028b9117223 */ /* 0x002fe20000010071 */
[----:B------:R-:W-:Y:S01]  /*1d60*/  FFMA.FTZ R16, R184, R47, R112 ;  /* 0x0000002fb8107223 */ /* 0x000fe20000010070 */
[----:B------:R-:W-:Y:S01]  /*1d70*/  FFMA.FTZ R18, R186, R41, R114 ;  /* 0x00000029ba127223 */ /* 0x000fe20000010072 */
[----:B------:R-:W-:Y:S01]  /*1d80*/  FFMA.FTZ R19, R187, R42, R115 ;  /* 0x0000002abb137223 */ /* 0x000fe20000010073 */
[----:B------:R0:W-:Y:S01]  /*1d90*/  STG.E.128 desc[UR4][R52.64], R12 ;  /* 0x0000000c34007986 */ /* 0x0001e2000c101d04 */
[----:B------:R-:W-:Y:S01]  /*1da0*/  LEA.HI.X R51, R233, UR7, RZ, 0x4, P0 ;  /* 0x00000007e9337c11 */ /* 0x000fe200080f24ff */
[----:B--2---:R-:W-:Y:S01]  /*1db0*/  FFMA.FTZ R21, R181, R36, R109 ;  /* 0x00000024b5157223 */ /* 0x004fe2000001006d */
[----:B------:R-:W-:Y:S01]  /*1dc0*/  FFMA.FTZ R20, R180, R43, R108 ;  /* 0x0000002bb4147223 */ /* 0x000fe2000001006c */
[----:B------:R-:W-:Y:S01]  /*1dd0*/  FFMA.FTZ R22, R182, R37, R110 ;  /* 0x00000025b6167223 */ /* 0x000fe2000001006e */
[----:B------:R-:W-:Y:S01]  /*1de0*/  FFMA.FTZ R23, R183, R38, R111 ;  /* 0x00000026b7177223 */ /* 0x000fe2000001006f */
[----:B------:R-:W-:Y:S01]  /*1df0*/  LEA.HI.X R45, R232, UR7, RZ, 0x4, P2 ;  /* 0x00000007e82d7c11 */ /* 0x000fe200090f24ff */
[----:B------:R1:W-:Y:S01]  /*1e00*/  STG.E.128 desc[UR4][R48.64], R16 ;  /* 0x0000001030007986 */ /* 0x0003e2000c101d04 */
[----:B------:R-:W-:-:S02]  /*1e10*/  LEA R42, P0, R7, UR6, 0x4 ;  /* 0x00000006072a7c11 */ /* 0x000fc4000f8020ff */
[----:B------:R-:W-:Y:S01]  /*1e20*/  LEA R40, P1, R8, UR6, 0x4 ;  /* 0x0000000608287c11 */ /* 0x000fe2000f8220ff */
[----:B------:R2:W-:Y:S01]  /*1e30*/  STG.E.128 desc[UR4][R50.64], R20 ;  /* 0x0000001432007986 */ /* 0x0005e2000c101d04 */
[----:B------:R-:W-:Y:S02]  /*1e40*/  LEA R38, P2, R228, UR6, 0x4 ;  /* 0x00000006e4267c11 */ /* 0x000fe4000f8420ff */
[----:B------:R-:W-:Y:S02]  /*1e50*/  LEA.HI.X R43, R7, UR7, RZ, 0x4, P0 ;  /* 0x00000007072b7c11 */ /* 0x000fe400080f24ff */
[----:B------:R-:W-:Y:S01]  /*1e60*/  LEA.HI.X R41, R8, UR7, RZ, 0x4, P1 ;  /* 0x0000000708297c11 */ /* 0x000fe200088f24ff */
[----:B------:R-:W-:Y:S01]  /*1e70*/  FFMA.FTZ R8, R156, R239, R84 ;  /* 0x000000ef9c087223 */ /* 0x000fe20000010054 */
[----:B0-----:R-:W-:Y:S01]  /*1e80*/  FFMA.FTZ R13, R177, R32, R105 ;  /* 0x00000020b10d7223 */ /* 0x001fe20000010069 */
        /* <DEDUP_REMOVED lines=8> */
[----:B------:R-:W-:Y:S01]  /*1f10*/  LEA.HI.X R39, R228, UR7, RZ, 0x4, P2 ;  /* 0x00000007e4277c11 */ /* 0x000fe200090f24ff */
[----:B-1----:R-:W-:Y:S01]  /*1f20*/  FFMA.FTZ R17, R165, R58, R93 ;  /* 0x0000003aa5117223 */ /* 0x002fe2000001005d */
[----:B------:R-:W-:Y:S01]  /*1f30*/  FFMA.FTZ R16, R164, R27, R92 ;  /* 0x0000001ba4107223 */ /* 0x000fe2000001005c */
[----:B------:R-:W-:Y:S01]  /*1f40*/  FFMA.FTZ R18, R166, R63, R94 ;  /* 0x0000003fa6127223 */ /* 0x000fe2000001005e */
[----:B------:R-:W-:Y:S01]  /*1f50*/  FFMA.FTZ R19, R167, R62, R95 ;  /* 0x0000003ea7137223 */ /* 0x000fe2000001005f */
[----:B------:R-:W-:Y:S01]  /*1f60*/  STG.E.128 desc[UR4][R42.64], R32 ;  /* 0x000000202a007986 */ /* 0x000fe2000c101d04 */
[----:B------:R-:W-:Y:S01]  /*1f70*/  LEA R36, P3, R11, UR6, 0x4 ;  /* 0x000000060b247c11 */ /* 0x000fe2000f8620ff */
[----:B--2---:R-:W-:Y:S01]  /*1f80*/  FFMA.FTZ R21, R161, R236, R89 ;  /* 0x000000eca1157223 */ /* 0x004fe20000010059 */
        /* <DEDUP_REMOVED lines=14> */
[----:B------:R-:W-:-:S02]  /*2070*/  LEA R24, P0, R10, UR6, 0x4 ;  /* 0x000000060a187c11 */ /* 0x000fc4000f8020ff */
[----:B------:R0:W-:Y:S01]  /*2080*/  STG.E.128 desc[UR4][R40.64], R12 ;  /* 0x0000000c28007986 */ /* 0x0001e2000c101d04 */
[----:B------:R-:W-:Y:S01]  /*2090*/  LEA.HI.X R27, R9, UR7, RZ, 0x4, P1 ;  /* 0x00000007091b7c11 */ /* 0x000fe200088f24ff */
[----:B------:R-:W-:Y:S01]  /*20a0*/  FFMA.FTZ R9, R157, R60, R85 ;  /* 0x0000003c9d097223 */ /* 0x000fe20000010055 */
[----:B------:R-:W-:Y:S01]  /*20b0*/  LEA.HI.X R25, R10, UR7, RZ, 0x4, P0 ;  /* 0x000000070a197c11 */ /* 0x000fe200080f24ff */
[----:B------:R1:W-:Y:S01]  /*20c0*/  STG.E.128 desc[UR4][R38.64], R16 ;  /* 0x0000001026007986 */ /* 0x0003e2000c101d04 */
[----:B------:R-:W-:-:S03]  /*20d0*/  FFMA.FTZ R10, R158, R241, R86 ;  /* 0x000000f19e0a7223 */ /* 0x000fc60000010056 */
[----:B------:R-:W-:Y:S04]  /*20e0*/  STG.E.128 desc[UR4][R36.64], R20 ;  /* 0x0000001424007986 */ /* 0x000fe8000c101d04 */
[----:B------:R2:W-:Y:S01]  /*20f0*/  STG.E.128 desc[UR4][R24.64], R8 ;  /* 0x0000000818007986 */ /* 0x0005e2000c101d04 */
[----:B0-----:R-:W-:Y:S01]  /*2100*/  FFMA.FTZ R13, R153, R208, R81 ;  /* 0x000000d0990d7223 */ /* 0x001fe20000010051 */
[----:B------:R-:W-:Y:S01]  /*2110*/  FFMA.FTZ R12, R152, R243, R80 ;  /* 0x000000f3980c7223 */ /* 0x000fe20000010050 */
[----:B------:R-:W-:Y:S01]  /*2120*/  FFMA.FTZ R14, R154, R209, R82 ;  /* 0x000000d19a0e7223 */ /* 0x000fe20000010052 */
[----:B------:R-:W-:Y:S01]  /*2130*/  FFMA.FTZ R15, R155, R210, R83 ;  /* 0x000000d29b0f7223 */ /* 0x000fe20000010053 */
[----:B-1----:R-:W-:Y:S02]  /*2140*/  LEA R18, P1, R6, UR6, 0x4 ;  /* 0x0000000606127c11 */ /* 0x002fe4000f8220ff */
[----:B------:R-:W-:-:S02]  /*2150*/  LEA R16, P0, R5, UR6, 0x4 ;  /* 0x0000000605107c11 */ /* 0x000fc4000f8020ff */
[----:B------:R-:W-:Y:S01]  /*2160*/  LEA.HI.X R19, R6, UR7, RZ, 0x4, P1 ;  /* 0x0000000706137c11 */ /* 0x000fe200088f24ff */
[----:B------:R0:W-:Y:S01]  /*2170*/  STG.E.128 desc[UR4][R26.64], R12 ;  /* 0x0000000c1a007986 */ /* 0x0001e2000c101d04 */
[----:B------:R-:W1:Y:S01]  /*2180*/  LDC.64 R6, c[0x0][0x210] ;  /* 0x00008400ff067b82 */ /* 0x000e620000000a00 */
[----:B------:R-:W-:Y:S01]  /*2190*/  LEA.HI.X R17, R5, UR7, RZ, 0x4, P0 ;  /* 0x0000000705117c11 */ /* 0x000fe200080f24ff */
[----:B--2---:R-:W-:Y:S01]  /*21a0*/  FFMA.FTZ R9, R145, R216, R73 ;  /* 0x000000d891097223 */ /* 0x004fe20000010049 */
[----:B------:R-:W-:Y:S01]  /*21b0*/  LEA R20, P0, R3, UR6, 0x4 ;  /* 0x0000000603147c11 */ /* 0x000fe2000f8020ff */
[----:B------:R-:W-:Y:S01]  /*21c0*/  FFMA.FTZ R8, R144, R215, R72 ;  /* 0x000000d790087223 */ /* 0x000fe20000010048 */
[----:B------:R-:W-:Y:S01]  /*21d0*/  LEA R22, P2, R2, UR6, 0x4 ;  /* 0x0000000602167c11 */ /* 0x000fe2000f8420ff */
[----:B------:R-:W-:Y:S01]  /*21e0*/  FFMA.FTZ R10, R146, R217, R74 ;  /* 0x000000d9920a7223 */ /* 0x000fe2000001004a */
[----:B------:R-:W-:Y:S01]  /*21f0*/  FFMA.FTZ R11, R147, R218, R75 ;  /* 0x000000da930b7223 */ /* 0x000fe2000001004b */
[----:B------:R-:W-:Y:S01]  /*2200*/  LEA.HI.X R21, R3, UR7, RZ, 0x4, P0 ;  /* 0x0000000703157c11 */ /* 0x000fe200080f24ff */
[----:B------:R-:W-:Y:S01]  /*2210*/  FFMA.FTZ R25, R137, R224, R65 ;  /* 0x000000e089197223 */ /* 0x000fe20000010041 */
[----:B------:R-:W-:Y:S01]  /*2220*/  LEA.HI.X R23, R2, UR7, RZ, 0x4, P2 ;  /* 0x0000000702177c11 */ /* 0x000fe200090f24ff */
[----:B------:R-:W-:Y:S01]  /*2230*/  FFMA.FTZ R24, R136, R223, R64 ;  /* 0x000000df88187223 */ /* 0x000fe20000010040 */
[----:B------:R2:W-:Y:S04]  /*2240*/  STG.E.128 desc[UR4][R16.64], R28 ;  /* 0x0000001c10007986 */ /* 0x0005e8000c101d04 */
[----:B------:R2:W-:Y:S01]  /*2250*/  STG.E.128 desc[UR4][R18.64], R8 ;  /* 0x0000000812007986 */ /* 0x0005e2000c101d04 */
[----:B0-----:R-:W-:Y:S01]  /*2260*/  FFMA.FTZ R13, R141, R220, R69 ;  /* 0x000000dc8d0d7223 */ /* 0x001fe20000010045 */
[----:B------:R-:W-:Y:S01]  /*2270*/  FFMA.FTZ R12, R140, R219, R68 ;  /* 0x000000db8c0c7223 */ /* 0x000fe20000010044 */
[----:B------:R-:W-:Y:S01]  /*2280*/  FFMA.FTZ R14, R142, R221, R70 ;  /* 0x000000dd8e0e7223 */ /* 0x000fe20000010046 */
[----:B------:R-:W-:Y:S01]  /*2290*/  FFMA.FTZ R15, R143, R222, R71 ;  /* 0x000000de8f0f7223 */ /* 0x000fe20000010047 */
[----:B------:R-:W-:Y:S01]  /*22a0*/  FFMA.FTZ R26, R138, R225, R66 ;  /* 0x000000e18a1a7223 */ /* 0x000fe20000010042 */
[----:B------:R-:W-:Y:S01]  /*22b0*/  FFMA.FTZ R27, R139, R238, R67 ;  /* 0x000000ee8b1b7223 */ /* 0x000fe20000010043 */
[----:B-1----:R-:W-:-:S02]  /*22c0*/  LEA R4, R6, R4, 0x2 ;  /* 0x0000000406047211 */ /* 0x002fc400078e10ff */
[----:B------:R2:W-:Y:S02]  /*22d0*/  STG.E.128 desc[UR4][R20.64], R12 ;  /* 0x0000000c14007986 */ /* 0x0005e4000c101d04 */
[----:B------:R-:W-:Y:S02]  /*22e0*/  ISETP.GE.AND P0, PT, R4, R7, PT ;  /* 0x000000070400720c */ /* 0x000fe40003f06270 */
[----:B------:R2:W-:Y:S11]  /*22f0*/  STG.E.128 desc[UR4][R22.64], R24 ;  /* 0x0000001816007986 */ /* 0x0005f6000c101d04 */
[----:B------:R-:W-:Y:S05]  /*2300*/  @!P0 BRA `(.L_x_1673) ;  /* 0xffffffe000148947 */ /* 0x000fea000383ffff */
[----:B------:R-:W-:Y:S05]  /*2310*/  EXIT ;  /* 0x000000000000794d */ /* 0x000fea0003800000 */
.L_x_1672:
[----:B------:R-:W-:Y:S01]  /*2320*/  HFMA2.MMA R240, -RZ, RZ, 0, 5.9604644775390625e-08 ;  /* 0x00000001fff07435 */ /* 0x000fe200000001ff */
[----:B------:R-:W-:Y:S01]  /*2330*/  BSSY B0, `(.L_x_1674) ;  /* 0x0000006000007945 */ /* 0x000fe20003800000 */
[----:B------:R-:W-:Y:S02]  /*2340*/  MOV R239, 0x1f ;  /* 0x0000001f00ef7802 */ /* 0x000fe40000000f00 */
[----:B------:R-:W-:-:S07]  /*2350*/  MOV R238, 0xffffffff ;  /* 0xffffffff00ee7802 */ /* 0x000fce0000000f00 */
[----:B-----5:R-:W-:Y:S05]  /*2360*/  WARPSYNC.COLLECTIVE R238, `(.L_x_1675) ;  /* 0x00000000ee087348 */ /* 0x020fea0003c00000 */
[----:B------:R0:W1:Y:S02]  /*2370*/  SHFL.BFLY P1, R242, R241, R240, R239 ;  /* 0x0c0000f0f1f27389 */ /* 0x00006400000200ef */
[----:B01---5:R-:W-:Y:S01]  /*2380*/  ENDCOLLECTIVE ;  /* 0x000000000000791b */ /* 0x023fe20003800000 */
.L_x_1675:
[----:B------:R-:W-:Y:S05]  /*2390*/  BSYNC B0 ;  /* 0x0000000000007941 */ /* 0x000fea0003800000 */
.L_x_1674:
[----:B------:R-:W-:Y:S01]  /*23a0*/  HFMA2.MMA R240, -RZ, RZ, 0, 1.1920928955078125e-07 ;  /* 0x00000002fff07435 */ /* 0x000fe200000001ff */
[----:B------:R-:W-:Y:S01]  /*23b0*/  FADD.FTZ R241, R241, R242 ;  /* 0x000000f2f1f17221 */ /* 0x000fe20000010000 */
[----:B------:R-:W-:Y:S02]  /*23c0*/  MOV R239, 0x1f ;  /* 0x0000001f00ef7802 */ /* 0x000fe40000000f00 */
[----:B------:R-:W-:-:S07]  /*23d0*/  MOV R238, 0xffffffff ;  /* 0xffffffff00ee7802 */ /* 0x000fce0000000f00 */
[----:B------:R-:W-:Y:S05]  /*23e0*/  WARPSYNC.COLLECTIVE R238, `(.L_x_1676) ;  /* 0x00000000ee087348 */ /* 0x000fea0003c00000 */
[----:B------:R0:W1:Y:S02]  /*23f0*/  SHFL.BFLY P1, R242, R241, R240, R239 ;  /* 0x0c0000f0f1f27389 */ /* 0x00006400000200ef */
[----:B01----:R-:W-:Y:S01]  /*2400*/  ENDCOLLECTIVE ;  /* 0x000000000000791b */ /* 0x003fe20003800000 */
.L_x_1676:
[----:B------:R-:W-:Y:S01]  /*2410*/  HFMA2.MMA R240, -RZ, RZ, 0, 2.384185791015625e-07 ;  /* 0x00000004fff07435 */ /* 0x000fe200000001ff */
[----:B------:R-:W-:-:S05]  /*2420*/  FADD.FTZ R243, R241, R242 ;  /* 0x000000f2f1f37221 */ /* 0x000fca0000010000 */
[----:B------:R-:W-:-:S07]  /*2430*/  MOV R241, R243 ;  /* 0x000000f300f17202 */ /* 0x000fce0000000f00 */
[----:B------:R-:W-:Y:S05]  /*2440*/  WARPSYNC.COLLECTIVE R238, `(.L_x_1677) ;  /* 0x00000000ee087348 */ /* 0x000fea0003c00000 */
[----:B------:R0:W1:Y:S02]  /*2450*/  SHFL.BFLY P1, R242, R241, R240, R239 ;  /* 0x0c0000f0f1f27389 */ /* 0x00006400000200ef */
[----:B01----:R-:W-:Y:S01]  /*2460*/  ENDCOLLECTIVE ;  /* 0x000000000000791b */ /* 0x003fe20003800000 */
.L_x_1677:
[----:B------:R-:W-:Y:S01]  /*2470*/  HFMA2.MMA R240, -RZ, RZ, 0, 4.76837158203125e-07 ;  /* 0x00000008fff07435 */ /* 0x000fe200000001ff */
[----:B------:R-:W-:-:S05]  /*2480*/  FADD.FTZ R244, R243, R242 ;  /* 0x000000f2f3f47221 */ /* 0x000fca0000010000 */
[----:B------:R-:W-:-:S07]  /*2490*/  MOV R241, R244 ;  /* 0x000000f400f17202 */ /* 0x000fce0000000f00 */
[----:B------:R-:W-:Y:S05]  /*24a0*/  WARPSYNC.COLLECTIVE R238, `(.L_x_1678) ;  /* 0x00000000ee087348 */ /* 0x000fea0003c00000 */
[----:B------:R0:W1:Y:S02]  /*24b0*/  SHFL.BFLY P1, R242, R241, R240, R239 ;  /* 0x0c0000f0f1f27389 */ /* 0x00006400000200ef */
[----:B01----:R-:W-:Y:S01]  /*24c0*/  ENDCOLLECTIVE ;  /* 0x000000000000791b */ /* 0x003fe20003800000 */
.L_x_1678:
[----:B------:R-:W-:Y:S01]  /*24d0*/  HFMA2.MMA R240, -RZ, RZ, 0, 9.5367431640625e-07 ;  /* 0x00000010fff07435 */ /* 0x000fe200000001ff */
[----:B------:R-:W-:-:S05]  /*24e0*/  FADD.FTZ R245, R244, R242 ;  /* 0x000000f2f4f57221 */ /* 0x000fca0000010000 */
[----:B------:R-:W-:-:S07]  /*24f0*/  MOV R241, R245 ;  /* 0x000000f500f17202 */ /* 0x000fce0000000f00 */
[----:B------:R-:W-:Y:S05]  /*2500*/  WARPSYNC.COLLECTIVE R238, `(.L_x_1679) ;  /* 0x00000000ee087348 */ /* 0x000fea0003c00000 */
[----:B------:R0:W1:Y:S02]  /*2510*/  SHFL.BFLY P1, R242, R241, R240, R239 ;  /* 0x0c0000f0f1f27389 */ /* 0x00006400000200ef */
[----:B01----:R-:W-:Y:S01]  /*2520*/  ENDCOLLECTIVE ;  /* 0x000000000000791b */ /* 0x003fe20003800000 */
.L_x_1679:
        /* <DEDUP_REMOVED lines=122> */
[----:B------:R-:W-:Y:S01]  /*2cd0*/  FFMA.FTZ R239, R19, R19, R238 ;  /* 0x0000001313ef7223 */ /* 0x000fe200000100ee */
[----:B------:R-:W-:-:S03]  /*2ce0*/  MOV R238, 0xffffffff ;  /* 0xffffffff00ee7802 */ /* 0x000fc60000000f00 */
[----:B------:R-:W-:Y:S01]  /*2cf0*/  FFMA.FTZ R12, R60, R60, R239 ;  /* 0x0000003c3c0c7223 */ /* 0x000fe200000100ef */
[----:B------:R-:W-:-:S03]  /*2d00*/  HFMA2.MMA R239, -RZ, RZ, 0, 1.847743988037109375e-06 ;  /* 0x0000001fffef7435 */ /* 0x000fc600000001ff */
        /* <DEDUP_REMOVED lines=22> */
[----:B------:R-:W-:-:S07]  /*2e70*/  FFMA.FTZ R241, R227, R227, R12 ;  /* 0x000000e3e3f17223 */ /* 0x000fce000001000c */
[----:B------:R-:W-:Y:S05]  /*2e80*/  WARPSYNC.COLLECTIVE R238, `(.L_x_1680) ;  /* 0x00000000ee087348 */ /* 0x000fea0003c00000 */
[----:B------:R0:W1:Y:S02]  /*2e90*/  SHFL.BFLY P1, R242, R241, R240, R239 ;  /* 0x0c0000f0f1f27389 */ /* 0x00006400000200ef */
[----:B01----:R-:W-:Y:S01]  /*2ea0*/  ENDCOLLECTIVE ;  /* 0x000000000000791b */ /* 0x003fe20003800000 */
.L_x_1680:
[----:B------:R-:W-:Y:S01]  /*2eb0*/  HFMA2.MMA R240, -RZ, RZ, 0, 1.1920928955078125e-07 ;  /* 0x00000002fff07435 */ /* 0x000fe200000001ff */
[----:B------:R-:W-:-:S05]  /*2ec0*/  FADD.FTZ R12, R241, R242 ;  /* 0x000000f2f10c7221 */ /* 0x000fca0000010000 */
[----:B------:R-:W-:-:S07]  /*2ed0*/  MOV R241, R12 ;  /* 0x0000000c00f17202 */ /* 0x000fce0000000f00 */
[----:B------:R-:W-:Y:S05]  /*2ee0*/  WARPSYNC.COLLECTIVE R238, `(.L_x_1681) ;  /* 0x00000000ee087348 */ /* 0x000fea0003c00000 */
[----:B------:R0:W1:Y:S02]  /*2ef0*/  SHFL.BFLY P1, R242, R241, R240, R239 ;  /* 0x0c0000f0f1f27389 */ /* 0x00006400000200ef */
[----:B01----:R-:W-:Y:S01]  /*2f00*/  ENDCOLLECTIVE ;  /* 0x000000000000791b */ /* 0x003fe20003800000 */
.L_x_1681:
[----:B------:R-:W-:Y:S01]  /*2f10*/  HFMA2.MMA R240, -RZ, RZ, 0, 2.384185791015625e-07 ;  /* 0x00000004fff07435 */ /* 0x000fe200000001ff */
[----:B------:R-:W-:-:S05]  /*2f20*/  FADD.FTZ R13, R12, R242 ;  /* 0x000000f20c0d7221 */ /* 0x000fca0000010000 */
[----:B------:R-:W-:-:S07]  /*2f30*/  MOV R241, R13 ;  /* 0x0000000d00f17202 */ /* 0x000fce0000000f00 */
[----:B------:R-:W-:Y:S05]  /*2f40*/  WARPSYNC.COLLECTIVE R238, `(.L_x_1682) ;  /* 0x00000000ee087348 */ /* 0x000fea0003c00000 */
[----:B------:R0:W1:Y:S02]  /*2f50*/  SHFL.BFLY P1, R242, R241, R240, R239 ;  /* 0x0c0000f0f1f27389 */ /* 0x00006400000200ef */
[----:B01----:R-:W-:Y:S01]  /*2f60*/  ENDCOLLECTIVE ;  /* 0x000000000000791b */ /* 0x003fe20003800000 */
.L_x_1682:
[----:B------:R-:W-:Y:S01]  /*2f70*/  HFMA2.MMA R240, -RZ, RZ, 0, 4.76837158203125e-07 ;  /* 0x00000008fff07435 */ /* 0x000fe200000001ff */
[----:B------:R-:W-:-:S05]  /*2f80*/  FADD.FTZ R14, R13, R242 ;  /* 0x000000f20d0e7221 */ /* 0x000fca0000010000 */
[----:B------:R-:W-:-:S07]  /*2f90*/  MOV R241, R14 ;  /* 0x0000000e00f17202 */ /* 0x000fce0000000f00 */
[----:B------:R-:W-:Y:S05]  /*2fa0*/  WARPSYNC.COLLECTIVE R238, `(.L_x_1683) ;  /* 0x00000000ee087348 */ /* 0x000fea0003c00000 */
[----:B------:R0:W1:Y:S02]  /*2fb0*/  SHFL.BFLY P1, R242, R241, R240, R239 ;  /* 0x0c0000f0f1f27389 */ /* 0x00006400000200ef */
[----:B01----:R-:W-:Y:S01]  /*2fc0*/  ENDCOLLECTIVE ;  /* 0x000000000000791b */ /* 0x003fe20003800000 */
.L_x_1683:
[----:B------:R-:W-:Y:S01]  /*2fd0*/  HFMA2.MMA R240, -RZ, RZ, 0, 9.5367431640625e-07 ;  /* 0x00000010fff07435 */ /* 0x000fe200000001ff */
[----:B------:R-:W-:-:S05]  /*2fe0*/  FADD.FTZ R15, R14, R242 ;  /* 0x000000f20e0f7221 */ /* 0x000fca0000010000 */
[----:B------:R-:W-:-:S07]  /*2ff0*/  MOV R241, R15 ;  /* 0x0000000f00f17202 */ /* 0x000fce0000000f00 */
[----:B------:R-:W-:Y:S05]  /*3000*/  WARPSYNC.COLLECTIVE R238, `(.L_x_1684) ;  /* 0x00000000ee087348 */ /* 0x000fea0003c00000 */
[----:B------:R0:W1:Y:S02]  /*3010*/  SHFL.BFLY P1, R242, R241, R240, R239 ;  /* 0x0c0000f0f1f27389 */ /* 0x00006400000200ef */
[----:B01----:R-:W-:Y:S01]  /*3020*/  ENDCOLLECTIVE ;  /* 0x000000000000791b */ /* 0x003fe20003800000 */
.L_x_1684:
[----:B------:R-:W-:Y:S05]  /*3030*/  BRA `(.L_x_1685) ;  /* 0xffffffe400647947 */ /* 0x000fea000383ffff */
.L_x_1686:
        /* <DEDUP_REMOVED lines=12> */
.L_x_2096:


//--------------------- .text._ZN10layer_norm13ln_fwd_kernelINS_13Kernel_traitsI13__nv_bfloat16fS2_fjLj2048ELj1ELj4ELj1ELj16ENS_18Kernel_traits_baseILj2048ES2_fS2_fjLj128EEEEEEEvNS_9FwdParamsE --------------------------
	.section	.text._ZN10layer_norm13ln_fwd_kernelINS_13Kernel_traitsI13__nv_bfloat16fS2_fjLj2048ELj1ELj4ELj1ELj16ENS_18Kernel_traits_baseILj2048ES2_fS2_fjLj128EEEEEEEvNS_9FwdParamsE,"ax",@progbits
	.align	128
        .global         _ZN10layer_norm13ln_fwd_kernelINS_13Kernel_traitsI13__nv_bfloat16fS2_fjLj2048ELj1ELj4ELj1ELj16ENS_18Kernel_traits_baseILj2048ES2_fS2_fjLj128EEEEEEEvNS_9FwdParamsE
        .type           _ZN10layer_norm13ln_fwd_kernelINS_13Kernel_traitsI13__nv_bfloat16fS2_fjLj2048ELj1ELj4ELj1ELj16ENS_18Kernel_traits_baseILj2048ES2_fS2_fjLj128EEEEEEEvNS_9FwdParamsE,@function
        .size           _ZN10layer_norm13ln_fwd_kernelINS_13Kernel_traitsI13__nv_bfloat16fS2_fjLj2048ELj1ELj4ELj1ELj16ENS_18Kernel_traits_baseILj2048ES2_fS2_fjLj128EEEEEEEvNS_9FwdParamsE,(.L_x_2097 - _ZN10layer_norm13ln_fwd_kernelINS_13Kernel_traitsI13__nv_bfloat16fS2_fjLj2048ELj1ELj4ELj1ELj16ENS_18Kernel_traits_baseILj2048ES2_fS2_fjLj128EEEEEEEvNS_9FwdParamsE)
        .other          _ZN10layer_norm13ln_fwd_kernelINS_13Kernel_traitsI13__nv_bfloat16fS2_fjLj2048ELj1ELj4ELj1ELj16ENS_18Kernel_traits_baseILj2048ES2_fS2_fjLj128EEEEEEEvNS_9FwdParamsE,@"STO_CUDA_ENTRY STV_DEFAULT"
_ZN10layer_norm13ln_fwd_kernelINS_13Kernel_traitsI13__nv_bfloat16fS2_fjLj2048ELj1ELj4ELj1ELj16ENS_18Kernel_traits_baseILj2048ES2_fS2_fjLj128EEEEEEEvNS_9FwdParamsE:
.text._ZN10layer_norm13ln_fwd_kernelINS_13Kernel_traitsI13__nv_bfloat16fS2_fjLj2048ELj1ELj4ELj1ELj16ENS_18Kernel_traits_baseILj2048ES2_fS2_fjLj128EEEEEEEvNS_9FwdParamsE:
        /* <DEDUP_REMOVED lines=49> */
.L_x_1688:
[----:B-1----:R-:W1:Y:S01]  /*0310*/  S2R R132, SR_TID.X ;  /* 0x0000000000847919 */ /* 0x002e620000002100 */
[----:B------:R-:W0:Y:S01]  /*0320*/  LDC.64 R64, c[0x0][0x220] ;  /* 0x00008800ff407b82 */ /* 0x000e220000000a00 */
[----:B------:R-:W-:Y:S02]  /*0330*/  SHF.L.U32 R0, R131, 0x9, RZ ;  /* 0x0000000983007819 */ /* 0x000fe400000006ff */
[----:B-1----:R-:W-:-:S04]  /*0340*/  LOP3.LUT P0, R67, R132, 0x1f, RZ, 0xc0, !PT ;  /* 0x0000001f84437812 */ /* 0x002fc8000780c0ff */
[----:B------:R-:W-:-:S05]  /*0350*/  LOP3.LUT R67, R0, 0xfffffe00, R67, 0xe2, !PT ;  /* 0xfffffe0000437812 */ /* 0x000fca00078ee243 */
[C---:B0-----:R-:W-:Y:S01]  /*0360*/  IMAD.WIDE.U32 R4, R67.reuse, 0x10, R64 ;  /* 0x0000001043047825 */ /* 0x041fe200078e0040 */
        /* <DEDUP_REMOVED lines=260> */
.L_x_1700:
[----:B------:R-:W2:Y:S01]  /*13b0*/  LDC R133, c[0x0][0x260] ;  /* 0x00009800ff857b82 */ /* 0x000ea20000000800 */
[----:B01----:R-:W-:Y:S01]  /*13c0*/  FADD.FTZ R140, R140, R137 ;  /* 0x000000898c8c7221 */ /* 0x003fe20000010000 */
[----:B------:R-:W-:Y:S02]  /*13d0*/  LOP3.LUT R132, R132, 0x1f, RZ, 0xc0, !PT ;  /* 0x0000001f84847812 */ /* 0x000fe400078ec0ff */
[----:B------:R-:W-:Y:S02]  /*13e0*/  SHF.L.U32 R135, R131, 0x9, RZ ;  /* 0x0000000983877819 */ /* 0x000fe400000006ff */
[----:B-----5:R-:W-:Y:S02]  /*13f0*/  SHF.R.U32.HI R144, RZ, 0x10, R109 ;  /* 0x00000010ff907819 */ /* 0x020fe4000001166d */
[----:B------:R-:W0:Y:S01]  /*1400*/  @!P0 LDC.64 R26, c[0x0][0x230] ;  /* 0x00008c00ff1a8b82 */ /* 0x000e220000000a00 */
[----:B--2---:R-:W-:-:S06]  /*1410*/  FFMA.FTZ R133, R140, 0.00048828125, R133 ;  /* 0x3a0000008c857823 */ /* 0x004fcc0000010085 */
[----:B------:R-:W1:Y:S01]  /*1420*/  MUFU.RSQ R133, R133 ;  /* 0x0000008500857308 */ /* 0x000e620000001400 */
[----:B0-----:R-:W-:-:S05]  /*1430*/  @!P0 IMAD.WIDE R26, R131, 0x4, R26 ;  /* 0x00000004831a8825 */ /* 0x001fca00078e021a */
[----:B------:R0:W-:Y:S01]  /*1440*/  @!P0 STG.E desc[UR4][R26.64], R130 ;  /* 0x000000821a008986 */ /* 0x0001e2000c101904 */
[-C--:B-1----:R-:W-:Y:S01]  /*1450*/  FMUL.FTZ R134, R0, R133.reuse ;  /* 0x0000008500867220 */ /* 0x082fe20000410000 */
[-C--:B------:R-:W-:Y:S01]  /*1460*/  FMUL.FTZ R136, R17, R133.reuse ;  /* 0x0000008511887220 */ /* 0x080fe20000410000 */
[-C--:B------:R-:W-:Y:S01]  /*1470*/  FMUL.FTZ R25, R25, R133.reuse ;  /* 0x0000008519197220 */ /* 0x080fe20000410000 */
[-C--:B0-----:R-:W-:Y:S01]  /*1480*/  FMUL.FTZ R130, R11, R133.reuse ;  /* 0x000000850b827220 */ /* 0x081fe20000410000 */
[-C--:B------:R-:W-:Y:S01]  /*1490*/  FMUL.FTZ R17, R29, R133.reuse ;  /* 0x000000851d117220 */ /* 0x080fe20000410000 */
[----:B------:R-:W-:Y:S01]  /*14a0*/  F2FP.BF16.F32.PACK_AB R27, RZ, R134 ;  /* 0x00000086ff1b723e */ /* 0x000fe200000010ff */
[-C--:B------:R-:W-:Y:S01]  /*14b0*/  FMUL.FTZ R134, R5, R133.reuse ;  /* 0x0000008505867220 */ /* 0x080fe20000410000 */
[-C--:B------:R-:W-:Y:S01]  /*14c0*/  FMUL.FTZ R5, R8, R133.reuse ;  /* 0x0000008508057220 */ /* 0x080fe20000410000 */
[-C--:B------:R-:W-:Y:S01]  /*14d0*/  FMUL.FTZ R8, R12, R133.reuse ;  /* 0x000000850c087220 */ /* 0x080fe20000410000 */
[-C--:B------:R-:W-:Y:S01]  /*14e0*/  FMUL.FTZ R12, R18, R133.reuse ;  /* 0x00000085120c7220 */ /* 0x080fe20000410000 */
[-C--:B------:R-:W-:Y:S01]  /*14f0*/  FMUL.FTZ R11, R16, R133.reuse ;  /* 0x00000085100b7220 */ /* 0x080fe20000410000 */
[-C--:B------:R-:W-:Y:S01]  /*1500*/  FMUL.FTZ R18, R34, R133.reuse ;  /* 0x0000008522127220 */ /* 0x080fe20000410000 */
[-C--:B------:R-:W-:Y:S01]  /*1510*/  FMUL.FTZ R45, R45, R133.reuse ;  /* 0x000000852d2d7220 */ /* 0x080fe20000410000 */
[----:B------:R-:W-:Y:S01]  /*1520*/  LOP3.LUT R0, R135, 0xfffffe00, R132, 0xe2, !PT ;  /* 0xfffffe0087007812 */ /* 0x000fe200078ee284 */
[-C--:B------:R-:W-:Y:S01]  /*1530*/  FMUL.FTZ R16, R4, R133.reuse ;  /* 0x0000008504107220 */ /* 0x080fe20000410000 */
[-C--:B------:R-:W-:Y:S01]  /*1540*/  FMUL.FTZ R34, R39, R133.reuse ;  /* 0x0000008527227220 */ /* 0x080fe20000410000 */
[-C--:B------:R-:W-:Y:S01]  /*1550*/  FMUL.FTZ R132, R7, R133.reuse ;  /* 0x0000008507847220 */ /* 0x080fe20000410000 */
[-C--:B------:R-:W-:Y:S01]  /*1560*/  FMUL.FTZ R4, R138, R133.reuse ;  /* 0x000000858a047220 */ /* 0x080fe20000410000 */
[----:B------:R-:W-:Y:S01]  /*1570*/  FMUL.FTZ R39, R40, R133 ;  /* 0x0000008528277220 */ /* 0x000fe20000410000 */
[----:B------:R-:W-:Y:S01]  /*1580*/  F2FP.BF16.F32.PACK_AB R138, RZ, R25 ;  /* 0x00000019ff8a723e */ /* 0x000fe200000010ff */
[----:B------:R-:W-:Y:S01]  /*1590*/  FMUL.FTZ R40, R41, R133 ;  /* 0x0000008529287220 */ /* 0x000fe20000410000 */
[----:B------:R-:W-:Y:S01]  /*15a0*/  F2FP.BF16.F32.PACK_AB R25, RZ, R17 ;  /* 0x00000011ff19723e */ /* 0x000fe200000010ff */
[-C--:B------:R-:W-:Y:S01]  /*15b0*/  FMUL.FTZ R139, R35, R133.reuse ;  /* 0x00000085238b7220 */ /* 0x080fe20000410000 */
[-C--:B------:R-:W-:Y:S01]  /*15c0*/  FMUL.FTZ R41, R47, R133.reuse ;  /* 0x000000852f297220 */ /* 0x080fe20000410000 */
[-C--:B------:R-:W-:Y:S01]  /*15d0*/  FMUL.FTZ R21, R21, R133.reuse ;  /* 0x0000008515157220 */ /* 0x080fe20000410000 */
[-C--:B------:R-:W-:Y:S01]  /*15e0*/  FMUL.FTZ R17, R32, R133.reuse ;  /* 0x0000008520117220 */ /* 0x080fe20000410000 */
[----:B------:R-:W-:Y:S01]  /*15f0*/  FMUL.FTZ R35, R37, R133 ;  /* 0x0000008525237220 */ /* 0x000fe20000410000 */
[----:B------:R-:W-:Y:S01]  /*1600*/  F2FP.BF16.F32.PACK_AB R47, RZ, R45 ;  /* 0x0000002dff2f723e */ /* 0x000fe200000010ff */
[-C--:B------:R-:W-:Y:S01]  /*1610*/  FMUL.FTZ R31, R31, R133.reuse ;  /* 0x000000851f1f7220 */ /* 0x080fe20000410000 */
[-C--:B------:R-:W-:Y:S01]  /*1620*/  FMUL.FTZ R37, R48, R133.reuse ;  /* 0x0000008530257220 */ /* 0x080fe20000410000 */
[-C--:B------:R-:W-:Y:S01]  /*1630*/  FMUL.FTZ R32, R50, R133.reuse ;  /* 0x0000008532207220 */ /* 0x080fe20000410000 */
[-C--:B------:R-:W-:Y:S01]  /*1640*/  FMUL.FTZ R45, R53, R133.reuse ;  /* 0x00000085352d7220 */ /* 0x080fe20000410000 */
[-C--:B------:R-:W-:Y:S01]  /*1650*/  FMUL.FTZ R142, R57, R133.reuse ;  /* 0x00000085398e7220 */ /* 0x080fe20000410000 */
[----:B------:R-:W-:Y:S01]  /*1660*/  F2FP.BF16.F32.PACK_AB R134, RZ, R134 ;  /* 0x00000086ff86723e */ /* 0x000fe200000010ff */
[-C--:B------:R-:W-:Y:S01]  /*1670*/  FMUL.FTZ R137, R15, R133.reuse ;  /* 0x000000850f897220 */ /* 0x080fe20000410000 */
[----:B------:R-:W-:Y:S01]  /*1680*/  F2FP.BF16.F32.PACK_AB R132, RZ, R132 ;  /* 0x00000084ff84723e */ /* 0x000fe200000010ff */
[-C--:B------:R-:W-:Y:S01]  /*1690*/  FMUL.FTZ R135, R19, R133.reuse ;  /* 0x0000008513877220 */ /* 0x080fe20000410000 */
[----:B------:R-:W-:Y:S01]  /*16a0*/  SHF.R.U64 R48, R96, 0x10, R97 ;  /* 0x0000001060307819 */ /* 0x000fe20000001261 */
[-C--:B------:R-:W-:Y:S01]  /*16b0*/  FMUL.FTZ R15, R22, R133.reuse ;  /* 0x00000085160f7220 */ /* 0x080fe20000410000 */
[----:B------:R-:W-:Y:S01]  /*16c0*/  SHF.R.U64 R53, R128, 0x10, R129 ;  /* 0x0000001080357819 */ /* 0x000fe20000001281 */
[-C--:B------:R-:W-:Y:S01]  /*16d0*/  FMUL.FTZ R28, R28, R133.reuse ;  /* 0x000000851c1c7220 */ /* 0x080fe20000410000 */
[----:B------:R-:W-:Y:S01]  /*16e0*/  SHF.R.U32.HI R50, RZ, 0x10, R97 ;  /* 0x00000010ff327819 */ /* 0x000fe20000011661 */
[-C--:B------:R-:W-:Y:S01]  /*16f0*/  FMUL.FTZ R7, R9, R133.reuse ;  /* 0x0000008509077220 */ /* 0x080fe20000410000 */
[----:B------:R-:W-:Y:S01]  /*1700*/  SHF.R.U32.HI R57, RZ, 0x10, R129 ;  /* 0x00000010ff397819 */ /* 0x000fe20000011681 */
[-C--:B------:R-:W-:Y:S01]  /*1710*/  FMUL.FTZ R26, R13, R133.reuse ;  /* 0x000000850d1a7220 */ /* 0x080fe20000410000 */
[-C--:B------:R-:W-:Y:S01]  /*1720*/  FMUL.FTZ R22, R23, R133.reuse ;  /* 0x0000008517167220 */ /* 0x080fe20000410000 */
[-C--:B------:R-:W-:Y:S01]  /*1730*/  FMUL.FTZ R19, R30, R133.reuse ;  /* 0x000000851e137220 */ /* 0x080fe20000410000 */
[----:B------:R-:W-:Y:S01]  /*1740*/  FMUL.FTZ R9, R14, R133 ;  /* 0x000000850e097220 */ /* 0x000fe20000410000 */
[----:B------:R-:W-:Y:S01]  /*1750*/  F2FP.BF16.F32.PACK_AB R23, RZ, R21 ;  /* 0x00000015ff17723e */ /* 0x000fe200000010ff */
[-C--:B------:R-:W-:Y:S01]  /*1760*/  FMUL.FTZ R30, R33, R133.reuse ;  /* 0x00000085211e7220 */ /* 0x080fe20000410000 */
[----:B------:R-:W-:Y:S01]  /*1770*/  FMUL.FTZ R14, R20, R133 ;  /* 0x00000085140e7220 */ /* 0x000fe20000410000 */
[----:B------:R-:W-:Y:S01]  /*1780*/  F2FP.BF16.F32.PACK_AB R33, RZ, R31 ;  /* 0x0000001fff21723e */ /* 0x000fe200000010ff */
[-C--:B------:R-:W-:Y:S01]  /*1790*/  FMUL.FTZ R21, R38, R133.reuse ;  /* 0x0000008526157220 */ /* 0x080fe20000410000 */
[----:B------:R-:W-:Y:S01]  /*17a0*/  F2FP.BF16.F32.PACK_AB R29, RZ, R4 ;  /* 0x00000004ff1d723e */ /* 0x000fe200000010ff */
[-C--:B------:R-:W-:Y:S01]  /*17b0*/  FMUL.FTZ R20, R36, R133.reuse ;  /* 0x0000008524147220 */ /* 0x080fe20000410000 */
[-C--:B------:R-:W-:Y:S01]  /*17c0*/  FMUL.FTZ R38, R44, R133.reuse ;  /* 0x000000852c267220 */ /* 0x080fe20000410000 */
[-C--:B------:R-:W-:Y:S01]  /*17d0*/  FMUL.FTZ R31, R54, R133.reuse ;  /* 0x00000085361f7220 */ /* 0x080fe20000410000 */
[-C--:B------:R-:W-:Y:S01]  /*17e0*/  FMUL.FTZ R141, R55, R133.reuse ;  /* 0x00000085378d7220 */ /* 0x080fe20000410000 */
[----:B------:R-:W-:Y:S01]  /*17f0*/  HFMA2.BF16_V2 R134, R53.H0_H0, R134.H0_H0, R48.H0_H0 ;  /* 0x2000008635867231 */ /* 0x000fe20000240830 */
[----:B------:R-:W-:Y:S01]  /*1800*/  F2FP.BF16.F32.PACK_AB R130, RZ, R130 ;  /* 0x00000082ff82723e */ /* 0x000fe200000010ff */
[----:B------:R-:W-:Y:S01]  /*1810*/  HFMA2.BF16_V2 R132, R57.H0_H0, R132.H0_H0, R50.H0_H0 ;  /* 0x2000008439847231 */ /* 0x000fe20000240832 */
[----:B------:R-:W-:Y:S01]  /*1820*/  F2FP.BF16.F32.PACK_AB R4, RZ, R28 ;  /* 0x0000001cff04723e */ /* 0x000fe200000010ff */
[-C--:B------:R-:W-:Y:S01]  /*1830*/  FMUL.FTZ R44, R51, R133.reuse ;  /* 0x00000085332c7220 */ /* 0x080fe20000410000 */
[-C--:B------:R-:W-:Y:S01]  /*1840*/  FMUL.FTZ R36, R52, R133.reuse ;  /* 0x0000008534247220 */ /* 0x080fe20000410000 */
[-C--:B------:R-:W-:Y:S01]  /*1850*/  FMUL.FTZ R55, R60, R133.reuse ;  /* 0x000000853c377220 */ /* 0x080fe20000410000 */
[-C--:B------:R-:W-:Y:S01]  /*1860*/  FMUL.FTZ R54, R62, R133.reuse ;  /* 0x000000853e367220 */ /* 0x080fe20000410000 */
[----:B------:R-:W-:Y:S01]  /*1870*/  SHF.R.U32.HI R50, RZ, 0x10, R95 ;  /* 0x00000010ff327819 */ /* 0x000fe2000001165f */
[-C--:B------:R-:W-:Y:S01]  /*1880*/  FMUL.FTZ R28, R46, R133.reuse ;  /* 0x000000852e1c7220 */ /* 0x080fe20000410000 */
[----:B------:R-:W-:Y:S01]  /*1890*/  SHF.R.U32.HI R53, RZ, 0x10, R127 ;  /* 0x00000010ff357819 */ /* 0x000fe2000001167f */
[----:B------:R-:W-:Y:S01]  /*18a0*/  FMUL.FTZ R51, R56, R133 ;  /* 0x0000008538337220 */ /* 0x000fe20000410000 */
        /* <DEDUP_REMOVED lines=8> */
[----:B------:R-:W-:Y:S01]  /*1930*/  SHF.R.U64 R52, R92, 0x10, R93 ;  /* 0x000000105c347819 */ /* 0x000fe2000000125d */
[----:B------:R-:W-:Y:S01]  /*1940*/  FMUL.FTZ R56, R66, R133 ;  /* 0x0000008542387220 */ /* 0x000fe20000410000 */
[----:B------:R-:W-:Y:S01]  /*1950*/  SHF.R.U64 R57, R124, 0x10, R125 ;  /* 0x000000107c397819 */ /* 0x000fe2000000127d */
[----:B------:R-:W-:Y:S01]  /*1960*/  HFMA2.BF16_V2 R130, R53.H0_H0, R130.H0_H0, R50.H0_H0 ;  /* 0x2000008235827231 */ /* 0x000fe20000240832 */
[----:B------:R-:W-:Y:S01]  /*1970*/  F2FP.BF16.F32.PACK_AB R137, RZ, R137 ;  /* 0x00000089ff89723e */ /* 0x000fe200000010ff */
[----:B------:R-:W-:Y:S01]  /*1980*/  HFMA2.BF16_V2 R60, R60.H0_H0, R7.H0_H0, R48.H0_H0 ;  /* 0x200000073c3c7231 */ /* 0x000fe20000240830 */
[----:B------:R-:W-:Y:S01]  /*1990*/  F2FP.BF16.F32.PACK_AB R136, RZ, R136 ;  /* 0x00000088ff88723e */ /* 0x000fe200000010ff */
[----:B------:R-:W-:Y:S01]  /*19a0*/  HFMA2.BF16_V2 R53, R57.H0_H0, R26.H0_H0, R52.H0_H0 ;  /* 0x2000001a39357231 */ /* 0x000fe20000240834 */
[----:B------:R-:W-:Y:S01]  /*19b0*/  SHF.R.U32.HI R59, RZ, 0x10, R93 ;  /* 0x00000010ff3b7819 */ /* 0x000fe2000001165d */
[-C--:B------:R-:W-:Y:S01]  /*19c0*/  FMUL.FTZ R13, R24, R133.reuse ;  /* 0x00000085180d7220 */ /* 0x080fe20000410000 */
[----:B------:R-:W-:Y:S01]  /*19d0*/  SHF.R.U32.HI R58, RZ, 0x10, R125 ;  /* 0x00000010ff3a7819 */ /* 0x000fe2000001167d */
[-C--:B------:R-:W-:Y:S01]  /*19e0*/  FMUL.FTZ R24, R42, R133.reuse ;  /* 0x000000852a187220 */ /* 0x080fe20000410000 */
[----:B------:R-:W-:Y:S01]  /*19f0*/  SHF.R.U64 R66, R90, 0x10, R91 ;  /* 0x000000105a427819 */ /* 0x000fe2000000125b */
[----:B------:R-:W-:Y:S01]  /*1a00*/  FMUL.FTZ R42, R43, R133 ;  /* 0x000000852b2a7220 */ /* 0x000fe20000410000 */
[----:B------:R-:W-:Y:S01]  /*1a10*/  SHF.R.U64 R65, R122, 0x10, R123 ;  /* 0x000000107a417819 */ /* 0x000fe2000000127b */
[----:B------:R-:W-:Y:S01]  /*1a20*/  HFMA2.BF16_V2 R137, R58.H0_H0, R137.H0_H0, R59.H0_H0 ;  /* 0x200000893a897231 */ /* 0x000fe2000024083b */
[----:B------:R-:W-:Y:S01]  /*1a30*/  F2FP.BF16.F32.PACK_AB R135, RZ, R135 ;  /* 0x00000087ff87723e */ /* 0x000fe200000010ff */
[-C--:B------:R-:W-:Y:S01]  /*1a40*/  FMUL.FTZ R43, R49, R133.reuse ;  /* 0x00000085312b7220 */ /* 0x080fe20000410000 */
[----:B------:R-:W-:Y:S01]  /*1a50*/  F2FP.BF16.F32.PACK_AB R22, RZ, R22 ;  /* 0x00000016ff16723e */ /* 0x000fe200000010ff */
[----:B------:R-:W-:Y:S01]  /*1a60*/  HFMA2.BF16_V2 R136, R65.H0_H0, R136.H0_H0, R66.H0_H0 ;  /* 0x2000008841887231 */ /* 0x000fe20000240842 */
[----:B------:R-:W-:Y:S01]  /*1a70*/  SHF.R.U32.HI R7, RZ, 0x10, R91 ;  /* 0x00000010ff077819 */ /* 0x000fe2000001165b */
[-C--:B------:R-:W-:Y:S01]  /*1a80*/  FMUL.FTZ R49, R64, R133.reuse ;  /* 0x0000008540317220 */ /* 0x080fe20000410000 */
[----:B------:R-:W-:Y:S01]  /*1a90*/  SHF.R.U32.HI R26, RZ, 0x10, R123 ;  /* 0x00000010ff1a7819 */ /* 0x000fe2000001167b */
[-C--:B------:R-:W-:Y:S01]  /*1aa0*/  FMUL.FTZ R64, R67, R133.reuse ;  /* 0x0000008543407220 */ /* 0x080fe20000410000 */
[----:B------:R-:W-:Y:S01]  /*1ab0*/  SHF.R.U32.HI R50, RZ, 0x10, R89 ;  /* 0x00000010ff327819 */ /* 0x000fe20000011659 */
[-C--:B------:R-:W-:Y:S01]  /*1ac0*/  FMUL.FTZ R6, R6, R133.reuse ;  /* 0x0000008506067220 */ /* 0x080fe20000410000 */
[----:B------:R-:W-:Y:S01]  /*1ad0*/  SHF.R.U32.HI R57, RZ, 0x10, R121 ;  /* 0x00000010ff397819 */ /* 0x000fe20000011679 */
[----:B------:R-:W-:Y:S01]  /*1ae0*/  HFMA2.BF16_V2 R135, R26.H0_H0, R135.H0_H0, R7.H0_H0 ;  /* 0x200000871a877231 */ /* 0x000fe20000240807 */
[----:B------:R-:W-:Y:S01]  /*1af0*/  SHF.R.U64 R48, R88, 0x10, R89 ;  /* 0x0000001058307819 */ /* 0x000fe20000001259 */
[-C--:B------:R-:W-:Y:S01]  /*1b00*/  FMUL.FTZ R10, R10, R133.reuse ;  /* 0x000000850a0a7220 */ /* 0x080fe20000410000 */
[----:B------:R-:W-:Y:S01]  /*1b10*/  SHF.R.U64 R52, R120, 0x10, R121 ;  /* 0x0000001078347819 */ /* 0x000fe20000001279 */
[----:B------:R-:W-:Y:S01]  /*1b20*/  HFMA2.BF16_V2 R22, R57.H0_H0, R22.H0_H0, R50.H0_H0 ;  /* 0x2000001639167231 */ /* 0x000fe20000240832 */
[----:B------:R-:W-:Y:S01]  /*1b30*/  SHF.R.U64 R58, R86, 0x10, R87 ;  /* 0x00000010563a7819 */ /* 0x000fe20000001257 */
[----:B------:R-:W-:Y:S01]  /*1b40*/  FMUL.FTZ R61, R61, R133 ;  /* 0x000000853d3d7220 */ /* 0x000fe20000410000 */
[----:B------:R-:W-:Y:S01]  /*1b50*/  SHF.R.U64 R59, R118, 0x10, R119 ;  /* 0x00000010763b7819 */ /* 0x000fe20000001277 */
[----:B------:R-:W-:Y:S01]  /*1b60*/  HFMA2.BF16_V2 R52, R52.H0_H0, R23.H0_H0, R48.H0_H0 ;  /* 0x2000001734347231 */ /* 0x000fe20000240830 */
[----:B------:R-:W-:-:S02]  /*1b70*/  SHF.R.U32.HI R65, RZ, 0x10, R87 ;  /* 0x00000010ff417819 */ /* 0x000fc40000011657 */
[----:B------:R-:W-:Y:S01]  /*1b80*/  SHF.R.U32.HI R66, RZ, 0x10, R119 ;  /* 0x00000010ff427819 */ /* 0x000fe20000011677 */
[----:B------:R-:W-:Y:S01]  /*1b90*/  HFMA2.BF16_V2 R138, R59.H0_H0, R138.H0_H0, R58.H0_H0 ;  /* 0x2000008a3b8a7231 */ /* 0x000fe2000024083a */
[----:B------:R-:W-:Y:S02]  /*1ba0*/  SHF.R.U64 R7, R84, 0x10, R85 ;  /* 0x0000001054077819 */ /* 0x000fe40000001255 */
[----:B------:R-:W-:Y:S01]  /*1bb0*/  SHF.R.U64 R50, R116, 0x10, R117 ;  /* 0x0000001074327819 */ /* 0x000fe20000001275 */
[----:B------:R-:W-:Y:S01]  /*1bc0*/  HFMA2.BF16_V2 R29, R66.H0_H0, R29.H0_H0, R65.H0_H0 ;  /* 0x2000001d421d7231 */ /* 0x000fe20000240841 */
[----:B------:R-:W-:Y:S02]  /*1bd0*/  F2FP.BF16.F32.PACK_AB R30, RZ, R30 ;  /* 0x0000001eff1e723e */ /* 0x000fe400000010ff */
[----:B------:R-:W-:Y:S01]  /*1be0*/  SHF.R.U32.HI R23, RZ, 0x10, R85 ;  /* 0x00000010ff177819 */ /* 0x000fe20000011655 */
[----:B------:R-:W-:Y:S01]  /*1bf0*/  HFMA2.BF16_V2 R50, R50.H0_H0, R25.H0_H0, R7.H0_H0 ;  /* 0x2000001932327231 */ /* 0x000fe20000240807 */
[----:B------:R-:W-:-:S02]  /*1c00*/  SHF.R.U32.HI R26, RZ, 0x10, R117 ;  /* 0x00000010ff1a7819 */ /* 0x000fc40000011675 */
[----:B------:R-:W-:Y:S02]  /*1c10*/  SHF.R.U64 R48, R82, 0x10, R83 ;  /* 0x0000001052307819 */ /* 0x000fe40000001253 */
[----:B------:R-:W-:Y:S01]  /*1c20*/  SHF.R.U64 R57, R114, 0x10, R115 ;  /* 0x0000001072397819 */ /* 0x000fe20000001273 */
[----:B------:R-:W-:Y:S01]  /*1c30*/  HFMA2.BF16_V2 R7, R26.H0_H0, R33.H0_H0, R23.H0_H0 ;  /* 0x200000211a077231 */ /* 0x000fe20000240817 */
[----:B------:R-:W-:Y:S02]  /*1c40*/  F2FP.BF16.F32.PACK_AB R139, RZ, R139 ;  /* 0x0000008bff8b723e */ /* 0x000fe400000010ff */
[----:B------:R-:W-:Y:S01]  /*1c50*/  F2FP.BF16.F32.PACK_AB R35, RZ, R35 ;  /* 0x00000023ff23723e */ /* 0x000fe200000010ff */
[----:B------:R-:W-:Y:S01]  /*1c60*/  HFMA2.BF16_V2 R57, R57.H0_H0, R30.H0_H0, R48.H0_H0 ;  /* 0x2000001e39397231 */ /* 0x000fe20000240830 */
[----:B------:R-:W-:Y:S02]  /*1c70*/  SHF.R.U32.HI R59, RZ, 0x10, R83 ;  /* 0x00000010ff3b7819 */ /* 0x000fe40000011653 */
[----:B------:R-:W-:-:S02]  /*1c80*/  SHF.R.U32.HI R58, RZ, 0x10, R115 ;  /* 0x00000010ff3a7819 */ /* 0x000fc40000011673 */
[----:B------:R-:W-:Y:S02]  /*1c90*/  SHF.R.U64 R65, R80, 0x10, R81 ;  /* 0x0000001050417819 */ /* 0x000fe40000001251 */
[----:B------:R-:W-:Y:S01]  /*1ca0*/  SHF.R.U64 R66, R112, 0x10, R113 ;  /* 0x0000001070427819 */ /* 0x000fe20000001271 */
[----:B------:R-:W-:Y:S01]  /*1cb0*/  HFMA2.BF16_V2 R23, R58.H0_H0, R139.H0_H0, R59.H0_H0 ;  /* 0x2000008b3a177231 */ /* 0x000fe2000024083b */
[----:B------:R-:W-:Y:S02]  /*1cc0*/  F2FP.BF16.F32.PACK_AB R41, RZ, R41 ;  /* 0x00000029ff29723e */ /* 0x000fe400000010ff */
[----:B------:R-:W-:Y:S01]  /*1cd0*/  SHF.R.U64 R59, R76, 0x10, R77 ;  /* 0x000000104c3b7819 */ /* 0x000fe2000000124d */
[----:B------:R-:W-:Y:S01]  /*1ce0*/  HFMA2.BF16_V2 R48, R66.H0_H0, R35.H0_H0, R65.H0_H0 ;  /* 0x2000002342307231 */ /* 0x000fe20000240841 */
[----:B------:R-:W-:Y:S02]  /*1cf0*/  SHF.R.U64 R66, R108, 0x10, R109 ;  /* 0x000000106c427819 */ /* 0x000fe4000000126d */
[----:B------:R-:W-:-:S02]  /*1d00*/  SHF.R.U32.HI R65, RZ, 0x10, R77 ;  /* 0x00000010ff417819 */ /* 0x000fc4000001164d */
[----:B------:R-:W-:Y:S01]  /*1d10*/  F2FP.BF16.F32.PACK_AB R34, RZ, R34 ;  /* 0x00000022ff22723e */ /* 0x000fe200000010ff */
        /* <DEDUP_REMOVED lines=9> */
[----:B------:R-:W-:Y:S02]  /*1db0*/  SHF.R.U32.HI R30, RZ, 0x10, R79 ;  /* 0x00000010ff1e7819 */ /* 0x000fe4000001164f */
[----:B------:R-:W-:Y:S01]  /*1dc0*/  SHF.R.U32.HI R35, RZ, 0x10, R111 ;  /* 0x00000010ff237819 */ /* 0x000fe2000001166f */
[----:B------:R-:W-:Y:S01]  /*1dd0*/  HFMA2.BF16_V2 R58, R33.H0_H0, R40.H0_H0, R58.H0_H0 ;  /* 0x20000028213a7231 */ /* 0x000fe2000024083a */
[----:B------:R-:W-:Y:S02]  /*1de0*/  F2FP.BF16.F32.PACK_AB R43, RZ, R43 ;  /* 0x0000002bff2b723e */ /* 0x000fe400000010ff */
[----:B------:R-:W-:Y:S01]  /*1df0*/  SHF.R.U64 R144, R74, 0x10, R75 ;  /* 0x000000104a907819 */ /* 0x000fe2000000124b */
[----:B------:R-:W-:Y:S01]  /*1e00*/  HFMA2.BF16_V2 R42, R35.H0_H0, R42.H0_H0, R30.H0_H0 ;  /* 0x2000002a232a7231 */ /* 0x000fe2000024081e */
[----:B------:R-:W-:-:S02]  /*1e10*/  SHF.R.U64 R59, R106, 0x10, R107 ;  /* 0x000000106a3b7819 */ /* 0x000fc4000000126b */
[----:B------:R-:W-:Y:S02]  /*1e20*/  F2FP.BF16.F32.PACK_AB R44, RZ, R44 ;  /* 0x0000002cff2c723e */ /* 0x000fe400000010ff */
[----:B------:R-:W-:Y:S01]  /*1e30*/  SHF.R.U32.HI R65, RZ, 0x10, R75 ;  /* 0x00000010ff417819 */ /* 0x000fe2000001164b */
[----:B------:R-:W-:Y:S01]  /*1e40*/  HFMA2.BF16_V2 R59, R59.H0_H0, R43.H0_H0, R144.H0_H0 ;  /* 0x2000002b3b3b7231 */ /* 0x000fe20000240890 */
[----:B------:R-:W-:Y:S02]  /*1e50*/  SHF.R.U32.HI R66, RZ, 0x10, R107 ;  /* 0x00000010ff427819 */ /* 0x000fe4000001166b */
[----:B------:R-:W-:Y:S02]  /*1e60*/  F2FP.BF16.F32.PACK_AB R45, RZ, R45 ;  /* 0x0000002dff2d723e */ /* 0x000fe400000010ff */
[----:B------:R-:W-:Y:S01]  /*1e70*/  F2FP.BF16.F32.PACK_AB R142, RZ, R142 ;  /* 0x0000008eff8e723e */ /* 0x000fe200000010ff */
[----:B------:R-:W-:Y:S01]  /*1e80*/  HFMA2.BF16_V2 R43, R66.H0_H0, R44.H0_H0, R65.H0_H0 ;  /* 0x2000002c422b7231 */ /* 0x000fe20000240841 */
[----:B------:R-:W-:-:S02]  /*1e90*/  SHF.R.U64 R34, R72, 0x10, R73 ;  /* 0x0000001048227819 */ /* 0x000fc40000001249 */
[----:B------:R-:W-:Y:S02]  /*1ea0*/  SHF.R.U64 R35, R104, 0x10, R105 ;  /* 0x0000001068237819 */ /* 0x000fe40000001269 */
[----:B------:R-:W-:Y:S02]  /*1eb0*/  SHF.R.U64 R33, R70, 0x10, R71 ;  /* 0x0000001046217819 */ /* 0x000fe40000001247 */
[----:B------:R-:W-:Y:S01]  /*1ec0*/  SHF.R.U64 R26, R102, 0x10, R103 ;  /* 0x00000010661a7819 */ /* 0x000fe20000001267 */
        /* <DEDUP_REMOVED lines=18> */
[----:B------:R-:W-:-:S02]  /*1ff0*/  F2FP.BF16.F32.PACK_AB R8, RZ, R8 ;  /* 0x00000008ff08723e */ /* 0x000fc400000010ff */
[----:B------:R-:W-:Y:S01]  /*2000*/  F2FP.BF16.F32.PACK_AB R11, RZ, R11 ;  /* 0x0000000bff0b723e */ /* 0x000fe200000010ff */
[----:B------:R-:W-:Y:S01]  /*2010*/  HFMA2.BF16_V2 R26, R66.H0_H0, R63.H0_H0, R26.H0_H0 ;  /* 0x2000003f421a7231 */ /* 0x000fe2000024081a */
[----:B------:R-:W-:Y:S01]  /*2020*/  F2FP.BF16.F32.PACK_AB R61, RZ, R61 ;  /* 0x0000003dff3d723e */ /* 0x000fe200000010ff */
[----:B------:R-:W-:Y:S01]  /*2030*/  HFMA2.BF16_V2 R10, R124.H0_H0, R8.H0_H0, R92.H0_H0 ;  /* 0x200000087c0a7231 */ /* 0x000fe2000024085c */
[----:B------:R-:W-:Y:S01]  /*2040*/  SHF.R.U64 R34, R68, 0x10, R69 ;  /* 0x0000001044227819 */ /* 0x000fe20000001245 */
[----:B------:R-:W-:Y:S01]  /*2050*/  HFMA2.BF16_V2 R63, R122.H0_H0, R11.H0_H0, R90.H0_H0 ;  /* 0x2000000b7a3f7231 */ /* 0x000fe2000024085a */
[----:B------:R-:W-:Y:S02]  /*2060*/  SHF.R.U64 R139, R100, 0x10, R101 ;  /* 0x00000010648b7819 */ /* 0x000fe40000001265 */
        /* <DEDUP_REMOVED lines=11> */
[----:B------:R-:W-:Y:S01]  /*2120*/  PRMT R11, R67, 0x7610, R11 ;  /* 0x00007610430b7816 */ /* 0x000fe2000000000b */
[----:B------:R-:W-:Y:S01]  /*2130*/  HFMA2.BF16_V2 R16, R116.H0_H0, R4.H0_H0, R84.H0_H0 ;  /* 0x2000000474107231 */ /* 0x000fe20000240854 */
[----:B------:R-:W-:Y:S01]  /*2140*/  F2FP.BF16.F32.PACK_AB R9, RZ, R9 ;  /* 0x00000009ff09723e */ /* 0x000fe200000010ff */
[----:B------:R-:W-:Y:S01]  /*2150*/  HFMA2.BF16_V2 R5, R104.H0_H0, R36.H0_H0, R72.H0_H0 ;  /* 0x2000002468057231 */ /* 0x000fe20000240848 */
[----:B------:R-:W-:-:S02]  /*2160*/  LOP3.LUT R134, R134, 0xffff, RZ, 0xc0, !PT ;  /* 0x0000ffff86867812 */ /* 0x000fc400078ec0ff */
[----:B------:R-:W-:Y:S01]  /*2170*/  LOP3.LUT R60, R60, 0xffff, RZ, 0xc0, !PT ;  /* 0x0000ffff3c3c7812 */ /* 0x000fe200078ec0ff */
[----:B------:R-:W-:Y:S01]  /*2180*/  HFMA2.BF16_V2 R62, R125.H0_H0, R9.H0_H0, R93.H0_H0 ;  /* 0x200000097d3e7231 */ /* 0x000fe2000024085d */
[----:B------:R-:W-:Y:S02]  /*2190*/  F2FP.BF16.F32.PACK_AB R12, RZ, R12 ;  /* 0x0000000cff0c723e */ /* 0x000fe400000010ff */
[----:B------:R-:W-:Y:S02]  /*21a0*/  LOP3.LUT R15, R8, 0xffff, RZ, 0xc0, !PT ;  /* 0x0000ffff080f7812 */ /* 0x000fe400078ec0ff */
[----:B------:R-:W-:Y:S01]  /*21b0*/  LOP3.LUT R13, R11, 0xffff, RZ, 0xc0, !PT ;  /* 0x0000ffff0b0d7812 */ /* 0x000fe200078ec0ff */
[----:B------:R-:W-:Y:S01]  /*21c0*/  HFMA2.BF16_V2 R12, R123.H0_H0, R12.H0_H0, R91.H0_H0 ;  /* 0x2000000c7b0c7231 */ /* 0x000fe2000024085b */
[----:B------:R-:W-:Y:S02]  /*21d0*/  PRMT R4, R64, 0x7610, R4 ;  /* 0x0000761040047816 */ /* 0x000fe40000000004 */
[----:B------:R-:W-:-:S02]  /*21e0*/  SHF.L.U32 R11, R134, 0x10, RZ ;  /* 0x00000010860b7819 */ /* 0x000fc400000006ff */
[C---:B------:R-:W-:Y:S02]  /*21f0*/  SHF.L.U32 R8, R60.reuse, 0x10, RZ ;  /* 0x000000103c087819 */ /* 0x040fe400000006ff */
[----:B------:R-:W-:Y:S02]  /*2200*/  SHF.L.U64.HI R36, R60, 0x10, RZ ;  /* 0x000000103c247819 */ /* 0x000fe400000102ff */
[----:B------:R-:W-:Y:S02]  /*2210*/  SHF.L.U64.HI R64, R134, 0x10, RZ ;  /* 0x0000001086407819 */ /* 0x000fe400000102ff */
[----:B------:R-:W-:Y:S02]  /*2220*/  LOP3.LUT R60, R53, 0xffff, RZ, 0xc0, !PT ;  /* 0x0000ffff353c7812 */ /* 0x000fe400078ec0ff */
[----:B------:R-:W-:Y:S02]  /*2230*/  PRMT R9, R66, 0x7610, R9 ;  /* 0x0000761042097816 */ /* 0x000fe40000000009 */
[----:B------:R-:W-:-:S02]  /*2240*/  LOP3.LUT R4, R11, 0xffff, R4, 0xf8, !PT ;  /* 0x0000ffff0b047812 */ /* 0x000fc400078ef804 */
[----:B------:R-:W-:Y:S02]  /*2250*/  LOP3.LUT R11, R15, 0xffff0000, R64, 0xf8, !PT ;  /* 0xffff00000f0b7812 */ /* 0x000fe400078ef840 */
[----:B------:R-:W-:Y:S02]  /*2260*/  SHF.L.U32 R53, R60, 0x10, RZ ;  /* 0x000000103c357819 */ /* 0x000fe400000006ff */
[----:B------:R-:W-:Y:S02]  /*2270*/  LOP3.LUT R15, R62, 0xffff, RZ, 0xc0, !PT ;  /* 0x0000ffff3e0f7812 */ /* 0x000fe400078ec0ff */
[----:B------:R-:W-:Y:S02]  /*2280*/  LOP3.LUT R136, R136, 0xffff, RZ, 0xc0, !PT ;  /* 0x0000ffff88887812 */ /* 0x000fe400078ec0ff */
[----:B------:R-:W-:Y:S02]  /*2290*/  SHF.L.U64.HI R60, R60, 0x10, RZ ;  /* 0x000000103c3c7819 */ /* 0x000fe400000102ff */
[----:B------:R-:W-:-:S02]  /*22a0*/  LOP3.LUT R8, R8, 0xffff, R9, 0xf8, !PT ;  /* 0x0000ffff08087812 */ /* 0x000fc400078ef809 */
[----:B------:R-:W-:Y:S02]  /*22b0*/  LOP3.LUT R9, R13, 0xffff0000, R36, 0xf8, !PT ;  /* 0xffff00000d097812 */ /* 0x000fe400078ef824 */
[----:B------:R-:W-:Y:S02]  /*22c0*/  F2FP.BF16.F32.PACK_AB R14, RZ, R14 ;  /* 0x0000000eff0e723e */ /* 0x000fe400000010ff */
[----:B------:R-:W-:Y:S02]  /*22d0*/  LOP3.LUT R13, R12, 0xffff, RZ, 0xc0, !PT ;  /* 0x0000ffff0c0d7812 */ /* 0x000fe400078ec0ff */
[----:B------:R-:W-:Y:S01]  /*22e0*/  SHF.L.U32 R12, R136, 0x10, RZ ;  /* 0x00000010880c7819 */ /* 0x000fe200000006ff */
[----:B------:R-:W-:Y:S01]  /*22f0*/  HFMA2.BF16_V2 R14, R120.H0_H0, R14.H0_H0, R88.H0_H0 ;  /* 0x2000000e780e7231 */ /* 0x000fe20000240858 */
[----:B------:R-:W-:Y:S02]  /*2300*/  LOP3.LUT R15, R15, 0xffff0000, R60, 0xf8, !PT ;  /* 0xffff00000f0f7812 */ /* 0x000fe400078ef83c */
[----:B------:R-:W-:-:S02]  /*2310*/  F2FP.BF16.F32.PACK_AB R17, RZ, R17 ;  /* 0x00000011ff11723e */ /* 0x000fc400000010ff */
[----:B------:R-:W-:Y:S02]  /*2320*/  SHF.L.U64.HI R36, R136, 0x10, RZ ;  /* 0x0000001088247819 */ /* 0x000fe400000102ff */
[----:B------:R-:W-:Y:S01]  /*2330*/  LOP3.LUT R60, R52, 0xffff, RZ, 0xc0, !PT ;  /* 0x0000ffff343c7812 */ /* 0x000fe200078ec0ff */
[----:B------:R-:W-:Y:S01]  /*2340*/  HFMA2.BF16_V2 R17, R114.H0_H0, R17.H0_H0, R82.H0_H0 ;  /* 0x2000001172117231 */ /* 0x000fe20000240852 */
[----:B------:R-:W-:Y:S02]  /*2350*/  F2FP.BF16.F32.PACK_AB R19, RZ, R19 ;  /* 0x00000013ff13723e */ /* 0x000fe400000010ff */
[----:B------:R-:W-:Y:S02]  /*2360*/  LOP3.LUT R138, R138, 0xffff, RZ, 0xc0, !PT ;  /* 0x0000ffff8a8a7812 */ /* 0x000fe400078ec0ff */
[----:B------:R-:W-:Y:S01]  /*2370*/  F2FP.BF16.F32.PACK_AB R18, RZ, R18 ;  /* 0x00000012ff12723e */ /* 0x000fe200000010ff */
[----:B------:R-:W-:Y:S01]  /*2380*/  HFMA2.BF16_V2 R19, R117.H0_H0, R19.H0_H0, R85.H0_H0 ;  /* 0x2000001375137231 */ /* 0x000fe20000240855 */
[----:B------:R-:W-:-:S02]  /*2390*/  LOP3.LUT R12, R12, 0xffff, R63, 0xf8, !PT ;  /* 0x0000ffff0c0c7812 */ /* 0x000fc400078ef83f */
[----:B------:R-:W-:Y:S01]  /*23a0*/  LOP3.LUT R10, R53, 0xffff, R10, 0xf8, !PT ;  /* 0x0000ffff350a7812 */ /* 0x000fe200078ef80a */
[----:B------:R-:W-:Y:S01]  /*23b0*/  HFMA2.BF16_V2 R18, R115.H0_H0, R18.H0_H0, R83.H0_H0 ;  /* 0x2000001273127231 */ /* 0x000fe20000240853 */
[--C-:B------:R-:W-:Y:S02]  /*23c0*/  LOP3.LUT R13, R13, 0xffff0000, R36.reuse, 0xf8, !PT ;  /* 0xffff00000d0d7812 */ /* 0x100fe400078ef824 */
[----:B------:R-:W-:Y:S02]  /*23d0*/  SHF.L.U32 R63, R60, 0x10, RZ ;  /* 0x000000103c3f7819 */ /* 0x000fe400000006ff */
[----:B------:R-:W-:Y:S02]  /*23e0*/  PRMT R36, R27, 0x7610, R36 ;  /* 0x000076101b247816 */ /* 0x000fe40000000024 */
[----:B------:R-:W-:Y:S02]  /*23f0*/  SHF.L.U32 R53, R138, 0x10, RZ ;  /* 0x000000108a357819 */ /* 0x000fe400000006ff */
[----:B------:R-:W-:-:S02]  /*2400*/  LOP3.LUT R27, R6, 0xffff, RZ, 0xc0, !PT ;  /* 0x0000ffff061b7812 */ /* 0x000fc400078ec0ff */
[----:B------:R-:W-:Y:S02]  /*2410*/  LOP3.LUT R6, R63, 0xffff, R14, 0xf8, !PT ;  /* 0x0000ffff3f067812 */ /* 0x000fe400078ef80e */
[----:B------:R-:W-:Y:S02]  /*2420*/  F2FP.BF16.F32.PACK_AB R24, RZ, R24 ;  /* 0x00000018ff18723e */ /* 0x000fe400000010ff */
[--C-:B------:R-:W-:Y:S02]  /*2430*/  LOP3.LUT R14, R53, 0xffff, R36.reuse, 0xf8, !PT ;  /* 0x0000ffff350e7812 */ /* 0x100fe400078ef824 */
[----:B------:R-:W-:Y:S01]  /*2440*/  LOP3.LUT R50, R50, 0xffff, RZ, 0xc0, !PT ;  /* 0x0000ffff32327812 */ /* 0x000fe200078ec0ff */
[----:B------:R-:W-:Y:S01]  /*2450*/  HFMA2.BF16_V2 R24, R111.H0_H0, R24.H0_H0, R79.H0_H0 ;  /* 0x200000186f187231 */ /* 0x000fe2000024084f */
[----:B------:R-:W-:Y:S02]  /*2460*/  PRMT R36, R17, 0x7610, R36 ;  /* 0x0000761011247816 */ /* 0x000fe40000000024 */
[----:B------:R-:W-:-:S02]  /*2470*/  LOP3.LUT R57, R57, 0xffff, RZ, 0xc0, !PT ;  /* 0x0000ffff39397812 */ /* 0x000fc400078ec0ff */
[----:B------:R-:W-:Y:S02]  /*2480*/  LOP3.LUT R17, R19, 0xffff, RZ, 0xc0, !PT ;  /* 0x0000ffff13117812 */ /* 0x000fe400078ec0ff */
[----:B------:R-:W-:Y:S02]  /*2490*/  F2FP.BF16.F32.PACK_AB R21, RZ, R21 ;  /* 0x00000015ff15723e */ /* 0x000fe400000010ff */
[----:B------:R-:W-:Y:S02]  /*24a0*/  LOP3.LUT R19, R18, 0xffff, RZ, 0xc0, !PT ;  /* 0x0000ffff12137812 */ /* 0x000fe400078ec0ff */
[----:B------:R-:W-:Y:S01]  /*24b0*/  LOP3.LUT R52, R61, 0xffff, RZ, 0xc0, !PT ;  /* 0x0000ffff3d347812 */ /* 0x000fe200078ec0ff */
[----:B------:R-:W-:Y:S01]  /*24c0*/  HFMA2.BF16_V2 R21, R113.H0_H0, R21.H0_H0, R81.H0_H0 ;  /* 0x2000001571157231 */ /* 0x000fe20000240851 */
[----:B------:R-:W-:Y:S02]  /*24d0*/  SHF.L.U64.HI R18, R50, 0x10, RZ ;  /* 0x0000001032127819 */ /* 0x000fe400000102ff */
[----:B------:R-:W-:-:S02]  /*24e0*/  F2FP.BF16.F32.PACK_AB R39, RZ, R39 ;  /* 0x00000027ff27723e */ /* 0x000fc400000010ff */
[----:B------:R-:W-:Y:S02]  /*24f0*/  SHF.L.U64.HI R61, R138, 0x10, RZ ;  /* 0x000000108a3d7819 */ /* 0x000fe400000102ff */
[----:B------:R-:W-:Y:S01]  /*2500*/  SHF.L.U32 R53, R57, 0x10, RZ ;  /* 0x0000001039357819 */ /* 0x000fe200000006ff */
[----:B------:R-:W-:Y:S01]  /*2510*/  HFMA2.BF16_V2 R39, R110.H0_H0, R39.H0_H0, R78.H0_H0 ;  /* 0x200000276e277231 */ /* 0x000fe2000024084e */
[----:B------:R-:W-:Y:S02]  /*2520*/  F2FP.BF16.F32.PACK_AB R20, RZ, R20 ;  /* 0x00000014ff14723e */ /* 0x000fe400000010ff */
[----:B------:R-:W-:Y:S02]  /*2530*/  F2FP.BF16.F32.PACK_AB R37, RZ, R37 ;  /* 0x00000025ff25723e */ /* 0x000fe400000010ff */
[----:B------:R-:W-:Y:S01]  /*2540*/  LOP3.LUT R58, R58, 0xffff, RZ, 0xc0, !PT ;  /* 0x0000ffff3a3a7812 */ /* 0x000fe200078ec0ff */
[----:B------:R-:W-:Y:S01]  /*2550*/  HFMA2.BF16_V2 R20, R112.H0_H0, R20.H0_H0, R80.H0_H0 ;  /* 0x2000001470147231 */ /* 0x000fe20000240850 */
[----:B------:R-:W-:Y:S01]  /*2560*/  F2FP.BF16.F32.PACK_AB R28, RZ, R28 ;  /* 0x0000001cff1c723e */ /* 0x000fe200000010ff */
[----:B------:R-:W-:Y:S01]  /*2570*/  HFMA2.BF16_V2 R37, R106.H0_H0, R37.H0_H0, R74.H0_H0 ;  /* 0x200000256a257231 */ /* 0x000fe2000024084a */
[----:B------:R-:W-:-:S02]  /*2580*/  LOP3.LUT R17, R17, 0xffff0000, R18, 0xf8, !PT ;  /* 0xffff000011117812 */ /* 0x000fc400078ef812 */
[----:B------:R-:W-:Y:S01]  /*2590*/  LOP3.LUT R48, R48, 0xffff, RZ, 0xc0, !PT ;  /* 0x0000ffff30307812 */ /* 0x000fe200078ec0ff */
[----:B------:R-:W-:Y:S01]  /*25a0*/  HFMA2.BF16_V2 R28, R109.H0_H0, R28.H0_H0, R77.H0_H0 ;  /* 0x2000001c6d1c7231 */ /* 0x000fe2000024084d */
[----:B------:R-:W-:Y:S02]  /*25b0*/  LOP3.LUT R52, R52, 0xffff0000, R61, 0xf8, !PT ;  /* 0xffff000034347812 */ /* 0x000fe400078ef83d */
[----:B------:R-:W-:Y:S02]  /*25c0*/  LOP3.LUT R18, R53, 0xffff, R36, 0xf8, !PT ;  /* 0x0000ffff35127812 */ /* 0x000fe400078ef824 */
[----:B------:R-:W-:Y:S02]  /*25d0*/  SHF.L.U32 R61, R50, 0x10, RZ ;  /* 0x00000010323d7819 */ /* 0x000fe400000006ff */
[----:B------:R-:W-:Y:S02]  /*25e0*/  LOP3.LUT R36, R24, 0xffff, RZ, 0xc0, !PT ;  /* 0x0000ffff18247812 */ /* 0x000fe400078ec0ff */
[----:B------:R-:W-:-:S02]  /*25f0*/  SHF.L.U64.HI R50, R57, 0x10, RZ ;  /* 0x0000001039327819 */ /* 0x000fc400000102ff */
[----:B------:R-:W-:Y:S02]  /*2600*/  SHF.L.U32 R24, R58, 0x10, RZ ;  /* 0x000000103a187819 */ /* 0x000fe400000006ff */
[----:B------:R-:W-:Y:S02]  /*2610*/  F2FP.BF16.F32.PACK_AB R38, RZ, R38 ;  /* 0x00000026ff26723e */ /* 0x000fe400000010ff */
[----:B------:R-:W-:Y:S02]  /*2620*/  SHF.L.U32 R57, R48, 0x10, RZ ;  /* 0x0000001030397819 */ /* 0x000fe400000006ff */
[----:B------:R-:W-:Y:S01]  /*2630*/  SHF.L.U64.HI R53, R58, 0x10, RZ ;  /* 0x000000103a357819 */ /* 0x000fe200000102ff */
[----:B------:R-:W-:Y:S01]  /*2640*/  HFMA2.BF16_V2 R38, R108.H0_H0, R38.H0_H0, R76.H0_H0 ;  /* 0x200000266c267231 */ /* 0x000fe2000024084c */
[----:B------:R-:W-:Y:S02]  /*2650*/  F2FP.BF16.F32.PACK_AB R32, RZ, R32 ;  /* 0x00000020ff20723e */ /* 0x000fe400000010ff */
[----:B------:R-:W-:-:S02]  /*2660*/  LOP3.LUT R21, R21, 0xffff, RZ, 0xc0, !PT ;  /* 0x0000ffff15157812 */ /* 0x000fc400078ec0ff */
[----:B------:R-:W-:Y:S01]  /*2670*/  SHF.L.U64.HI R48, R48, 0x10, RZ ;  /* 0x0000001030307819 */ /* 0x000fe200000102ff */
[----:B------:R-:W-:Y:S01]  /*2680*/  HFMA2.BF16_V2 R32, R107.H0_H0, R32.H0_H0, R75.H0_H0 ;  /* 0x200000206b207231 */ /* 0x000fe2000024084b */
[----:B------:R-:W-:Y:S02]  /*2690*/  F2FP.BF16.F32.PACK_AB R46, RZ, R46 ;  /* 0x0000002eff2e723e */ /* 0x000fe400000010ff */
[----:B------:R-:W-:Y:S02]  /*26a0*/  LOP3.LUT R47, R47, 0xffff, RZ, 0xc0, !PT ;  /* 0x0000ffff2f2f7812 */ /* 0x000fe400078ec0ff */
[----:B------:R-:W-:Y:S01]  /*26b0*/  LOP3.LUT R24, R24, 0xffff, R39, 0xf8, !PT ;  /* 0x0000ffff18187812 */ /* 0x000fe200078ef827 */
[----:B------:R-:W-:Y:S01]  /*26c0*/  HFMA2.BF16_V2 R46, R103.H0_H0, R46.H0_H0, R71.H0_H0 ;  /* 0x2000002e672e7231 */ /* 0x000fe20000240847 */
[----:B------:R-:W-:Y:S02]  /*26d0*/  LOP3.LUT R39, R36, 0xffff0000, R53, 0xf8, !PT ;  /* 0xffff000024277812 */ /* 0x000fe400078ef835 */
[----:B------:R-:W-:-:S02]  /*26e0*/  LOP3.LUT R20, R57, 0xffff, R20, 0xf8, !PT ;  /* 0x0000ffff39147812 */ /* 0x000fc400078ef814 */
[----:B------:R-:W-:Y:S02]  /*26f0*/  LOP3.LUT R21, R21, 0xffff0000, R48, 0xf8, !PT ;  /* 0xffff000015157812 */ /* 0x000fe400078ef830 */
[----:B------:R-:W-:Y:S02]  /*2700*/  PRMT R36, R37, 0x7610, R36 ;  /* 0x0000761025247816 */ /* 0x000fe40000000024 */
[----:B------:R-:W-:Y:S02]  /*2710*/  LOP3.LUT R37, R28, 0xffff, RZ, 0xc0, !PT ;  /* 0x0000ffff1c257812 */ /* 0x000fe400078ec0ff */
[----:B------:R-:W-:Y:S02]  /*2720*/  LOP3.LUT R59, R59, 0xffff, RZ, 0xc0, !PT ;  /* 0x0000ffff3b3b7812 */ /* 0x000fe400078ec0ff */
[C---:B------:R-:W-:Y:S02]  /*2730*/  SHF.L.U32 R57, R47.reuse, 0x10, RZ ;  /* 0x000000102f397819 */ /* 0x040fe400000006ff */
[----:B------:R-:W-:-:S02]  /*2740*/  SHF.L.U64.HI R48, R47, 0x10, RZ ;  /* 0x000000102f307819 */ /* 0x000fc400000102ff */
[----:B------:R-:W-:Y:S02]  /*2750*/  LOP3.LUT R45, R45, 0xffff, RZ, 0xc0, !PT ;  /* 0x0000ffff2d2d7812 */ /* 0x000fe400078ec0ff */
[----:B------:R-:W-:Y:S02]  /*2760*/  LOP3.LUT R44, R44, 0xffff, RZ, 0xc0, !PT ;  /* 0x0000ffff2c2c7812 */ /* 0x000fe400078ec0ff */
[----:B------:R-:W-:Y:S02]  /*2770*/  F2FP.BF16.F32.PACK_AB R56, RZ, R56 ;  /* 0x00000038ff38723e */ /* 0x000fe400000010ff */
[----:B------:R-:W-:Y:S02]  /*2780*/  F2FP.BF16.F32.PACK_AB R31, RZ, R31 ;  /* 0x0000001fff1f723e */ /* 0x000fe400000010ff */
[----:B------:R-:W-:Y:S01]  /*2790*/  SHF.L.U32 R47, R59, 0x10, RZ ;  /* 0x000000103b2f7819 */ /* 0x000fe200000006ff */
[----:B------:R-:W-:Y:S01]  /*27a0*/  HFMA2.BF16_V2 R56, R99.H0_H0, R56.H0_H0, R3.H0_H0 ;  /* 0x2000003863387231 */ /* 0x000fe20000240803 */
[----:B------:R-:W-:Y:S01]  /*27b0*/  LOP3.LUT R28, R57, 0xffff, R38, 0xf8, !PT ;  /* 0x0000ffff391c7812 */ /* 0x000fe200078ef826 */
[----:B------:R-:W-:Y:S01]  /*27c0*/  HFMA2.BF16_V2 R31, R105.H0_H0, R31.H0_H0, R73.H0_H0 ;  /* 0x2000001f691f7231 */ /* 0x000fe20000240849 */
[----:B------:R-:W-:-:S02]  /*27d0*/  LOP3.LUT R37, R37, 0xffff0000, R48, 0xf8, !PT ;  /* 0xffff000025257812 */ /* 0x000fc400078ef830 */
[----:B------:R-:W-:Y:S02]  /*27e0*/  LOP3.LUT R32, R32, 0xffff, RZ, 0xc0, !PT ;  /* 0x0000ffff20207812 */ /* 0x000fe400078ec0ff */
[----:B------:R-:W-:Y:S02]  /*27f0*/  SHF.L.U64.HI R53, R59, 0x10, RZ ;  /* 0x000000103b357819 */ /* 0x000fe400000102ff */
[C---:B------:R-:W-:Y:S02]  /*2800*/  SHF.L.U32 R38, R45.reuse, 0x10, RZ ;  /* 0x000000102d267819 */ /* 0x040fe400000006ff */
[----:B------:R-:W-:Y:S02]  /*2810*/  SHF.L.U64.HI R48, R45, 0x10, RZ ;  /* 0x000000102d307819 */ /* 0x000fe400000102ff */
[----:B------:R-:W-:Y:S02]  /*2820*/  F2FP.BF16.F32.PACK_AB R49, RZ, R49 ;  /* 0x00000031ff31723e */ /* 0x000fe400000010ff */
[----:B------:R-:W-:-:S02]  /*2830*/  LOP3.LUT R46, R46, 0xffff, RZ, 0xc0, !PT ;  /* 0x0000ffff2e2e7812 */ /* 0x000fc400078ec0ff */
[----:B------:R-:W-:Y:S01]  /*2840*/  SHF.L.U64.HI R45, R44, 0x10, RZ ;  /* 0x000000102c2d7819 */ /* 0x000fe200000102ff */
[----:B------:R-:W-:Y:S01]  /*2850*/  HFMA2.BF16_V2 R49, R98.H0_H0, R49.H0_H0, R2.H0_H0 ;  /* 0x2000003162317231 */ /* 0x000fe20000240802 */
[----:B------:R-:W-:Y:S02]  /*2860*/  LOP3.LUT R34, R34, 0xffff, RZ, 0xc0, !PT ;  /* 0x0000ffff22227812 */ /* 0x000fe400078ec0ff */
[----:B------:R-:W-:Y:S02]  /*2870*/  LOP3.LUT R36, R47, 0xffff, R36, 0xf8, !PT ;  /* 0x0000ffff2f247812 */ /* 0x000fe400078ef824 */
[----:B------:R-:W-:Y:S02]  /*2880*/  LOP3.LUT R26, R26, 0xffff, RZ, 0xc0, !PT ;  /* 0x0000ffff1a1a7812 */ /* 0x000fe400078ec0ff */
[----:B------:R-:W-:Y:S02]  /*2890*/  F2FP.BF16.F32.PACK_AB R55, RZ, R55 ;  /* 0x00000037ff37723e */ /* 0x000fe400000010ff */
[----:B------:R-:W-:-:S02]  /*28a0*/  F2FP.BF16.F32.PACK_AB R54, RZ, R54 ;  /* 0x00000036ff36723e */ /* 0x000fc400000010ff */
[----:B------:R-:W-:Y:S01]  /*28b0*/  LOP3.LUT R47, R32, 0xffff0000, R53, 0xf8, !PT ;  /* 0xffff0000202f7812 */ /* 0x000fe200078ef835 */
[----:B------:R-:W-:Y:S01]  /*28c0*/  HFMA2.BF16_V2 R55, R100.H0_H0, R55.H0_H0, R68.H0_H0 ;  /* 0x2000003764377231 */ /* 0x000fe20000240844 */
[----:B------:R-:W-:Y:S01]  /*28d0*/  SHF.L.U32 R32, R44, 0x10, RZ ;  /* 0x000000102c207819 */ /* 0x000fe200000006ff */
[----:B------:R-:W-:Y:S01]  /*28e0*/  HFMA2.BF16_V2 R54, R101.H0_H0, R54.H0_H0, R69.H0_H0 ;  /* 0x2000003665367231 */ /* 0x000fe20000240845 */
[----:B------:R-:W-:Y:S02]  /*28f0*/  LOP3.LUT R46, R46, 0xffff0000, R45, 0xf8, !PT ;  /* 0xffff00002e2e7812 */ /* 0x000fe400078ef82d */
[C---:B------:R-:W-:Y:S02]  /*2900*/  SHF.L.U32 R44, R34.reuse, 0x10, RZ ;  /* 0x00000010222c7819 */ /* 0x040fe400000006ff */
[----:B------:R-:W-:Y:S02]  /*2910*/  SHF.L.U64.HI R45, R34, 0x10, RZ ;  /* 0x00000010222d7819 */ /* 0x000fe400000102ff */
[----:B------:R-:W-:-:S02]  /*2920*/  LOP3.LUT R38, R38, 0xffff, R5, 0xf8, !PT ;  /* 0x0000ffff26267812 */ /* 0x000fc400078ef805 */
[----:B------:R-:W-:Y:S02]  /*2930*/  SHF.L.U32 R34, R26, 0x10, RZ ;  /* 0x000000101a227819 */ /* 0x000fe400000006ff */
[----:B------:R-:W-:Y:S02]  /*2940*/  LOP3.LUT R56, R56, 0xffff, RZ, 0xc0, !PT ;  /* 0x0000ffff38387812 */ /* 0x000fe400078ec0ff */
[----:B------:R-:W-:Y:S02]  /*2950*/  SHF.L.U64.HI R5, R26, 0x10, RZ ;  /* 0x000000101a057819 */ /* 0x000fe400000102ff */
[----:B------:R-:W-:Y:S02]  /*2960*/  LOP3.LUT R19, R19, 0xffff0000, R50, 0xf8, !PT ;  /* 0xffff000013137812 */ /* 0x000fe400078ef832 */
[----:B------:R-:W-:Y:S02]  /*2970*/  LOP3.LUT R31, R31, 0xffff, RZ, 0xc0, !PT ;  /* 0x0000ffff1f1f7812 */ /* 0x000fe400078ec0ff */
[----:B------:R-:W-:-:S02]  /*2980*/  LOP3.LUT R132, R132, 0xffff, RZ, 0xc0, !PT ;  /* 0x0000ffff84847812 */ /* 0x000fc400078ec0ff */
[----:B------:R-:W-:Y:S02]  /*2990*/  LOP3.LUT R50, R137, 0xffff, RZ, 0xc0, !PT ;  /* 0x0000ffff89327812 */ /* 0x000fe400078ec0ff */
[----:B------:R-:W-:Y:S02]  /*29a0*/  LOP3.LUT R34, R34, 0xffff, R49, 0xf8, !PT ;  /* 0x0000ffff22227812 */ /* 0x000fe400078ef831 */
[----:B------:R-:W-:Y:S02]  /*29b0*/  LOP3.LUT R49, R56, 0xffff0000, R5, 0xf8, !PT ;  /* 0xffff000038317812 */ /* 0x000fe400078ef805 */
[----:B------:R-:W-:Y:S02]  /*29c0*/  LOP3.LUT R31, R31, 0xffff0000, R48, 0xf8, !PT ;  /* 0xffff00001f1f7812 */ /* 0x000fe400078ef830 */
[----:B------:R-:W-:Y:S02]  /*29d0*/  PRMT R5, R11, 0x5410, R132 ;  /* 0x000054100b057816 */ /* 0x000fe40000000084 */
[----:B------:R-:W-:-:S02]  /*29e0*/  LOP3.LUT R48, R54, 0xffff, RZ, 0xc0, !PT ;  /* 0x0000ffff36307812 */ /* 0x000fc400078ec0ff */
[----:B------:R-:W-:Y:S02]  /*29f0*/  LOP3.LUT R26, R44, 0xffff, R55, 0xf8, !PT ;  /* 0x0000ffff2c1a7812 */ /* 0x000fe400078ef837 */
[----:B------:R-:W-:Y:S02]  /*2a00*/  PRMT R11, R15, 0x5410, R50 ;  /* 0x000054100f0b7816 */ /* 0x000fe40000000032 */
[----:B------:R-:W-:Y:S02]  /*2a10*/  LOP3.LUT R44, R135, 0xffff, RZ, 0xc0, !PT ;  /* 0x0000ffff872c7812 */ /* 0x000fe400078ec0ff */
[----:B------:R-:W-:Y:S02]  /*2a20*/  LOP3.LUT R54, R22, 0xffff, RZ, 0xc0, !PT ;  /* 0x0000ffff16367812 */ /* 0x000fe400078ec0ff */
[----:B------:R-:W-:Y:S02]  /*2a30*/  LOP3.LUT R50, R7, 0xffff, RZ, 0xc0, !PT ;  /* 0x0000ffff07327812 */ /* 0x000fe400078ec0ff */
[----:B------:R-:W-:-:S02]  /*2a40*/  LOP3.LUT R22, R23, 0xffff, RZ, 0xc0, !PT ;  /* 0x0000ffff17167812 */ /* 0x000fc400078ec0ff */
[----:B------:R-:W-:Y:S02]  /*2a50*/  PRMT R17, R17, 0x5410, R50 ;  /* 0x0000541011117816 */ /* 0x000fe40000000032 */
[----:B------:R-:W-:Y:S02]  /*2a60*/  LOP3.LUT R48, R48, 0xffff0000, R45, 0xf8, !PT ;  /* 0xffff000030307812 */ /* 0x000fe400078ef82d */
[----:B------:R-:W-:Y:S02]  /*2a70*/  PRMT R13, R13, 0x5410, R44 ;  /* 0x000054100d0d7816 */ /* 0x000fe4000000002c */
[----:B------:R-:W-:Y:S01]  /*2a80*/  LOP3.LUT R29, R29, 0xffff, RZ, 0xc0, !PT ;  /* 0x0000ffff1d1d7812 */ /* 0x000fe200078ec0ff */
[----:B------:R-:W0:Y:S01]  /*2a90*/  @!P0 LDC.64 R44, c[0x0][0x238] ;  /* 0x00008e00ff2c8b82 */ /* 0x000e220000000a00 */
[----:B------:R-:W-:Y:S02]  /*2aa0*/  PRMT R19, R19, 0x5410, R22 ;  /* 0x0000541013137816 */ /* 0x000fe40000000016 */
[----:B------:R-:W-:-:S02]  /*2ab0*/  LOP3.LUT R50, R42, 0xffff, RZ, 0xc0, !PT ;  /* 0x0000ffff2a327812 */ /* 0x000fc400078ec0ff */
[----:B------:R-:W-:Y:S02]  /*2ac0*/  LOP3.LUT R42, R41, 0xffff, RZ, 0xc0, !PT ;  /* 0x0000ffff292a7812 */ /* 0x000fe400078ec0ff */
[----:B------:R-:W-:Y:S02]  /*2ad0*/  LOP3.LUT R22, R43, 0xffff, RZ, 0xc0, !PT ;  /* 0x0000ffff2b167812 */ /* 0x000fe400078ec0ff */
[----:B------:R-:W-:Y:S02]  /*2ae0*/  PRMT R15, R52, 0x5410, R29 ;  /* 0x00005410340f7816 */ /* 0x000fe4000000001d */
[----:B------:R-:W-:Y:S02]  /*2af0*/  F2FP.BF16.F32.PACK_AB R141, RZ, R141 ;  /* 0x0000008dff8d723e */ /* 0x000fe400000010ff */
[----:B------:R-:W-:Y:S02]  /*2b00*/  SHF.R.U32.HI R40, RZ, 0x10, R73 ;  /* 0x00000010ff287819 */ /* 0x000fe40000011649 */
[----:B------:R-:W-:-:S02]  /*2b10*/  SHF.R.U32.HI R30, RZ, 0x10, R105 ;  /* 0x00000010ff1e7819 */ /* 0x000fc40000011669 */
[----:B------:R-:W-:Y:S02]  /*2b20*/  PRMT R29, R37, 0x5410, R42 ;  /* 0x00005410251d7816 */ /* 0x000fe4000000002a */
[----:B------:R-:W-:Y:S01]  /*2b30*/  PRMT R37, R47, 0x5410, R22 ;  /* 0x000054102f257816 */ /* 0x000fe20000000016 */
[----:B------:R-:W-:Y:S01]  /*2b40*/  HFMA2.BF16_V2 R40, R30.H0_H0, R141.H0_H0, R40.H0_H0 ;  /* 0x2000008d1e287231 */ /* 0x000fe20000240828 */
[----:B------:R-:W1:Y:S01]  /*2b50*/  LDC.64 R22, c[0x0][0x228] ;  /* 0x00008a00ff167b82 */ /* 0x000e620000000a00 */
[----:B------:R-:W-:Y:S02]  /*2b60*/  F2FP.BF16.F32.PACK_AB R140, RZ, R140 ;  /* 0x0000008cff8c723e */ /* 0x000fe400000010ff */
[----:B------:R-:W-:Y:S01]  /*2b70*/  SHF.R.U32.HI R141, RZ, 0x10, R71 ;  /* 0x00000010ff8d7819 */ /* 0x000fe20000011647 */
[----:B0-----:R-:W-:Y:S01]  /*2b80*/  @!P0 IMAD.WIDE R44, R131, 0x4, R44 ;  /* 0x00000004832c8825 */ /* 0x001fe200078e022c */
[----:B------:R-:W-:Y:S02]  /*2b90*/  SHF.R.U32.HI R30, RZ, 0x10, R103 ;  /* 0x00000010ff1e7819 */ /* 0x000fe40000011667 */
[----:B------:R-:W-:-:S02]  /*2ba0*/  F2FP.BF16.F32.PACK_AB R51, RZ, R51 ;  /* 0x00000033ff33723e */ /* 0x000fc400000010ff */
[----:B------:R-:W-:Y:S01]  /*2bb0*/  SHF.L.U64.HI R60, R60, 0x10, RZ ;  /* 0x000000103c3c7819 */ /* 0x000fe200000102ff */
[----:B------:R-:W-:Y:S01]  /*2bc0*/  HFMA2.BF16_V2 R30, R30.H0_H0, R140.H0_H0, R141.H0_H0 ;  /* 0x2000008c1e1e7231 */ /* 0x000fe2000024088d */
[----:B------:R-:W-:Y:S01]  /*2bd0*/  IADD3 R47, R0, 0x60, RZ ;  /* 0x00000060002f7810 */ /* 0x000fe20007ffe0ff */
[----:B------:R-:W-:Y:S01]  /*2be0*/  HFMA2.BF16_V2 R51, R102.H0_H0, R51.H0_H0, R70.H0_H0 ;  /* 0x2000003366337231 */ /* 0x000fe20000240846 */
[----:B------:R-:W-:Y:S01]  /*2bf0*/  LOP3.LUT R27, R27, 0xffff0000, R60, 0xf8, !PT ;  /* 0xffff00001b1b7812 */ /* 0x000fe200078ef83c */
[----:B------:R1:W-:Y:S01]  /*2c00*/  @!P0 STG.E desc[UR4][R44.64], R133 ;  /* 0x000000852c008986 */ /* 0x0003e2000c101904 */
[----:B------:R-:W-:Y:S02]  /*2c10*/  LOP3.LUT R41, R30, 0xffff, RZ, 0xc0, !PT ;  /* 0x0000ffff1e297812 */ /* 0x000fe400078ec0ff */
[----:B------:R-:W-:Y:S02]  /*2c20*/  LOP3.LUT R30, R35, 0xffff, RZ, 0xc0, !PT ;  /* 0x0000ffff231e7812 */ /* 0x000fe400078ec0ff */
[----:B------:R-:W-:-:S02]  /*2c30*/  LOP3.LUT R32, R32, 0xffff, R51, 0xf8, !PT ;  /* 0x0000ffff20207812 */ /* 0x000fc400078ef833 */
[----:B------:R-:W-:Y:S02]  /*2c40*/  PRMT R35, R49, 0x5410, R30 ;  /* 0x0000541031237816 */ /* 0x000fe4000000001e */
[----:B------:R-:W-:Y:S02]  /*2c50*/  PRMT R7, R27, 0x5410, R54 ;  /* 0x000054101b077816 */ /* 0x000fe40000000036 */
[C---:B------:R-:W-:Y:S01]  /*2c60*/  IADD3 R49, R0.reuse, 0x80, RZ ;  /* 0x0000008000317810 */ /* 0x040fe20007ffe0ff */
[----:B-1----:R-:W-:Y:S01]  /*2c70*/  IMAD.WIDE.U32 R44, R47, 0x8, R22 ;  /* 0x000000082f2c7825 */ /* 0x002fe200078e0016 */
[----:B------:R-:W-:Y:S02]  /*2c80*/  LOP3.LUT R27, R33, 0xffff, RZ, 0xc0, !PT ;  /* 0x0000ffff211b7812 */ /* 0x000fe400078ec0ff */
[C---:B------:R-:W-:Y:S02]  /*2c90*/  IADD3 R51, R0.reuse, 0xa0, RZ ;  /* 0x000000a000337810 */ /* 0x040fe40007ffe0ff */
[----:B------:R-:W-:-:S02]  /*2ca0*/  IADD3 R53, R0, 0xc0, RZ ;  /* 0x000000c000357810 */ /* 0x000fc40007ffe0ff */
[----:B------:R-:W-:Y:S02]  /*2cb0*/  LOP3.LUT R52, R25, 0xffff, RZ, 0xc0, !PT ;  /* 0x0000ffff19347812 */ /* 0x000fe400078ec0ff */
[----:B------:R-:W-:Y:S02]  /*2cc0*/  IADD3 R55, R0, 0xe0, RZ ;  /* 0x000000e000377810 */ /* 0x000fe40007ffe0ff */
[----:B------:R-:W-:Y:S01]  /*2cd0*/  PRMT R33, R46, 0x5410, R41 ;  /* 0x000054102e217816 */ /* 0x000fe20000000029 */
[----:B------:R-:W-:Y:S01]  /*2ce0*/  IMAD.WIDE.U32 R46, R49, 0x8, R22 ;  /* 0x00000008312e7825 */ /* 0x000fe200078e0016 */
[----:B------:R-:W-:Y:S02]  /*2cf0*/  IADD3 R57, R0, 0x100, RZ ;  /* 0x0000010000397810 */ /* 0x000fe40007ffe0ff */
[----:B------:R-:W-:Y:S02]  /*2d00*/  LOP3.LUT R16, R61, 0xffff, R16, 0xf8, !PT ;  /* 0x0000ffff3d107812 */ /* 0x000fe400078ef810 */
[----:B------:R-:W-:Y:S01]  /*2d10*/  PRMT R27, R48, 0x5410, R27 ;  /* 0x00005410301b7816 */ /* 0x000fe2000000001b */
[----:B------:R-:W-:Y:S01]  /*2d20*/  IMAD.WIDE.U32 R48, R51, 0x8, R22 ;  /* 0x0000000833307825 */ /* 0x000fe200078e0016 */
[----:B------:R-:W-:-:S02]  /*2d30*/  IADD3 R59, R0, 0x120, RZ ;  /* 0x00000120003b7810 */ /* 0x000fc40007ffe0ff */
[----:B------:R-:W-:Y:S01]  /*2d40*/  PRMT R25, R39, 0x5410, R50 ;  /* 0x0000541027197816 */ /* 0x000fe20000000032 */
[----:B------:R-:W-:Y:S01]  /*2d50*/  IMAD.WIDE.U32 R50, R53, 0x8, R22 ;  /* 0x0000000835327825 */ /* 0x000fe200078e0016 */
[C---:B------:R-:W-:Y:S02]  /*2d60*/  IADD3 R61, R0.reuse, 0x140, RZ ;  /* 0x00000140003d7810 */ /* 0x040fe40007ffe0ff */
[----:B------:R-:W-:Y:S01]  /*2d70*/  PRMT R21, R21, 0x5410, R52 ;  /* 0x0000541015157816 */ /* 0x000fe20000000034 */
[--C-:B------:R-:W-:Y:S01]  /*2d80*/  IMAD.WIDE.U32 R52, R55, 0x8, R22.reuse ;  /* 0x0000000837347825 */ /* 0x100fe200078e0016 */
[C---:B------:R-:W-:Y:S02]  /*2d90*/  IADD3 R63, R0.reuse, 0x160, RZ ;  /* 0x00000160003f7810 */ /* 0x040fe40007ffe0ff */
[C---:B------:R-:W-:Y:S01]  /*2da0*/  IADD3 R65, R0.reuse, 0x180, RZ ;  /* 0x0000018000417810 */ /* 0x040fe20007ffe0ff */
[----:B------:R-:W-:Y:S01]  /*2db0*/  IMAD.WIDE.U32 R54, R57, 0x8, R22 ;  /* 0x0000000839367825 */ /* 0x000fe200078e0016 */
[----:B------:R-:W-:-:S02]  /*2dc0*/  IADD3 R67, R0, 0x1a0, RZ ;  /* 0x000001a000437810 */ /* 0x000fc40007ffe0ff */
[----:B------:R-:W-:Y:S01]  /*2dd0*/  IADD3 R133, R0, 0x1c0, RZ ;  /* 0x000001c000857810 */ /* 0x000fe20007ffe0ff */
[--C-:B------:R-:W-:Y:S01]  /*2de0*/  IMAD.WIDE.U32 R56, R59, 0x8, R22.reuse ;  /* 0x000000083b387825 */ /* 0x100fe200078e0016 */
[----:B------:R-:W-:Y:S02]  /*2df0*/  LOP3.LUT R40, R40, 0xffff, RZ, 0xc0, !PT ;  /* 0x0000ffff28287812 */ /* 0x000fe400078ec0ff */
[----:B------:R-:W-:Y:S01]  /*2e00*/  IADD3 R41, R0, 0x20, RZ ;  /* 0x0000002000297810 */ /* 0x000fe20007ffe0ff */
[--C-:B------:R-:W-:Y:S01]  /*2e10*/  IMAD.WIDE.U32 R58, R61, 0x8, R22.reuse ;  /* 0x000000083d3a7825 */ /* 0x100fe200078e0016 */
[----:B------:R-:W-:Y:S02]  /*2e20*/  LOP3.LUT R130, R130, 0xffff, RZ, 0xc0, !PT ;  /* 0x0000ffff82827812 */ /* 0x000fe400078ec0ff */
[----:B------:R-:W-:Y:S01]  /*2e30*/  IADD3 R43, R0, 0x40, RZ ;  /* 0x00000040002b7810 */ /* 0x000fe20007ffe0ff */
[----:B------:R-:W-:Y:S01]  /*2e40*/  IMAD.WIDE.U32 R60, R63, 0x8, R22 ;  /* 0x000000083f3c7825 */ /* 0x000fe200078e0016 */
[----:B------:R-:W-:-:S02]  /*2e50*/  PRMT R39, R31, 0x5410, R40 ;  /* 0x000054101f277816 */ /* 0x000fc40000000028 */
[----:B------:R-:W-:Y:S01]  /*2e60*/  PRMT R9, R9, 0x5410, R130 ;  /* 0x0000541009097816 */ /* 0x000fe20000000082 */
[----:B------:R-:W-:Y:S01]  /*2e70*/  IMAD.WIDE.U32 R62, R65, 0x8, R22 ;  /* 0x00000008413e7825 */ /* 0x000fe200078e0016 */
[----:B------:R-:W-:-:S03]  /*2e80*/  IADD3 R135, R0, 0x1e0, RZ ;  /* 0x000001e000877810 */ /* 0x000fc60007ffe0ff */
[----:B------:R-:W-:-:S04]  /*2e90*/  IMAD.WIDE.U32 R64, R67, 0x8, R22 ;  /* 0x0000000843407825 */ /* 0x000fc800078e0016 */
[--C-:B------:R-:W-:Y:S02]  /*2ea0*/  IMAD.WIDE.U32 R66, R133, 0x8, R22.reuse ;  /* 0x0000000885427825 */ /* 0x100fe400078e0016 */
[----:B------:R-:W0:Y:S02]  /*2eb0*/  LDC.64 R132, c[0x0][0x210] ;  /* 0x00008400ff847b82 */ /* 0x000e240000000a00 */
[----:B------:R-:W-:-:S04]  /*2ec0*/  IMAD.WIDE.U32 R30, R0, 0x8, R22 ;  /* 0x00000008001e7825 */ /* 0x000fc800078e0016 */
[--C-:B------:R-:W-:Y:S01]  /*2ed0*/  IMAD.WIDE.U32 R40, R41, 0x8, R22.reuse ;  /* 0x0000000829287825 */ /* 0x100fe200078e0016 */
[----:B------:R1:W-:Y:S03]  /*2ee0*/  STG.E.64 desc[UR4][R30.64], R4 ;  /* 0x000000041e007986 */ /* 0x0003e6000c101b04 */
[--C-:B------:R-:W-:Y:S01]  /*2ef0*/  IMAD.WIDE.U32 R42, R43, 0x8, R22.reuse ;  /* 0x000000082b2a7825 */ /* 0x100fe200078e0016 */
[----:B------:R1:W-:Y:S03]  /*2f00*/  STG.E.64 desc[UR4][R40.64], R8 ;  /* 0x0000000828007986 */ /* 0x0003e6000c101b04 */
[----:B------:R-:W-:Y:S01]  /*2f10*/  IMAD.WIDE.U32 R22, R135, 0x8, R22 ;  /* 0x0000000887167825 */ /* 0x000fe200078e0016 */
[----:B------:R1:W-:Y:S04]  /*2f20*/  STG.E.64 desc[UR4][R42.64], R10 ;  /* 0x0000000a2a007986 */ /* 0x0003e8000c101b04 */
[----:B------:R1:W-:Y:S04]  /*2f30*/  STG.E.64 desc[UR4][R44.64], R12 ;  /* 0x0000000c2c007986 */ /* 0x0003e8000c101b04 */
[----:B------:R1:W-:Y:S01]  /*2f40*/  STG.E.64 desc[UR4][R46.64], R6 ;  /* 0x000000062e007986 */ /* 0x0003e2000c101b04 */
[----:B0-----:R-:W-:-:S03]  /*2f50*/  LEA R131, R132, R131, 0x2 ;  /* 0x0000008384837211 */ /* 0x001fc600078e10ff */
[----:B------:R1:W-:Y:S01]  /*2f60*/  STG.E.64 desc[UR4][R48.64], R14 ;  /* 0x0000000e30007986 */ /* 0x0003e2000c101b04 */
[----:B------:R-:W-:-:S03]  /*2f70*/  ISETP.GE.AND P0, PT, R131, R133, PT ;  /* 0x000000858300720c */ /* 0x000fc60003f06270 */
[----:B------:R1:W-:Y:S04]  /*2f80*/  STG.E.64 desc[UR4][R50.64], R16 ;  /* 0x0000001032007986 */ /* 0x0003e8000c101b04 */
        /* <DEDUP_REMOVED lines=11> */
.L_x_1687:
[----:B------:R-:W-:Y:S01]  /*3040*/  HFMA2.MMA R135, -RZ, RZ, 0, 5.9604644775390625e-08 ;  /* 0x00000001ff877435 */ /* 0x000fe200000001ff */
[----:B------:R-:W-:Y:S01]  /*3050*/  BSSY B0, `(.L_x_1689) ;  /* 0x0000006000007945 */ /* 0x000fe20003800000 */
[----:B------:R-:W-:Y:S02]  /*3060*/  MOV R134, 0x1f ;  /* 0x0000001f00867802 */ /* 0x000fe40000000f00 */
[----:B------:R-:W-:-:S07]  /*3070*/  MOV R133, 0xffffffff ;  /* 0xffffffff00857802 */ /* 0x000fce0000000f00 */
[----:B-----5:R-:W-:Y:S05]  /*3080*/  WARPSYNC.COLLECTIVE R133, `(.L_x_1690) ;  /* 0x0000000085087348 */ /* 0x020fea0003c00000 */
[----:B------:R0:W1:Y:S02]  /*3090*/  SHFL.BFLY P1, R137, R136, R135, R134 ;  /* 0x0c00008788897389 */ /* 0x0000640000020086 */
[----:B01---5:R-:W-:Y:S01]  /*30a0*/  ENDCOLLECTIVE ;  /* 0x000000000000791b */ /* 0x023fe20003800000 */
.L_x_1690:
[----:B------:R-:W-:Y:S05]  /*30b0*/  BSYNC B0 ;  /* 0x0000000000007941 */ /* 0x000fea0003800000 */
.L_x_1689:
[----:B------:R-:W-:Y:S01]  /*30c0*/  HFMA2.MMA R135, -RZ, RZ, 0, 1.1920928955078125e-07 ;  /* 0x00000002ff877435 */ /* 0x000fe200000001ff */
[----:B------:R-:W-:Y:S01]  /*30d0*/  FADD.FTZ R136, R136, R137 ;  /* 0x0000008988887221 */ /* 0x000fe20000010000 */
[----:B------:R-:W-:Y:S02]  /*30e0*/  MOV R134, 0x1f ;  /* 0x0000001f00867802 */ /* 0x000fe40000000f00 */
[----:B------:R-:W-:-:S07]  /*30f0*/  MOV R133, 0xffffffff ;  /* 0xffffffff00857802 */ /* 0x000fce0000000f00 */
[----:B------:R-:W-:Y:S05]  /*3100*/  WARPSYNC.COLLECTIVE R133, `(.L_x_1691) ;  /* 0x0000000085087348 */ /* 0x000fea0003c00000 */
[----:B------:R0:W1:Y:S02]  /*3110*/  SHFL.BFLY P1, R137, R136, R135, R134 ;  /* 0x0c00008788897389 */ /* 0x0000640000020086 */
[----:B01----:R-:W-:Y:S01]  /*3120*/  ENDCOLLECTIVE ;  /* 0x000000000000791b */ /* 0x003fe20003800000 */
.L_x_1691:
[----:B------:R-:W-:Y:S01]  /*3130*/  HFMA2.MMA R135, -RZ, RZ, 0, 2.384185791015625e-07 ;  /* 0x00000004ff877435 */ /* 0x000fe200000001ff */
[----:B------:R-:W-:-:S05]  /*3140*/  FADD.FTZ R138, R136, R137 ;  /* 0x00000089888a7221 */ /* 0x000fca0000010000 */
[----:B------:R-:W-:-:S07]  /*3150*/  MOV R136, R138 ;  /* 0x0000008a00887202 */ /* 0x000fce0000000f00 */
[----:B------:R-:W-:Y:S05]  /*3160*/  WARPSYNC.COLLECTIVE R133, `(.L_x_1692) ;  /* 0x0000000085087348 */ /* 0x000fea0003c00000 */
[----:B------:R0:W1:Y:S02]  /*3170*/  SHFL.BFLY P1, R137, R136, R135, R134 ;  /* 0x0c00008788897389 */ /* 0x0000640000020086 */
[----:B01----:R-:W-:Y:S01]  /*3180*/  ENDCOLLECTIVE ;  /* 0x000000000000791b */ /* 0x003fe20003800000 */
.L_x_1692:
[----:B------:R-:W-:Y:S01]  /*3190*/  HFMA2.MMA R135, -RZ, RZ, 0, 4.76837158203125e-07 ;  /* 0x00000008ff877435 */ /* 0x000fe200000001ff */
[----:B------:R-:W-:-:S05]  /*31a0*/  FADD.FTZ R139, R138, R137 ;  /* 0x000000898a8b7221 */ /* 0x000fca0000010000 */
[----:B------:R-:W-:-:S07]  /*31b0*/  MOV R136, R139 ;  /* 0x0000008b00887202 */ /* 0x000fce0000000f00 */
[----:B------:R-:W-:Y:S05]  /*31c0*/  WARPSYNC.COLLECTIVE R133, `(.L_x_1693) ;  /* 0x0000000085087348 */ /* 0x000fea0003c00000 */
[----:B------:R0:W1:Y:S02]  /*31d0*/  SHFL.BFLY P1, R137, R136, R135, R134 ;  /* 0x0c00008788897389 */ /* 0x0000640000020086 */
[----:B01----:R-:W-:Y:S01]  /*31e0*/  ENDCOLLECTIVE ;  /* 0x000000000000791b */ /* 0x003fe20003800000 */
.L_x_1693:
[----:B------:R-:W-:Y:S01]  /*31f0*/  HFMA2.MMA R135, -RZ, RZ, 0, 9.5367431640625e-07 ;  /* 0x00000010ff877435 */ /* 0x000fe200000001ff */
[----:B------:R-:W-:-:S05]  /*3200*/  FADD.FTZ R140, R139, R137 ;  /* 0x000000898b8c7221 */ /* 0x000fca0000010000 */
[----:B------:R-:W-:-:S07]  /*3210*/  MOV R136, R140 ;  /* 0x0000008c00887202 */ /* 0x000fce0000000f00 */
[----:B------:R-:W-:Y:S05]  /*3220*/  WARPSYNC.COLLECTIVE R133, `(.L_x_1694) ;  /* 0x0000000085087348 */ /* 0x000fea0003c00000 */
[----:B------:R0:W1:Y:S02]  /*3230*/  SHFL.BFLY P1, R137, R136, R135, R134 ;  /* 0x0c00008788897389 */ /* 0x0000640000020086 */
[----:B01----:R-:W-:Y:S01]  /*3240*/  ENDCOLLECTIVE ;  /* 0x000000000000791b */ /* 0x003fe20003800000 */
.L_x_1694:
[----:B------:R-:W-:Y:S01]  /*3250*/  MOV R135, 0x1 ;  /* 0x0000000100877802 */ /* 0x000fe20000000f00 */
[----:B------:R-:W-:-:S04]  /*3260*/  FADD.FTZ R130, R140, R137 ;  /* 0x000000898c827221 */ /* 0x000fc80000010000 */
        /* <DEDUP_REMOVED lines=86> */
[----:B------:R-:W-:Y:S01]  /*37d0*/  FFMA.FTZ R133, R25, R25, R134 ;  /* 0x0000001919857223 */ /* 0x000fe20000010086 */
[----:B------:R-:W-:-:S03]  /*37e0*/  HFMA2.MMA R134, -RZ, RZ, 0, 1.847743988037109375e-06 ;  /* 0x0000001fff867435 */ /* 0x000fc600000001ff */
[----:B------:R-:W-:-:S04]  /*37f0*/  FFMA.FTZ R133, R4, R4, R133 ;  /* 0x0000000404857223 */ /* 0x000fc80000010085 */
[----:B------:R-:W-:-:S04]  /*3800*/  FFMA.FTZ R133, R138, R138, R133 ;  /* 0x0000008a8a857223 */ /* 0x000fc80000010085 */
[----:B------:R-:W-:Y:S01]  /*3810*/  FFMA.FTZ R26, R28, R28, R133 ;  /* 0x0000001c1c1a7223 */ /* 0x000fe20000010085 */
[----:B------:R-:W-:-:S03]  /*3820*/  MOV R133, 0xffffffff ;  /* 0xffffffff00857802 */ /* 0x000fc60000000f00 */
        /* <DEDUP_REMOVED lines=42> */
.L_x_1695:
[----:B------:R-:W-:Y:S01]  /*3ad0*/  HFMA2.MMA R135, -RZ, RZ, 0, 1.1920928955078125e-07 ;  /* 0x00000002ff877435 */ /* 0x000fe200000001ff */
[----:B------:R-:W-:-:S05]  /*3ae0*/  FADD.FTZ R26, R136, R137 ;  /* 0x00000089881a7221 */ /* 0x000fca0000010000 */
[----:B------:R-:W-:-:S07]  /*3af0*/  MOV R136, R26 ;  /* 0x0000001a00887202 */ /* 0x000fce0000000f00 */
[----:B------:R-:W-:Y:S05]  /*3b00*/  WARPSYNC.COLLECTIVE R133, `(.L_x_1696) ;  /* 0x0000000085087348 */ /* 0x000fea0003c00000 */
[----:B------:R0:W1:Y:S02]  /*3b10*/  SHFL.BFLY P1, R137, R136, R135, R134 ;  /* 0x0c00008788897389 */ /* 0x0000640000020086 */
[----:B01----:R-:W-:Y:S01]  /*3b20*/  ENDCOLLECTIVE ;  /* 0x000000000000791b */ /* 0x003fe20003800000 */
.L_x_1696:
[----:B------:R-:W-:Y:S01]  /*3b30*/  HFMA2.MMA R135, -RZ, RZ, 0, 2.384185791015625e-07 ;  /* 0x00000004ff877435 */ /* 0x000fe200000001ff */
[----:B------:R-:W-:-:S05]  /*3b40*/  FADD.FTZ R27, R26, R137 ;  /* 0x000000891a1b7221 */ /* 0x000fca0000010000 */
[----:B------:R-:W-:-:S07]  /*3b50*/  MOV R136, R27 ;  /* 0x0000001b00887202 */ /* 0x000fce0000000f00 */
[----:B------:R-:W-:Y:S05]  /*3b60*/  WARPSYNC.COLLECTIVE R133, `(.L_x_1697) ;  /* 0x0000000085087348 */ /* 0x000fea0003c00000 */
[----:B------:R0:W1:Y:S02]  /*3b70*/  SHFL.BFLY P1, R137, R136, R135, R134 ;  /* 0x0c00008788897389 */ /* 0x0000640000020086 */
[----:B01----:R-:W-:Y:S01]  /*3b80*/  ENDCOLLECTIVE ;  /* 0x000000000000791b */ /* 0x003fe20003800000 */
.L_x_1697:
[----:B------:R-:W-:Y:S01]  /*3b90*/  HFMA2.MMA R135, -RZ, RZ, 0, 4.76837158203125e-07 ;  /* 0x00000008ff877435 */ /* 0x000fe200000001ff */
[----:B------:R-:W-:-:S05]  /*3ba0*/  FADD.FTZ R139, R27, R137 ;  /* 0x000000891b8b7221 */ /* 0x000fca0000010000 */
[----:B------:R-:W-:-:S07]  /*3bb0*/  MOV R136, R139 ;  /* 0x0000008b00887202 */ /* 0x000fce0000000f00 */
[----:B------:R-:W-:Y:S05]  /*3bc0*/  WARPSYNC.COLLECTIVE R133, `(.L_x_1698) ;  /* 0x0000000085087348 */ /* 0x000fea0003c00000 */
[----:B------:R0:W1:Y:S02]  /*3bd0*/  SHFL.BFLY P1, R137, R136, R135, R134 ;  /* 0x0c00008788897389 */ /* 0x0000640000020086 */
[----:B01----:R-:W-:Y:S01]  /*3be0*/  ENDCOLLECTIVE ;  /* 0x000000000000791b */ /* 0x003fe20003800000 */
.L_x_1698:
[----:B------:R-:W-:Y:S01]  /*3bf0*/  HFMA2.MMA R135, -RZ, RZ, 0, 9.5367431640625e-07 ;  /* 0x00000010ff877435 */ /* 0x000fe200000001ff */
[----:B------:R-:W-:-:S05]  /*3c00*/  FADD.FTZ R140, R139, R137 ;  /* 0x000000898b8c7221 */ /* 0x000fca0000010000 */
[----:B------:R-:W-:-:S07]  /*3c10*/  MOV R136, R140 ;  /* 0x0000008c00887202 */ /* 0x000fce0000000f00 */
[----:B------:R-:W-:Y:S05]  /*3c20*/  WARPSYNC.COLLECTIVE R133, `(.L_x_1699) ;  /* 0x0000000085087348 */ /* 0x000fea0003c00000 */
[----:B------:R0:W1:Y:S02]  /*3c30*/  SHFL.BFLY P1, R137, R136, R135, R134 ;  /* 0x0c00008788897389 */ /* 0x0000640000020086 */
[----:B01----:R-:W-:Y:S01]  /*3c40*/  ENDCOLLECTIVE ;  /* 0x000000000000791b */ /* 0x003fe20003800000 */
.L_x_1699:
[----:B------:R-:W-:Y:S05]  /*3c50*/  BRA `(.L_x_1700) ;  /* 0xffffffd400d47947 */ /* 0x000fea000383ffff */
.L_x_1701:
        /* <DEDUP_REMOVED lines=10> */
.L_x_2097:


//--------------------- .text._ZN10layer_norm13ln_fwd_kernelINS_13Kernel_traitsI13__nv_bfloat16S2_S2_fjLj2048ELj1ELj4ELj1ELj16ENS_18Kernel_traits_baseILj2048ES2_S2_S2_fjLj128EEEEEEEvNS_9FwdParamsE --------------------------
	.section	.text._ZN10layer_norm13ln_fwd_kernelINS_13Kernel_traitsI13__nv_bfloat16S2_S2_fjLj2048ELj1ELj4ELj1ELj16ENS_18Kernel_traits_baseILj2048ES2_S2_S2_fjLj128EEEEEEEvNS_9FwdParamsE,"ax",@progbits
	.align	128
        .global         _ZN10layer_norm13ln_fwd_kernelINS_13Kernel_traitsI13__nv_bfloat16S2_S2_fjLj2048ELj1ELj4ELj1ELj16ENS_18Kernel_traits_baseILj2048ES2_S2_S2_fjLj128EEEEEEEvNS_9FwdParamsE
        .type           _ZN10layer_norm13ln_fwd_kernelINS_13Kernel_traitsI13__nv_bfloat16S2_S2_fjLj2048ELj1ELj4ELj1ELj16ENS_18Kernel_traits_baseILj2048ES2_S2_S2_fjLj128EEEEEEEvNS_9FwdParamsE,@function
        .size           _ZN10layer_norm13ln_fwd_kernelINS_13Kernel_traitsI13__nv_bfloat16S2_S2_fjLj2048ELj1ELj4ELj1ELj16ENS_18Kernel_traits_baseILj2048ES2_S2_S2_fjLj128EEEEEEEvNS_9FwdParamsE,(.L_x_2098 - _ZN10layer_norm13ln_fwd_kernelINS_13Kernel_traitsI13__nv_bfloat16S2_S2_fjLj2048ELj1ELj4ELj1ELj16ENS_18Kernel_traits_baseILj2048ES2_S2_S2_fjLj128EEEEEEEvNS_9FwdParamsE)
        .other          _ZN10layer_norm13ln_fwd_kernelINS_13Kernel_traitsI13__nv_bfloat16S2_S2_fjLj2048ELj1ELj4ELj1ELj16ENS_18Kernel_traits_baseILj2048ES2_S2_S2_fjLj128EEEEEEEvNS_9FwdParamsE,@"STO_CUDA_ENTRY STV_DEFAULT"
_ZN10layer_norm13ln_fwd_kernelINS_13Kernel_traitsI13__nv_bfloat16S2_S2_fjLj2048ELj1ELj4ELj1ELj16ENS_18Kernel_traits_baseILj2048ES2_S2_S2_fjLj128EEEEEEEvNS_9FwdParamsE:
.text._ZN10layer_norm13ln_fwd_kernelINS_13Kernel_traitsI13__nv_bfloat16S2_S2_fjLj2048ELj1ELj4ELj1ELj16ENS_18Kernel_traits_baseILj2048ES2_S2_S2_fjLj128EEEEEEEvNS_9FwdParamsE:
        /* <DEDUP_REMOVED lines=33> */
[----:B------:R-:W-:-:S07]  /*0210*/  LOP3.LUT R72, R72, 0x1f, RZ, 0xc0, !PT ;  /* 0x0000001f48487812 */ /* 0x000fce00078ec0ff */
.L_x_1703:
[----:B-1----:R-:W1:Y:S01]  /*0220*/  S2R R0, SR_TID.X ;  /* 0x0000000000007919 */ /* 0x002e620000002100 */
[----:B0-----:R-:W0:Y:S01]  /*0230*/  LDC.64 R68, c[0x0][0x220] ;  /* 0x00008800ff447b82 */ /* 0x001e220000000a00 */
[----:B-1----:R-:W-:-:S04]  /*0240*/  LOP3.LUT P0, R0, R0, 0x1f, RZ, 0xc0, !PT ;  /* 0x0000001f00007812 */ /* 0x002fc8000780c0ff */
[----:B------:R-:W-:-:S05]  /*0250*/  PRMT R3, R73, 0x2104, R0 ;  /* 0x0000210449037816 */ /* 0x000fca0000000000 */
[----:B0-----:R-:W-:-:S06]  /*0260*/  IMAD.WIDE.U32 R88, R3, 0x10, R68 ;  /* 0x0000001003587825 */ /* 0x001fcc00078e0044 */
        /* <DEDUP_REMOVED lines=78> */
[----:B------:R-:W-:Y:S01]  /*0750*/  FADD.FTZ R2, R90, R3 ;  /* 0x000000035a027221 */ /* 0x000fe20000010000 */
[C---:B------:R-:W-:Y:S02]  /*0760*/  PRMT R106, R84.reuse, 0x7632, R106 ;  /* 0x00007632546a7816 */ /* 0x040fe4000000006a */
[----:B------:R-:W-:Y:S01]  /*0770*/  SHF.L.U32 R105, R84, 0x10, RZ ;  /* 0x0000001054697819 */ /* 0x000fe200000006ff */
[--C-:B------:R-:W-:Y:S01]  /*0780*/  FADD.FTZ R3, R91, R2.reuse ;  /* 0x000000025b037221 */ /* 0x100fe20000010000 */
[----:B------:R-:W-:-:S02]  /*0790*/  PRMT R2, R94, 0x7632, R2 ;  /* 0x000076325e027816 */ /* 0x000fc40000000002 */
[----:B------:R-:W-:Y:S01]  /*07a0*/  SHF.L.U32 R106, R106, 0x10, RZ ;  /* 0x000000106a6a7819 */ /* 0x000fe200000006ff */
[----:B------:R-:W-:Y:S01]  /*07b0*/  FADD.FTZ R96, R92, R3 ;  /* 0x000000035c607221 */ /* 0x000fe20000010000 */
[----:B------:R-:W-:Y:S02]  /*07c0*/  SHF.L.U32 R94, R2, 0x10, RZ ;  /* 0x00000010025e7819 */ /* 0x000fe400000006ff */
[----:B------:R-:W-:Y:S01]  /*07d0*/  PRMT R108, R85, 0x7632, R108 ;  /* 0x00007632556c7816 */ /* 0x000fe2000000006c */
[--C-:B------:R-:W-:Y:S01]  /*07e0*/  FADD.FTZ R3, R93, R96.reuse ;  /* 0x000000605d037221 */ /* 0x100fe20000010000 */
[C---:B------:R-:W-:Y:S02]  /*07f0*/  PRMT R96, R95.reuse, 0x7632, R96 ;  /* 0x000076325f607816 */ /* 0x040fe40000000060 */
[----:B------:R-:W-:Y:S01]  /*0800*/  SHF.L.U32 R95, R95, 0x10, RZ ;  /* 0x000000105f5f7819 */ /* 0x000fe200000006ff */
[----:B------:R-:W-:Y:S01]  /*0810*/  FADD.FTZ R2, R94, R3 ;  /* 0x000000035e027221 */ /* 0x000fe20000010000 */
[----:B------:R-:W-:-:S02]  /*0820*/  SHF.L.U32 R96, R96, 0x10, RZ ;  /* 0x0000001060607819 */ /* 0x000fc400000006ff */
        /* <DEDUP_REMOVED lines=240> */
.L_x_1715:
[----:B------:R-:W2:Y:S01]  /*1730*/  LDC R139, c[0x0][0x260] ;  /* 0x00009800ff8b7b82 */ /* 0x000ea20000000800 */
[----:B01----:R-:W-:-:S07]  /*1740*/  FADD.FTZ R140, R140, R71 ;  /* 0x000000478c8c7221 */ /* 0x003fce0000010000 */
[----:B------:R-:W0:Y:S08]  /*1750*/  @!P0 LDC.64 R68, c[0x0][0x230] ;  /* 0x00008c00ff448b82 */ /* 0x000e300000000a00 */
[----:B------:R-:W1:Y:S01]  /*1760*/  @!P0 LDC.64 R2, c[0x0][0x238] ;  /* 0x00008e00ff028b82 */ /* 0x000e620000000a00 */
[----:B--2---:R-:W-:-:S07]  /*1770*/  FFMA.FTZ R139, R140, 0.00048828125, R139 ;  /* 0x3a0000008c8b7823 */ /* 0x004fce000001008b */
[----:B------:R-:W2:Y:S01]  /*1780*/  LDC.64 R70, c[0x0][0x228] ;  /* 0x00008a00ff467b82 */ /* 0x000ea20000000a00 */
[----:B------:R-:W3:Y:S01]  /*1790*/  MUFU.RSQ R139, R139 ;  /* 0x0000008b008b7308 */ /* 0x000ee20000001400 */
[----:B0-----:R-:W-:-:S05]  /*17a0*/  @!P0 IMAD.WIDE R68, R73, 0x4, R68 ;  /* 0x0000000449448825 */ /* 0x001fca00078e0244 */
[----:B------:R0:W-:Y:S01]  /*17b0*/  @!P0 STG.E desc[UR4][R68.64], R119 ;  /* 0x0000007744008986 */ /* 0x0001e2000c101904 */
[----:B-1----:R-:W-:-:S04]  /*17c0*/  @!P0 IMAD.WIDE R2, R73, 0x4, R2 ;  /* 0x0000000449028825 */ /* 0x002fc800078e0202 */
[-C--:B---3--:R-:W-:Y:S01]  /*17d0*/  FMUL.FTZ R79, R79, R139.reuse ;  /* 0x0000008b4f4f7220 */ /* 0x088fe20000410000 */
        /* <DEDUP_REMOVED lines=13> */
[----:B0-----:R-:W-:Y:S01]  /*18b0*/  PRMT R69, R73, 0x2104, R72 ;  /* 0x0000210449457816 */ /* 0x001fe20000000048 */
        /* <DEDUP_REMOVED lines=21> */
[-C--:B------:R-:W-:Y:S01]  /*1a10*/  FMUL.FTZ R102, R102, R139.reuse ;  /* 0x0000008b66667220 */ /* 0x080fe20000410000 */
[----:B------:R-:W-:Y:S01]  /*1a20*/  IADD3 R75, R69, 0x20, RZ ;  /* 0x00000020454b7810 */ /* 0x000fe20007ffe0ff */
[----:B------:R-:W-:Y:S01]  /*1a30*/  FMUL.FTZ R103, R103, R139 ;  /* 0x0000008b67677220 */ /* 0x000fe20000410000 */
[----:B------:R-:W-:Y:S01]  /*1a40*/  F2FP.BF16.F32.PACK_AB R81, R84, R83 ;  /* 0x000000535451723e */ /* 0x000fe200000010ff */
[-C--:B------:R-:W-:Y:S01]  /*1a50*/  FMUL.FTZ R104, R104, R139.reuse ;  /* 0x0000008b68687220 */ /* 0x080fe20000410000 */
[----:B------:R-:W-:Y:S01]  /*1a60*/  IADD3 R77, R69, 0x40, RZ ;  /* 0x00000040454d7810 */ /* 0x000fe20007ffe0ff */
[----:B------:R-:W-:Y:S01]  /*1a70*/  FMUL.FTZ R105, R105, R139 ;  /* 0x0000008b69697220 */ /* 0x000fe20000410000 */
[----:B------:R-:W-:Y:S01]  /*1a80*/  F2FP.BF16.F32.PACK_AB R83, R88, R87 ;  /* 0x000000575853723e */ /* 0x000fe200000010ff */
        /* <DEDUP_REMOVED lines=39> */
[----:B------:R-:W-:Y:S01]  /*1d00*/  HFMA2.MMA.BF16_V2 R82, R62, R82, R30 ;  /* 0x000000523e527235 */ /* 0x000fe2000020001e */
[C---:B------:R-:W-:Y:S01]  /*1d10*/  IADD3 R89, R69.reuse, 0x60, RZ ;  /* 0x0000006045597810 */ /* 0x040fe20007ffe0ff */
[----:B------:R-:W-:Y:S01]  /*1d20*/  HFMA2.BF16_V2 R79, R67, R79, R35 ;  /* 0x0000004f434f7231 */ /* 0x000fe20000200023 */
[C---:B------:R-:W-:Y:S01]  /*1d30*/  IADD3 R91, R69.reuse, 0x80, RZ ;  /* 0x00000080455b7810 */ /* 0x040fe20007ffe0ff */
[C---:B--2---:R-:W-:Y:S01]  /*1d40*/  IMAD.WIDE.U32 R2, R69.reuse, 0x10, R70 ;  /* 0x0000001045027825 */ /* 0x044fe200078e0046 */
[----:B------:R-:W-:-:S03]  /*1d50*/  IADD3 R93, R69, 0xa0, RZ ;  /* 0x000000a0455d7810 */ /* 0x000fc60007ffe0ff */
[----:B------:R-:W-:Y:S01]  /*1d60*/  HFMA2.BF16_V2 R81, R61, R81, R29 ;  /* 0x000000513d517231 */ /* 0x000fe2000020001d */
[C---:B------:R-:W-:Y:S01]  /*1d70*/  IADD3 R95, R69.reuse, 0xc0, RZ ;  /* 0x000000c0455f7810 */ /* 0x040fe20007ffe0ff */
[----:B------:R-:W-:Y:S01]  /*1d80*/  HFMA2.BF16_V2 R83, R63, R83, R31 ;  /* 0x000000533f537231 */ /* 0x000fe2000020001f */
[----:B------:R-:W-:Y:S01]  /*1d90*/  IADD3 R139, R69, 0xe0, RZ ;  /* 0x000000e0458b7810 */ /* 0x000fe20007ffe0ff */
[--C-:B------:R-:W-:Y:S01]  /*1da0*/  IMAD.WIDE.U32 R68, R75, 0x10, R70.reuse ;  /* 0x000000104b447825 */ /* 0x100fe200078e0046 */
[----:B------:R-:W-:Y:S01]  /*1db0*/  HFMA2.MMA.BF16_V2 R84, R56, R84, R24 ;  /* 0x0000005438547235 */ /* 0x000fe20000200018 */
[----:B------:R-:W-:Y:S01]  /*1dc0*/  F2FP.BF16.F32.PACK_AB R97, R98, R97 ;  /* 0x000000616261723e */ /* 0x000fe200000010ff */
[----:B------:R-:W-:Y:S01]  /*1dd0*/  HFMA2.MMA.BF16_V2 R86, R58, R86, R26 ;  /* 0x000000563a567235 */ /* 0x000fe2000020001a */
[----:B------:R-:W-:-:S04]  /*1de0*/  IMAD.WIDE.U32 R74, R77, 0x10, R70 ;  /* 0x000000104d4a7825 */ /* 0x000fc800078e0046 */
[----:B------:R-:W-:Y:S01]  /*1df0*/  HFMA2.BF16_V2 R77, R65, R119, R33 ;  /* 0x00000077414d7231 */ /* 0x000fe20000200021 */
[----:B------:R-:W-:Y:S01]  /*1e00*/  F2FP.BF16.F32.PACK_AB R101, R102, R101 ;  /* 0x000000656665723e */ /* 0x000fe200000010ff */
[----:B------:R-:W-:Y:S01]  /*1e10*/  HFMA2.BF16_V2 R85, R57, R85, R25 ;  /* 0x0000005539557231 */ /* 0x000fe20000200019 */
[----:B------:R-:W-:Y:S01]  /*1e20*/  F2FP.BF16.F32.PACK_AB R105, R106, R105 ;  /* 0x000000696a69723e */ /* 0x000fe200000010ff */
[----:B------:R-:W-:Y:S01]  /*1e30*/  HFMA2.BF16_V2 R87, R59, R87, R27 ;  /* 0x000000573b577231 */ /* 0x000fe2000020001b */
        /* <DEDUP_REMOVED lines=13> */
[----:B------:R-:W-:Y:S01]  /*1f10*/  IMAD.WIDE.U32 R94, R95, 0x10, R70 ;  /* 0x000000105f5e7825 */ /* 0x000fe200078e0046 */
[----:B------:R-:W-:Y:S02]  /*1f20*/  F2FP.BF16.F32.PACK_AB R107, R108, R107 ;  /* 0x0000006b6c6b723e */ /* 0x000fe400000010ff */
[----:B------:R-:W-:Y:S01]  /*1f30*/  F2FP.BF16.F32.PACK_AB R111, R112, R111 ;  /* 0x0000006f706f723e */ /* 0x000fe200000010ff */
[----:B0-----:R-:W-:Y:S01]  /*1f40*/  HFMA2.MMA.BF16_V2 R76, R52, R97, R20 ;  /* 0x00000061344c7235 */ /* 0x001fe20000200014 */
[----:B------:R-:W-:Y:S01]  /*1f50*/  F2FP.BF16.F32.PACK_AB R2, R131, R130 ;  /* 0x000000828302723e */ /* 0x000fe200000010ff */
[----:B------:R-:W-:Y:S01]  /*1f60*/  HFMA2.MMA.BF16_V2 R78, R54, R101, R22 ;  /* 0x00000065364e7235 */ /* 0x000fe20000200016 */
[----:B------:R-:W-:Y:S01]  /*1f70*/  F2FP.BF16.F32.PACK_AB R3, R135, R134 ;  /* 0x000000868703723e */ /* 0x000fe200000010ff */
[----:B-1----:R-:W0:Y:S01]  /*1f80*/  LDC.64 R68, c[0x0][0x210] ;  /* 0x00008400ff447b82 */ /* 0x002e220000000a00 */
        /* <DEDUP_REMOVED lines=9> */
[----:B--2---:R-:W-:Y:S01]  /*2020*/  HFMA2.MMA.BF16_V2 R84, R44, R113, R12 ;  /* 0x000000712c547235 */ /* 0x004fe2000020000c */
        /* <DEDUP_REMOVED lines=15> */
[----:B0-----:R-:W-:Y:S01]  /*2120*/  LEA R73, R68, R73, 0x2 ;  /* 0x0000004944497211 */ /* 0x001fe200078e10ff */
[----:B------:R-:W-:Y:S01]  /*2130*/  HFMA2.BF16_V2 R103, R39, R136, R7 ;  /* 0x0000008827677231 */ /* 0x000fe20000200007 */
[----:B------:R1:W-:Y:S02]  /*2140*/  STG.E.128 desc[UR4][R90.64], R80 ;  /* 0x000000505a007986 */ /* 0x0003e4000c101d04 */
[----:B------:R-:W-:Y:S02]  /*2150*/  ISETP.GE.AND P0, PT, R73, R69, PT ;  /* 0x000000454900720c */ /* 0x000fe40003f06270 */
[----:B------:R1:W-:Y:S04]  /*2160*/  STG.E.128 desc[UR4][R92.64], R84 ;  /* 0x000000545c007986 */ /* 0x0003e8000c101d04 */
[----:B------:R1:W-:Y:S04]  /*2170*/  STG.E.128 desc[UR4][R94.64], R96 ;  /* 0x000000605e007986 */ /* 0x0003e8000c101d04 */
[----:B------:R1:W-:Y:S03]  /*2180*/  STG.E.128 desc[UR4][R70.64], R100 ;  /* 0x0000006446007986 */ /* 0x0003e6000c101d04 */
[----:B------:R-:W-:Y:S05]  /*2190*/  @!P0 BRA `(.L_x_1703) ;  /* 0xffffffe000208947 */ /* 0x000fea000383ffff */
[----:B------:R-:W-:Y:S05]  /*21a0*/  EXIT ;  /* 0x000000000000794d */ /* 0x000fea0003800000 */
.L_x_1702:
[----:B------:R-:W-:Y:S01]  /*21b0*/  HFMA2.MMA R69, -RZ, RZ, 0, 1.847743988037109375e-06 ;  /* 0x0000001fff457435 */ /* 0x000fe200000001ff */
[----:B------:R-:W-:Y:S01]  /*21c0*/  BSSY B0, `(.L_x_1704) ;  /* 0x0000006000007945 */ /* 0x000fe20003800000 */
[----:B------:R-:W-:Y:S02]  /*21d0*/  MOV R68, 0x1 ;  /* 0x0000000100447802 */ /* 0x000fe40000000f00 */
[----:B------:R-:W-:-:S07]  /*21e0*/  MOV R70, 0xffffffff ;  /* 0xffffffff00467802 */ /* 0x000fce0000000f00 */
[----:B-----5:R-:W-:Y:S05]  /*21f0*/  WARPSYNC.COLLECTIVE R70, `(.L_x_1705) ;  /* 0x0000000046087348 */ /* 0x020fea0003c00000 */
[----:B------:R0:W1:Y:S02]  /*2200*/  SHFL.BFLY P1, R71, R3, R68, R69 ;  /* 0x0c00004403477389 */ /* 0x0000640000020045 */
[----:B01---5:R-:W-:Y:S01]  /*2210*/  ENDCOLLECTIVE ;  /* 0x000000000000791b */ /* 0x023fe20003800000 */
.L_x_1705:
[----:B------:R-:W-:Y:S05]  /*2220*/  BSYNC B0 ;  /* 0x0000000000007941 */ /* 0x000fea0003800000 */
.L_x_1704:
[----:B------:R-:W-:Y:S01]  /*2230*/  HFMA2.MMA R68, -RZ, RZ, 0, 1.1920928955078125e-07 ;  /* 0x00000002ff447435 */ /* 0x000fe200000001ff */
[----:B------:R-:W-:Y:S01]  /*2240*/  FADD.FTZ R3, R3, R71 ;  /* 0x0000004703037221 */ /* 0x000fe20000010000 */
[----:B------:R-:W-:Y:S02]  /*2250*/  MOV R69, 0x1f ;  /* 0x0000001f00457802 */ /* 0x000fe40000000f00 */
[----:B------:R-:W-:-:S07]  /*2260*/  MOV R70, 0xffffffff ;  /* 0xffffffff00467802 */ /* 0x000fce0000000f00 */
[----:B------:R-:W-:Y:S05]  /*2270*/  WARPSYNC.COLLECTIVE R70, `(.L_x_1706) ;  /* 0x0000000046087348 */ /* 0x000fea0003c00000 */
[----:B------:R0:W1:Y:S02]  /*2280*/  SHFL.BFLY P1, R71, R3, R68, R69 ;  /* 0x0c00004403477389 */ /* 0x0000640000020045 */
[----:B01----:R-:W-:Y:S01]  /*2290*/  ENDCOLLECTIVE ;  /* 0x000000000000791b */ /* 0x003fe20003800000 */
.L_x_1706:
[----:B------:R-:W-:Y:S01]  /*22a0*/  HFMA2.MMA R68, -RZ, RZ, 0, 2.384185791015625e-07 ;  /* 0x00000004ff447435 */ /* 0x000fe200000001ff */
[----:B------:R-:W-:-:S05]  /*22b0*/  FADD.FTZ R76, R3, R71 ;  /* 0x00000047034c7221 */ /* 0x000fca0000010000 */
[----:B------:R-:W-:-:S07]  /*22c0*/  MOV R3, R76 ;  /* 0x0000004c00037202 */ /* 0x000fce0000000f00 */
[----:B------:R-:W-:Y:S05]  /*22d0*/  WARPSYNC.COLLECTIVE R70, `(.L_x_1707) ;  /* 0x0000000046087348 */ /* 0x000fea0003c00000 */
[----:B------:R0:W1:Y:S02]  /*22e0*/  SHFL.BFLY P1, R71, R3, R68, R69 ;  /* 0x0c00004403477389 */ /* 0x0000640000020045 */
[----:B01----:R-:W-:Y:S01]  /*22f0*/  ENDCOLLECTIVE ;  /* 0x000000000000791b */ /* 0x003fe20003800000 */
.L_x_1707:
[----:B------:R-:W-:Y:S01]  /*2300*/  HFMA2.MMA R68, -RZ, RZ, 0, 4.76837158203125e-07 ;  /* 0x00000008ff447435 */ /* 0x000fe200000001ff */
[----:B------:R-:W-:-:S05]  /*2310*/  FADD.FTZ R77, R76, R71 ;  /* 0x000000474c4d7221 */ /* 0x000fca0000010000 */
[----:B------:R-:W-:-:S07]  /*2320*/  MOV R3, R77 ;  /* 0x0000004d00037202 */ /* 0x000fce0000000f00 */
[----:B------:R-:W-:Y:S05]  /*2330*/  WARPSYNC.COLLECTIVE R70, `(.L_x_1708) ;  /* 0x0000000046087348 */ /* 0x000fea0003c00000 */
[----:B------:R0:W1:Y:S02]  /*2340*/  SHFL.BFLY P1, R71, R3, R68, R69 ;  /* 0x0c00004403477389 */ /* 0x0000640000020045 */
[----:B01----:R-:W-:Y:S01]  /*2350*/  ENDCOLLECTIVE ;  /* 0x000000000000791b */ /* 0x003fe20003800000 */
.L_x_1708:
[----:B------:R-:W-:Y:S01]  /*2360*/  HFMA2.MMA R68, -RZ, RZ, 0, 9.5367431640625e-07 ;  /* 0x00000010ff447435 */ /* 0x000fe200000001ff */
[----:B------:R-:W-:-:S05]  /*2370*/  FADD.FTZ R78, R77, R71 ;  /* 0x000000474d4e7221 */ /* 0x000fca0000010000 */
[----:B------:R-:W-:-:S07]  /*2380*/  MOV R3, R78 ;  /* 0x0000004e00037202 */ /* 0x000fce0000000f00 */
[----:B------:R-:W-:Y:S05]  /*2390*/  WARPSYNC.COLLECTIVE R70, `(.L_x_1709) ;  /* 0x0000000046087348 */ /* 0x000fea0003c00000 */
[----:B------:R0:W1:Y:S02]  /*23a0*/  SHFL.BFLY P1, R71, R3, R68, R69 ;  /* 0x0c00004403477389 */ /* 0x0000640000020045 */
[----:B01----:R-:W-:Y:S01]  /*23b0*/  ENDCOLLECTIVE ;  /* 0x000000000000791b */ /* 0x003fe20003800000 */
.L_x_1709:
        /* <DEDUP_REMOVED lines=128> */
[----:B------:R-:W-:-:S03]  /*2bc0*/  MOV R68, 0x1 ;  /* 0x0000000100447802 */ /* 0x000fc60000000f00 */
[----:B------:R-:W-:-:S04]  /*2bd0*/  FFMA.FTZ R2, R136, R136, R3 ;  /* 0x0000008888027223 */ /* 0x000fc80000010003 */
[----:B------:R-:W-:-:S07]  /*2be0*/  FFMA.FTZ R3, R137, R137, R2 ;  /* 0x0000008989037223 */ /* 0x000fce0000010002 */
[----:B------:R-:W-:Y:S05]  /*2bf0*/  WARPSYNC.COLLECTIVE R70, `(.L_x_1710) ;  /* 0x0000000046087348 */ /* 0x000fea0003c00000 */
[----:B------:R0:W1:Y:S02]  /*2c00*/  SHFL.BFLY P1, R71, R3, R68, R69 ;  /* 0x0c00004403477389 */ /* 0x0000640000020045 */
[----:B01----:R-:W-:Y:S01]  /*2c10*/  ENDCOLLECTIVE ;  /* 0x000000000000791b */ /* 0x003fe20003800000 */
.L_x_1710:
[----:B------:R-:W-:Y:S01]  /*2c20*/  HFMA2.MMA R68, -RZ, RZ, 0, 1.1920928955078125e-07 ;  /* 0x00000002ff447435 */ /* 0x000fe200000001ff */
[----:B------:R-:W-:-:S05]  /*2c30*/  FADD.FTZ R2, R3, R71 ;  /* 0x0000004703027221 */ /* 0x000fca0000010000 */
[----:B------:R-:W-:-:S07]  /*2c40*/  MOV R3, R2 ;  /* 0x0000000200037202 */ /* 0x000fce0000000f00 */
[----:B------:R-:W-:Y:S05]  /*2c50*/  WARPSYNC.COLLECTIVE R70, `(.L_x_1711) ;  /* 0x0000000046087348 */ /* 0x000fea0003c00000 */
[----:B------:R0:W1:Y:S02]  /*2c60*/  SHFL.BFLY P1, R71, R3, R68, R69 ;  /* 0x0c00004403477389 */ /* 0x0000640000020045 */
[----:B01----:R-:W-:Y:S01]  /*2c70*/  ENDCOLLECTIVE ;  /* 0x000000000000791b */ /* 0x003fe20003800000 */
.L_x_1711:
[----:B------:R-:W-:Y:S01]  /*2c80*/  HFMA2.MMA R68, -RZ, RZ, 0, 2.384185791015625e-07 ;  /* 0x00000004ff447435 */ /* 0x000fe200000001ff */
[----:B------:R-:W-:-:S05]  /*2c90*/  FADD.FTZ R138, R2, R71 ;  /* 0x00000047028a7221 */ /* 0x000fca0000010000 */
[----:B------:R-:W-:-:S07]  /*2ca0*/  MOV R3, R138 ;  /* 0x0000008a00037202 */ /* 0x000fce0000000f00 */
[----:B------:R-:W-:Y:S05]  /*2cb0*/  WARPSYNC.COLLECTIVE R70, `(.L_x_1712) ;  /* 0x0000000046087348 */ /* 0x000fea0003c00000 */
[----:B------:R0:W1:Y:S02]  /*2cc0*/  SHFL.BFLY P1, R71, R3, R68, R69 ;  /* 0x0c00004403477389 */ /* 0x0000640000020045 */
[----:B01----:R-:W-:Y:S01]  /*2cd0*/  ENDCOLLECTIVE ;  /* 0x000000000000791b */ /* 0x003fe20003800000 */
.L_x_1712:
[----:B------:R-:W-:Y:S01]  /*2ce0*/  HFMA2.MMA R68, -RZ, RZ, 0, 4.76837158203125e-07 ;  /* 0x00000008ff447435 */ /* 0x000fe200000001ff */
[----:B------:R-:W-:-:S05]  /*2cf0*/  FADD.FTZ R139, R138, R71 ;  /* 0x000000478a8b7221 */ /* 0x000fca0000010000 */
[----:B------:R-:W-:-:S07]  /*2d00*/  MOV R3, R139 ;  /* 0x0000008b00037202 */ /* 0x000fce0000000f00 */
[----:B------:R-:W-:Y:S05]  /*2d10*/  WARPSYNC.COLLECTIVE R70, `(.L_x_1713) ;  /* 0x0000000046087348 */ /* 0x000fea0003c00000 */
[----:B------:R0:W1:Y:S02]  /*2d20*/  SHFL.BFLY P1, R71, R3, R68, R69 ;  /* 0x0c00004403477389 */ /* 0x0000640000020045 */
[----:B01----:R-:W-:Y:S01]  /*2d30*/  ENDCOLLECTIVE ;  /* 0x000000000000791b */ /* 0x003fe20003800000 */
.L_x_1713:
[----:B------:R-:W-:Y:S01]  /*2d40*/  HFMA2.MMA R68, -RZ, RZ, 0, 9.5367431640625e-07 ;  /* 0x00000010ff447435 */ /* 0x000fe200000001ff */
[----:B------:R-:W-:-:S05]  /*2d50*/  FADD.FTZ R140, R139, R71 ;  /* 0x000000478b8c7221 */ /* 0x000fca0000010000 */
[----:B------:R-:W-:-:S07]  /*2d60*/  MOV R3, R140 ;  /* 0x0000008c00037202 */ /* 0x000fce0000000f00 */
[----:B------:R-:W-:Y:S05]  /*2d70*/  WARPSYNC.COLLECTIVE R70, `(.L_x_1714) ;  /* 0x0000000046087348 */ /* 0x000fea0003c00000 */
[----:B------:R0:W1:Y:S02]  /*2d80*/  SHFL.BFLY P1, R71, R3, R68, R69 ;  /* 0x0c00004403477389 */ /* 0x0000640000020045 */
[----:B01----:R-:W-:Y:S01]  /*2d90*/  ENDCOLLECTIVE ;  /* 0x000000000000791b */ /* 0x003fe20003800000 */
.L_x_1714:
[----:B------:R-:W-:Y:S05]  /*2da0*/  BRA `(.L_x_1715) ;  /* 0xffffffe800607947 */ /* 0x000fea000383ffff */
.L_x_1716:
        /* <DEDUP_REMOVED lines=13> */
.L_x_2098:


//--------------------- .text._ZN10layer_norm13ln_fwd_kernelINS_13Kernel_traitsI6__halffS2_fjLj2048ELj1ELj4ELj1ELj16ENS_18Kernel_traits_baseILj2048ES2_fS2_fjLj128EEEEEEEvNS_9FwdParamsE --------------------------
	.section	.text._ZN10layer_norm13ln_fwd_kernelINS_13Kernel_traitsI6__halffS2_fjLj2048ELj1ELj4ELj1ELj16ENS_18Kernel_traits_baseILj2048ES2_fS2_fjLj128EEEEEEEvNS_9FwdParamsE,"ax",@progbits
	.align	128
        .global         _ZN10layer_norm13ln_fwd_kernelINS_13Kernel_traitsI6__halffS2_fjLj2048ELj1ELj4ELj1ELj16ENS_18Kernel_traits_baseILj2048ES2_fS2_fjLj128EEEEEEEvNS_9FwdParamsE
        .type           _ZN10layer_norm13ln_fwd_kernelINS_13Kernel_traitsI6__halffS2_fjLj2048ELj1ELj4ELj1ELj16ENS_18Kernel_traits_baseILj2048ES2_fS2_fjLj128EEEEEEEvNS_9FwdParamsE,@function
        .size           _ZN10layer_norm13ln_fwd_kernelINS_13Kernel_traitsI6__halffS2_fjLj2048ELj1ELj4ELj1ELj16ENS_18Kernel_traits_baseILj2048ES2_fS2_fjLj128EEEEEEEvNS_9FwdParamsE,(.L_x_2099 - _ZN10layer_norm13ln_fwd_kernelINS_13Kernel_traitsI6__halffS2_fjLj2048ELj1ELj4ELj1ELj16ENS_18Kernel_traits_baseILj2048ES2_fS2_fjLj128EEEEEEEvNS_9FwdParamsE)
        .other          _ZN10layer_norm13ln_fwd_kernelINS_13Kernel_traitsI6__halffS2_fjLj2048ELj1ELj4ELj1ELj16ENS_18Kernel_traits_baseILj2048ES2_fS2_fjLj128EEEEEEEvNS_9FwdParamsE,@"STO_CUDA_ENTRY STV_DEFAULT"
_ZN10layer_norm13ln_fwd_kernelINS_13Kernel_traitsI6__halffS2_fjLj2048ELj1ELj4ELj1ELj16ENS_18Kernel_traits_baseILj2048ES2_fS2_fjLj128EEEEEEEvNS_9FwdParamsE:
.text._ZN10layer_norm13ln_fwd_kernelINS_13Kernel_traitsI6__halffS2_fjLj2048ELj1ELj4ELj1ELj16ENS_18Kernel_traits_baseILj2048ES2_fS2_fjLj128EEEEEEEvNS_9FwdParamsE:
        /* <DEDUP_REMOVED lines=49> */
.L_x_1718:
        /* <DEDUP_REMOVED lines=266> */
.L_x_1730:
        /* <DEDUP_REMOVED lines=15> */
[----:B------:R-:W-:Y:S01]  /*14a0*/  F2FP.F16.F32.PACK_AB R27, RZ, R134 ;  /* 0x00000086ff1b723e */ /* 0x000fe200000000ff */
        /* <DEDUP_REMOVED lines=13> */
[----:B------:R-:W-:Y:S01]  /*1580*/  F2FP.F16.F32.PACK_AB R138, RZ, R25 ;  /* 0x00000019ff8a723e */ /* 0x000fe200000000ff */
[----:B------:R-:W-:Y:S01]  /*1590*/  FMUL.FTZ R40, R41, R133 ;  /* 0x0000008529287220 */ /* 0x000fe20000410000 */
[----:B------:R-:W-:Y:S01]  /*15a0*/  F2FP.F16.F32.PACK_AB R25, RZ, R17 ;  /* 0x00000011ff19723e */ /* 0x000fe200000000ff */
[-C--:B------:R-:W-:Y:S01]  /*15b0*/  FMUL.FTZ R139, R35, R133.reuse ;  /* 0x00000085238b7220 */ /* 0x080fe20000410000 */
[-C--:B------:R-:W-:Y:S01]  /*15c0*/  FMUL.FTZ R41, R47, R133.reuse ;  /* 0x000000852f297220 */ /* 0x080fe20000410000 */
[-C--:B------:R-:W-:Y:S01]  /*15d0*/  FMUL.FTZ R21, R21, R133.reuse ;  /* 0x0000008515157220 */ /* 0x080fe20000410000 */
[-C--:B------:R-:W-:Y:S01]  /*15e0*/  FMUL.FTZ R17, R32, R133.reuse ;  /* 0x0000008520117220 */ /* 0x080fe20000410000 */
[----:B------:R-:W-:Y:S01]  /*15f0*/  FMUL.FTZ R35, R37, R133 ;  /* 0x0000008525237220 */ /* 0x000fe20000410000 */
[----:B------:R-:W-:Y:S01]  /*1600*/  F2FP.F16.F32.PACK_AB R47, RZ, R45 ;  /* 0x0000002dff2f723e */ /* 0x000fe200000000ff */
[-C--:B------:R-:W-:Y:S01]  /*1610*/  FMUL.FTZ R31, R31, R133.reuse ;  /* 0x000000851f1f7220 */ /* 0x080fe20000410000 */
[-C--:B------:R-:W-:Y:S01]  /*1620*/  FMUL.FTZ R37, R48, R133.reuse ;  /* 0x0000008530257220 */ /* 0x080fe20000410000 */
[-C--:B------:R-:W-:Y:S01]  /*1630*/  FMUL.FTZ R32, R50, R133.reuse ;  /* 0x0000008532207220 */ /* 0x080fe20000410000 */
[-C--:B------:R-:W-:Y:S01]  /*1640*/  FMUL.FTZ R45, R53, R133.reuse ;  /* 0x00000085352d7220 */ /* 0x080fe20000410000 */
[-C--:B------:R-:W-:Y:S01]  /*1650*/  FMUL.FTZ R142, R57, R133.reuse ;  /* 0x00000085398e7220 */ /* 0x080fe20000410000 */
[----:B------:R-:W-:Y:S01]  /*1660*/  F2FP.F16.F32.PACK_AB R134, RZ, R134 ;  /* 0x00000086ff86723e */ /* 0x000fe200000000ff */
[-C--:B------:R-:W-:Y:S01]  /*1670*/  FMUL.FTZ R137, R15, R133.reuse ;  /* 0x000000850f897220 */ /* 0x080fe20000410000 */
[----:B------:R-:W-:Y:S01]  /*1680*/  F2FP.F16.F32.PACK_AB R132, RZ, R132 ;  /* 0x00000084ff84723e */ /* 0x000fe200000000ff */
        /* <DEDUP_REMOVED lines=12> */
[----:B------:R-:W-:Y:S01]  /*1750*/  F2FP.F16.F32.PACK_AB R23, RZ, R21 ;  /* 0x00000015ff17723e */ /* 0x000fe200000000ff */
[-C--:B------:R-:W-:Y:S01]  /*1760*/  FMUL.FTZ R30, R33, R133.reuse ;  /* 0x00000085211e7220 */ /* 0x080fe20000410000 */
[----:B------:R-:W-:Y:S01]  /*1770*/  FMUL.FTZ R14, R20, R133 ;  /* 0x00000085140e7220 */ /* 0x000fe20000410000 */
[----:B------:R-:W-:Y:S01]  /*1780*/  F2FP.F16.F32.PACK_AB R33, RZ, R31 ;  /* 0x0000001fff21723e */ /* 0x000fe200000000ff */
[-C--:B------:R-:W-:Y:S01]  /*1790*/  FMUL.FTZ R21, R38, R133.reuse ;  /* 0x0000008526157220 */ /* 0x080fe20000410000 */
[----:B------:R-:W-:Y:S01]  /*17a0*/  F2FP.F16.F32.PACK_AB R29, RZ, R4 ;  /* 0x00000004ff1d723e */ /* 0x000fe200000000ff */
[-C--:B------:R-:W-:Y:S01]  /*17b0*/  FMUL.FTZ R20, R36, R133.reuse ;  /* 0x0000008524147220 */ /* 0x080fe20000410000 */
[-C--:B------:R-:W-:Y:S01]  /*17c0*/  FMUL.FTZ R38, R44, R133.reuse ;  /* 0x000000852c267220 */ /* 0x080fe20000410000 */
[-C--:B------:R-:W-:Y:S01]  /*17d0*/  FMUL.FTZ R31, R54, R133.reuse ;  /* 0x00000085361f7220 */ /* 0x080fe20000410000 */
[-C--:B------:R-:W-:Y:S01]  /*17e0*/  FMUL.FTZ R141, R55, R133.reuse ;  /* 0x00000085378d7220 */ /* 0x080fe20000410000 */
[----:B------:R-:W-:Y:S01]  /*17f0*/  HFMA2 R134, R53.H0_H0, R134.H0_H0, R48.H0_H0 ;  /* 0x2000008635867231 */ /* 0x000fe20000040830 */
[----:B------:R-:W-:Y:S01]  /*1800*/  F2FP.F16.F32.PACK_AB R130, RZ, R130 ;  /* 0x00000082ff82723e */ /* 0x000fe200000000ff */
[----:B------:R-:W-:Y:S01]  /*1810*/  HFMA2 R132, R57.H0_H0, R132.H0_H0, R50.H0_H0 ;  /* 0x2000008439847231 */ /* 0x000fe20000040832 */
[----:B------:R-:W-:Y:S01]  /*1820*/  F2FP.F16.F32.PACK_AB R4, RZ, R28 ;  /* 0x0000001cff04723e */ /* 0x000fe200000000ff */
        /* <DEDUP_REMOVED lines=19> */
[----:B------:R-:W-:Y:S01]  /*1960*/  HFMA2 R130, R53.H0_H0, R130.H0_H0, R50.H0_H0 ;  /* 0x2000008235827231 */ /* 0x000fe20000040832 */
[----:B------:R-:W-:Y:S01]  /*1970*/  F2FP.F16.F32.PACK_AB R137, RZ, R137 ;  /* 0x00000089ff89723e */ /* 0x000fe200000000ff */
[----:B------:R-:W-:Y:S01]  /*1980*/  HFMA2 R60, R60.H0_H0, R7.H0_H0, R48.H0_H0 ;  /* 0x200000073c3c7231 */ /* 0x000fe20000040830 */
[----:B------:R-:W-:Y:S01]  /*1990*/  F2FP.F16.F32.PACK_AB R136, RZ, R136 ;  /* 0x00000088ff88723e */ /* 0x000fe200000000ff */
[----:B------:R-:W-:Y:S01]  /*19a0*/  HFMA2 R53, R57.H0_H0, R26.H0_H0, R52.H0_H0 ;  /* 0x2000001a39357231 */ /* 0x000fe20000040834 */
[----:B------:R-:W-:Y:S01]  /*19b0*/  SHF.R.U32.HI R59, RZ, 0x10, R93 ;  /* 0x00000010ff3b7819 */ /* 0x000fe2000001165d */
[-C--:B------:R-:W-:Y:S01]  /*19c0*/  FMUL.FTZ R13, R24, R133.reuse ;  /* 0x00000085180d7220 */ /* 0x080fe20000410000 */
[----:B------:R-:W-:Y:S01]  /*19d0*/  SHF.R.U32.HI R58, RZ, 0x10, R125 ;  /* 0x00000010ff3a7819 */ /* 0x000fe2000001167d */
[-C--:B------:R-:W-:Y:S01]  /*19e0*/  FMUL.FTZ R24, R42, R133.reuse ;  /* 0x000000852a187220 */ /* 0x080fe20000410000 */
[----:B------:R-:W-:Y:S01]  /*19f0*/  SHF.R.U64 R66, R90, 0x10, R91 ;  /* 0x000000105a427819 */ /* 0x000fe2000000125b */
[----:B------:R-:W-:Y:S01]  /*1a00*/  FMUL.FTZ R42, R43, R133 ;  /* 0x000000852b2a7220 */ /* 0x000fe20000410000 */
[----:B------:R-:W-:Y:S01]  /*1a10*/  SHF.R.U64 R65, R122, 0x10, R123 ;  /* 0x000000107a417819 */ /* 0x000fe2000000127b */
[----:B------:R-:W-:Y:S01]  /*1a20*/  HFMA2 R137, R58.H0_H0, R137.H0_H0, R59.H0_H0 ;  /* 0x200000893a897231 */ /* 0x000fe2000004083b */
[----:B------:R-:W-:Y:S01]  /*1a30*/  F2FP.F16.F32.PACK_AB R135, RZ, R135 ;  /* 0x00000087ff87723e */ /* 0x000fe200000000ff */
[-C--:B------:R-:W-:Y:S01]  /*1a40*/  FMUL.FTZ R43, R49, R133.reuse ;  /* 0x00000085312b7220 */ /* 0x080fe20000410000 */
[----:B------:R-:W-:Y:S01]  /*1a50*/  F2FP.F16.F32.PACK_AB R22, RZ, R22 ;  /* 0x00000016ff16723e */ /* 0x000fe200000000ff */
[----:B------:R-:W-:Y:S01]  /*1a60*/  HFMA2 R136, R65.H0_H0, R136.H0_H0, R66.H0_H0 ;  /* 0x2000008841887231 */ /* 0x000fe20000040842 */
[----:B------:R-:W-:Y:S01]  /*1a70*/  SHF.R.U32.HI R7, RZ, 0x10, R91 ;  /* 0x00000010ff077819 */ /* 0x000fe2000001165b */
[-C--:B------:R-:W-:Y:S01]  /*1a80*/  FMUL.FTZ R49, R64, R133.reuse ;  /* 0x0000008540317220 */ /* 0x080fe20000410000 */
[----:B------:R-:W-:Y:S01]  /*1a90*/  SHF.R.U32.HI R26, RZ, 0x10, R123 ;  /* 0x00000010ff1a7819 */ /* 0x000fe2000001167b */
[-C--:B------:R-:W-:Y:S01]  /*1aa0*/  FMUL.FTZ R64, R67, R133.reuse ;  /* 0x0000008543407220 */ /* 0x080fe20000410000 */
[----:B------:R-:W-:Y:S01]  /*1ab0*/  SHF.R.U32.HI R50, RZ, 0x10, R89 ;  /* 0x00000010ff327819 */ /* 0x000fe20000011659 */
[-C--:B------:R-:W-:Y:S01]  /*1ac0*/  FMUL.FTZ R6, R6, R133.reuse ;  /* 0x0000008506067220 */ /* 0x080fe20000410000 */
[----:B------:R-:W-:Y:S01]  /*1ad0*/  SHF.R.U32.HI R57, RZ, 0x10, R121 ;  /* 0x00000010ff397819 */ /* 0x000fe20000011679 */
[----:B------:R-:W-:Y:S01]  /*1ae0*/  HFMA2 R135, R26.H0_H0, R135.H0_H0, R7.H0_H0 ;  /* 0x200000871a877231 */ /* 0x000fe20000040807 */
[----:B------:R-:W-:Y:S01]  /*1af0*/  SHF.R.U64 R48, R88, 0x10, R89 ;  /* 0x0000001058307819 */ /* 0x000fe20000001259 */
[-C--:B------:R-:W-:Y:S01]  /*1b00*/  FMUL.FTZ R10, R10, R133.reuse ;  /* 0x000000850a0a7220 */ /* 0x080fe20000410000 */
[----:B------:R-:W-:Y:S01]  /*1b10*/  SHF.R.U64 R52, R120, 0x10, R121 ;  /* 0x0000001078347819 */ /* 0x000fe20000001279 */
[----:B------:R-:W-:Y:S01]  /*1b20*/  HFMA2 R22, R57.H0_H0, R22.H0_H0, R50.H0_H0 ;  /* 0x2000001639167231 */ /* 0x000fe20000040832 */
[----:B------:R-:W-:Y:S01]  /*1b30*/  SHF.R.U64 R58, R86, 0x10, R87 ;  /* 0x00000010563a7819 */ /* 0x000fe20000001257 */
[----:B------:R-:W-:Y:S01]  /*1b40*/  FMUL.FTZ R61, R61, R133 ;  /* 0x000000853d3d7220 */ /* 0x000fe20000410000 */
[----:B------:R-:W-:Y:S01]  /*1b50*/  SHF.R.U64 R59, R118, 0x10, R119 ;  /* 0x00000010763b7819 */ /* 0x000fe20000001277 */
[----:B------:R-:W-:Y:S01]  /*1b60*/  HFMA2 R52, R52.H0_H0, R23.H0_H0, R48.H0_H0 ;  /* 0x2000001734347231 */ /* 0x000fe20000040830 */
[----:B------:R-:W-:-:S02]  /*1b70*/  SHF.R.U32.HI R65, RZ, 0x10, R87 ;  /* 0x00000010ff417819 */ /* 0x000fc40000011657 */
[----:B------:R-:W-:Y:S01]  /*1b80*/  SHF.R.U32.HI R66, RZ, 0x10, R119 ;  /* 0x00000010ff427819 */ /* 0x000fe20000011677 */
[----:B------:R-:W-:Y:S01]  /*1b90*/  HFMA2 R138, R59.H0_H0, R138.H0_H0, R58.H0_H0 ;  /* 0x2000008a3b8a7231 */ /* 0x000fe2000004083a */
[----:B------:R-:W-:Y:S02]  /*1ba0*/  SHF.R.U64 R7, R84, 0x10, R85 ;  /* 0x0000001054077819 */ /* 0x000fe40000001255 */
[----:B------:R-:W-:Y:S01]  /*1bb0*/  SHF.R.U64 R50, R116, 0x10, R117 ;  /* 0x0000001074327819 */ /* 0x000fe20000001275 */
[----:B------:R-:W-:Y:S01]  /*1bc0*/  HFMA2 R29, R66.H0_H0, R29.H0_H0, R65.H0_H0 ;  /* 0x2000001d421d7231 */ /* 0x000fe20000040841 */
[----:B------:R-:W-:Y:S02]  /*1bd0*/  F2FP.F16.F32.PACK_AB R30, RZ, R30 ;  /* 0x0000001eff1e723e */ /* 0x000fe400000000ff */
[----:B------:R-:W-:Y:S01]  /*1be0*/  SHF.R.U32.HI R23, RZ, 0x10, R85 ;  /* 0x00000010ff177819 */ /* 0x000fe20000011655 */
[----:B------:R-:W-:Y:S01]  /*1bf0*/  HFMA2 R50, R50.H0_H0, R25.H0_H0, R7.H0_H0 ;  /* 0x2000001932327231 */ /* 0x000fe20000040807 */
[----:B------:R-:W-:-:S02]  /*1c00*/  SHF.R.U32.HI R26, RZ, 0x10, R117 ;  /* 0x00000010ff1a7819 */ /* 0x000fc40000011675 */
[----:B------:R-:W-:Y:S02]  /*1c10*/  SHF.R.U64 R48, R82, 0x10, R83 ;  /* 0x0000001052307819 */ /* 0x000fe40000001253 */
[----:B------:R-:W-:Y:S01]  /*1c20*/  SHF.R.U64 R57, R114, 0x10, R115 ;  /* 0x0000001072397819 */ /* 0x000fe20000001273 */
[----:B------:R-:W-:Y:S01]  /*1c30*/  HFMA2 R7, R26.H0_H0, R33.H0_H0, R23.H0_H0 ;  /* 0x200000211a077231 */ /* 0x000fe20000040817 */
[----:B------:R-:W-:Y:S02]  /*1c40*/  F2FP.F16.F32.PACK_AB R139, RZ, R139 ;  /* 0x0000008bff8b723e */ /* 0x000fe400000000ff */
[----:B------:R-:W-:Y:S01]  /*1c50*/  F2FP.F16.F32.PACK_AB R35, RZ, R35 ;  /* 0x00000023ff23723e */ /* 0x000fe200000000ff */
[----:B------:R-:W-:Y:S01]  /*1c60*/  HFMA2 R57, R57.H0_H0, R30.H0_H0, R48.H0_H0 ;  /* 0x2000001e39397231 */ /* 0x000fe20000040830 */
[----:B------:R-:W-:Y:S02]  /*1c70*/  SHF.R.U32.HI R59, RZ, 0x10, R83 ;  /* 0x00000010ff3b7819 */ /* 0x000fe40000011653 */
[----:B------:R-:W-:-:S02]  /*1c80*/  SHF.R.U32.HI R58, RZ, 0x10, R115 ;  /* 0x00000010ff3a7819 */ /* 0x000fc40000011673 */
[----:B------:R-:W-:Y:S02]  /*1c90*/  SHF.R.U64 R65, R80, 0x10, R81 ;  /* 0x0000001050417819 */ /* 0x000fe40000001251 */
[----:B------:R-:W-:Y:S01]  /*1ca0*/  SHF.R.U64 R66, R112, 0x10, R113 ;  /* 0x0000001070427819 */ /* 0x000fe20000001271 */
[----:B------:R-:W-:Y:S01]  /*1cb0*/  HFMA2 R23, R58.H0_H0, R139.H0_H0, R59.H0_H0 ;  /* 0x2000008b3a177231 */ /* 0x000fe2000004083b */
[----:B------:R-:W-:Y:S02]  /*1cc0*/  F2FP.F16.F32.PACK_AB R41, RZ, R41 ;  /* 0x00000029ff29723e */ /* 0x000fe400000000ff */
[----:B------:R-:W-:Y:S01]  /*1cd0*/  SHF.R.U64 R59, R76, 0x10, R77 ;  /* 0x000000104c3b7819 */ /* 0x000fe2000000124d */
[----:B------:R-:W-:Y:S01]  /*1ce0*/  HFMA2 R48, R66.H0_H0, R35.H0_H0, R65.H0_H0 ;  /* 0x2000002342307231 */ /* 0x000fe20000040841 */
[----:B------:R-:W-:Y:S02]  /*1cf0*/  SHF.R.U64 R66, R108, 0x10, R109 ;  /* 0x000000106c427819 */ /* 0x000fe4000000126d */
[----:B------:R-:W-:-:S02]  /*1d00*/  SHF.R.U32.HI R65, RZ, 0x10, R77 ;  /* 0x00000010ff417819 */ /* 0x000fc4000001164d */
[----:B------:R-:W-:Y:S01]  /*1d10*/  F2FP.F16.F32.PACK_AB R34, RZ, R34 ;  /* 0x00000022ff22723e */ /* 0x000fe200000000ff */
        /* <DEDUP_REMOVED lines=9> */
[----:B------:R-:W-:Y:S02]  /*1db0*/  SHF.R.U32.HI R30, RZ, 0x10, R79 ;  /* 0x00000010ff1e7819 */ /* 0x000fe4000001164f */
[----:B------:R-:W-:Y:S01]  /*1dc0*/  SHF.R.U32.HI R35, RZ, 0x10, R111 ;  /* 0x00000010ff237819 */ /* 0x000fe2000001166f */
[----:B------:R-:W-:Y:S01]  /*1dd0*/  HFMA2 R58, R33.H0_H0, R40.H0_H0, R58.H0_H0 ;  /* 0x20000028213a7231 */ /* 0x000fe2000004083a */
[----:B------:R-:W-:Y:S02]  /*1de0*/  F2FP.F16.F32.PACK_AB R43, RZ, R43 ;  /* 0x0000002bff2b723e */ /* 0x000fe400000000ff */
[----:B------:R-:W-:Y:S01]  /*1df0*/  SHF.R.U64 R144, R74, 0x10, R75 ;  /* 0x000000104a907819 */ /* 0x000fe2000000124b */
[----:B------:R-:W-:Y:S01]  /*1e00*/  HFMA2 R42, R35.H0_H0, R42.H0_H0, R30.H0_H0 ;  /* 0x2000002a232a7231 */ /* 0x000fe2000004081e */
[----:B------:R-:W-:-:S02]  /*1e10*/  SHF.R.U64 R59, R106, 0x10, R107 ;  /* 0x000000106a3b7819 */ /* 0x000fc4000000126b */
[----:B------:R-:W-:Y:S02]  /*1e20*/  F2FP.F16.F32.PACK_AB R44, RZ, R44 ;  /* 0x0000002cff2c723e */ /* 0x000fe400000000ff */
[----:B------:R-:W-:Y:S01]  /*1e30*/  SHF.R.U32.HI R65, RZ, 0x10, R75 ;  /* 0x00000010ff417819 */ /* 0x000fe2000001164b */
[----:B------:R-:W-:Y:S01]  /*1e40*/  HFMA2 R59, R59.H0_H0, R43.H0_H0, R144.H0_H0 ;  /* 0x2000002b3b3b7231 */ /* 0x000fe20000040890 */
[----:B------:R-:W-:Y:S02]  /*1e50*/  SHF.R.U32.HI R66, RZ, 0x10, R107 ;  /* 0x00000010ff427819 */ /* 0x000fe4000001166b */
[----:B------:R-:W-:Y:S02]  /*1e60*/  F2FP.F16.F32.PACK_AB R45, RZ, R45 ;  /* 0x0000002dff2d723e */ /* 0x000fe400000000ff */
[----:B------:R-:W-:Y:S01]  /*1e70*/  F2FP.F16.F32.PACK_AB R142, RZ, R142 ;  /* 0x0000008eff8e723e */ /* 0x000fe200000000ff */
[----:B------:R-:W-:Y:S01]  /*1e80*/  HFMA2 R43, R66.H0_H0, R44.H0_H0, R65.H0_H0 ;  /* 0x2000002c422b7231 */ /* 0x000fe20000040841 */
[----:B------:R-:W-:-:S02]  /*1e90*/  SHF.R.U64 R34, R72, 0x10, R73 ;  /* 0x0000001048227819 */ /* 0x000fc40000001249 */
[----:B------:R-:W-:Y:S02]  /*1ea0*/  SHF.R.U64 R35, R104, 0x10, R105 ;  /* 0x0000001068237819 */ /* 0x000fe40000001269 */
[----:B------:R-:W-:Y:S02]  /*1eb0*/  SHF.R.U64 R33, R70, 0x10, R71 ;  /* 0x0000001046217819 */ /* 0x000fe40000001247 */
[----:B------:R-:W-:Y:S01]  /*1ec0*/  SHF.R.U64 R26, R102, 0x10, R103 ;  /* 0x00000010661a7819 */ /* 0x000fe20000001267 */
        /* <DEDUP_REMOVED lines=18> */
[----:B------:R-:W-:-:S02]  /*1ff0*/  F2FP.F16.F32.PACK_AB R8, RZ, R8 ;  /* 0x00000008ff08723e */ /* 0x000fc400000000ff */
[----:B------:R-:W-:Y:S01]  /*2000*/  F2FP.F16.F32.PACK_AB R11, RZ, R11 ;  /* 0x0000000bff0b723e */ /* 0x000fe200000000ff */
[----:B------:R-:W-:Y:S01]  /*2010*/  HFMA2 R26, R66.H0_H0, R63.H0_H0, R26.H0_H0 ;  /* 0x2000003f421a7231 */ /* 0x000fe2000004081a */
[----:B------:R-:W-:Y:S01]  /*2020*/  F2FP.F16.F32.PACK_AB R61, RZ, R61 ;  /* 0x0000003dff3d723e */ /* 0x000fe200000000ff */
[----:B------:R-:W-:Y:S01]  /*2030*/  HFMA2 R10, R124.H0_H0, R8.H0_H0, R92.H0_H0 ;  /* 0x200000087c0a7231 */ /* 0x000fe2000004085c */
[----:B------:R-:W-:Y:S01]  /*2040*/  SHF.R.U64 R34, R68, 0x10, R69 ;  /* 0x0000001044227819 */ /* 0x000fe20000001245 */
[----:B------:R-:W-:Y:S01]  /*2050*/  HFMA2 R63, R122.H0_H0, R11.H0_H0, R90.H0_H0 ;  /* 0x2000000b7a3f7231 */ /* 0x000fe2000004085a */
        /* <DEDUP_REMOVED lines=12> */
[----:B------:R-:W-:Y:S01]  /*2120*/  PRMT R11, R67, 0x7610, R11 ;  /* 0x00007610430b7816 */ /* 0x000fe2000000000b */
[----:B------:R-:W-:Y:S01]  /*2130*/  HFMA2 R16, R116.H0_H0, R4.H0_H0, R84.H0_H0 ;  /* 0x2000000474107231 */ /* 0x000fe20000040854 */
[----:B------:R-:W-:Y:S01]  /*2140*/  F2FP.F16.F32.PACK_AB R9, RZ, R9 ;  /* 0x00000009ff09723e */ /* 0x000fe200000000ff */
[----:B------:R-:W-:Y:S01]  /*2150*/  HFMA2 R5, R104.H0_H0, R36.H0_H0, R72.H0_H0 ;  /* 0x2000002468057231 */ /* 0x000fe20000040848 */
[----:B------:R-:W-:-:S02]  /*2160*/  LOP3.LUT R134, R134, 0xffff, RZ, 0xc0, !PT ;  /* 0x0000ffff86867812 */ /* 0x000fc400078ec0ff */
[----:B------:R-:W-:Y:S01]  /*2170*/  LOP3.LUT R60, R60, 0xffff, RZ, 0xc0, !PT ;  /* 0x0000ffff3c3c7812 */ /* 0x000fe200078ec0ff */
[----:B------:R-:W-:Y:S01]  /*2180*/  HFMA2 R62, R125.H0_H0, R9.H0_H0, R93.H0_H0 ;  /* 0x200000097d3e7231 */ /* 0x000fe2000004085d */
[----:B------:R-:W-:Y:S02]  /*2190*/  F2FP.F16.F32.PACK_AB R12, RZ, R12 ;  /* 0x0000000cff0c723e */ /* 0x000fe400000000ff */
[----:B------:R-:W-:Y:S02]  /*21a0*/  LOP3.LUT R15, R8, 0xffff, RZ, 0xc0, !PT ;  /* 0x0000ffff080f7812 */ /* 0x000fe400078ec0ff */
[----:B------:R-:W-:Y:S01]  /*21b0*/  LOP3.LUT R13, R11, 0xffff, RZ, 0xc0, !PT ;  /* 0x0000ffff0b0d7812 */ /* 0x000fe200078ec0ff */
[----:B------:R-:W-:Y:S01]  /*21c0*/  HFMA2 R12, R123.H0_H0, R12.H0_H0, R91.H0_H0 ;  /* 0x2000000c7b0c7231 */ /* 0x000fe2000004085b */
        /* <DEDUP_REMOVED lines=15> */
[----:B------:R-:W-:Y:S02]  /*22c0*/  F2FP.F16.F32.PACK_AB R14, RZ, R14 ;  /* 0x0000000eff0e723e */ /* 0x000fe400000000ff */
[----:B------:R-:W-:Y:S02]  /*22d0*/  LOP3.LUT R13, R12, 0xffff, RZ, 0xc0, !PT ;  /* 0x0000ffff0c0d7812 */ /* 0x000fe400078ec0ff */
[----:B------:R-:W-:Y:S01]  /*22e0*/  SHF.L.U32 R12, R136, 0x10, RZ ;  /* 0x00000010880c7819 */ /* 0x000fe200000006ff */
[----:B------:R-:W-:Y:S01]  /*22f0*/  HFMA2 R14, R120.H0_H0, R14.H0_H0, R88.H0_H0 ;  /* 0x2000000e780e7231 */ /* 0x000fe20000040858 */
[----:B------:R-:W-:Y:S02]  /*2300*/  LOP3.LUT R15, R15, 0xffff0000, R60, 0xf8, !PT ;  /* 0xffff00000f0f7812 */ /* 0x000fe400078ef83c */
[----:B------:R-:W-:-:S02]  /*2310*/  F2FP.F16.F32.PACK_AB R17, RZ, R17 ;  /* 0x00000011ff11723e */ /* 0x000fc400000000ff */
[----:B------:R-:W-:Y:S02]  /*2320*/  SHF.L.U64.HI R36, R136, 0x10, RZ ;  /* 0x0000001088247819 */ /* 0x000fe400000102ff */
[----:B------:R-:W-:Y:S01]  /*2330*/  LOP3.LUT R60, R52, 0xffff, RZ, 0xc0, !PT ;  /* 0x0000ffff343c7812 */ /* 0x000fe200078ec0ff */
[----:B------:R-:W-:Y:S01]  /*2340*/  HFMA2 R17, R114.H0_H0, R17.H0_H0, R82.H0_H0 ;  /* 0x2000001172117231 */ /* 0x000fe20000040852 */
[----:B------:R-:W-:Y:S02]  /*2350*/  F2FP.F16.F32.PACK_AB R19, RZ, R19 ;  /* 0x00000013ff13723e */ /* 0x000fe400000000ff */
[----:B------:R-:W-:Y:S02]  /*2360*/  LOP3.LUT R138, R138, 0xffff, RZ, 0xc0, !PT ;  /* 0x0000ffff8a8a7812 */ /* 0x000fe400078ec0ff */
[----:B------:R-:W-:Y:S01]  /*2370*/  F2FP.F16.F32.PACK_AB R18, RZ, R18 ;  /* 0x00000012ff12723e */ /* 0x000fe200000000ff */
[----:B------:R-:W-:Y:S01]  /*2380*/  HFMA2 R19, R117.H0_H0, R19.H0_H0, R85.H0_H0 ;  /* 0x2000001375137231 */ /* 0x000fe20000040855 */
[----:B------:R-:W-:-:S02]  /*2390*/  LOP3.LUT R12, R12, 0xffff, R63, 0xf8, !PT ;  /* 0x0000ffff0c0c7812 */ /* 0x000fc400078ef83f */
[----:B------:R-:W-:Y:S01]  /*23a0*/  LOP3.LUT R10, R53, 0xffff, R10, 0xf8, !PT ;  /* 0x0000ffff350a7812 */ /* 0x000fe200078ef80a */
[----:B------:R-:W-:Y:S01]  /*23b0*/  HFMA2 R18, R115.H0_H0, R18.H0_H0, R83.H0_H0 ;  /* 0x2000001273127231 */ /* 0x000fe20000040853 */
[--C-:B------:R-:W-:Y:S02]  /*23c0*/  LOP3.LUT R13, R13, 0xffff0000, R36.reuse, 0xf8, !PT ;  /* 0xffff00000d0d7812 */ /* 0x100fe400078ef824 */
[----:B------:R-:W-:Y:S02]  /*23d0*/  SHF.L.U32 R63, R60, 0x10, RZ ;  /* 0x000000103c3f7819 */ /* 0x000fe400000006ff */
[----:B------:R-:W-:Y:S02]  /*23e0*/  PRMT R36, R27, 0x7610, R36 ;  /* 0x000076101b247816 */ /* 0x000fe40000000024 */
[----:B------:R-:W-:Y:S02]  /*23f0*/  SHF.L.U32 R53, R138, 0x10, RZ ;  /* 0x000000108a357819 */ /* 0x000fe400000006ff */
[----:B------:R-:W-:-:S02]  /*2400*/  LOP3.LUT R27, R6, 0xffff, RZ, 0xc0, !PT ;  /* 0x0000ffff061b7812 */ /* 0x000fc400078ec0ff */
[----:B------:R-:W-:Y:S02]  /*2410*/  LOP3.LUT R6, R63, 0xffff, R14, 0xf8, !PT ;  /* 0x0000ffff3f067812 */ /* 0x000fe400078ef80e */
[----:B------:R-:W-:Y:S02]  /*2420*/  F2FP.F16.F32.PACK_AB R24, RZ, R24 ;  /* 0x00000018ff18723e */ /* 0x000fe400000000ff */
[--C-:B------:R-:W-:Y:S02]  /*2430*/  LOP3.LUT R14, R53, 0xffff, R36.reuse, 0xf8, !PT ;  /* 0x0000ffff350e7812 */ /* 0x100fe400078ef824 */
[----:B------:R-:W-:Y:S01]  /*2440*/  LOP3.LUT R50, R50, 0xffff, RZ, 0xc0, !PT ;  /* 0x0000ffff32327812 */ /* 0x000fe200078ec0ff */
[----:B------:R-:W-:Y:S01]  /*2450*/  HFMA2 R24, R111.H0_H0, R24.H0_H0, R79.H0_H0 ;  /* 0x200000186f187231 */ /* 0x000fe2000004084f */
[----:B------:R-:W-:Y:S02]  /*2460*/  PRMT R36, R17, 0x7610, R36 ;  /* 0x0000761011247816 */ /* 0x000fe40000000024 */
[----:B------:R-:W-:-:S02]  /*2470*/  LOP3.LUT R57, R57, 0xffff, RZ, 0xc0, !PT ;  /* 0x0000ffff39397812 */ /* 0x000fc400078ec0ff */
[----:B------:R-:W-:Y:S02]  /*2480*/  LOP3.LUT R17, R19, 0xffff, RZ, 0xc0, !PT ;  /* 0x0000ffff13117812 */ /* 0x000fe400078ec0ff */
[----:B------:R-:W-:Y:S02]  /*2490*/  F2FP.F16.F32.PACK_AB R21, RZ, R21 ;  /* 0x00000015ff15723e */ /* 0x000fe400000000ff */
[----:B------:R-:W-:Y:S02]  /*24a0*/  LOP3.LUT R19, R18, 0xffff, RZ, 0xc0, !PT ;  /* 0x0000ffff12137812 */ /* 0x000fe400078ec0ff */
[----:B------:R-:W-:Y:S01]  /*24b0*/  LOP3.LUT R52, R61, 0xffff, RZ, 0xc0, !PT ;  /* 0x0000ffff3d347812 */ /* 0x000fe200078ec0ff */
[----:B------:R-:W-:Y:S01]  /*24c0*/  HFMA2 R21, R113.H0_H0, R21.H0_H0, R81.H0_H0 ;  /* 0x2000001571157231 */ /* 0x000fe20000040851 */
[----:B------:R-:W-:Y:S02]  /*24d0*/  SHF.L.U64.HI R18, R50, 0x10, RZ ;  /* 0x0000001032127819 */ /* 0x000fe400000102ff */
[----:B------:R-:W-:-:S02]  /*24e0*/  F2FP.F16.F32.PACK_AB R39, RZ, R39 ;  /* 0x00000027ff27723e */ /* 0x000fc400000000ff */
[----:B------:R-:W-:Y:S02]  /*24f0*/  SHF.L.U64.HI R61, R138, 0x10, RZ ;  /* 0x000000108a3d7819 */ /* 0x000fe400000102ff */
[----:B------:R-:W-:Y:S01]  /*2500*/  SHF.L.U32 R53, R57, 0x10, RZ ;  /* 0x0000001039357819 */ /* 0x000fe200000006ff */
[----:B------:R-:W-:Y:S01]  /*2510*/  HFMA2 R39, R110.H0_H0, R39.H0_H0, R78.H0_H0 ;  /* 0x200000276e277231 */ /* 0x000fe2000004084e */
[----:B------:R-:W-:Y:S02]  /*2520*/  F2FP.F16.F32.PACK_AB R20, RZ, R20 ;  /* 0x00000014ff14723e */ /* 0x000fe400000000ff */
[----:B------:R-:W-:Y:S02]  /*2530*/  F2FP.F16.F32.PACK_AB R37, RZ, R37 ;  /* 0x00000025ff25723e */ /* 0x000fe400000000ff */
[----:B------:R-:W-:Y:S01]  /*2540*/  LOP3.LUT R58, R58, 0xffff, RZ, 0xc0, !PT ;  /* 0x0000ffff3a3a7812 */ /* 0x000fe200078ec0ff */
[----:B------:R-:W-:Y:S01]  /*2550*/  HFMA2 R20, R112.H0_H0, R20.H0_H0, R80.H0_H0 ;  /* 0x2000001470147231 */ /* 0x000fe20000040850 */
[----:B------:R-:W-:Y:S01]  /*2560*/  F2FP.F16.F32.PACK_AB R28, RZ, R28 ;  /* 0x0000001cff1c723e */ /* 0x000fe200000000ff */
[----:B------:R-:W-:Y:S01]  /*2570*/  HFMA2 R37, R106.H0_H0, R37.H0_H0, R74.H0_H0 ;  /* 0x200000256a257231 */ /* 0x000fe2000004084a */
[----:B------:R-:W-:-:S02]  /*2580*/  LOP3.LUT R17, R17, 0xffff0000, R18, 0xf8, !PT ;  /* 0xffff000011117812 */ /* 0x000fc400078ef812 */
[----:B------:R-:W-:Y:S01]  /*2590*/  LOP3.LUT R48, R48, 0xffff, RZ, 0xc0, !PT ;  /* 0x0000ffff30307812 */ /* 0x000fe200078ec0ff */
[----:B------:R-:W-:Y:S01]  /*25a0*/  HFMA2 R28, R109.H0_H0, R28.H0_H0, R77.H0_H0 ;  /* 0x2000001c6d1c7231 */ /* 0x000fe2000004084d */
[----:B------:R-:W-:Y:S02]  /*25b0*/  LOP3.LUT R52, R52, 0xffff0000, R61, 0xf8, !PT ;  /* 0xffff000034347812 */ /* 0x000fe400078ef83d */
[----:B------:R-:W-:Y:S02]  /*25c0*/  LOP3.LUT R18, R53, 0xffff, R36, 0xf8, !PT ;  /* 0x0000ffff35127812 */ /* 0x000fe400078ef824 */
[----:B------:R-:W-:Y:S02]  /*25d0*/  SHF.L.U32 R61, R50, 0x10, RZ ;  /* 0x00000010323d7819 */ /* 0x000fe400000006ff */
[----:B------:R-:W-:Y:S02]  /*25e0*/  LOP3.LUT R36, R24, 0xffff, RZ, 0xc0, !PT ;  /* 0x0000ffff18247812 */ /* 0x000fe400078ec0ff */
[----:B------:R-:W-:-:S02]  /*25f0*/  SHF.L.U64.HI R50, R57, 0x10, RZ ;  /* 0x0000001039327819 */ /* 0x000fc400000102ff */
[----:B------:R-:W-:Y:S02]  /*2600*/  SHF.L.U32 R24, R58, 0x10, RZ ;  /* 0x000000103a187819 */ /* 0x000fe400000006ff */
[----:B------:R-:W-:Y:S02]  /*2610*/  F2FP.F16.F32.PACK_AB R38, RZ, R38 ;  /* 0x00000026ff26723e */ /* 0x000fe400000000ff */
[----:B------:R-:W-:Y:S02]  /*2620*/  SHF.L.U32 R57, R48, 0x10, RZ ;  /* 0x0000001030397819 */ /* 0x000fe400000006ff */
[----:B------:R-:W-:Y:S01]  /*2630*/  SHF.L.U64.HI R53, R58, 0x10, RZ ;  /* 0x000000103a357819 */ /* 0x000fe200000102ff */
[----:B------:R-:W-:Y:S01]  /*2640*/  HFMA2 R38, R108.H0_H0, R38.H0_H0, R76.H0_H0 ;  /* 0x200000266c267231 */ /* 0x000fe2000004084c */
[----:B------:R-:W-:Y:S02]  /*2650*/  F2FP.F16.F32.PACK_AB R32, RZ, R32 ;  /* 0x00000020ff20723e */ /* 0x000fe400000000ff */
[----:B------:R-:W-:-:S02]  /*2660*/  LOP3.LUT R21, R21, 0xffff, RZ, 0xc0, !PT ;  /* 0x0000ffff15157812 */ /* 0x000fc400078ec0ff */
[----:B------:R-:W-:Y:S01]  /*2670*/  SHF.L.U64.HI R48, R48, 0x10, RZ ;  /* 0x0000001030307819 */ /* 0x000fe200000102ff */
[----:B------:R-:W-:Y:S01]  /*2680*/  HFMA2 R32, R107.H0_H0, R32.H0_H0, R75.H0_H0 ;  /* 0x200000206b207231 */ /* 0x000fe2000004084b */
[----:B------:R-:W-:Y:S02]  /*2690*/  F2FP.F16.F32.PACK_AB R46, RZ, R46 ;  /* 0x0000002eff2e723e */ /* 0x000fe400000000ff */
[----:B------:R-:W-:Y:S02]  /*26a0*/  LOP3.LUT R47, R47, 0xffff, RZ, 0xc0, !PT ;  /* 0x0000ffff2f2f7812 */ /* 0x000fe400078ec0ff */
[----:B------:R-:W-:Y:S01]  /*26b0*/  LOP3.LUT R24, R24, 0xffff, R39, 0xf8, !PT ;  /* 0x0000ffff18187812 */ /* 0x000fe200078ef827 */
[----:B------:R-:W-:Y:S01]  /*26c0*/  HFMA2 R46, R103.H0_H0, R46.H0_H0, R71.H0_H0 ;  /* 0x2000002e672e7231 */ /* 0x000fe20000040847 */
        /* <DEDUP_REMOVED lines=10> */
[----:B------:R-:W-:Y:S02]  /*2770*/  F2FP.F16.F32.PACK_AB R56, RZ, R56 ;  /* 0x00000038ff38723e */ /* 0x000fe400000000ff */
[----:B------:R-:W-:Y:S02]  /*2780*/  F2FP.F16.F32.PACK_AB R31, RZ, R31 ;  /* 0x0000001fff1f723e */ /* 0x000fe400000000ff */
[----:B------:R-:W-:Y:S01]  /*2790*/  SHF.L.U32 R47, R59, 0x10, RZ ;  /* 0x000000103b2f7819 */ /* 0x000fe200000006ff */
[----:B------:R-:W-:Y:S01]  /*27a0*/  HFMA2 R56, R99.H0_H0, R56.H0_H0, R3.H0_H0 ;  /* 0x2000003863387231 */ /* 0x000fe20000040803 */
[----:B------:R-:W-:Y:S01]  /*27b0*/  LOP3.LUT R28, R57, 0xffff, R38, 0xf8, !PT ;  /* 0x0000ffff391c7812 */ /* 0x000fe200078ef826 */
[----:B------:R-:W-:Y:S01]  /*27c0*/  HFMA2 R31, R105.H0_H0, R31.H0_H0, R73.H0_H0 ;  /* 0x2000001f691f7231 */ /* 0x000fe20000040849 */
[----:B------:R-:W-:-:S02]  /*27d0*/  LOP3.LUT R37, R37, 0xffff0000, R48, 0xf8, !PT ;  /* 0xffff000025257812 */ /* 0x000fc400078ef830 */
[----:B------:R-:W-:Y:S02]  /*27e0*/  LOP3.LUT R32, R32, 0xffff, RZ, 0xc0, !PT ;  /* 0x0000ffff20207812 */ /* 0x000fe400078ec0ff */
[----:B------:R-:W-:Y:S02]  /*27f0*/  SHF.L.U64.HI R53, R59, 0x10, RZ ;  /* 0x000000103b357819 */ /* 0x000fe400000102ff */
[C---:B------:R-:W-:Y:S02]  /*2800*/  SHF.L.U32 R38, R45.reuse, 0x10, RZ ;  /* 0x000000102d267819 */ /* 0x040fe400000006ff */
[----:B------:R-:W-:Y:S02]  /*2810*/  SHF.L.U64.HI R48, R45, 0x10, RZ ;  /* 0x000000102d307819 */ /* 0x000fe400000102ff */
[----:B------:R-:W-:Y:S02]  /*2820*/  F2FP.F16.F32.PACK_AB R49, RZ, R49 ;  /* 0x00000031ff31723e */ /* 0x000fe400000000ff */
[----:B------:R-:W-:-:S02]  /*2830*/  LOP3.LUT R46, R46, 0xffff, RZ, 0xc0, !PT ;  /* 0x0000ffff2e2e7812 */ /* 0x000fc400078ec0ff */
[----:B------:R-:W-:Y:S01]  /*2840*/  SHF.L.U64.HI R45, R44, 0x10, RZ ;  /* 0x000000102c2d7819 */ /* 0x000fe200000102ff */
[----:B------:R-:W-:Y:S01]  /*2850*/  HFMA2 R49, R98.H0_H0, R49.H0_H0, R2.H0_H0 ;  /* 0x2000003162317231 */ /* 0x000fe20000040802 */
[----:B------:R-:W-:Y:S02]  /*2860*/  LOP3.LUT R34, R34, 0xffff, RZ, 0xc0, !PT ;  /* 0x0000ffff22227812 */ /* 0x000fe400078ec0ff */
[----:B------:R-:W-:Y:S02]  /*2870*/  LOP3.LUT R36, R47, 0xffff, R36, 0xf8, !PT ;  /* 0x0000ffff2f247812 */ /* 0x000fe400078ef824 */
[----:B------:R-:W-:Y:S02]  /*2880*/  LOP3.LUT R26, R26, 0xffff, RZ, 0xc0, !PT ;  /* 0x0000ffff1a1a7812 */ /* 0x000fe400078ec0ff */
[----:B------:R-:W-:Y:S02]  /*2890*/  F2FP.F16.F32.PACK_AB R55, RZ, R55 ;  /* 0x00000037ff37723e */ /* 0x000fe400000000ff */
[----:B------:R-:W-:-:S02]  /*28a0*/  F2FP.F16.F32.PACK_AB R54, RZ, R54 ;  /* 0x00000036ff36723e */ /* 0x000fc400000000ff */
[----:B------:R-:W-:Y:S01]  /*28b0*/  LOP3.LUT R47, R32, 0xffff0000, R53, 0xf8, !PT ;  /* 0xffff0000202f7812 */ /* 0x000fe200078ef835 */
[----:B------:R-:W-:Y:S01]  /*28c0*/  HFMA2 R55, R100.H0_H0, R55.H0_H0, R68.H0_H0 ;  /* 0x2000003764377231 */ /* 0x000fe20000040844 */
[----:B------:R-:W-:Y:S01]  /*28d0*/  SHF.L.U32 R32, R44, 0x10, RZ ;  /* 0x000000102c207819 */ /* 0x000fe200000006ff */
[----:B------:R-:W-:Y:S01]  /*28e0*/  HFMA2 R54, R101.H0_H0, R54.H0_H0, R69.H0_H0 ;  /* 0x2000003665367231 */ /* 0x000fe20000040845 */
        /* <DEDUP_REMOVED lines=32> */
[----:B------:R-:W-:Y:S02]  /*2af0*/  F2FP.F16.F32.PACK_AB R141, RZ, R141 ;  /* 0x0000008dff8d723e */ /* 0x000fe400000000ff */
[----:B------:R-:W-:Y:S02]  /*2b00*/  SHF.R.U32.HI R40, RZ, 0x10, R73 ;  /* 0x00000010ff287819 */ /* 0x000fe40000011649 */
[----:B------:R-:W-:-:S02]  /*2b10*/  SHF.R.U32.HI R30, RZ, 0x10, R105 ;  /* 0x00000010ff1e7819 */ /* 0x000fc40000011669 */
[----:B------:R-:W-:Y:S02]  /*2b20*/  PRMT R29, R37, 0x5410, R42 ;  /* 0x00005410251d7816 */ /* 0x000fe4000000002a */
[----:B------:R-:W-:Y:S01]  /*2b30*/  PRMT R37, R47, 0x5410, R22 ;  /* 0x000054102f257816 */ /* 0x000fe20000000016 */
[----:B------:R-:W-:Y:S01]  /*2b40*/  HFMA2 R40, R30.H0_H0, R141.H0_H0, R40.H0_H0 ;  /* 0x2000008d1e287231 */ /* 0x000fe20000040828 */
[----:B------:R-:W1:Y:S01]  /*2b50*/  LDC.64 R22, c[0x0][0x228] ;  /* 0x00008a00ff167b82 */ /* 0x000e620000000a00 */
[----:B------:R-:W-:Y:S02]  /*2b60*/  F2FP.F16.F32.PACK_AB R140, RZ, R140 ;  /* 0x0000008cff8c723e */ /* 0x000fe400000000ff */
[----:B------:R-:W-:Y:S01]  /*2b70*/  SHF.R.U32.HI R141, RZ, 0x10, R71 ;  /* 0x00000010ff8d7819 */ /* 0x000fe20000011647 */
[----:B0-----:R-:W-:Y:S01]  /*2b80*/  @!P0 IMAD.WIDE R44, R131, 0x4, R44 ;  /* 0x00000004832c8825 */ /* 0x001fe200078e022c */
[----:B------:R-:W-:Y:S02]  /*2b90*/  SHF.R.U32.HI R30, RZ, 0x10, R103 ;  /* 0x00000010ff1e7819 */ /* 0x000fe40000011667 */
[----:B------:R-:W-:-:S02]  /*2ba0*/  F2FP.F16.F32.PACK_AB R51, RZ, R51 ;  /* 0x00000033ff33723e */ /* 0x000fc400000000ff */
[----:B------:R-:W-:Y:S01]  /*2bb0*/  SHF.L.U64.HI R60, R60, 0x10, RZ ;  /* 0x000000103c3c7819 */ /* 0x000fe200000102ff */
[----:B------:R-:W-:Y:S01]  /*2bc0*/  HFMA2 R30, R30.H0_H0, R140.H0_H0, R141.H0_H0 ;  /* 0x2000008c1e1e7231 */ /* 0x000fe2000004088d */
[----:B------:R-:W-:Y:S01]  /*2bd0*/  IADD3 R47, R0, 0x60, RZ ;  /* 0x00000060002f7810 */ /* 0x000fe20007ffe0ff */
[----:B------:R-:W-:Y:S01]  /*2be0*/  HFMA2 R51, R102.H0_H0, R51.H0_H0, R70.H0_H0 ;  /* 0x2000003366337231 */ /* 0x000fe20000040846 */
        /* <DEDUP_REMOVED lines=69> */
.L_x_1717:
[----:B------:R-:W-:Y:S01]  /*3040*/  HFMA2.MMA R135, -RZ, RZ, 0, 5.9604644775390625e-08 ;  /* 0x00000001ff877435 */ /* 0x000fe200000001ff */
[----:B------:R-:W-:Y:S01]  /*3050*/  BSSY B0, `(.L_x_1719) ;  /* 0x0000006000007945 */ /* 0x000fe20003800000 */
[----:B------:R-:W-:Y:S02]  /*3060*/  MOV R134, 0x1f ;  /* 0x0000001f00867802 */ /* 0x000fe40000000f00 */
[----:B------:R-:W-:-:S07]  /*3070*/  MOV R133, 0xffffffff ;  /* 0xffffffff00857802 */ /* 0x000fce0000000f00 */
[----:B-----5:R-:W-:Y:S05]  /*3080*/  WARPSYNC.COLLECTIVE R133, `(.L_x_1720) ;  /* 0x0000000085087348 */ /* 0x020fea0003c00000 */
[----:B------:R0:W1:Y:S02]  /*3090*/  SHFL.BFLY P1, R137, R136, R135, R134 ;  /* 0x0c00008788897389 */ /* 0x0000640000020086 */
[----:B01---5:R-:W-:Y:S01]  /*30a0*/  ENDCOLLECTIVE ;  /* 0x000000000000791b */ /* 0x023fe20003800000 */
.L_x_1720:
[----:B------:R-:W-:Y:S05]  /*30b0*/  BSYNC B0 ;  /* 0x0000000000007941 */ /* 0x000fea0003800000 */
.L_x_1719:
[----:B------:R-:W-:Y:S01]  /*30c0*/  HFMA2.MMA R135, -RZ, RZ, 0, 1.1920928955078125e-07 ;  /* 0x00000002ff877435 */ /* 0x000fe200000001ff */
[----:B------:R-:W-:Y:S01]  /*30d0*/  FADD.FTZ R136, R136, R137 ;  /* 0x0000008988887221 */ /* 0x000fe20000010000 */
[----:B------:R-:W-:Y:S02]  /*30e0*/  MOV R134, 0x1f ;  /* 0x0000001f00867802 */ /* 0x000fe40000000f00 */
[----:B------:R-:W-:-:S07]  /*30f0*/  MOV R133, 0xffffffff ;  /* 0xffffffff00857802 */ /* 0x000fce0000000f00 */
[----:B------:R-:W-:Y:S05]  /*3100*/  WARPSYNC.COLLECTIVE R133, `(.L_x_1721) ;  /* 0x0000000085087348 */ /* 0x000fea0003c00000 */
[----:B------:R0:W1:Y:S02]  /*3110*/  SHFL.BFLY P1, R137, R136, R135, R134 ;  /* 0x0c00008788897389 */ /* 0x0000640000020086 */
[----:B01----:R-:W-:Y:S01]  /*3120*/  ENDCOLLECTIVE ;  /* 0x000000000000791b */ /* 0x003fe20003800000 */
.L_x_1721:
[----:B------:R-:W-:Y:S01]  /*3130*/  HFMA2.MMA R135, -RZ, RZ, 0, 2.384185791015625e-07 ;  /* 0x00000004ff877435 */ /* 0x000fe200000001ff */
[----:B------:R-:W-:-:S05]  /*3140*/  FADD.FTZ R138, R136, R137 ;  /* 0x00000089888a7221 */ /* 0x000fca0000010000 */
[----:B------:R-:W-:-:S07]  /*3150*/  MOV R136, R138 ;  /* 0x0000008a00887202 */ /* 0x000fce0000000f00 */
[----:B------:R-:W-:Y:S05]  /*3160*/  WARPSYNC.COLLECTIVE R133, `(.L_x_1722) ;  /* 0x0000000085087348 */ /* 0x000fea0003c00000 */
[----:B------:R0:W1:Y:S02]  /*3170*/  SHFL.BFLY P1, R137, R136, R135, R134 ;  /* 0x0c00008788897389 */ /* 0x0000640000020086 */
[----:B01----:R-:W-:Y:S01]  /*3180*/  ENDCOLLECTIVE ;  /* 0x000000000000791b */ /* 0x003fe20003800000 */
.L_x_1722:
[----:B------:R-:W-:Y:S01]  /*3190*/  HFMA2.MMA R135, -RZ, RZ, 0, 4.76837158203125e-07 ;  /* 0x00000008ff877435 */ /* 0x000fe200000001ff */
[----:B------:R-:W-:-:S05]  /*31a0*/  FADD.FTZ R139, R138, R137 ;  /* 0x000000898a8b7221 */ /* 0x000fca0000010000 */
[----:B------:R-:W-:-:S07]  /*31b0*/  MOV R136, R139 ;  /* 0x0000008b00887202 */ /* 0x000fce0000000f00 */
[----:B------:R-:W-:Y:S05]  /*31c0*/  WARPSYNC.COLLECTIVE R133, `(.L_x_1723) ;  /* 0x0000000085087348 */ /* 0x000fea0003c00000 */
[----:B------:R0:W1:Y:S02]  /*31d0*/  SHFL.BFLY P1, R137, R136, R135, R134 ;  /* 0x0c00008788897389 */ /* 0x0000640000020086 */
[----:B01----:R-:W-:Y:S01]  /*31e0*/  ENDCOLLECTIVE ;  /* 0x000000000000791b */ /* 0x003fe20003800000 */
.L_x_1723:
[----:B------:R-:W-:Y:S01]  /*31f0*/  HFMA2.MMA R135, -RZ, RZ, 0, 9.5367431640625e-07 ;  /* 0x00000010ff877435 */ /* 0x000fe200000001ff */
[----:B------:R-:W-:-:S05]  /*3200*/  FADD.FTZ R140, R139, R137 ;  /* 0x000000898b8c7221 */ /* 0x000fca0000010000 */
[----:B------:R-:W-:-:S07]  /*3210*/  MOV R136, R140 ;  /* 0x0000008c00887202 */ /* 0x000fce0000000f00 */
[----:B------:R-:W-:Y:S05]  /*3220*/  WARPSYNC.COLLECTIVE R133, `(.L_x_1724) ;  /* 0x0000000085087348 */ /* 0x000fea0003c00000 */
[----:B------:R0:W1:Y:S02]  /*3230*/  SHFL.BFLY P1, R137, R136, R135, R134 ;  /* 0x0c00008788897389 */ /* 0x0000640000020086 */
[----:B01----:R-:W-:Y:S01]  /*3240*/  ENDCOLLECTIVE ;  /* 0x000000000000791b */ /* 0x003fe20003800000 */
.L_x_1724:
        /* <DEDUP_REMOVED lines=136> */
.L_x_1725:
[----:B------:R-:W-:Y:S01]  /*3ad0*/  HFMA2.MMA R135, -RZ, RZ, 0, 1.1920928955078125e-07 ;  /* 0x00000002ff877435 */ /* 0x000fe200000001ff */
[----:B------:R-:W-:-:S05]  /*3ae0*/  FADD.FTZ R26, R136, R137 ;  /* 0x00000089881a7221 */ /* 0x000fca0000010000 */
[----:B------:R-:W-:-:S07]  /*3af0*/  MOV R136, R26 ;  /* 0x0000001a00887202 */ /* 0x000fce0000000f00 */
[----:B------:R-:W-:Y:S05]  /*3b00*/  WARPSYNC.COLLECTIVE R133, `(.L_x_1726) ;  /* 0x0000000085087348 */ /* 0x000fea0003c00000 */
[----:B------:R0:W1:Y:S02]  /*3b10*/  SHFL.BFLY P1, R137, R136, R135, R134 ;  /* 0x0c00008788897389 */ /* 0x0000640000020086 */
[----:B01----:R-:W-:Y:S01]  /*3b20*/  ENDCOLLECTIVE ;  /* 0x000000000000791b */ /* 0x003fe20003800000 */
.L_x_1726:
[----:B------:R-:W-:Y:S01]  /*3b30*/  HFMA2.MMA R135, -RZ, RZ, 0, 2.384185791015625e-07 ;  /* 0x00000004ff877435 */ /* 0x000fe200000001ff */
[----:B------:R-:W-:-:S05]  /*3b40*/  FADD.FTZ R27, R26, R137 ;  /* 0x000000891a1b7221 */ /* 0x000fca0000010000 */
[----:B------:R-:W-:-:S07]  /*3b50*/  MOV R136, R27 ;  /* 0x0000001b00887202 */ /* 0x000fce0000000f00 */
[----:B------:R-:W-:Y:S05]  /*3b60*/  WARPSYNC.COLLECTIVE R133, `(.L_x_1727) ;  /* 0x0000000085087348 */ /* 0x000fea0003c00000 */
[----:B------:R0:W1:Y:S02]  /*3b70*/  SHFL.BFLY P1, R137, R136, R135, R134 ;  /* 0x0c00008788897389 */ /* 0x0000640000020086 */
[----:B01----:R-:W-:Y:S01]  /*3b80*/  ENDCOLLECTIVE ;  /* 0x000000000000791b */ /* 0x003fe20003800000 */
.L_x_1727:
[----:B------:R-:W-:Y:S01]  /*3b90*/  HFMA2.MMA R135, -RZ, RZ, 0, 4.76837158203125e-07 ;  /* 0x00000008ff877435 */ /* 0x000fe200000001ff */
[----:B------:R-:W-:-:S05]  /*3ba0*/  FADD.FTZ R139, R27, R137 ;  /* 0x000000891b8b7221 */ /* 0x000fca0000010000 */
[----:B------:R-:W-:-:S07]  /*3bb0*/  MOV R136, R139 ;  /* 0x0000008b00887202 */ /* 0x000fce0000000f00 */
[----:B------:R-:W-:Y:S05]  /*3bc0*/  WARPSYNC.COLLECTIVE R133, `(.L_x_1728) ;  /* 0x0000000085087348 */ /* 0x000fea0003c00000 */
[----:B------:R0:W1:Y:S02]  /*3bd0*/  SHFL.BFLY P1, R137, R136, R135, R134 ;  /* 0x0c00008788897389 */ /* 0x0000640000020086 */
[----:B01----:R-:W-:Y:S01]  /*3be0*/  ENDCOLLECTIVE ;  /* 0x000000000000791b */ /* 0x003fe20003800000 */
.L_x_1728:
[----:B------:R-:W-:Y:S01]  /*3bf0*/  HFMA2.MMA R135, -RZ, RZ, 0, 9.5367431640625e-07 ;  /* 0x00000010ff877435 */ /* 0x000fe200000001ff */
[----:B------:R-:W-:-:S05]  /*3c00*/  FADD.FTZ R140, R139, R137 ;  /* 0x000000898b8c7221 */ /* 0x000fca0000010000 */
[----:B------:R-:W-:-:S07]  /*3c10*/  MOV R136, R140 ;  /* 0x0000008c00887202 */ /* 0x000fce0000000f00 */
[----:B------:R-:W-:Y:S05]  /*3c20*/  WARPSYNC.COLLECTIVE R133, `(.L_x_1729) ;  /* 0x0000000085087348 */ /* 0x000fea0003c00000 */
[----:B------:R0:W1:Y:S02]  /*3c30*/  SHFL.BFLY P1, R137, R136, R135, R134 ;  /* 0x0c00008788897389 */ /* 0x0000640000020086 */
[----:B01----:R-:W-:Y:S01]  /*3c40*/  ENDCOLLECTIVE ;  /* 0x000000000000791b */ /* 0x003fe20003800000 */
.L_x_1729:
[----:B------:R-:W-:Y:S05]  /*3c50*/  BRA `(.L_x_1730) ;  /* 0xffffffd400d47947 */ /* 0x000fea000383ffff */
.L_x_1731:
        /* <DEDUP_REMOVED lines=10> */
.L_x_2099:


//--------------------- .text._ZN10layer_norm13ln_fwd_kernelINS_13Kernel_traitsI6__halfS2_S2_fjLj2048ELj1ELj4ELj1ELj16ENS_18Kernel_traits_baseILj2048ES2_S2_S2_fjLj128EEEEEEEvNS_9FwdParamsE --------------------------
	.section	.text._ZN10layer_norm13ln_fwd_kernelINS_13Kernel_traitsI6__halfS2_S2_fjLj2048ELj1ELj4ELj1ELj16ENS_18Kernel_traits_baseILj2048ES2_S2_S2_fjLj128EEEEEEEvNS_9FwdParamsE,"ax",@progbits
	.align	128
        .global         _ZN10layer_norm13ln_fwd_kernelINS_13Kernel_traitsI6__halfS2_S2_fjLj2048ELj1ELj4ELj1ELj16ENS_18Kernel_traits_baseILj2048ES2_S2_S2_fjLj128EEEEEEEvNS_9FwdParamsE
        .type           _ZN10layer_norm13ln_fwd_kernelINS_13Kernel_traitsI6__halfS2_S2_fjLj2048ELj1ELj4ELj1ELj16ENS_18Kernel_traits_baseILj2048ES2_S2_S2_fjLj128EEEEEEEvNS_9FwdParamsE,@function
        .size           _ZN10layer_norm13ln_fwd_kernelINS_13Kernel_traitsI6__halfS2_S2_fjLj2048ELj1ELj4ELj1ELj16ENS_18Kernel_traits_baseILj2048ES2_S2_S2_fjLj128EEEEEEEvNS_9FwdParamsE,(.L_x_2100 - _ZN10layer_norm13ln_fwd_kernelINS_13Kernel_traitsI6__halfS2_S2_fjLj2048ELj1ELj4ELj1ELj16ENS_18Kernel_traits_baseILj2048ES2_S2_S2_fjLj128EEEEEEEvNS_9FwdParamsE)
        .other          _ZN10layer_norm13ln_fwd_kernelINS_13Kernel_traitsI6__halfS2_S2_fjLj2048ELj1ELj4ELj1ELj16ENS_18Kernel_traits_baseILj2048ES2_S2_S2_fjLj128EEEEEEEvNS_9FwdParamsE,@"STO_CUDA_ENTRY STV_DEFAULT"
_ZN10layer_norm13ln_fwd_kernelINS_13Kernel_traitsI6__halfS2_S2_fjLj2048ELj1ELj4ELj1ELj16ENS_18Kernel_traits_baseILj2048ES2_S2_S2_fjLj128EEEEEEEvNS_9FwdParamsE:
.text._ZN10layer_norm13ln_fwd_kernelINS_13Kernel_traitsI6__halfS2_S2_fjLj2048ELj1ELj4ELj1ELj16ENS_18Kernel_traits_baseILj2048ES2_S2_S2_fjLj128EEEEEEEvNS_9FwdParamsE:
        /* <DEDUP_REMOVED lines=34> */
.L_x_1733:
        /* <DEDUP_REMOVED lines=28> */
[--C-:B--2---:R-:W-:Y:S02]  /*03e0*/  HADD2.F32 R0, -RZ, R116.reuse.H0_H0 ;  /* 0x20000074ff007230 */ /* 0x104fe40000004100 */
[----:B------:R-:W-:Y:S02]  /*03f0*/  HADD2.F32 R116, -RZ, R116.H1_H1 ;  /* 0x30000074ff747230 */ /* 0x000fe40000004100 */
[--C-:B------:R-:W-:Y:S02]  /*0400*/  HADD2.F32 R115, -RZ, R117.reuse.H0_H0 ;  /* 0x20000075ff737230 */ /* 0x100fe40000004100 */
[----:B------:R-:W-:Y:S01]  /*0410*/  FADD.FTZ R3, RZ, R0 ;  /* 0x00000000ff037221 */ /* 0x000fe20000010000 */
[----:B------:R-:W-:Y:S02]  /*0420*/  HADD2.F32 R114, -RZ, R117.H1_H1 ;  /* 0x30000075ff727230 */ /* 0x000fe40000004100 */
        /* <DEDUP_REMOVED lines=272> */
.L_x_1745:
[----:B------:R-:W2:Y:S01]  /*1530*/  LDC R125, c[0x0][0x260] ;  /* 0x00009800ff7d7b82 */ /* 0x000ea20000000800 */
[----:B-1----:R-:W-:-:S07]  /*1540*/  FADD.FTZ R70, R127, R71 ;  /* 0x000000477f467221 */ /* 0x002fce0000010000 */
[----:B------:R-:W1:Y:S08]  /*1550*/  @!P0 LDC.64 R68, c[0x0][0x230] ;  /* 0x00008c00ff448b82 */ /* 0x000e700000000a00 */
[----:B------:R-:W3:Y:S01]  /*1560*/  @!P0 LDC.64 R2, c[0x0][0x238] ;  /* 0x00008e00ff028b82 */ /* 0x000ee20000000a00 */
[----:B--2---:R-:W-:-:S07]  /*1570*/  FFMA.FTZ R125, R70, 0.00048828125, R125 ;  /* 0x3a000000467d7823 */ /* 0x004fce000001007d */
[----:B------:R-:W2:Y:S01]  /*1580*/  LDC.64 R70, c[0x0][0x228] ;  /* 0x00008a00ff467b82 */ /* 0x000ea20000000a00 */
[----:B------:R-:W4:Y:S01]  /*1590*/  MUFU.RSQ R125, R125 ;  /* 0x0000007d007d7308 */ /* 0x000f220000001400 */
[----:B-1----:R-:W-:-:S05]  /*15a0*/  @!P0 IMAD.WIDE R68, R73, 0x4, R68 ;  /* 0x0000000449448825 */ /* 0x002fca00078e0244 */
[----:B------:R1:W-:Y:S01]  /*15b0*/  @!P0 STG.E desc[UR4][R68.64], R119 ;  /* 0x0000007744008986 */ /* 0x0003e2000c101904 */
[----:B---3--:R-:W-:-:S04]  /*15c0*/  @!P0 IMAD.WIDE R2, R73, 0x4, R2 ;  /* 0x0000000449028825 */ /* 0x008fc800078e0202 */
[-C--:B----4-:R-:W-:Y:S01]  /*15d0*/  FMUL.FTZ R0, R0, R125.reuse ;  /* 0x0000007d00007220 */ /* 0x090fe20000410000 */
[-C--:B0-----:R-:W-:Y:S01]  /*15e0*/  FMUL.FTZ R127, R116, R125.reuse ;  /* 0x0000007d747f7220 */ /* 0x081fe20000410000 */
        /* <DEDUP_REMOVED lines=18> */
[-C--:B-1----:R-:W-:Y:S01]  /*1710*/  FMUL.FTZ R119, R82, R125.reuse ;  /* 0x0000007d52777220 */ /* 0x082fe20000410000 */
[-C--:B------:R-:W-:Y:S01]  /*1720*/  FMUL.FTZ R152, R80, R125.reuse ;  /* 0x0000007d50987220 */ /* 0x080fe20000410000 */
[----:B------:R-:W-:Y:S01]  /*1730*/  F2FP.F16.F32.PACK_AB R0, R127, R0 ;  /* 0x000000007f00723e */ /* 0x000fe200000000ff */
[----:B------:R-:W-:Y:S01]  /*1740*/  FMUL.FTZ R101, R101, R125 ;  /* 0x0000007d65657220 */ /* 0x000fe20000410000 */
[----:B------:R-:W-:Y:S01]  /*1750*/  F2FP.F16.F32.PACK_AB R78, R112, R113 ;  /* 0x00000071704e723e */ /* 0x000fe200000000ff */
[-C--:B------:R-:W-:Y:S01]  /*1760*/  FMUL.FTZ R100, R100, R125.reuse ;  /* 0x0000007d64647220 */ /* 0x080fe20000410000 */
[----:B------:R-:W-:Y:S01]  /*1770*/  PRMT R77, R73, 0x2104, R72 ;  /* 0x00002104494d7816 */ /* 0x000fe20000000048 */
[-C--:B------:R-:W-:Y:S01]  /*1780*/  FMUL.FTZ R99, R99, R125.reuse ;  /* 0x0000007d63637220 */ /* 0x080fe20000410000 */
[----:B------:R-:W-:Y:S01]  /*1790*/  FMUL.FTZ R98, R98, R125 ;  /* 0x0000007d62627220 */ /* 0x000fe20000410000 */
[----:B------:R-:W-:Y:S01]  /*17a0*/  F2FP.F16.F32.PACK_AB R80, R108, R109 ;  /* 0x0000006d6c50723e */ /* 0x000fe200000000ff */
[----:B------:R-:W-:Y:S01]  /*17b0*/  FMUL.FTZ R69, R86, R125 ;  /* 0x0000007d56457220 */ /* 0x000fe20000410000 */
[----:B------:R-:W-:Y:S01]  /*17c0*/  F2FP.F16.F32.PACK_AB R82, R104, R105 ;  /* 0x000000696852723e */ /* 0x000fe200000000ff */
[-C--:B------:R-:W-:Y:S01]  /*17d0*/  FMUL.FTZ R133, R79, R125.reuse ;  /* 0x0000007d4f857220 */ /* 0x080fe20000410000 */
[-C--:B------:R-:W-:Y:S01]  /*17e0*/  FMUL.FTZ R116, R83, R125.reuse ;  /* 0x0000007d53747220 */ /* 0x080fe20000410000 */
        /* <DEDUP_REMOVED lines=11> */
[C---:B------:R-:W-:Y:S01]  /*18a0*/  IADD3 R97, R77.reuse, 0x20, RZ ;  /* 0x000000204d617810 */ /* 0x040fe20007ffe0ff */
[----:B------:R2:W-:Y:S01]  /*18b0*/  @!P0 STG.E desc[UR4][R2.64], R125 ;  /* 0x0000007d02008986 */ /* 0x0005e2000c101904 */
[----:B------:R-:W-:Y:S01]  /*18c0*/  F2FP.F16.F32.PACK_AB R84, R100, R101 ;  /* 0x000000656454723e */ /* 0x000fe200000000ff */
[----:B-----5:R-:W-:Y:S01]  /*18d0*/  HFMA2.MMA R76, R64, R0, R32 ;  /* 0x00000000404c7235 */ /* 0x020fe20000000020 */
[----:B------:R-:W-:Y:S01]  /*18e0*/  F2FP.F16.F32.PACK_AB R85, R98, R99 ;  /* 0x000000636255723e */ /* 0x000fe200000000ff */
[----:B------:R-:W-:Y:S01]  /*18f0*/  HFMA2.MMA R78, R66, R78, R34 ;  /* 0x0000004e424e7235 */ /* 0x000fe20000000022 */
[C---:B------:R-:W-:Y:S01]  /*1900*/  IADD3 R99, R77.reuse, 0x40, RZ ;  /* 0x000000404d637810 */ /* 0x040fe20007ffe0ff */
[----:B------:R-:W-:Y:S01]  /*1910*/  HFMA2.MMA R80, R60, R80, R28 ;  /* 0x000000503c507235 */ /* 0x000fe2000000001c */
[C---:B------:R-:W-:Y:S01]  /*1920*/  IADD3 R101, R77.reuse, 0x60, RZ ;  /* 0x000000604d657810 */ /* 0x040fe20007ffe0ff */
[----:B------:R-:W-:Y:S01]  /*1930*/  HFMA2.MMA R82, R62, R82, R30 ;  /* 0x000000523e527235 */ /* 0x000fe2000000001e */
[C---:B------:R-:W-:Y:S01]  /*1940*/  IADD3 R103, R77.reuse, 0x80, RZ ;  /* 0x000000804d677810 */ /* 0x040fe20007ffe0ff */
[----:B------:R-:W-:Y:S01]  /*1950*/  HFMA2 R79, R67, R79, R35 ;  /* 0x0000004f434f7231 */ /* 0x000fe20000000023 */
[C---:B------:R-:W-:Y:S01]  /*1960*/  IADD3 R105, R77.reuse, 0xa0, RZ ;  /* 0x000000a04d697810 */ /* 0x040fe20007ffe0ff */
[C---:B--2---:R-:W-:Y:S01]  /*1970*/  IMAD.WIDE.U32 R2, R77.reuse, 0x10, R70 ;  /* 0x000000104d027825 */ /* 0x044fe200078e0046 */
[----:B------:R-:W-:-:S03]  /*1980*/  IADD3 R107, R77, 0xc0, RZ ;  /* 0x000000c04d6b7810 */ /* 0x000fc60007ffe0ff */
[----:B------:R-:W-:Y:S01]  /*1990*/  HFMA2 R81, R61, R81, R29 ;  /* 0x000000513d517231 */ /* 0x000fe2000000001d */
[----:B------:R-:W-:Y:S01]  /*19a0*/  IADD3 R109, R77, 0xe0, RZ ;  /* 0x000000e04d6d7810 */ /* 0x000fe20007ffe0ff */
[----:B------:R-:W-:Y:S02]  /*19b0*/  HFMA2 R77, R65, R114, R33 ;  /* 0x00000072414d7231 */ /* 0x000fe40000000021 */
[----:B------:R-:W-:-:S04]  /*19c0*/  IMAD.WIDE.U32 R96, R97, 0x10, R70 ;  /* 0x0000001061607825 */ /* 0x000fc800078e0046 */
[----:B------:R-:W-:Y:S02]  /*19d0*/  HFMA2 R83, R63, R83, R31 ;  /* 0x000000533f537231 */ /* 0x000fe4000000001f */
[-C--:B------:R-:W-:Y:S01]  /*19e0*/  FMUL.FTZ R93, R93, R125.reuse ;  /* 0x0000007d5d5d7220 */ /* 0x080fe20000410000 */
        /* <DEDUP_REMOVED lines=8> */
[----:B------:R-:W-:Y:S01]  /*1a70*/  F2FP.F16.F32.PACK_AB R87, R129, R118 ;  /* 0x000000768157723e */ /* 0x000fe200000000ff */
        /* <DEDUP_REMOVED lines=14> */
[----:B0-----:R-:W0:Y:S01]  /*1b60*/  LDC.64 R96, c[0x0][0x210] ;  /* 0x00008400ff607b82 */ /* 0x001e220000000a00 */
[----:B------:R-:W-:Y:S01]  /*1b70*/  HFMA2.MMA R84, R56, R84, R24 ;  /* 0x0000005438547235 */ /* 0x000fe20000000018 */
[----:B------:R-:W-:Y:S01]  /*1b80*/  F2FP.F16.F32.PACK_AB R92, R92, R93 ;  /* 0x0000005d5c5c723e */ /* 0x000fe200000000ff */
[----:B------:R-:W-:Y:S01]  /*1b90*/  HFMA2.MMA R86, R58, R86, R26 ;  /* 0x000000563a567235 */ /* 0x000fe2000000001a */
[----:B------:R-:W-:Y:S01]  /*1ba0*/  F2FP.F16.F32.PACK_AB R88, R88, R89 ;  /* 0x000000595858723e */ /* 0x000fe200000000ff */
[-C--:B------:R-:W-:Y:S01]  /*1bb0*/  FMUL.FTZ R140, R140, R125.reuse ;  /* 0x0000007d8c8c7220 */ /* 0x080fe20000410000 */
[-C--:B------:R-:W-:Y:S01]  /*1bc0*/  FMUL.FTZ R141, R142, R125.reuse ;  /* 0x0000007d8e8d7220 */ /* 0x080fe20000410000 */
[-C--:B------:R-:W-:Y:S01]  /*1bd0*/  FMUL.FTZ R132, R132, R125.reuse ;  /* 0x0000007d84847220 */ /* 0x080fe20000410000 */
[-C--:B------:R-:W-:Y:S01]  /*1be0*/  FMUL.FTZ R145, R134, R125.reuse ;  /* 0x0000007d86917220 */ /* 0x080fe20000410000 */
[----:B------:R-:W-:Y:S01]  /*1bf0*/  F2FP.F16.F32.PACK_AB R94, R95, R94 ;  /* 0x0000005e5f5e723e */ /* 0x000fe200000000ff */
[----:B------:R-:W-:Y:S01]  /*1c00*/  FMUL.FTZ R124, R124, R125 ;  /* 0x0000007d7c7c7220 */ /* 0x000fe20000410000 */
[----:B------:R-:W-:Y:S01]  /*1c10*/  F2FP.F16.F32.PACK_AB R131, R152, R131 ;  /* 0x000000839883723e */ /* 0x000fe200000000ff */
[-C--:B------:R-:W-:Y:S01]  /*1c20*/  FMUL.FTZ R149, R126, R125.reuse ;  /* 0x0000007d7e957220 */ /* 0x080fe20000410000 */
[-C--:B------:R-:W-:Y:S01]  /*1c30*/  FMUL.FTZ R121, R121, R125.reuse ;  /* 0x0000007d79797220 */ /* 0x080fe20000410000 */
[----:B------:R-:W-:Y:S01]  /*1c40*/  FMUL.FTZ R122, R123, R125 ;  /* 0x0000007d7b7a7220 */ /* 0x000fe20000410000 */
[----:B------:R-:W-:-:S04]  /*1c50*/  IMAD.WIDE.U32 R98, R99, 0x10, R70 ;  /* 0x0000001063627825 */ /* 0x000fc800078e0046 */
        /* <DEDUP_REMOVED lines=26> */
[----:B-1----:R-:W-:Y:S01]  /*1e00*/  HFMA2.MMA R84, R44, R135, R12 ;  /* 0x000000872c547235 */ /* 0x002fe2000000000c */
[----:B------:R-:W-:Y:S01]  /*1e10*/  F2FP.F16.F32.PACK_AB R132, R145, R132 ;  /* 0x000000849184723e */ /* 0x000fe200000000ff */
[----:B------:R-:W-:Y:S01]  /*1e20*/  HFMA2.MMA R86, R46, R117, R14 ;  /* 0x000000752e567235 */ /* 0x000fe2000000000e */
[----:B------:R-:W-:Y:S01]  /*1e30*/  F2FP.F16.F32.PACK_AB R124, R149, R124 ;  /* 0x0000007c957c723e */ /* 0x000fe200000000ff */
[----:B------:R-:W-:Y:S01]  /*1e40*/  HFMA2.MMA R88, R40, R139, R8 ;  /* 0x0000008b28587235 */ /* 0x000fe20000000008 */
[----:B------:R-:W-:Y:S01]  /*1e50*/  F2FP.F16.F32.PACK_AB R121, R122, R121 ;  /* 0x000000797a79723e */ /* 0x000fe200000000ff */
[----:B------:R-:W-:Y:S01]  /*1e60*/  HFMA2.MMA R90, R42, R136, R10 ;  /* 0x000000882a5a7235 */ /* 0x000fe2000000000a */
        /* <DEDUP_REMOVED lines=17> */
[----:B------:R1:W-:Y:S07]  /*1f80*/  STG.E.128 desc[UR4][R70.64], R92 ;  /* 0x0000005c46007986 */ /* 0x0003ee000c101d04 */
[----:B------:R-:W-:Y:S05]  /*1f90*/  @!P0 BRA `(.L_x_1733) ;  /* 0xffffffe000a08947 */ /* 0x000fea000383ffff */
[----:B------:R-:W-:Y:S05]  /*1fa0*/  EXIT ;  /* 0x000000000000794d */ /* 0x000fea0003800000 */
.L_x_1732:
[----:B------:R-:W-:Y:S01]  /*1fb0*/  HFMA2.MMA R69, -RZ, RZ, 0, 1.847743988037109375e-06 ;  /* 0x0000001fff457435 */ /* 0x000fe200000001ff */
[----:B------:R-:W-:Y:S01]  /*1fc0*/  BSSY B0, `(.L_x_1734) ;  /* 0x0000006000007945 */ /* 0x000fe20003800000 */
[----:B------:R-:W-:Y:S02]  /*1fd0*/  MOV R70, 0x1 ;  /* 0x0000000100467802 */ /* 0x000fe40000000f00 */
[----:B------:R-:W-:-:S07]  /*1fe0*/  MOV R118, 0xffffffff ;  /* 0xffffffff00767802 */ /* 0x000fce0000000f00 */
[----:B-----5:R-:W-:Y:S05]  /*1ff0*/  WARPSYNC.COLLECTIVE R118, `(.L_x_1735) ;  /* 0x0000000076087348 */ /* 0x020fea0003c00000 */
[----:B------:R0:W1:Y:S02]  /*2000*/  SHFL.BFLY P1, R71, R3, R70, R69 ;  /* 0x0c00004603477389 */ /* 0x0000640000020045 */
[----:B01---5:R-:W-:Y:S01]  /*2010*/  ENDCOLLECTIVE ;  /* 0x000000000000791b */ /* 0x023fe20003800000 */
.L_x_1735:
[----:B------:R-:W-:Y:S05]  /*2020*/  BSYNC B0 ;  /* 0x0000000000007941 */ /* 0x000fea0003800000 */
.L_x_1734:
[----:B------:R-:W-:Y:S01]  /*2030*/  HFMA2.MMA R70, -RZ, RZ, 0, 1.1920928955078125e-07 ;  /* 0x00000002ff467435 */ /* 0x000fe200000001ff */
[----:B------:R-:W-:Y:S01]  /*2040*/  FADD.FTZ R3, R3, R71 ;  /* 0x0000004703037221 */ /* 0x000fe20000010000 */
[----:B------:R-:W-:Y:S02]  /*2050*/  MOV R69, 0x1f ;  /* 0x0000001f00457802 */ /* 0x000fe40000000f00 */
[----:B------:R-:W-:-:S07]  /*2060*/  MOV R118, 0xffffffff ;  /* 0xffffffff00767802 */ /* 0x000fce0000000f00 */
[----:B------:R-:W-:Y:S05]  /*2070*/  WARPSYNC.COLLECTIVE R118, `(.L_x_1736) ;  /* 0x0000000076087348 */ /* 0x000fea0003c00000 */
[----:B------:R0:W1:Y:S02]  /*2080*/  SHFL.BFLY P1, R71, R3, R70, R69 ;  /* 0x0c00004603477389 */ /* 0x0000640000020045 */
[----:B01----:R-:W-:Y:S01]  /*2090*/  ENDCOLLECTIVE ;  /* 0x000000000000791b */ /* 0x003fe20003800000 */
.L_x_1736:
[----:B------:R-:W-:Y:S01]  /*20a0*/  HFMA2.MMA R70, -RZ, RZ, 0, 2.384185791015625e-07 ;  /* 0x00000004ff467435 */ /* 0x000fe200000001ff */
[----:B------:R-:W-:-:S05]  /*20b0*/  FADD.FTZ R76, R3, R71 ;  /* 0x00000047034c7221 */ /* 0x000fca0000010000 */
[----:B------:R-:W-:-:S07]  /*20c0*/  MOV R3, R76 ;  /* 0x0000004c00037202 */ /* 0x000fce0000000f00 */
[----:B------:R-:W-:Y:S05]  /*20d0*/  WARPSYNC.COLLECTIVE R118, `(.L_x_1737) ;  /* 0x0000000076087348 */ /* 0x000fea0003c00000 */
[----:B------:R0:W1:Y:S02]  /*20e0*/  SHFL.BFLY P1, R71, R3, R70, R69 ;  /* 0x0c00004603477389 */ /* 0x0000640000020045 */
[----:B01----:R-:W-:Y:S01]  /*20f0*/  ENDCOLLECTIVE ;  /* 0x000000000000791b */ /* 0x003fe20003800000 */
.L_x_1737:
[----:B------:R-:W-:Y:S01]  /*2100*/  HFMA2.MMA R70, -RZ, RZ, 0, 4.76837158203125e-07 ;  /* 0x00000008ff467435 */ /* 0x000fe200000001ff */
[----:B------:R-:W-:-:S05]  /*2110*/  FADD.FTZ R77, R76, R71 ;  /* 0x000000474c4d7221 */ /* 0x000fca0000010000 */
[----:B------:R-:W-:-:S07]  /*2120*/  MOV R3, R77 ;  /* 0x0000004d00037202 */ /* 0x000fce0000000f00 */
[----:B------:R-:W-:Y:S05]  /*2130*/  WARPSYNC.COLLECTIVE R118, `(.L_x_1738) ;  /* 0x0000000076087348 */ /* 0x000fea0003c00000 */
[----:B------:R0:W1:Y:S02]  /*2140*/  SHFL.BFLY P1, R71, R3, R70, R69 ;  /* 0x0c00004603477389 */ /* 0x0000640000020045 */
[----:B01----:R-:W-:Y:S01]  /*2150*/  ENDCOLLECTIVE ;  /* 0x000000000000791b */ /* 0x003fe20003800000 */
.L_x_1738:
[----:B------:R-:W-:Y:S01]  /*2160*/  HFMA2.MMA R70, -RZ, RZ, 0, 9.5367431640625e-07 ;  /* 0x00000010ff467435 */ /* 0x000fe200000001ff */
[----:B------:R-:W-:-:S05]  /*2170*/  FADD.FTZ R78, R77, R71 ;  /* 0x000000474d4e7221 */ /* 0x000fca0000010000 */
[----:B------:R-:W-:-:S07]  /*2180*/  MOV R3, R78 ;  /* 0x0000004e00037202 */ /* 0x000fce0000000f00 */
[----:B------:R-:W-:Y:S05]  /*2190*/  WARPSYNC.COLLECTIVE R118, `(.L_x_1739) ;  /* 0x0000000076087348 */ /* 0x000fea0003c00000 */
[----:B------:R0:W1:Y:S02]  /*21a0*/  SHFL.BFLY P1, R71, R3, R70, R69 ;  /* 0x0c00004603477389 */ /* 0x0000640000020045 */
[----:B01----:R-:W-:Y:S01]  /*21b0*/  ENDCOLLECTIVE ;  /* 0x000000000000791b */ /* 0x003fe20003800000 */
.L_x_1739:
        /* <DEDUP_REMOVED lines=134> */
.L_x_1740:
[----:B------:R-:W-:Y:S01]  /*2a20*/  HFMA2.MMA R70, -RZ, RZ, 0, 1.1920928955078125e-07 ;  /* 0x00000002ff467435 */ /* 0x000fe200000001ff */
[----:B------:R-:W-:-:S05]  /*2a30*/  FADD.FTZ R2, R3, R71 ;  /* 0x0000004703027221 */ /* 0x000fca0000010000 */
[----:B------:R-:W-:-:S07]  /*2a40*/  MOV R3, R2 ;  /* 0x0000000200037202 */ /* 0x000fce0000000f00 */
[----:B------:R-:W-:Y:S05]  /*2a50*/  WARPSYNC.COLLECTIVE R118, `(.L_x_1741) ;  /* 0x0000000076087348 */ /* 0x000fea0003c00000 */
[----:B------:R0:W1:Y:S02]  /*2a60*/  SHFL.BFLY P1, R71, R3, R70, R69 ;  /* 0x0c00004603477389 */ /* 0x0000640000020045 */
[----:B01----:R-:W-:Y:S01]  /*2a70*/  ENDCOLLECTIVE ;  /* 0x000000000000791b */ /* 0x003fe20003800000 */
.L_x_1741:
[----:B------:R-:W-:Y:S01]  /*2a80*/  HFMA2.MMA R70, -RZ, RZ, 0, 2.384185791015625e-07 ;  /* 0x00000004ff467435 */ /* 0x000fe200000001ff */
[----:B------:R-:W-:-:S05]  /*2a90*/  FADD.FTZ R68, R2, R71 ;  /* 0x0000004702447221 */ /* 0x000fca0000010000 */
[----:B------:R-:W-:-:S07]  /*2aa0*/  MOV R3, R68 ;  /* 0x0000004400037202 */ /* 0x000fce0000000f00 */
[----:B------:R-:W-:Y:S05]  /*2ab0*/  WARPSYNC.COLLECTIVE R118, `(.L_x_1742) ;  /* 0x0000000076087348 */ /* 0x000fea0003c00000 */
[----:B------:R0:W1:Y:S02]  /*2ac0*/  SHFL.BFLY P1, R71, R3, R70, R69 ;  /* 0x0c00004603477389 */ /* 0x0000640000020045 */
[----:B01----:R-:W-:Y:S01]  /*2ad0*/  ENDCOLLECTIVE ;  /* 0x000000000000791b */ /* 0x003fe20003800000 */
.L_x_1742:
[----:B------:R-:W-:Y:S01]  /*2ae0*/  HFMA2.MMA R70, -RZ, RZ, 0, 4.76837158203125e-07 ;  /* 0x00000008ff467435 */ /* 0x000fe200000001ff */
[----:B------:R-:W-:-:S05]  /*2af0*/  FADD.FTZ R125, R68, R71 ;  /* 0x00000047447d7221 */ /* 0x000fca0000010000 */
[----:B------:R-:W-:-:S07]  /*2b00*/  MOV R3, R125 ;  /* 0x0000007d00037202 */ /* 0x000fce0000000f00 */
[----:B------:R-:W-:Y:S05]  /*2b10*/  WARPSYNC.COLLECTIVE R118, `(.L_x_1743) ;  /* 0x0000000076087348 */ /* 0x000fea0003c00000 */
[----:B------:R0:W1:Y:S02]  /*2b20*/  SHFL.BFLY P1, R71, R3, R70, R69 ;  /* 0x0c00004603477389 */ /* 0x0000640000020045 */
[----:B01----:R-:W-:Y:S01]  /*2b30*/  ENDCOLLECTIVE ;  /* 0x000000000000791b */ /* 0x003fe20003800000 */
.L_x_1743:
[----:B------:R-:W-:Y:S01]  /*2b40*/  HFMA2.MMA R70, -RZ, RZ, 0, 9.5367431640625e-07 ;  /* 0x00000010ff467435 */ /* 0x000fe200000001ff */
[----:B------:R-:W-:-:S05]  /*2b50*/  FADD.FTZ R127, R125, R71 ;  /* 0x000000477d7f7221 */ /* 0x000fca0000010000 */
[----:B------:R-:W-:-:S07]  /*2b60*/  MOV R3, R127 ;  /* 0x0000007f00037202 */ /* 0x000fce0000000f00 */
[----:B------:R-:W-:Y:S05]  /*2b70*/  WARPSYNC.COLLECTIVE R118, `(.L_x_1744) ;  /* 0x0000000076087348 */ /* 0x000fea0003c00000 */
[----:B------:R0:W1:Y:S02]  /*2b80*/  SHFL.BFLY P1, R71, R3, R70, R69 ;  /* 0x0c00004603477389 */ /* 0x0000640000020045 */
[----:B01----:R-:W-:Y:S01]  /*2b90*/  ENDCOLLECTIVE ;  /* 0x000000000000791b */ /* 0x003fe20003800000 */
.L_x_1744:
[----:B------:R-:W-:Y:S05]  /*2ba0*/  BRA `(.L_x_1745) ;  /* 0xffffffe800607947 */ /* 0x000fea000383ffff */
.L_x_1746:
        /* <DEDUP_REMOVED lines=13> */
.L_x_2100:


//--------------------- .text._ZN10layer_norm13ln_fwd_kernelINS_13Kernel_traitsIffffjLj2048ELj1ELj4ELj1ELj16ENS_18Kernel_traits_baseILj2048EffffjLj128EEEEEEEvNS_9FwdParamsE --------------------------
	.section	.text._ZN10layer_norm13ln_fwd_kernelINS_13Kernel_traitsIffffjLj2048ELj1ELj4ELj1ELj16ENS_18Kernel_traits_baseILj2048EffffjLj128EEEEEEEvNS_9FwdParamsE,"ax",@progbits
	.align	128
        .global         _ZN10layer_norm13ln_fwd_kernelINS_13Kernel_traitsIffffjLj2048ELj1ELj4ELj1ELj16ENS_18Kernel_traits_baseILj2048EffffjLj128EEEEEEEvNS_9FwdParamsE
        .type           _ZN10layer_norm13ln_fwd_kernelINS_13Kernel_traitsIffffjLj2048ELj1ELj4ELj1ELj16ENS_18Kernel_traits_baseILj2048EffffjLj128EEEEEEEvNS_9FwdParamsE,@function
        .size           _ZN10layer_norm13ln_fwd_kernelINS_13Kernel_traitsIffffjLj2048ELj1ELj4ELj1ELj16ENS_18Kernel_traits_baseILj2048EffffjLj128EEEEEEEvNS_9FwdParamsE,(.L_x_2101 - _ZN10layer_norm13ln_fwd_kernelINS_13Kernel_traitsIffffjLj2048ELj1ELj4ELj1ELj16ENS_18Kernel_traits_baseILj2048EffffjLj128EEEEEEEvNS_9FwdParamsE)
        .other          _ZN10layer_norm13ln_fwd_kernelINS_13Kernel_traitsIffffjLj2048ELj1ELj4ELj1ELj16ENS_18Kernel_traits_baseILj2048EffffjLj128EEEEEEEvNS_9FwdParamsE,@"STO_CUDA_ENTRY STV_DEFAULT"
_ZN10layer_norm13ln_fwd_kernelINS_13Kernel_traitsIffffjLj2048ELj1ELj4ELj1ELj16ENS_18Kernel_traits_baseILj2048EffffjLj128EEEEEEEvNS_9FwdParamsE:
.text._ZN10layer_norm13ln_fwd_kernelINS_13Kernel_traitsIffffjLj2048ELj1ELj4ELj1ELj16ENS_18Kernel_traits_baseILj2048EffffjLj128EEEEEEEvNS_9FwdParamsE:
        /* <DEDUP_REMOVED lines=8> */
[----:B------:R-:W0:Y:S01]  /*0080*/  LDC.64 R2, c[0x0][0x240] ;  /* 0x00009000ff027b82 */ /* 0x000e220000000a00 */
[----:B------:R-:W-:Y:S01]  /*0090*/  LOP3.LUT R212, R212, 0x1f, RZ, 0xc0, !PT ;  /* 0x0000001fd4d47812 */ /* 0x000fe200078ec0ff */
[----:B------:R-:W-:Y:S01]  /*00a0*/  ULDC.64 UR4, c[0x0][0x208] ;  /* 0x0000820000047ab9 */ /* 0x000fe20000000a00 */
[----:B------:R-:W-:-:S05]  /*00b0*/  ULDC.64 UR6, c[0x0][0x228] ;  /* 0x00008a0000067ab9 */ /* 0x000fca0000000a00 */
[----:B------:R-:W1:Y:S01]  /*00c0*/  LDC.64 R4, c[0x0][0x248] ;  /* 0x00009200ff047b82 */ /* 0x000e620000000a00 */
        /* <DEDUP_REMOVED lines=34> */
.L_x_1748:
[----:B------:R-:W1:Y:S01]  /*02f0*/  LDC.64 R204, c[0x0][0x220] ;  /* 0x00008800ffcc7b82 */ /* 0x000e620000000a00 */
[----:B------:R-:W-:-:S04]  /*0300*/  LEA R210, R211, R212, 0x9 ;  /* 0x000000d4d3d27211 */ /* 0x000fc800078e48ff */
[C---:B------:R-:W-:Y:S01]  /*0310*/  IADD3 R209, R210.reuse, 0x20, RZ ;  /* 0x00000020d2d17810 */ /* 0x040fe20007ffe0ff */
[----:B-1----:R-:W-:-:S06]  /*0320*/  IMAD.WIDE.U32 R24, R210, 0x10, R204 ;  /* 0x00000010d2187825 */ /* 0x002fcc00078e00cc */
[----:B--2---:R-:W2:Y:S01]  /*0330*/  LDG.E.128 R24, desc[UR4][R24.64] ;  /* 0x0000000418187981 */ /* 0x004ea2000c1e1d00 */
        /* <DEDUP_REMOVED lines=258> */
.L_x_1760:
[----:B------:R-:W2:Y:S01]  /*1360*/  LDC R24, c[0x0][0x260] ;  /* 0x00009800ff187b82 */ /* 0x000ea20000000800 */
[----:B-1----:R-:W-:Y:S01]  /*1370*/  FADD.FTZ R217, R220, R217 ;  /* 0x000000d9dcd97221 */ /* 0x002fe20000010000 */
[----:B------:R-:W-:Y:S02]  /*1380*/  ISETP.NE.AND P0, PT, R212, RZ, PT ;  /* 0x000000ffd400720c */ /* 0x000fe40003f05270 */
[C---:B------:R-:W-:Y:S02]  /*1390*/  LEA R224, P1, R210.reuse, UR6, 0x4 ;  /* 0x00000006d2e07c11 */ /* 0x040fe4000f8220ff */
[C---:B------:R-:W-:Y:S02]  /*13a0*/  LEA R222, P2, R209.reuse, UR6, 0x4 ;  /* 0x00000006d1de7c11 */ /* 0x040fe4000f8420ff */
[----:B------:R-:W-:Y:S02]  /*13b0*/  LEA.HI.X R225, R210, UR7, RZ, 0x4, P1 ;  /* 0x00000007d2e17c11 */ /* 0x000fe400088f24ff */
[----:B------:R-:W-:-:S05]  /*13c0*/  LEA.HI.X R223, R209, UR7, RZ, 0x4, P2 ;  /* 0x00000007d1df7c11 */ /* 0x000fca00090f24ff */
[----:B------:R-:W1:Y:S08]  /*13d0*/  @!P0 LDC.64 R214, c[0x0][0x230] ;  /* 0x00008c00ffd68b82 */ /* 0x000e700000000a00 */
[----:B------:R-:W3:Y:S01]  /*13e0*/  @!P0 LDC.64 R226, c[0x0][0x238] ;  /* 0x00008e00ffe28b82 */ /* 0x000ee20000000a00 */
[----:B--2---:R-:W-:-:S06]  /*13f0*/  FFMA.FTZ R24, R217, 0.00048828125, R24 ;  /* 0x3a000000d9187823 */ /* 0x004fcc0000010018 */
[----:B------:R-:W2:Y:S01]  /*1400*/  MUFU.RSQ R24, R24 ;  /* 0x0000001800187308 */ /* 0x000ea20000001400 */
[----:B-1----:R-:W-:-:S05]  /*1410*/  @!P0 IMAD.WIDE R214, R211, 0x4, R214 ;  /* 0x00000004d3d68825 */ /* 0x002fca00078e02d6 */
[----:B------:R1:W-:Y:S01]  /*1420*/  @!P0 STG.E desc[UR4][R214.64], R2 ;  /* 0x00000002d6008986 */ /* 0x0003e2000c101904 */
[-C--:B--2---:R-:W-:Y:S01]  /*1430*/  FMUL.FTZ R221, R164, R24.reuse ;  /* 0x00000018a4dd7220 */ /* 0x084fe20000410000 */
        /* <DEDUP_REMOVED lines=31> */
[----:B---3--:R-:W-:-:S04]  /*1630*/  @!P0 IMAD.WIDE R226, R211, 0x4, R226 ;  /* 0x00000004d3e28825 */ /* 0x008fc800078e02e2 */
        /* <DEDUP_REMOVED lines=17> */
[-C--:B------:R-:W-:Y:S01]  /*1750*/  FMUL.FTZ R17, R18, R24.reuse ;  /* 0x0000001812117220 */ /* 0x080fe20000410000 */
[-C--:B------:R-:W-:Y:S01]  /*1760*/  FMUL.FTZ R201, R202, R24.reuse ;  /* 0x00000018cac97220 */ /* 0x080fe20000410000 */
[----:B------:R-:W-:Y:S01]  /*1770*/  LEA R228, P0, R208, UR6, 0x4 ;  /* 0x00000006d0e47c11 */ /* 0x000fe2000f8020ff */
        /* <DEDUP_REMOVED lines=12> */
[----:B-----5:R-:W-:Y:S01]  /*1840*/  FFMA.FTZ R157, R153, R0, R89 ;  /* 0x00000000999d7223 */ /* 0x020fe20000010059 */
[----:B------:R-:W-:Y:S01]  /*1850*/  FFMA.FTZ R156, R152, R213, R88 ;  /* 0x000000d5989c7223 */ /* 0x000fe20000010058 */
[----:B------:R-:W-:Y:S01]  /*1860*/  FFMA.FTZ R158, R154, R25, R90 ;  /* 0x000000199a9e7223 */ /* 0x000fe2000001005a */
[----:B------:R-:W-:Y:S01]  /*1870*/  FFMA.FTZ R159, R155, R26, R91 ;  /* 0x0000001a9b9f7223 */ /* 0x000fe2000001005b */
[----:B------:R-:W-:Y:S01]  /*1880*/  FMUL.FTZ R205, R206, R24 ;  /* 0x00000018cecd7220 */ /* 0x000fe20000410000 */
[----:B------:R-:W-:Y:S01]  /*1890*/  FFMA.FTZ R161, R149, R20, R85 ;  /* 0x0000001495a17223 */ /* 0x000fe20000010055 */
[----:B------:R-:W-:Y:S01]  /*18a0*/  FFMA.FTZ R160, R148, R27, R84 ;  /* 0x0000001b94a07223 */ /* 0x000fe20000010054 */
[----:B------:R-:W-:Y:S01]  /*18b0*/  FFMA.FTZ R162, R150, R21, R86 ;  /* 0x0000001596a27223 */ /* 0x000fe20000010056 */
[----:B------:R-:W-:Y:S01]  /*18c0*/  FFMA.FTZ R163, R151, R2, R87 ;  /* 0x0000000297a37223 */ /* 0x000fe20000010057 */
[----:B------:R-:W-:Y:S01]  /*18d0*/  LEA.HI.X R229, R208, UR7, RZ, 0x4, P0 ;  /* 0x00000007d0e57c11 */ /* 0x000fe200080f24ff */
[----:B------:R-:W-:Y:S01]  /*18e0*/  FMUL.FTZ R206, R207, R24 ;  /* 0x00000018cfce7220 */ /* 0x000fe20000410000 */
[----:B------:R-:W-:Y:S01]  /*18f0*/  LEA R230, P0, R14, UR6, 0x4 ;  /* 0x000000060ee67c11 */ /* 0x000fe2000f8020ff */
[----:B------:R-:W-:Y:S01]  /*1900*/  FFMA.FTZ R25, R145, R16, R81 ;  /* 0x0000001091197223 */ /* 0x000fe20000010051 */
[----:B-1----:R-:W-:Y:S01]  /*1910*/  LEA R226, P1, R15, UR6, 0x4 ;  /* 0x000000060fe27c11 */ /* 0x002fe2000f8220ff */
[----:B------:R-:W-:Y:S01]  /*1920*/  FFMA.FTZ R24, R144, R23, R80 ;  /* 0x0000001790187223 */ /* 0x000fe20000010050 */
[----:B------:R-:W-:Y:S01]  /*1930*/  FFMA.FTZ R26, R146, R17, R82 ;  /* 0x00000011921a7223 */ /* 0x000fe20000010052 */
[----:B------:R-:W-:Y:S01]  /*1940*/  FFMA.FTZ R27, R147, R18, R83 ;  /* 0x00000012931b7223 */ /* 0x000fe20000010053 */
[----:B------:R1:W-:Y:S01]  /*1950*/  STG.E.128 desc[UR4][R224.64], R156 ;  /* 0x0000009ce0007986 */ /* 0x0003e2000c101d04 */
[----:B------:R-:W-:Y:S01]  /*1960*/  LEA R208, P2, R13, UR6, 0x4 ;  /* 0x000000060dd07c11 */ /* 0x000fe2000f8420ff */
[----:B------:R-:W-:Y:S01]  /*1970*/  FFMA.FTZ R16, R140, R19, R76 ;  /* 0x000000138c107223 */ /* 0x000fe2000001004c */
[----:B------:R-:W-:Y:S01]  /*1980*/  LEA.HI.X R231, R14, UR7, RZ, 0x4, P0 ;  /* 0x000000070ee77c11 */ /* 0x000fe200080f24ff */
[----:B------:R2:W-:Y:S01]  /*1990*/  STG.E.128 desc[UR4][R222.64], R160 ;  /* 0x000000a0de007986 */ /* 0x0005e2000c101d04 */
[----:B------:R-:W-:Y:S01]  /*19a0*/  LEA.HI.X R227, R15, UR7, RZ, 0x4, P1 ;  /* 0x000000070fe37c11 */ /* 0x000fe200088f24ff */
        /* <DEDUP_REMOVED lines=9> */
[----:B------:R4:W-:Y:S01]  /*1a40*/  STG.E.128 desc[UR4][R226.64], R16 ;  /* 0x00000010e2007986 */ /* 0x0009e2000c101d04 */
[----:B------:R-:W-:Y:S01]  /*1a50*/  FFMA.FTZ R13, R129, R168, R65 ;  /* 0x000000a8810d7223 */ /* 0x000fe20000010041 */
[----:B------:R-:W-:Y:S01]  /*1a60*/  FFMA.FTZ R14, R130, R169, R66 ;  /* 0x000000a9820e7223 */ /* 0x000fe20000010042 */
[----:B-1----:R-:W-:Y:S01]  /*1a70*/  LEA R158, P2, R10, UR6, 0x4 ;  /* 0x000000060a9e7c11 */ /* 0x002fe2000f8420ff */
[----:B------:R-:W-:Y:S01]  /*1a80*/  FFMA.FTZ R15, R131, R170, R67 ;  /* 0x000000aa830f7223 */ /* 0x000fe20000010043 */
[----:B------:R-:W-:Y:S01]  /*1a90*/  LEA R156, P3, R9, UR6, 0x4 ;  /* 0x00000006099c7c11 */ /* 0x000fe2000f8620ff */
[----:B------:R1:W-:Y:S01]  /*1aa0*/  STG.E.128 desc[UR4][R230.64], R20 ;  /* 0x00000014e6007986 */ /* 0x0003e2000c101d04 */
[----:B--2---:R-:W-:-:S02]  /*1ab0*/  LEA R160, P0, R12, UR6, 0x4 ;  /* 0x000000060ca07c11 */ /* 0x004fc4000f8020ff */
[----:B------:R-:W-:Y:S02]  /*1ac0*/  LEA R162, P1, R11, UR6, 0x4 ;  /* 0x000000060ba27c11 */ /* 0x000fe4000f8220ff */
[----:B------:R-:W-:Y:S01]  /*1ad0*/  LEA.HI.X R161, R12, UR7, RZ, 0x4, P0 ;  /* 0x000000070ca17c11 */ /* 0x000fe200080f24ff */
[----:B---3--:R-:W-:Y:S01]  /*1ae0*/  FFMA.FTZ R25, R133, R164, R69 ;  /* 0x000000a485197223 */ /* 0x008fe20000010045 */
[----:B------:R-:W-:Y:S01]  /*1af0*/  FFMA.FTZ R24, R132, R221, R68 ;  /* 0x000000dd84187223 */ /* 0x000fe20000010044 */
[----:B------:R-:W-:Y:S01]  /*1b00*/  FFMA.FTZ R26, R134, R165, R70 ;  /* 0x000000a5861a7223 */ /* 0x000fe20000010046 */
[----:B------:R-:W-:Y:S01]  /*1b10*/  FFMA.FTZ R27, R135, R166, R71 ;  /* 0x000000a6871b7223 */ /* 0x000fe20000010047 */
[----:B------:R-:W-:Y:S01]  /*1b20*/  FFMA.FTZ R12, R128, R167, R64 ;  /* 0x000000a7800c7223 */ /* 0x000fe20000010040 */
[----:B------:R-:W-:Y:S01]  /*1b30*/  LEA.HI.X R163, R11, UR7, RZ, 0x4, P1 ;  /* 0x000000070ba37c11 */ /* 0x000fe200088f24ff */
[----:B----4-:R-:W-:Y:S01]  /*1b40*/  FFMA.FTZ R17, R125, R172, R61 ;  /* 0x000000ac7d117223 */ /* 0x010fe2000001003d */
        /* <DEDUP_REMOVED lines=9> */
[----:B------:R-:W-:Y:S01]  /*1be0*/  LEA.HI.X R157, R9, UR7, RZ, 0x4, P3 ;  /* 0x00000007099d7c11 */ /* 0x000fe200098f24ff */
[----:B------:R1:W-:Y:S01]  /*1bf0*/  STG.E.128 desc[UR4][R160.64], R12 ;  /* 0x0000000ca0007986 */ /* 0x0003e2000c101d04 */
[----:B------:R-:W-:Y:S01]  /*1c00*/  FFMA.FTZ R9, R113, R184, R49 ;  /* 0x000000b871097223 */ /* 0x000fe20000010031 */
[----:B------:R-:W-:Y:S01]  /*1c10*/  FFMA.FTZ R10, R114, R185, R50 ;  /* 0x000000b9720a7223 */ /* 0x000fe20000010032 */
[----:B------:R-:W-:Y:S01]  /*1c20*/  FFMA.FTZ R11, R115, R186, R51 ;  /* 0x000000ba730b7223 */ /* 0x000fe20000010033 */
[----:B------:R3:W-:Y:S01]  /*1c30*/  STG.E.128 desc[UR4][R162.64], R16 ;  /* 0x00000010a2007986 */ /* 0x0007e2000c101d04 */
[----:B------:R-:W-:-:S03]  /*1c40*/  LEA R2, P2, R3, UR6, 0x4 ;  /* 0x0000000603027c11 */ /* 0x000fc6000f8420ff */
[----:B------:R4:W-:Y:S01]  /*1c50*/  STG.E.128 desc[UR4][R158.64], R20 ;  /* 0x000000149e007986 */ /* 0x0009e2000c101d04 */
[----:B------:R-:W-:Y:S01]  /*1c60*/  LEA.HI.X R3, R3, UR7, RZ, 0x4, P2 ;  /* 0x0000000703037c11 */ /* 0x000fe200090f24ff */
[----:B--2---:R-:W-:Y:S01]  /*1c70*/  FFMA.FTZ R25, R117, R180, R53 ;  /* 0x000000b475197223 */ /* 0x004fe20000010035 */
[----:B------:R-:W-:Y:S01]  /*1c80*/  FFMA.FTZ R24, R116, R179, R52 ;  /* 0x000000b374187223 */ /* 0x000fe20000010034 */
[----:B------:R-:W-:Y:S01]  /*1c90*/  FFMA.FTZ R26, R118, R181, R54 ;  /* 0x000000b5761a7223 */ /* 0x000fe20000010036 */
[----:B------:R-:W-:Y:S01]  /*1ca0*/  FFMA.FTZ R27, R119, R182, R55 ;  /* 0x000000b6771b7223 */ /* 0x000fe20000010037 */
[----:B-1----:R-:W-:-:S04]  /*1cb0*/  LEA R12, P0, R8, UR6, 0x4 ;  /* 0x00000006080c7c11 */ /* 0x002fc8000f8020ff */
[----:B------:R1:W-:Y:S01]  /*1cc0*/  STG.E.128 desc[UR4][R156.64], R24 ;  /* 0x000000189c007986 */ /* 0x0003e2000c101d04 */
[----:B------:R-:W-:Y:S01]  /*1cd0*/  LEA R14, P1, R7, UR6, 0x4 ;  /* 0x00000006070e7c11 */ /* 0x000fe2000f8220ff */
[----:B------:R-:W-:Y:S01]  /*1ce0*/  FFMA.FTZ R161, R109, R188, R45 ;  /* 0x000000bc6da17223 */ /* 0x000fe2000001002d */
[----:B------:R-:W-:Y:S01]  /*1cf0*/  LEA.HI.X R13, R8, UR7, RZ, 0x4, P0 ;  /* 0x00000007080d7c11 */ /* 0x000fe200080f24ff */
[----:B------:R-:W-:Y:S01]  /*1d00*/  FFMA.FTZ R8, R112, R183, R48 ;  /* 0x000000b770087223 */ /* 0x000fe20000010030 */
[----:B---3--:R-:W-:Y:S01]  /*1d10*/  LEA R16, P0, R6, UR6, 0x4 ;  /* 0x0000000606107c11 */ /* 0x008fe2000f8020ff */
[----:B------:R-:W-:Y:S01]  /*1d20*/  FFMA.FTZ R160, R108, R187, R44 ;  /* 0x000000bb6ca07223 */ /* 0x000fe2000001002c */
[----:B------:R-:W-:Y:S01]  /*1d30*/  LEA.HI.X R15, R7, UR7, RZ, 0x4, P1 ;  /* 0x00000007070f7c11 */ /* 0x000fe200088f24ff */
[----:B------:R-:W-:Y:S01]  /*1d40*/  FFMA.FTZ R162, R110, R189, R46 ;  /* 0x000000bd6ea27223 */ /* 0x000fe2000001002e */
[----:B------:R-:W-:Y:S01]  /*1d50*/  FFMA.FTZ R163, R111, R190, R47 ;  /* 0x000000be6fa37223 */ /* 0x000fe2000001002f */
[----:B------:R-:W-:Y:S01]  /*1d60*/  LEA R18, P1, R5, UR6, 0x4 ;  /* 0x0000000605127c11 */ /* 0x000fe2000f8220ff */
[----:B----4-:R-:W-:Y:S01]  /*1d70*/  FFMA.FTZ R21, R105, R192, R41 ;  /* 0x000000c069157223 */ /* 0x010fe20000010029 */
[----:B------:R-:W-:Y:S01]  /*1d80*/  LEA.HI.X R17, R6, UR7, RZ, 0x4, P0 ;  /* 0x0000000706117c11 */ /* 0x000fe200080f24ff */
[----:B------:R-:W-:Y:S01]  /*1d90*/  FFMA.FTZ R20, R104, R191, R40 ;  /* 0x000000bf68147223 */ /* 0x000fe20000010028 */
[----:B------:R-:W-:Y:S01]  /*1da0*/  FFMA.FTZ R22, R106, R193, R42 ;  /* 0x000000c16a167223 */ /* 0x000fe2000001002a */
[----:B------:R-:W-:Y:S01]  /*1db0*/  FFMA.FTZ R23, R107, R194, R43 ;  /* 0x000000c26b177223 */ /* 0x000fe2000001002b */
[----:B------:R-:W-:Y:S01]  /*1dc0*/  LEA R6, P0, R4, UR6, 0x4 ;  /* 0x0000000604067c11 */ /* 0x000fe2000f8020ff */
[----:B------:R2:W-:Y:S01]  /*1dd0*/  STG.E.128 desc[UR4][R12.64], R8 ;  /* 0x000000080c007986 */ /* 0x0005e2000c101d04 */
[----:B-1----:R-:W1:Y:S01]  /*1de0*/  LDC.64 R24, c[0x0][0x210] ;  /* 0x00008400ff187b82 */ /* 0x002e620000000a00 */
[----:B------:R-:W-:-:S02]  /*1df0*/  LEA.HI.X R19, R5, UR7, RZ, 0x4, P1 ;  /* 0x0000000705137c11 */ /* 0x000fc400088f24ff */
[----:B------:R3:W-:Y:S01]  /*1e00*/  STG.E.128 desc[UR4][R14.64], R160 ;  /* 0x000000a00e007986 */ /* 0x0007e2000c101d04 */
[----:B------:R-:W-:-:S03]  /*1e10*/  LEA.HI.X R7, R4, UR7, RZ, 0x4, P0 ;  /* 0x0000000704077c11 */ /* 0x000fc600080f24ff */
[----:B------:R4:W-:Y:S01]  /*1e20*/  STG.E.128 desc[UR4][R16.64], R20 ;  /* 0x0000001410007986 */ /* 0x0009e2000c101d04 */
[----:B--2---:R-:W-:Y:S01]  /*1e30*/  FFMA.FTZ R9, R101, R196, R37 ;  /* 0x000000c465097223 */ /* 0x004fe20000010025 */
[----:B------:R-:W-:Y:S01]  /*1e40*/  FFMA.FTZ R8, R100, R195, R36 ;  /* 0x000000c364087223 */ /* 0x000fe20000010024 */
[----:B------:R-:W-:Y:S01]  /*1e50*/  FFMA.FTZ R10, R102, R197, R38 ;  /* 0x000000c5660a7223 */ /* 0x000fe20000010026 */
[----:B------:R-:W-:Y:S01]  /*1e60*/  FFMA.FTZ R11, R103, R198, R39 ;  /* 0x000000c6670b7223 */ /* 0x000fe20000010027 */
[----:B---3--:R-:W-:Y:S01]  /*1e70*/  FFMA.FTZ R15, R99, R202, R35 ;  /* 0x000000ca630f7223 */ /* 0x008fe20000010023 */
[----:B------:R-:W-:Y:S01]  /*1e80*/  FFMA.FTZ R14, R98, R201, R34 ;  /* 0x000000c9620e7223 */ /* 0x000fe20000010022 */
[----:B------:R-:W-:Y:S01]  /*1e90*/  FFMA.FTZ R13, R97, R200, R33 ;  /* 0x000000c8610d7223 */ /* 0x000fe20000010021 */
[----:B------:R-:W-:Y:S01]  /*1ea0*/  FFMA.FTZ R12, R96, R199, R32 ;  /* 0x000000c7600c7223 */ /* 0x000fe20000010020 */
[----:B----4-:R-:W-:Y:S01]  /*1eb0*/  FFMA.FTZ R23, R95, R206, R31 ;  /* 0x000000ce5f177223 */ /* 0x010fe2000001001f */
[----:B------:R-:W-:Y:S01]  /*1ec0*/  FFMA.FTZ R22, R94, R205, R30 ;  /* 0x000000cd5e167223 */ /* 0x000fe2000001001e */
[----:B------:R-:W-:Y:S01]  /*1ed0*/  FFMA.FTZ R21, R93, R204, R29 ;  /* 0x000000cc5d157223 */ /* 0x000fe2000001001d */
[----:B------:R-:W-:Y:S01]  /*1ee0*/  FFMA.FTZ R20, R92, R203, R28 ;  /* 0x000000cb5c147223 */ /* 0x000fe2000001001c */
[----:B------:R2:W-:Y:S01]  /*1ef0*/  STG.E.128 desc[UR4][R18.64], R8 ;  /* 0x0000000812007986 */ /* 0x0005e2000c101d04 */
[----:B-1----:R-:W-:-:S03]  /*1f00*/  LEA R211, R24, R211, 0x2 ;  /* 0x000000d318d37211 */ /* 0x002fc600078e10ff */
[----:B------:R2:W-:Y:S01]  /*1f10*/  STG.E.128 desc[UR4][R6.64], R12 ;  /* 0x0000000c06007986 */ /* 0x0005e2000c101d04 */
[----:B------:R-:W-:-:S03]  /*1f20*/  ISETP.GE.AND P0, PT, R211, R25, PT ;  /* 0x00000019d300720c */ /* 0x000fc60003f06270 */
[----:B------:R2:W-:Y:S10]  /*1f30*/  STG.E.128 desc[UR4][R2.64], R20 ;  /* 0x0000001402007986 */ /* 0x0005f4000c101d04 */
[----:B------:R-:W-:Y:S05]  /*1f40*/  @!P0 BRA `(.L_x_1748) ;  /* 0xffffffe000e88947 */ /* 0x000fea000383ffff */
[----:B------:R-:W-:Y:S05]  /*1f50*/  EXIT ;  /* 0x000000000000794d */ /* 0x000fea0003800000 */
.L_x_1747:
[----:B------:R-:W-:Y:S01]  /*1f60*/  HFMA2.MMA R215, -RZ, RZ, 0, 5.9604644775390625e-08 ;  /* 0x00000001ffd77435 */ /* 0x000fe200000001ff */
[----:B------:R-:W-:Y:S01]  /*1f70*/  BSSY B0, `(.L_x_1749) ;  /* 0x0000006000007945 */ /* 0x000fe20003800000 */
[----:B------:R-:W-:Y:S02]  /*1f80*/  MOV R214, 0x1f ;  /* 0x0000001f00d67802 */ /* 0x000fe40000000f00 */
[----:B------:R-:W-:-:S07]  /*1f90*/  MOV R213, 0xffffffff ;  /* 0xffffffff00d57802 */ /* 0x000fce0000000f00 */
[----:B-----5:R-:W-:Y:S05]  /*1fa0*/  WARPSYNC.COLLECTIVE R213, `(.L_x_1750) ;  /* 0x00000000d5087348 */ /* 0x020fea0003c00000 */
[----:B------:R0:W1:Y:S02]  /*1fb0*/  SHFL.BFLY P0, R217, R216, R215, R214 ;  /* 0x0c0000d7d8d97389 */ /* 0x00006400000000d6 */
[----:B01---5:R-:W-:Y:S01]  /*1fc0*/  ENDCOLLECTIVE ;  /* 0x000000000000791b */ /* 0x023fe20003800000 */
.L_x_1750:
[----:B------:R-:W-:Y:S05]  /*1fd0*/  BSYNC B0 ;  /* 0x0000000000007941 */ /* 0x000fea0003800000 */
.L_x_1749:
[----:B------:R-:W-:Y:S01]  /*1fe0*/  HFMA2.MMA R215, -RZ, RZ, 0, 1.1920928955078125e-07 ;  /* 0x00000002ffd77435 */ /* 0x000fe200000001ff */
[----:B------:R-:W-:Y:S01]  /*1ff0*/  FADD.FTZ R216, R216, R217 ;  /* 0x000000d9d8d87221 */ /* 0x000fe20000010000 */
[----:B------:R-:W-:Y:S02]  /*2000*/  MOV R214, 0x1f ;  /* 0x0000001f00d67802 */ /* 0x000fe40000000f00 */
[----:B------:R-:W-:-:S07]  /*2010*/  MOV R213, 0xffffffff ;  /* 0xffffffff00d57802 */ /* 0x000fce0000000f00 */
[----:B------:R-:W-:Y:S05]  /*2020*/  WARPSYNC.COLLECTIVE R213, `(.L_x_1751) ;  /* 0x00000000d5087348 */ /* 0x000fea0003c00000 */
[----:B------:R0:W1:Y:S02]  /*2030*/  SHFL.BFLY P0, R217, R216, R215, R214 ;  /* 0x0c0000d7d8d97389 */ /* 0x00006400000000d6 */
[----:B01----:R-:W-:Y:S01]  /*2040*/  ENDCOLLECTIVE ;  /* 0x000000000000791b */ /* 0x003fe20003800000 */
.L_x_1751:
[----:B------:R-:W-:Y:S01]  /*2050*/  HFMA2.MMA R215, -RZ, RZ, 0, 2.384185791015625e-07 ;  /* 0x00000004ffd77435 */ /* 0x000fe200000001ff */
[----:B------:R-:W-:-:S05]  /*2060*/  FADD.FTZ R218, R216, R217 ;  /* 0x000000d9d8da7221 */ /* 0x000fca0000010000 */
[----:B------:R-:W-:-:S07]  /*2070*/  MOV R216, R218 ;  /* 0x000000da00d87202 */ /* 0x000fce0000000f00 */
[----:B------:R-:W-:Y:S05]  /*2080*/  WARPSYNC.COLLECTIVE R213, `(.L_x_1752) ;  /* 0x00000000d5087348 */ /* 0x000fea0003c00000 */
[----:B------:R0:W1:Y:S02]  /*2090*/  SHFL.BFLY P0, R217, R216, R215, R214 ;  /* 0x0c0000d7d8d97389 */ /* 0x00006400000000d6 */
[----:B01----:R-:W-:Y:S01]  /*20a0*/  ENDCOLLECTIVE ;  /* 0x000000000000791b */ /* 0x003fe20003800000 */
.L_x_1752:
[----:B------:R-:W-:Y:S01]  /*20b0*/  HFMA2.MMA R215, -RZ, RZ, 0, 4.76837158203125e-07 ;  /* 0x00000008ffd77435 */ /* 0x000fe200000001ff */
[----:B------:R-:W-:-:S05]  /*20c0*/  FADD.FTZ R219, R218, R217 ;  /* 0x000000d9dadb7221 */ /* 0x000fca0000010000 */
[----:B------:R-:W-:-:S07]  /*20d0*/  MOV R216, R219 ;  /* 0x000000db00d87202 */ /* 0x000fce0000000f00 */
[----:B------:R-:W-:Y:S05]  /*20e0*/  WARPSYNC.COLLECTIVE R213, `(.L_x_1753) ;  /* 0x00000000d5087348 */ /* 0x000fea0003c00000 */
[----:B------:R0:W1:Y:S02]  /*20f0*/  SHFL.BFLY P0, R217, R216, R215, R214 ;  /* 0x0c0000d7d8d97389 */ /* 0x00006400000000d6 */
[----:B01----:R-:W-:Y:S01]  /*2100*/  ENDCOLLECTIVE ;  /* 0x000000000000791b */ /* 0x003fe20003800000 */
.L_x_1753:
[----:B------:R-:W-:Y:S01]  /*2110*/  HFMA2.MMA R215, -RZ, RZ, 0, 9.5367431640625e-07 ;  /* 0x00000010ffd77435 */ /* 0x000fe200000001ff */
[----:B------:R-:W-:-:S05]  /*2120*/  FADD.FTZ R220, R219, R217 ;  /* 0x000000d9dbdc7221 */ /* 0x000fca0000010000 */
[----:B------:R-:W-:-:S07]  /*2130*/  MOV R216, R220 ;  /* 0x000000dc00d87202 */ /* 0x000fce0000000f00 */
[----:B------:R-:W-:Y:S05]  /*2140*/  WARPSYNC.COLLECTIVE R213, `(.L_x_1754) ;  /* 0x00000000d5087348 */ /* 0x000fea0003c00000 */
[----:B------:R0:W1:Y:S02]  /*2150*/  SHFL.BFLY P0, R217, R216, R215, R214 ;  /* 0x0c0000d7d8d97389 */ /* 0x00006400000000d6 */
[----:B01----:R-:W-:Y:S01]  /*2160*/  ENDCOLLECTIVE ;  /* 0x000000000000791b */ /* 0x003fe20003800000 */
.L_x_1754:
        /* <DEDUP_REMOVED lines=131> */
[----:B------:R-:W-:-:S07]  /*29a0*/  FFMA.FTZ R216, R207, R207, R216 ;  /* 0x000000cfcfd87223 */ /* 0x000fce00000100d8 */
[----:B------:R-:W-:Y:S05]  /*29b0*/  WARPSYNC.COLLECTIVE R213, `(.L_x_1755) ;  /* 0x00000000d5087348 */ /* 0x000fea0003c00000 */
[----:B------:R0:W1:Y:S02]  /*29c0*/  SHFL.BFLY P0, R217, R216, R215, R214 ;  /* 0x0c0000d7d8d97389 */ /* 0x00006400000000d6 */
[----:B01----:R-:W-:Y:S01]  /*29d0*/  ENDCOLLECTIVE ;  /* 0x000000000000791b */ /* 0x003fe20003800000 */
.L_x_1755:
[----:B------:R-:W-:Y:S01]  /*29e0*/  HFMA2.MMA R215, -RZ, RZ, 0, 1.1920928955078125e-07 ;  /* 0x00000002ffd77435 */ /* 0x000fe200000001ff */
[----:B------:R-:W-:-:S05]  /*29f0*/  FADD.FTZ R24, R216, R217 ;  /* 0x000000d9d8187221 */ /* 0x000fca0000010000 */
[----:B------:R-:W-:-:S07]  /*2a00*/  MOV R216, R24 ;  /* 0x0000001800d87202 */ /* 0x000fce0000000f00 */
[----:B------:R-:W-:Y:S05]  /*2a10*/  WARPSYNC.COLLECTIVE R213, `(.L_x_1756) ;  /* 0x00000000d5087348 */ /* 0x000fea0003c00000 */
[----:B------:R0:W1:Y:S02]  /*2a20*/  SHFL.BFLY P0, R217, R216, R215, R214 ;  /* 0x0c0000d7d8d97389 */ /* 0x00006400000000d6 */
[----:B01----:R-:W-:Y:S01]  /*2a30*/  ENDCOLLECTIVE ;  /* 0x000000000000791b */ /* 0x003fe20003800000 */
.L_x_1756:
[----:B------:R-:W-:Y:S01]  /*2a40*/  HFMA2.MMA R215, -RZ, RZ, 0, 2.384185791015625e-07 ;  /* 0x00000004ffd77435 */ /* 0x000fe200000001ff */
[----:B------:R-:W-:-:S05]  /*2a50*/  FADD.FTZ R218, R24, R217 ;  /* 0x000000d918da7221 */ /* 0x000fca0000010000 */
[----:B------:R-:W-:-:S07]  /*2a60*/  MOV R216, R218 ;  /* 0x000000da00d87202 */ /* 0x000fce0000000f00 */
[----:B------:R-:W-:Y:S05]  /*2a70*/  WARPSYNC.COLLECTIVE R213, `(.L_x_1757) ;  /* 0x00000000d5087348 */ /* 0x000fea0003c00000 */
[----:B------:R0:W1:Y:S02]  /*2a80*/  SHFL.BFLY P0, R217, R216, R215, R214 ;  /* 0x0c0000d7d8d97389 */ /* 0x00006400000000d6 */
[----:B01----:R-:W-:Y:S01]  /*2a90*/  ENDCOLLECTIVE ;  /* 0x000000000000791b */ /* 0x003fe20003800000 */
.L_x_1757:
[----:B------:R-:W-:Y:S01]  /*2aa0*/  HFMA2.MMA R215, -RZ, RZ, 0, 4.76837158203125e-07 ;  /* 0x00000008ffd77435 */ /* 0x000fe200000001ff */
[----:B------:R-:W-:-:S05]  /*2ab0*/  FADD.FTZ R219, R218, R217 ;  /* 0x000000d9dadb7221 */ /* 0x000fca0000010000 */
[----:B------:R-:W-:-:S07]  /*2ac0*/  MOV R216, R219 ;  /* 0x000000db00d87202 */ /* 0x000fce0000000f00 */
[----:B------:R-:W-:Y:S05]  /*2ad0*/  WARPSYNC.COLLECTIVE R213, `(.L_x_1758) ;  /* 0x00000000d5087348 */ /* 0x000fea0003c00000 */
[----:B------:R0:W1:Y:S02]  /*2ae0*/  SHFL.BFLY P0, R217, R216, R215, R214 ;  /* 0x0c0000d7d8d97389 */ /* 0x00006400000000d6 */
[----:B01----:R-:W-:Y:S01]  /*2af0*/  ENDCOLLECTIVE ;  /* 0x000000000000791b */ /* 0x003fe20003800000 */
.L_x_1758:
[----:B------:R-:W-:Y:S01]  /*2b00*/  HFMA2.MMA R215, -RZ, RZ, 0, 9.5367431640625e-07 ;  /* 0x00000010ffd77435 */ /* 0x000fe200000001ff */
[----:B------:R-:W-:-:S05]  /*2b10*/  FADD.FTZ R220, R219, R217 ;  /* 0x000000d9dbdc7221 */ /* 0x000fca0000010000 */
[----:B------:R-:W-:-:S07]  /*2b20*/  MOV R216, R220 ;  /* 0x000000dc00d87202 */ /* 0x000fce0000000f00 */
[----:B------:R-:W-:Y:S05]  /*2b30*/  WARPSYNC.COLLECTIVE R213, `(.L_x_1759) ;  /* 0x00000000d5087348 */ /* 0x000fea0003c00000 */
[----:B------:R0:W1:Y:S02]  /*2b40*/  SHFL.BFLY P0, R217, R216, R215, R214 ;  /* 0x0c0000d7d8d97389 */ /* 0x00006400000000d6 */
[----:B01----:R-:W-:Y:S01]  /*2b50*/  ENDCOLLECTIVE ;  /* 0x000000000000791b */ /* 0x003fe20003800000 */
.L_x_1759:
[----:B------:R-:W-:Y:S05]  /*2b60*/  BRA `(.L_x_1760) ;  /* 0xffffffe400fc7947 */ /* 0x000fea000383ffff */
.L_x_1761:
        /* <DEDUP_REMOVED lines=9> */
.L_x_2101:


//--------------------- .text._ZN10layer_norm13ln_fwd_kernelINS_13Kernel_traitsI13__nv_bfloat16fS2_fjLj1536ELj1ELj4ELj1ELj16ENS_18Kernel_traits_baseILj1536ES2_fS2_fjLj128EEEEEEEvNS_9FwdParamsE --------------------------
	.section	.text._ZN10layer_norm13ln_fwd_kernelINS_13Kernel_traitsI13__nv_bfloat16fS2_fjLj1536ELj1ELj4ELj1ELj16ENS_18Kernel_traits_baseILj1536ES2_fS2_fjLj128EEEEEEEvNS_9FwdParamsE,"ax",@progbits
	.align	128
        .global         _ZN10layer_norm13ln_fwd_kernelINS_13Kernel_traitsI13__nv_bfloat16fS2_fjLj1536ELj1ELj4ELj1ELj16ENS_18Kernel_traits_baseILj1536ES2_fS2_fjLj128EEEEEEEvNS_9FwdParamsE
        .type           _ZN10layer_norm13ln_fwd_kernelINS_13Kernel_traitsI13__nv_bfloat16fS2_fjLj1536ELj1ELj4ELj1ELj16ENS_18Kernel_traits_baseILj1536ES2_fS2_fjLj128EEEEEEEvNS_9FwdParamsE,@function
        .size           _ZN10layer_norm13ln_fwd_kernelINS_13Kernel_traitsI13__nv_bfloat16fS2_fjLj1536ELj1ELj4ELj1ELj16ENS_18Kernel_traits_baseILj1536ES2_fS2_fjLj128EEEEEEEvNS_9FwdParamsE,(.L_x_2102 - _ZN10layer_norm13ln_fwd_kernelINS_13Kernel_traitsI13__nv_bfloat16fS2_fjLj1536ELj1ELj4ELj1ELj16ENS_18Kernel_traits_baseILj1536ES2_fS2_fjLj128EEEEEEEvNS_9FwdParamsE)
        .other          _ZN10layer_norm13ln_fwd_kernelINS_13Kernel_traitsI13__nv_bfloat16fS2_fjLj1536ELj1ELj4ELj1ELj16ENS_18Kernel_traits_baseILj1536ES2_fS2_fjLj128EEEEEEEvNS_9FwdParamsE,@"STO_CUDA_ENTRY STV_DEFAULT"
_ZN10layer_norm13ln_fwd_kernelINS_13Kernel_traitsI13__nv_bfloat16fS2_fjLj1536ELj1ELj4ELj1ELj16ENS_18Kernel_traits_baseILj1536ES2_fS2_fjLj128EEEEEEEvNS_9FwdParamsE:
.text._ZN10layer_norm13ln_fwd_kernelINS_13Kernel_traitsI13__nv_bfloat16fS2_fjLj1536ELj1ELj4ELj1ELj16ENS_18Kernel_traits_baseILj1536ES2_fS2_fjLj128EEEEEEEvNS_9FwdParamsE:
        /* <DEDUP_REMOVED lines=41> */
[----:B------:R-:W-:-:S13]  /*0290*/  LOP3.LUT P0, R100, R100, 0x1f, RZ, 0xc0, !PT ;  /* 0x0000001f64647812 */ /* 0x000fda000780c0ff */
.L_x_1763:
[----:B------:R-:W0:Y:S01]  /*02a0*/  LDC.64 R48, c[0x0][0x220] ;  /* 0x00008800ff307b82 */ /* 0x000e220000000a00 */
        /* <DEDUP_REMOVED lines=202> */
.L_x_1775:
[----:B------:R-:W2:Y:S01]  /*0f50*/  LDC R101, c[0x0][0x260] ;  /* 0x00009800ff657b82 */ /* 0x000ea20000000800 */
[----:B01----:R-:W-:Y:S01]  /*0f60*/  FADD.FTZ R108, R108, R105 ;  /* 0x000000696c6c7221 */ /* 0x003fe20000010000 */
[----:B-----5:R-:W-:Y:S02]  /*0f70*/  SHF.R.U64 R109, R64, 0x10, R65 ;  /* 0x00000010406d7819 */ /* 0x020fe40000001241 */
[----:B------:R-:W-:-:S04]  /*0f80*/  SHF.R.U32.HI R110, RZ, 0x10, R85 ;  /* 0x00000010ff6e7819 */ /* 0x000fc80000011655 */
[----:B------:R-:W0:Y:S01]  /*0f90*/  @!P0 LDC.64 R22, c[0x0][0x230] ;  /* 0x00008c00ff168b82 */ /* 0x000e220000000a00 */
[----:B--2---:R-:W-:-:S06]  /*0fa0*/  FFMA.FTZ R101, R108, 0.00065104168606922030449, R101 ;  /* 0x3a2aaaab6c657823 */ /* 0x004fcc0000010065 */
        /* <DEDUP_REMOVED lines=13> */
[----:B------:R-:W-:Y:S01]  /*1080*/  F2FP.BF16.F32.PACK_AB R7, RZ, R6 ;  /* 0x00000006ff07723e */ /* 0x000fe200000010ff */
        /* <DEDUP_REMOVED lines=16> */
[----:B------:R-:W-:Y:S01]  /*1190*/  FMUL.FTZ R37, R42, R101 ;  /* 0x000000652a257220 */ /* 0x000fe20000410000 */
[----:B------:R-:W-:Y:S01]  /*11a0*/  F2FP.BF16.F32.PACK_AB R17, RZ, R19 ;  /* 0x00000013ff11723e */ /* 0x000fe200000010ff */
[-C--:B------:R-:W-:Y:S01]  /*11b0*/  FMUL.FTZ R21, R21, R101.reuse ;  /* 0x0000006515157220 */ /* 0x080fe20000410000 */
[-C--:B------:R-:W-:Y:S01]  /*11c0*/  FMUL.FTZ R15, R26, R101.reuse ;  /* 0x000000651a0f7220 */ /* 0x080fe20000410000 */
        /* <DEDUP_REMOVED lines=28> */
[----:B------:R-:W-:Y:S01]  /*1390*/  FMUL.FTZ R4, R4, R101 ;  /* 0x0000006504047220 */ /* 0x000fe20000410000 */
[----:B------:R-:W-:Y:S01]  /*13a0*/  SHF.R.U32.HI R35, RZ, 0x10, R97 ;  /* 0x00000010ff237819 */ /* 0x000fe20000011661 */
[----:B------:R-:W-:Y:S01]  /*13b0*/  HFMA2.BF16_V2 R44, R44.H0_H0, R23.H0_H0, R34.H0_H0 ;  /* 0x200000172c2c7231 */ /* 0x000fe20000240822 */
        /* <DEDUP_REMOVED lines=8> */
[----:B------:R-:W-:-:S02]  /*1440*/  F2FP.BF16.F32.PACK_AB R24, RZ, R21 ;  /* 0x00000015ff18723e */ /* 0x000fc400000010ff */
[----:B------:R-:W-:Y:S01]  /*1450*/  F2FP.BF16.F32.PACK_AB R21, RZ, R106 ;  /* 0x0000006aff15723e */ /* 0x000fe200000010ff */
[-C--:B------:R-:W-:Y:S01]  /*1460*/  FMUL.FTZ R106, R41, R101.reuse ;  /* 0x00000065296a7220 */ /* 0x080fe20000410000 */
[----:B------:R-:W-:Y:S01]  /*1470*/  FMUL.FTZ R41, R50, R101 ;  /* 0x0000006532297220 */ /* 0x000fe20000410000 */
[----:B------:R-:W-:Y:S01]  /*1480*/  HFMA2.BF16_V2 R104, R51.H0_H0, R104.H0_H0, R40.H0_H0 ;  /* 0x2000006833687231 */ /* 0x000fe20000240828 */
[----:B------:R-:W-:Y:S02]  /*1490*/  F2FP.BF16.F32.PACK_AB R103, RZ, R103 ;  /* 0x00000067ff67723e */ /* 0x000fe400000010ff */
[----:B------:R-:W-:Y:S02]  /*14a0*/  F2FP.BF16.F32.PACK_AB R98, RZ, R98 ;  /* 0x00000062ff62723e */ /* 0x000fe400000010ff */
[----:B------:R-:W-:Y:S02]  /*14b0*/  SHF.R.U64 R23, R68, 0x10, R69 ;  /* 0x0000001044177819 */ /* 0x000fe40000001245 */
[----:B------:R-:W-:-:S02]  /*14c0*/  SHF.R.U64 R22, R92, 0x10, R93 ;  /* 0x000000105c167819 */ /* 0x000fc4000000125d */
[----:B------:R-:W-:Y:S02]  /*14d0*/  SHF.R.U32.HI R34, RZ, 0x10, R69 ;  /* 0x00000010ff227819 */ /* 0x000fe40000011645 */
[----:B------:R-:W-:Y:S01]  /*14e0*/  SHF.R.U32.HI R35, RZ, 0x10, R93 ;  /* 0x00000010ff237819 */ /* 0x000fe2000001165d */
[----:B------:R-:W-:Y:S01]  /*14f0*/  HFMA2.BF16_V2 R103, R22.H0_H0, R103.H0_H0, R23.H0_H0 ;  /* 0x2000006716677231 */ /* 0x000fe20000240817 */
[----:B------:R-:W-:Y:S02]  /*1500*/  SHF.R.U32.HI R50, RZ, 0x10, R67 ;  /* 0x00000010ff327819 */ /* 0x000fe40000011643 */
[----:B------:R-:W-:Y:S01]  /*1510*/  SHF.R.U32.HI R40, RZ, 0x10, R91 ;  /* 0x00000010ff287819 */ /* 0x000fe2000001165b */
[----:B------:R-:W-:Y:S01]  /*1520*/  HFMA2.BF16_V2 R98, R35.H0_H0, R98.H0_H0, R34.H0_H0 ;  /* 0x2000006223627231 */ /* 0x000fe20000240822 */
[----:B------:R-:W-:Y:S02]  /*1530*/  SHF.R.U64 R51, R88, 0x10, R89 ;  /* 0x0000001058337819 */ /* 0x000fe40000001259 */
[----:B------:R-:W-:Y:S01]  /*1540*/  SHF.R.U64 R39, R66, 0x10, R67 ;  /* 0x0000001042277819 */ /* 0x000fe20000001243 */
[----:B------:R-:W-:Y:S01]  /*1550*/  HFMA2.BF16_V2 R17, R40.H0_H0, R17.H0_H0, R50.H0_H0 ;  /* 0x2000001128117231 */ /* 0x000fe20000240832 */
[----:B------:R-:W-:Y:S01]  /*1560*/  SHF.R.U64 R45, R90, 0x10, R91 ;  /* 0x000000105a2d7819 */ /* 0x000fe2000000125b */
[----:B------:R-:W-:Y:S01]  /*1570*/  HFMA2.BF16_V2 R34, R51.H0_H0, R24.H0_H0, R109.H0_H0 ;  /* 0x2000001833227231 */ /* 0x000fe2000024086d */
[----:B------:R-:W-:-:S02]  /*1580*/  F2FP.BF16.F32.PACK_AB R20, RZ, R20 ;  /* 0x00000014ff14723e */ /* 0x000fc400000010ff */
[----:B------:R-:W-:Y:S01]  /*1590*/  SHF.R.U64 R40, R62, 0x10, R63 ;  /* 0x000000103e287819 */ /* 0x000fe2000000123f */
[----:B------:R-:W-:Y:S01]  /*15a0*/  HFMA2.BF16_V2 R45, R45.H0_H0, R18.H0_H0, R39.H0_H0 ;  /* 0x200000122d2d7231 */ /* 0x000fe20000240827 */
[----:B------:R-:W-:Y:S02]  /*15b0*/  SHF.R.U64 R23, R86, 0x10, R87 ;  /* 0x0000001056177819 */ /* 0x000fe40000001257 */
[----:B------:R-:W-:Y:S02]  /*15c0*/  F2FP.BF16.F32.PACK_AB R26, RZ, R26 ;  /* 0x0000001aff1a723e */ /* 0x000fe400000010ff */
[----:B------:R-:W-:Y:S01]  /*15d0*/  SHF.R.U32.HI R24, RZ, 0x10, R63 ;  /* 0x00000010ff187819 */ /* 0x000fe2000001163f */
[----:B------:R-:W-:Y:S01]  /*15e0*/  HFMA2.BF16_V2 R40, R23.H0_H0, R20.H0_H0, R40.H0_H0 ;  /* 0x2000001417287231 */ /* 0x000fe20000240828 */
[----:B------:R-:W-:Y:S02]  /*15f0*/  SHF.R.U32.HI R35, RZ, 0x10, R87 ;  /* 0x00000010ff237819 */ /* 0x000fe40000011657 */
[----:B------:R-:W-:-:S02]  /*1600*/  F2FP.BF16.F32.PACK_AB R25, RZ, R25 ;  /* 0x00000019ff19723e */ /* 0x000fc400000010ff */
[----:B------:R-:W-:Y:S01]  /*1610*/  SHF.R.U32.HI R22, RZ, 0x10, R65 ;  /* 0x00000010ff167819 */ /* 0x000fe20000011641 */
[----:B------:R-:W-:Y:S01]  /*1620*/  HFMA2.BF16_V2 R20, R35.H0_H0, R26.H0_H0, R24.H0_H0 ;  /* 0x2000001a23147231 */ /* 0x000fe20000240818 */
[----:B------:R-:W-:Y:S02]  /*1630*/  SHF.R.U32.HI R18, RZ, 0x10, R89 ;  /* 0x00000010ff127819 */ /* 0x000fe40000011659 */
[----:B------:R-:W-:Y:S02]  /*1640*/  SHF.R.U64 R39, R60, 0x10, R61 ;  /* 0x000000103c277819 */ /* 0x000fe4000000123d */
[----:B------:R-:W-:Y:S01]  /*1650*/  SHF.R.U64 R50, R84, 0x10, R85 ;  /* 0x0000001054327819 */ /* 0x000fe20000001255 */
[----:B------:R-:W-:Y:S01]  /*1660*/  HFMA2.BF16_V2 R18, R18.H0_H0, R21.H0_H0, R22.H0_H0 ;  /* 0x2000001512127231 */ /* 0x000fe20000240816 */
[----:B------:R-:W-:Y:S02]  /*1670*/  SHF.R.U32.HI R51, RZ, 0x10, R61 ;  /* 0x00000010ff337819 */ /* 0x000fe4000001163d */
        /* <DEDUP_REMOVED lines=8> */
[----:B------:R-:W-:Y:S02]  /*1700*/  SHF.R.U32.HI R23, RZ, 0x10, R59 ;  /* 0x00000010ff177819 */ /* 0x000fe4000001163b */
[----:B------:R-:W-:Y:S02]  /*1710*/  SHF.R.U32.HI R24, RZ, 0x10, R83 ;  /* 0x00000010ff187819 */ /* 0x000fe40000011653 */
[----:B------:R-:W-:Y:S02]  /*1720*/  SHF.R.U64 R110, R56, 0x10, R57 ;  /* 0x00000010386e7819 */ /* 0x000fe40000001239 */
[----:B------:R-:W-:Y:S01]  /*1730*/  SHF.R.U64 R33, R80, 0x10, R81 ;  /* 0x0000001050217819 */ /* 0x000fe20000001251 */
[----:B------:R-:W-:Y:S01]  /*1740*/  HFMA2.BF16_V2 R31, R24.H0_H0, R31.H0_H0, R23.H0_H0 ;  /* 0x2000001f181f7231 */ /* 0x000fe20000240817 */
[----:B------:R-:W-:-:S02]  /*1750*/  SHF.R.U32.HI R51, RZ, 0x10, R57 ;  /* 0x00000010ff337819 */ /* 0x000fc40000011639 */
[----:B------:R-:W-:Y:S01]  /*1760*/  SHF.R.U32.HI R50, RZ, 0x10, R81 ;  /* 0x00000010ff327819 */ /* 0x000fe20000011651 */
[----:B------:R-:W-:Y:S01]  /*1770*/  HFMA2.BF16_V2 R33, R33.H0_H0, R105.H0_H0, R110.H0_H0 ;  /* 0x2000006921217231 */ /* 0x000fe2000024086e */
[----:B------:R-:W-:Y:S02]  /*1780*/  F2FP.BF16.F32.PACK_AB R106, RZ, R106 ;  /* 0x0000006aff6a723e */ /* 0x000fe400000010ff */
[----:B------:R-:W-:Y:S01]  /*1790*/  SHF.R.U64 R25, R54, 0x10, R55 ;  /* 0x0000001036197819 */ /* 0x000fe20000001237 */
[----:B------:R-:W-:Y:S01]  /*17a0*/  HFMA2.BF16_V2 R32, R50.H0_H0, R36.H0_H0, R51.H0_H0 ;  /* 0x2000002432207231 */ /* 0x000fe20000240833 */
[----:B------:R-:W-:Y:S02]  /*17b0*/  SHF.R.U64 R26, R78, 0x10, R79 ;  /* 0x000000104e1a7819 */ /* 0x000fe4000000124f */
        /* <DEDUP_REMOVED lines=22> */
[----:B------:R-:W-:Y:S01]  /*1920*/  LOP3.LUT R44, R44, 0xffff, RZ, 0xc0, !PT ;  /* 0x0000ffff2c2c7812 */ /* 0x000fe200078ec0ff */
[----:B------:R-:W-:Y:S01]  /*1930*/  HFMA2.BF16_V2 R47, R88.H0_H0, R10.H0_H0, R64.H0_H0 ;  /* 0x2000000a582f7231 */ /* 0x000fe20000240840 */
[----:B------:R-:W-:Y:S01]  /*1940*/  F2FP.BF16.F32.PACK_AB R11, RZ, R11 ;  /* 0x0000000bff0b723e */ /* 0x000fe200000010ff */
[----:B------:R-:W-:Y:S01]  /*1950*/  HFMA2.BF16_V2 R49, R89.H0_H0, R4.H0_H0, R65.H0_H0 ;  /* 0x2000000459317231 */ /* 0x000fe20000240841 */
[----:B------:R-:W-:-:S02]  /*1960*/  PRMT R6, R7, 0x7610, R6 ;  /* 0x0000761007067816 */ /* 0x000fc40000000006 */
[----:B------:R-:W-:Y:S01]  /*1970*/  F2FP.BF16.F32.PACK_AB R9, RZ, R9 ;  /* 0x00000009ff09723e */ /* 0x000fe200000010ff */
[----:B------:R-:W-:Y:S01]  /*1980*/  HFMA2.BF16_V2 R11, R90.H0_H0, R11.H0_H0, R66.H0_H0 ;  /* 0x2000000b5a0b7231 */ /* 0x000fe20000240842 */
[----:B------:R-:W-:Y:S02]  /*1990*/  F2FP.BF16.F32.PACK_AB R8, RZ, R8 ;  /* 0x00000008ff08723e */ /* 0x000fe400000010ff */
[----:B------:R-:W-:Y:S01]  /*19a0*/  LOP3.LUT R46, R46, 0xffff, RZ, 0xc0, !PT ;  /* 0x0000ffff2e2e7812 */ /* 0x000fe200078ec0ff */
[----:B------:R-:W-:Y:S01]  /*19b0*/  HFMA2.BF16_V2 R9, R92.H0_H0, R9.H0_H0, R68.H0_H0 ;  /* 0x200000095c097231 */ /* 0x000fe20000240844 */
[----:B------:R-:W-:Y:S01]  /*19c0*/  F2FP.BF16.F32.PACK_AB R5, RZ, R5 ;  /* 0x00000005ff05723e */ /* 0x000fe200000010ff */
[----:B------:R-:W-:Y:S01]  /*19d0*/  HFMA2.BF16_V2 R8, R93.H0_H0, R8.H0_H0, R69.H0_H0 ;  /* 0x200000085d087231 */ /* 0x000fe20000240845 */
[----:B------:R-:W-:Y:S02]  /*19e0*/  F2FP.BF16.F32.PACK_AB R13, RZ, R13 ;  /* 0x0000000dff0d723e */ /* 0x000fe400000010ff */
[----:B------:R-:W-:Y:S01]  /*19f0*/  F2FP.BF16.F32.PACK_AB R16, RZ, R16 ;  /* 0x00000010ff10723e */ /* 0x000fe200000010ff */
[----:B------:R-:W-:Y:S01]  /*1a00*/  HFMA2.BF16_V2 R48, R95.H0_H0, R5.H0_H0, R71.H0_H0 ;  /* 0x200000055f307231 */ /* 0x000fe20000240847 */
[----:B------:R-:W-:Y:S01]  /*1a10*/  PRMT R4, R51, 0x7610, R4 ;  /* 0x0000761033047816 */ /* 0x000fe20000000004 */
[----:B------:R-:W-:Y:S01]  /*1a20*/  HFMA2.BF16_V2 R50, R86.H0_H0, R13.H0_H0, R62.H0_H0 ;  /* 0x2000000d56327231 */ /* 0x000fe2000024083e */
[----:B------:R-:W-:Y:S01]  /*1a30*/  PRMT R10, R105, 0x7610, R10 ;  /* 0x00007610690a7816 */ /* 0x000fe2000000000a */
[----:B------:R-:W-:Y:S01]  /*1a40*/  HFMA2.BF16_V2 R0, R83.H0_H0, R16.H0_H0, R59.H0_H0 ;  /* 0x2000001053007231 */ /* 0x000fe2000024083b */
[----:B------:R-:W-:-:S02]  /*1a50*/  SHF.L.U32 R7, R44, 0x10, RZ ;  /* 0x000000102c077819 */ /* 0x000fc400000006ff */
[----:B------:R-:W-:Y:S02]  /*1a60*/  F2FP.BF16.F32.PACK_AB R14, RZ, R14 ;  /* 0x0000000eff0e723e */ /* 0x000fe400000010ff */
[----:B------:R-:W-:Y:S02]  /*1a70*/  LOP3.LUT R6, R6, 0xffff, RZ, 0xc0, !PT ;  /* 0x0000ffff06067812 */ /* 0x000fe400078ec0ff */
[----:B------:R-:W-:Y:S01]  /*1a80*/  SHF.L.U64.HI R105, R44, 0x10, RZ ;  /* 0x000000102c697819 */ /* 0x000fe200000102ff */
[----:B------:R-:W-:Y:S01]  /*1a90*/  HFMA2.BF16_V2 R13, R85.H0_H0, R14.H0_H0, R61.H0_H0 ;  /* 0x2000000e550d7231 */ /* 0x000fe2000024083d */
[----:B------:R-:W-:Y:S02]  /*1aa0*/  SHF.L.U32 R51, R46, 0x10, RZ ;  /* 0x000000102e337819 */ /* 0x000fe400000006ff */
[----:B------:R-:W-:Y:S02]  /*1ab0*/  LOP3.LUT R4, R7, 0xffff, R4, 0xf8, !PT ;  /* 0x0000ffff07047812 */ /* 0x000fe400078ef804 */
[----:B------:R-:W-:-:S02]  /*1ac0*/  LOP3.LUT R7, R6, 0xffff0000, R105, 0xf8, !PT ;  /* 0xffff000006077812 */ /* 0x000fc400078ef869 */
[----:B------:R-:W-:Y:S02]  /*1ad0*/  LOP3.LUT R6, R51, 0xffff, R10, 0xf8, !PT ;  /* 0x0000ffff33067812 */ /* 0x000fe400078ef80a */
[----:B------:R-:W-:Y:S02]  /*1ae0*/  LOP3.LUT R16, R103, 0xffff, RZ, 0xc0, !PT ;  /* 0x0000ffff67107812 */ /* 0x000fe400078ec0ff */
[----:B------:R-:W-:Y:S02]  /*1af0*/  PRMT R14, R11, 0x7610, R14 ;  /* 0x000076100b0e7816 */ /* 0x000fe4000000000e */
[----:B------:R-:W-:Y:S02]  /*1b00*/  LOP3.LUT R51, R45, 0xffff, RZ, 0xc0, !PT ;  /* 0x0000ffff2d337812 */ /* 0x000fe400078ec0ff */
[----:B------:R-:W-:Y:S02]  /*1b10*/  F2FP.BF16.F32.PACK_AB R29, RZ, R29 ;  /* 0x0000001dff1d723e */ /* 0x000fe400000010ff */
[----:B------:R-:W-:-:S02]  /*1b20*/  PRMT R10, R9, 0x7610, R10 ;  /* 0x00007610090a7816 */ /* 0x000fc4000000000a */
[----:B------:R-:W-:Y:S01]  /*1b30*/  LOP3.LUT R11, R8, 0xffff, RZ, 0xc0, !PT ;  /* 0x0000ffff080b7812 */ /* 0x000fe200078ec0ff */
[----:B------:R-:W-:Y:S01]  /*1b40*/  HFMA2.BF16_V2 R29, R82.H0_H0, R29.H0_H0, R58.H0_H0 ;  /* 0x2000001d521d7231 */ /* 0x000fe2000024083a */
[----:B------:R-:W-:Y:S02]  /*1b50*/  F2FP.BF16.F32.PACK_AB R15, RZ, R15 ;  /* 0x0000000fff0f723e */ /* 0x000fe400000010ff */
[----:B------:R-:W-:Y:S02]  /*1b60*/  LOP3.LUT R9, R48, 0xffff, RZ, 0xc0, !PT ;  /* 0x0000ffff30097812 */ /* 0x000fe400078ec0ff */
[----:B------:R-:W-:Y:S01]  /*1b70*/  SHF.L.U64.HI R8, R46, 0x10, RZ ;  /* 0x000000102e087819 */ /* 0x000fe200000102ff */
[----:B------:R-:W-:Y:S01]  /*1b80*/  HFMA2.BF16_V2 R15, R87.H0_H0, R15.H0_H0, R63.H0_H0 ;  /* 0x2000000f570f7231 */ /* 0x000fe2000024083f */
[----:B------:R-:W-:Y:S02]  /*1b90*/  SHF.L.U32 R103, R16, 0x10, RZ ;  /* 0x0000001010677819 */ /* 0x000fe400000006ff */
[----:B------:R-:W-:-:S02]  /*1ba0*/  SHF.L.U32 R45, R51, 0x10, RZ ;  /* 0x00000010332d7819 */ /* 0x000fc400000006ff */
[----:B------:R-:W-:Y:S02]  /*1bb0*/  LOP3.LUT R34, R34, 0xffff, RZ, 0xc0, !PT ;  /* 0x0000ffff22227812 */ /* 0x000fe400078ec0ff */
[----:B------:R-:W-:Y:S02]  /*1bc0*/  F2FP.BF16.F32.PACK_AB R28, RZ, R28 ;  /* 0x0000001cff1c723e */ /* 0x000fe400000010ff */
[----:B------:R-:W-:Y:S02]  /*1bd0*/  SHF.L.U64.HI R16, R16, 0x10, RZ ;  /* 0x0000001010107819 */ /* 0x000fe400000102ff */
[----:B------:R-:W-:Y:S01]  /*1be0*/  LOP3.LUT R9, R9, 0xffff0000, R8, 0xf8, !PT ;  /* 0xffff000009097812 */ /* 0x000fe200078ef808 */
[----:B------:R-:W-:Y:S01]  /*1bf0*/  HFMA2.BF16_V2 R5, R80.H0_H0, R28.H0_H0, R56.H0_H0 ;  /* 0x2000001c50057231 */ /* 0x000fe20000240838 */
[----:B------:R-:W-:Y:S02]  /*1c00*/  LOP3.LUT R8, R103, 0xffff, R10, 0xf8, !PT ;  /* 0x0000ffff67087812 */ /* 0x000fe400078ef80a */
[----:B------:R-:W-:-:S02]  /*1c10*/  LOP3.LUT R10, R45, 0xffff, R14, 0xf8, !PT ;  /* 0x0000ffff2d0a7812 */ /* 0x000fc400078ef80e */
[----:B------:R-:W-:Y:S02]  /*1c20*/  LOP3.LUT R44, R49, 0xffff, RZ, 0xc0, !PT ;  /* 0x0000ffff312c7812 */ /* 0x000fe400078ec0ff */
[----:B------:R-:W-:Y:S02]  /*1c30*/  LOP3.LUT R46, R40, 0xffff, RZ, 0xc0, !PT ;  /* 0x0000ffff282e7812 */ /* 0x000fe400078ec0ff */
[C---:B------:R-:W-:Y:S02]  /*1c40*/  SHF.L.U32 R14, R34.reuse, 0x10, RZ ;  /* 0x00000010220e7819 */ /* 0x040fe400000006ff */
[----:B------:R-:W-:Y:S02]  /*1c50*/  SHF.L.U64.HI R49, R34, 0x10, RZ ;  /* 0x0000001022317819 */ /* 0x000fe400000102ff */
[----:B------:R-:W-:Y:S02]  /*1c60*/  LOP3.LUT R39, R39, 0xffff, RZ, 0xc0, !PT ;  /* 0x0000ffff27277812 */ /* 0x000fe400078ec0ff */
[----:B------:R-:W-:-:S02]  /*1c70*/  LOP3.LUT R11, R11, 0xffff0000, R16, 0xf8, !PT ;  /* 0xffff00000b0b7812 */ /* 0x000fc400078ef810 */
[----:B------:R-:W-:Y:S02]  /*1c80*/  LOP3.LUT R34, R35, 0xffff, RZ, 0xc0, !PT ;  /* 0x0000ffff23227812 */ /* 0x000fe400078ec0ff */
[----:B------:R-:W-:Y:S02]  /*1c90*/  PRMT R16, R29, 0x7610, R16 ;  /* 0x000076101d107816 */ /* 0x000fe40000000010 */
[----:B------:R-:W-:Y:S02]  /*1ca0*/  LOP3.LUT R28, R15, 0xffff, RZ, 0xc0, !PT ;  /* 0x0000ffff0f1c7812 */ /* 0x000fe400078ec0ff */
[----:B------:R-:W-:Y:S02]  /*1cb0*/  LOP3.LUT R29, R13, 0xffff, RZ, 0xc0, !PT ;  /* 0x0000ffff0d1d7812 */ /* 0x000fe400078ec0ff */
[----:B------:R-:W-:Y:S02]  /*1cc0*/  SHF.L.U64.HI R13, R46, 0x10, RZ ;  /* 0x000000102e0d7819 */ /* 0x000fe400000102ff */
[----:B------:R-:W-:-:S02]  /*1cd0*/  SHF.L.U32 R15, R39, 0x10, RZ ;  /* 0x00000010270f7819 */ /* 0x000fc400000006ff */
[----:B------:R-:W-:Y:S02]  /*1ce0*/  SHF.L.U32 R35, R34, 0x10, RZ ;  /* 0x0000001022237819 */ /* 0x000fe400000006ff */
[----:B------:R-:W-:Y:S02]  /*1cf0*/  LOP3.LUT R33, R33, 0xffff, RZ, 0xc0, !PT ;  /* 0x0000ffff21217812 */ /* 0x000fe400078ec0ff */
[----:B------:R-:W-:Y:S02]  /*1d00*/  F2FP.BF16.F32.PACK_AB R38, RZ, R38 ;  /* 0x00000026ff26723e */ /* 0x000fe400000010ff */
[----:B------:R-:W-:Y:S02]  /*1d10*/  LOP3.LUT R13, R28, 0xffff0000, R13, 0xf8, !PT ;  /* 0xffff00001c0d7812 */ /* 0x000fe400078ef80d */
[----:B------:R-:W-:Y:S01]  /*1d20*/  LOP3.LUT R16, R15, 0xffff, R16, 0xf8, !PT ;  /* 0x0000ffff0f107812 */ /* 0x000fe200078ef810 */
[----:B------:R-:W-:Y:S01]  /*1d30*/  HFMA2.BF16_V2 R38, R76.H0_H0, R38.H0_H0, R52.H0_H0 ;  /* 0x200000264c267231 */ /* 0x000fe20000240834 */
[----:B------:R-:W-:-:S02]  /*1d40*/  LOP3.LUT R28, R35, 0xffff, R30, 0xf8, !PT ;  /* 0x0000ffff231c7812 */ /* 0x000fc400078ef81e */
[----:B------:R-:W-:Y:S01]  /*1d50*/  LOP3.LUT R0, R0, 0xffff, RZ, 0xc0, !PT ;  /* 0x0000ffff00007812 */ /* 0x000fe200078ec0ff */
[----:B------:R-:W0:Y:S01]  /*1d60*/  S2R R35, SR_TID.X ;  /* 0x0000000000237919 */ /* 0x000e220000002100 */
[----:B------:R-:W-:Y:S02]  /*1d70*/  SHF.L.U64.HI R15, R39, 0x10, RZ ;  /* 0x00000010270f7819 */ /* 0x000fe400000102ff */
[----:B------:R-:W-:Y:S02]  /*1d80*/  SHF.L.U32 R30, R33, 0x10, RZ ;  /* 0x00000010211e7819 */ /* 0x000fe400000006ff */
[----:B------:R-:W-:Y:S02]  /*1d90*/  LOP3.LUT R24, R24, 0xffff, RZ, 0xc0, !PT ;  /* 0x0000ffff18187812 */ /* 0x000fe400078ec0ff */
[----:B------:R-:W-:Y:S02]  /*1da0*/  LOP3.LUT R0, R0, 0xffff0000, R15, 0xf8, !PT ;  /* 0xffff000000007812 */ /* 0x000fe400078ef80f */
[----:B------:R-:W-:-:S02]  /*1db0*/  F2FP.BF16.F32.PACK_AB R27, RZ, R27 ;  /* 0x0000001bff1b723e */ /* 0x000fc400000010ff */
[----:B------:R-:W-:Y:S02]  /*1dc0*/  F2FP.BF16.F32.PACK_AB R43, RZ, R43 ;  /* 0x0000002bff2b723e */ /* 0x000fe400000010ff */
[----:B------:R-:W-:Y:S01]  /*1dd0*/  F2FP.BF16.F32.PACK_AB R41, RZ, R41 ;  /* 0x00000029ff29723e */ /* 0x000fe200000010ff */
[----:B------:R-:W-:Y:S01]  /*1de0*/  HFMA2.BF16_V2 R27, R78.H0_H0, R27.H0_H0, R54.H0_H0 ;  /* 0x2000001b4e1b7231 */ /* 0x000fe20000240836 */
[----:B------:R-:W-:Y:S01]  /*1df0*/  LOP3.LUT R30, R30, 0xffff, R5, 0xf8, !PT ;  /* 0x0000ffff1e1e7812 */ /* 0x000fe200078ef805 */
[----:B------:R-:W-:Y:S01]  /*1e00*/  HFMA2.BF16_V2 R43, R77.H0_H0, R43.H0_H0, R53.H0_H0 ;  /* 0x2000002b4d2b7231 */ /* 0x000fe20000240835 */
[----:B------:R-:W-:Y:S01]  /*1e10*/  SHF.L.U32 R15, R24, 0x10, RZ ;  /* 0x00000010180f7819 */ /* 0x000fe200000006ff */
[----:B------:R-:W-:Y:S01]  /*1e20*/  HFMA2.BF16_V2 R41, R75.H0_H0, R41.H0_H0, R3.H0_H0 ;  /* 0x200000294b297231 */ /* 0x000fe20000240803 */
[----:B------:R-:W-:Y:S02]  /*1e30*/  F2FP.BF16.F32.PACK_AB R12, RZ, R12 ;  /* 0x0000000cff0c723e */ /* 0x000fe400000010ff */
[----:B------:R-:W-:-:S02]  /*1e40*/  F2FP.BF16.F32.PACK_AB R37, RZ, R37 ;  /* 0x00000025ff25723e */ /* 0x000fc400000010ff */
[----:B------:R-:W-:Y:S01]  /*1e50*/  SHF.L.U64.HI R34, R34, 0x10, RZ ;  /* 0x0000001022227819 */ /* 0x000fe200000102ff */
[----:B------:R-:W-:Y:S01]  /*1e60*/  HFMA2.BF16_V2 R12, R91.H0_H0, R12.H0_H0, R67.H0_H0 ;  /* 0x2000000c5b0c7231 */ /* 0x000fe20000240843 */
[----:B------:R-:W-:Y:S01]  /*1e70*/  PRMT R5, R22, 0x7610, R5 ;  /* 0x0000761016057816 */ /* 0x000fe20000000005 */
[----:B------:R-:W-:Y:S01]  /*1e80*/  HFMA2.BF16_V2 R37, R79.H0_H0, R37.H0_H0, R55.H0_H0 ;  /* 0x200000254f257231 */ /* 0x000fe20000240837 */
[----:B------:R-:W-:Y:S02]  /*1e90*/  F2FP.BF16.F32.PACK_AB R19, RZ, R19 ;  /* 0x00000013ff13723e */ /* 0x000fe400000010ff */
[----:B------:R-:W-:Y:S02]  /*1ea0*/  LOP3.LUT R36, R36, 0xffff, RZ, 0xc0, !PT ;  /* 0x0000ffff24247812 */ /* 0x000fe400078ec0ff */
[----:B------:R-:W-:Y:S01]  /*1eb0*/  LOP3.LUT R22, R15, 0xffff, R38, 0xf8, !PT ;  /* 0x0000ffff0f167812 */ /* 0x000fe200078ef826 */
[----:B------:R-:W-:Y:S01]  /*1ec0*/  HFMA2.BF16_V2 R19, R81.H0_H0, R19.H0_H0, R57.H0_H0 ;  /* 0x2000001351137231 */ /* 0x000fe20000240839 */
[----:B------:R-:W-:-:S02]  /*1ed0*/  F2FP.BF16.F32.PACK_AB R42, RZ, R42 ;  /* 0x0000002aff2a723e */ /* 0x000fc400000010ff */
[----:B------:R-:W-:Y:S02]  /*1ee0*/  LOP3.LUT R29, R29, 0xffff0000, R34, 0xf8, !PT ;  /* 0xffff00001d1d7812 */ /* 0x000fe400078ef822 */
[----:B------:R-:W-:Y:S01]  /*1ef0*/  LOP3.LUT R15, R5, 0xffff, RZ, 0xc0, !PT ;  /* 0x0000ffff050f7812 */ /* 0x000fe200078ec0ff */
[----:B------:R-:W-:Y:S01]  /*1f00*/  HFMA2.BF16_V2 R42, R74.H0_H0, R42.H0_H0, R2.H0_H0 ;  /* 0x2000002a4a2a7231 */ /* 0x000fe20000240802 */
[----:B------:R-:W-:Y:S02]  /*1f10*/  SHF.L.U32 R34, R36, 0x10, RZ ;  /* 0x0000001024227819 */ /* 0x000fe400000006ff */
[----:B------:R-:W-:Y:S02]  /*1f20*/  SHF.L.U32 R45, R46, 0x10, RZ ;  /* 0x000000102e2d7819 */ /* 0x000fe400000006ff */
[----:B------:R-:W-:Y:S02]  /*1f30*/  SHF.L.U64.HI R46, R33, 0x10, RZ ;  /* 0x00000010212e7819 */ /* 0x000fe400000102ff */
[----:B------:R-:W-:-:S02]  /*1f40*/  SHF.L.U32 R5, R15, 0x10, RZ ;  /* 0x000000100f057819 */ /* 0x000fc400000006ff */
[----:B------:R-:W-:Y:S02]  /*1f50*/  LOP3.LUT R34, R34, 0xffff, R27, 0xf8, !PT ;  /* 0x0000ffff22227812 */ /* 0x000fe400078ef81b */
[----:B------:R-:W-:Y:S02]  /*1f60*/  LOP3.LUT R33, R43, 0xffff, RZ, 0xc0, !PT ;  /* 0x0000ffff2b217812 */ /* 0x000fe400078ec0ff */
[----:B------:R-:W-:Y:S02]  /*1f70*/  SHF.L.U64.HI R36, R36, 0x10, RZ ;  /* 0x0000001024247819 */ /* 0x000fe400000102ff */
[----:B------:R-:W-:Y:S02]  /*1f80*/  SHF.L.U64.HI R24, R24, 0x10, RZ ;  /* 0x0000001018187819 */ /* 0x000fe400000102ff */
[----:B------:R-:W-:Y:S02]  /*1f90*/  LOP3.LUT R38, R41, 0xffff, RZ, 0xc0, !PT ;  /* 0x0000ffff29267812 */ /* 0x000fe400078ec0ff */
[----:B------:R-:W-:-:S02]  /*1fa0*/  SHF.L.U64.HI R15, R15, 0x10, RZ ;  /* 0x000000100f0f7819 */ /* 0x000fc400000102ff */
[----:B------:R-:W-:Y:S02]  /*1fb0*/  LOP3.LUT R12, R12, 0xffff, RZ, 0xc0, !PT ;  /* 0x0000ffff0c0c7812 */ /* 0x000fe400078ec0ff */
[----:B------:R-:W-:Y:S02]  /*1fc0*/  SHF.L.U64.HI R51, R51, 0x10, RZ ;  /* 0x0000001033337819 */ /* 0x000fe400000102ff */
[----:B------:R-:W-:Y:S02]  /*1fd0*/  LOP3.LUT R27, R37, 0xffff, RZ, 0xc0, !PT ;  /* 0x0000ffff251b7812 */ /* 0x000fe400078ec0ff */
[----:B------:R-:W-:Y:S02]  /*1fe0*/  LOP3.LUT R19, R19, 0xffff, RZ, 0xc0, !PT ;  /* 0x0000ffff13137812 */ /* 0x000fe400078ec0ff */
[----:B------:R-:W-:Y:S02]  /*1ff0*/  LOP3.LUT R102, R102, 0xffff, RZ, 0xc0, !PT ;  /* 0x0000ffff66667812 */ /* 0x000fe400078ec0ff */
[----:B------:R-:W-:-:S02]  /*2000*/  LOP3.LUT R104, R104, 0xffff, RZ, 0xc0, !PT ;  /* 0x0000ffff68687812 */ /* 0x000fc400078ec0ff */
[----:B------:R-:W-:Y:S02]  /*2010*/  LOP3.LUT R33, R33, 0xffff0000, R24, 0xf8, !PT ;  /* 0xffff000021217812 */ /* 0x000fe400078ef818 */
[----:B------:R-:W-:Y:S02]  /*2020*/  LOP3.LUT R38, R38, 0xffff0000, R15, 0xf8, !PT ;  /* 0xffff000026267812 */ /* 0x000fe400078ef80f */
[----:B------:R-:W-:Y:S02]  /*2030*/  LOP3.LUT R98, R98, 0xffff, RZ, 0xc0, !PT ;  /* 0x0000ffff62627812 */ /* 0x000fe400078ec0ff */
[----:B------:R-:W-:Y:S02]  /*2040*/  LOP3.LUT R40, R12, 0xffff0000, R51, 0xf8, !PT ;  /* 0xffff00000c287812 */ /* 0x000fe400078ef833 */
[----:B------:R-:W-:Y:S02]  /*2050*/  LOP3.LUT R27, R27, 0xffff0000, R36, 0xf8, !PT ;  /* 0xffff00001b1b7812 */ /* 0x000fe400078ef824 */
[----:B------:R-:W-:Y:S01]  /*2060*/  LOP3.LUT R24, R5, 0xffff, R42, 0xf8, !PT ;  /* 0x0000ffff05187812 */ /* 0x000fe200078ef82a */
[----:B------:R-:W1:Y:S01]  /*2070*/  @!P0 LDC.64 R36, c[0x0][0x238] ;  /* 0x00008e00ff248b82 */ /* 0x000e620000000a00 */
[----:B------:R-:W-:-:S02]  /*2080*/  LOP3.LUT R17, R17, 0xffff, RZ, 0xc0, !PT ;  /* 0x0000ffff11117812 */ /* 0x000fc400078ec0ff */
[----:B------:R-:W-:Y:S02]  /*2090*/  LOP3.LUT R15, R18, 0xffff, RZ, 0xc0, !PT ;  /* 0x0000ffff120f7812 */ /* 0x000fe400078ec0ff */
[----:B------:R-:W-:Y:S02]  /*20a0*/  LOP3.LUT R19, R19, 0xffff0000, R46, 0xf8, !PT ;  /* 0xffff000013137812 */ /* 0x000fe400078ef82e */
[----:B------:R-:W-:Y:S02]  /*20b0*/  PRMT R5, R7, 0x5410, R102 ;  /* 0x0000541007057816 */ /* 0x000fe40000000066 */
[----:B------:R-:W-:Y:S02]  /*20c0*/  LOP3.LUT R18, R21, 0xffff, RZ, 0xc0, !PT ;  /* 0x0000ffff15127812 */ /* 0x000fe400078ec0ff */
[----:B------:R-:W-:Y:S02]  /*20d0*/  LOP3.LUT R31, R31, 0xffff, RZ, 0xc0, !PT ;  /* 0x0000ffff1f1f7812 */ /* 0x000fe400078ec0ff */
[----:B------:R-:W-:-:S02]  /*20e0*/  PRMT R7, R9, 0x5410, R104 ;  /* 0x0000541009077816 */ /* 0x000fc40000000068 */
[----:B------:R-:W-:Y:S02]  /*20f0*/  LOP3.LUT R32, R32, 0xffff, RZ, 0xc0, !PT ;  /* 0x0000ffff20207812 */ /* 0x000fe400078ec0ff */
[----:B------:R-:W-:Y:S02]  /*2100*/  PRMT R9, R11, 0x5410, R98 ;  /* 0x000054100b097816 */ /* 0x000fe40000000062 */
[----:B------:R-:W-:Y:S02]  /*2110*/  PRMT R11, R40, 0x5410, R17 ;  /* 0x00005410280b7816 */ /* 0x000fe40000000011 */
[----:B------:R-:W-:Y:S02]  /*2120*/  PRMT R17, R0, 0x5410, R31 ;  /* 0x0000541000117816 */ /* 0x000fe4000000001f */
[----:B------:R-:W-:Y:S01]  /*2130*/  PRMT R29, R29, 0x5410, R18 ;  /* 0x000054101d1d7816 */ /* 0x000fe20000000012 */
[----:B-1----:R-:W-:Y:S01]  /*2140*/  @!P0 IMAD.WIDE R36, R99, 0x4, R36 ;  /* 0x0000000463248825 */ /* 0x002fe200078e0224 */
[----:B------:R-:W-:-:S02]  /*2150*/  PRMT R31, R19, 0x5410, R32 ;  /* 0x00005410131f7816 */ /* 0x000fc40000000020 */
[----:B------:R-:W1:Y:S01]  /*2160*/  LDC.64 R18, c[0x0][0x228] ;  /* 0x00008a00ff127b82 */ /* 0x000e620000000a00 */
[----:B------:R-:W-:Y:S01]  /*2170*/  F2FP.BF16.F32.PACK_AB R107, RZ, R107 ;  /* 0x0000006bff6b723e */ /* 0x000fe200000010ff */
[----:B------:R2:W-:Y:S01]  /*2180*/  @!P0 STG.E desc[UR4][R36.64], R101 ;  /* 0x0000006524008986 */ /* 0x0005e2000c101904 */
[----:B------:R-:W-:Y:S02]  /*2190*/  SHF.R.U32.HI R26, RZ, 0x10, R55 ;  /* 0x00000010ff1a7819 */ /* 0x000fe40000011637 */
[----:B------:R-:W-:Y:S02]  /*21a0*/  SHF.R.U32.HI R109, RZ, 0x10, R79 ;  /* 0x00000010ff6d7819 */ /* 0x000fe4000001164f */
[----:B------:R-:W-:Y:S02]  /*21b0*/  LOP3.LUT R20, R20, 0xffff, RZ, 0xc0, !PT ;  /* 0x0000ffff14147812 */ /* 0x000fe400078ec0ff */
[----:B0-----:R-:W-:Y:S01]  /*21c0*/  LOP3.LUT R0, R35, 0x1f, RZ, 0xc0, !PT ;  /* 0x0000001f23007812 */ /* 0x001fe200078ec0ff */
[----:B------:R-:W-:Y:S01]  /*21d0*/  HFMA2.BF16_V2 R26, R109.H0_H0, R107.H0_H0, R26.H0_H0 ;  /* 0x2000006b6d1a7231 */ /* 0x000fe2000024081a */
[----:B------:R-:W-:-:S02]  /*21e0*/  PRMT R13, R13, 0x5410, R20 ;  /* 0x000054100d0d7816 */ /* 0x000fc40000000014 */
[----:B------:R-:W-:Y:S01]  /*21f0*/  LOP3.LUT R20, R23, 0xffff, RZ, 0xc0, !PT ;  /* 0x0000ffff17147812 */ /* 0x000fe200078ec0ff */
[----:B------:R-:W-:Y:S01]  /*2200*/  IMAD R21, R99, 0x180, R0 ;  /* 0x0000018063157824 */ /* 0x000fe200078e0200 */
[----:B------:R-:W-:Y:S02]  /*2210*/  LOP3.LUT R26, R26, 0xffff, RZ, 0xc0, !PT ;  /* 0x0000ffff1a1a7812 */ /* 0x000fe400078ec0ff */
[----:B------:R-:W-:Y:S02]  /*2220*/  LOP3.LUT R14, R14, 0xffff, R47, 0xf8, !PT ;  /* 0x0000ffff0e0e7812 */ /* 0x000fe400078ef82f */
[----:B------:R-:W-:Y:S02]  /*2230*/  LOP3.LUT R44, R44, 0xffff0000, R49, 0xf8, !PT ;  /* 0xffff00002c2c7812 */ /* 0x000fe400078ef831 */
[----:B------:R-:W-:Y:S02]  /*2240*/  LOP3.LUT R12, R45, 0xffff, R50, 0xf8, !PT ;  /* 0x0000ffff2d0c7812 */ /* 0x000fe400078ef832 */
[----:B------:R-:W-:-:S02]  /*2250*/  PRMT R35, R27, 0x5410, R26 ;  /* 0x000054101b237816 */ /* 0x000fc4000000001a */
[----:B------:R-:W-:Y:S02]  /*2260*/  PRMT R23, R33, 0x5410, R20 ;  /* 0x0000541021177816 */ /* 0x000fe40000000014 */
[----:B------:R-:W-:Y:S02]  /*2270*/  LOP3.LUT R25, R25, 0xffff, RZ, 0xc0, !PT ;  /* 0x0000ffff19197812 */ /* 0x000fe400078ec0ff */
[C---:B------:R-:W-:Y:S02]  /*2280*/  IADD3 R27, R21.reuse, 0x20, RZ ;  /* 0x00000020151b7810 */ /* 0x040fe40007ffe0ff */
[C---:B------:R-:W-:Y:S02]  /*2290*/  IADD3 R33, R21.reuse, 0x40, RZ ;  /* 0x0000004015217810 */ /* 0x040fe40007ffe0ff */
[----:B------:R-:W-:Y:S01]  /*22a0*/  IADD3 R105, R21, 0x60, RZ ;  /* 0x0000006015697810 */ /* 0x000fe20007ffe0ff */
[----:B-1----:R-:W-:Y:S01]  /*22b0*/  IMAD.WIDE.U32 R26, R27, 0x8, R18 ;  /* 0x000000081b1a7825 */ /* 0x002fe200078e0012 */
[----:B------:R-:W-:-:S02]  /*22c0*/  IADD3 R39, R21, 0x80, RZ ;  /* 0x0000008015277810 */ /* 0x000fc40007ffe0ff */
[----:B------:R-:W-:Y:S01]  /*22d0*/  IADD3 R41, R21, 0xa0, RZ ;  /* 0x000000a015297810 */ /* 0x000fe20007ffe0ff */
[--C-:B------:R-:W-:Y:S01]  /*22e0*/  IMAD.WIDE.U32 R32, R33, 0x8, R18.reuse ;  /* 0x0000000821207825 */ /* 0x100fe200078e0012 */
[C---:B------:R-:W-:Y:S02]  /*22f0*/  IADD3 R43, R21.reuse, 0xc0, RZ ;  /* 0x000000c0152b7810 */ /* 0x040fe40007ffe0ff */
[----:B------:R-:W-:Y:S01]  /*2300*/  IADD3 R45, R21, 0xe0, RZ ;  /* 0x000000e0152d7810 */ /* 0x000fe20007ffe0ff */
[--C-:B--2---:R-:W-:Y:S01]  /*2310*/  IMAD.WIDE.U32 R36, R105, 0x8, R18.reuse ;  /* 0x0000000869247825 */ /* 0x104fe200078e0012 */
[C---:B------:R-:W-:Y:S02]  /*2320*/  IADD3 R47, R21.reuse, 0x100, RZ ;  /* 0x00000100152f7810 */ /* 0x040fe40007ffe0ff */
[----:B------:R-:W-:Y:S01]  /*2330*/  IADD3 R49, R21, 0x120, RZ ;  /* 0x0000012015317810 */ /* 0x000fe20007ffe0ff */
[----:B------:R-:W-:Y:S01]  /*2340*/  IMAD.WIDE.U32 R40, R41, 0x8, R18 ;  /* 0x0000000829287825 */ /* 0x000fe200078e0012 */
[----:B------:R-:W-:-:S02]  /*2350*/  IADD3 R51, R21, 0x140, RZ ;  /* 0x0000014015337810 */ /* 0x000fc40007ffe0ff */
[C---:B------:R-:W-:Y:S01]  /*2360*/  IADD3 R103, R21.reuse, 0x160, RZ ;  /* 0x0000016015677810 */ /* 0x040fe20007ffe0ff */
[----:B------:R-:W-:Y:S01]  /*2370*/  IMAD.WIDE.U32 R20, R21, 0x8, R18 ;  /* 0x0000000815147825 */ /* 0x000fe200078e0012 */
[----:B------:R-:W-:Y:S02]  /*2380*/  PRMT R15, R44, 0x5410, R15 ;  /* 0x000054102c0f7816 */ /* 0x000fe4000000000f */
[----:B------:R-:W-:Y:S01]  /*2390*/  PRMT R25, R38, 0x5410, R25 ;  /* 0x0000541026197816 */ /* 0x000fe20000000019 */
        /* <DEDUP_REMOVED lines=14> */
[----:B------:R-:W0:Y:S03]  /*2480*/  LDC.64 R102, c[0x0][0x210] ;  /* 0x00008400ff667b82 */ /* 0x000e260000000a00 */
[----:B------:R1:W-:Y:S04]  /*2490*/  STG.E.64 desc[UR4][R44.64], R16 ;  /* 0x000000102c007986 */ /* 0x0003e8000c101b04 */
[----:B------:R1:W-:Y:S04]  /*24a0*/  STG.E.64 desc[UR4][R46.64], R30 ;  /* 0x0000001e2e007986 */ /* 0x0003e8000c101b04 */
[----:B------:R1:W-:Y:S04]  /*24b0*/  STG.E.64 desc[UR4][R48.64], R34 ;  /* 0x0000002230007986 */ /* 0x0003e8000c101b04 */
[----:B------:R1:W-:Y:S04]  /*24c0*/  STG.E.64 desc[UR4][R50.64], R22 ;  /* 0x0000001632007986 */ /* 0x0003e8000c101b04 */
[----:B------:R1:W-:Y:S01]  /*24d0*/  STG.E.64 desc[UR4][R18.64], R24 ;  /* 0x0000001812007986 */ /* 0x0003e2000c101b04 */
[----:B0-----:R-:W-:-:S04]  /*24e0*/  LEA R99, R102, R99, 0x2 ;  /* 0x0000006366637211 */ /* 0x001fc800078e10ff */
[----:B------:R-:W-:-:S13]  /*24f0*/  ISETP.GE.AND P1, PT, R99, R103, PT ;  /* 0x000000676300720c */ /* 0x000fda0003f26270 */
[----:B-1----:R-:W-:Y:S05]  /*2500*/  @!P1 BRA `(.L_x_1763) ;  /* 0xffffffdc00649947 */ /* 0x002fea000383ffff */
[----:B------:R-:W-:Y:S05]  /*2510*/  EXIT ;  /* 0x000000000000794d */ /* 0x000fea0003800000 */
.L_x_1762:
[----:B------:R-:W-:Y:S01]  /*2520*/  HFMA2.MMA R103, -RZ, RZ, 0, 5.9604644775390625e-08 ;  /* 0x00000001ff677435 */ /* 0x000fe200000001ff */
[----:B------:R-:W-:Y:S01]  /*2530*/  BSSY B0, `(.L_x_1764) ;  /* 0x0000006000007945 */ /* 0x000fe20003800000 */
[----:B------:R-:W-:Y:S02]  /*2540*/  MOV R102, 0x1f ;  /* 0x0000001f00667802 */ /* 0x000fe40000000f00 */
[----:B------:R-:W-:-:S07]  /*2550*/  MOV R101, 0xffffffff ;  /* 0xffffffff00657802 */ /* 0x000fce0000000f00 */
[----:B-----5:R-:W-:Y:S05]  /*2560*/  WARPSYNC.COLLECTIVE R101, `(.L_x_1765) ;  /* 0x0000000065087348 */ /* 0x020fea0003c00000 */
[----:B------:R0:W1:Y:S02]  /*2570*/  SHFL.BFLY P1, R105, R104, R103, R102 ;  /* 0x0c00006768697389 */ /* 0x0000640000020066 */
[----:B01---5:R-:W-:Y:S01]  /*2580*/  ENDCOLLECTIVE ;  /* 0x000000000000791b */ /* 0x023fe20003800000 */
.L_x_1765:
[----:B------:R-:W-:Y:S05]  /*2590*/  BSYNC B0 ;  /* 0x0000000000007941 */ /* 0x000fea0003800000 */
.L_x_1764:
[----:B------:R-:W-:Y:S01]  /*25a0*/  HFMA2.MMA R103, -RZ, RZ, 0, 1.1920928955078125e-07 ;  /* 0x00000002ff677435 */ /* 0x000fe200000001ff */
[----:B------:R-:W-:Y:S01]  /*25b0*/  FADD.FTZ R104, R104, R105 ;  /* 0x0000006968687221 */ /* 0x000fe20000010000 */
[----:B------:R-:W-:Y:S02]  /*25c0*/  MOV R102, 0x1f ;  /* 0x0000001f00667802 */ /* 0x000fe40000000f00 */
[----:B------:R-:W-:-:S07]  /*25d0*/  MOV R101, 0xffffffff ;  /* 0xffffffff00657802 */ /* 0x000fce0000000f00 */
[----:B------:R-:W-:Y:S05]  /*25e0*/  WARPSYNC.COLLECTIVE R101, `(.L_x_1766) ;  /* 0x0000000065087348 */ /* 0x000fea0003c00000 */
[----:B------:R0:W1:Y:S02]  /*25f0*/  SHFL.BFLY P1, R105, R104, R103, R102 ;  /* 0x0c00006768697389 */ /* 0x0000640000020066 */
[----:B01----:R-:W-:Y:S01]  /*2600*/  ENDCOLLECTIVE ;  /* 0x000000000000791b */ /* 0x003fe20003800000 */
.L_x_1766:
[----:B------:R-:W-:Y:S01]  /*2610*/  HFMA2.MMA R103, -RZ, RZ, 0, 2.384185791015625e-07 ;  /* 0x00000004ff677435 */ /* 0x000fe200000001ff */
[----:B------:R-:W-:-:S05]  /*2620*/  FADD.FTZ R106, R104, R105 ;  /* 0x00000069686a7221 */ /* 0x000fca0000010000 */
[----:B------:R-:W-:-:S07]  /*2630*/  MOV R104, R106 ;  /* 0x0000006a00687202 */ /* 0x000fce0000000f00 */
[----:B------:R-:W-:Y:S05]  /*2640*/  WARPSYNC.COLLECTIVE R101, `(.L_x_1767) ;  /* 0x0000000065087348 */ /* 0x000fea0003c00000 */
[----:B------:R0:W1:Y:S02]  /*2650*/  SHFL.BFLY P1, R105, R104, R103, R102 ;  /* 0x0c00006768697389 */ /* 0x0000640000020066 */
[----:B01----:R-:W-:Y:S01]  /*2660*/  ENDCOLLECTIVE ;  /* 0x000000000000791b */ /* 0x003fe20003800000 */
.L_x_1767:
[----:B------:R-:W-:Y:S01]  /*2670*/  HFMA2.MMA R103, -RZ, RZ, 0, 4.76837158203125e-07 ;  /* 0x00000008ff677435 */ /* 0x000fe200000001ff */
[----:B------:R-:W-:-:S05]  /*2680*/  FADD.FTZ R107, R106, R105 ;  /* 0x000000696a6b7221 */ /* 0x000fca0000010000 */
[----:B------:R-:W-:-:S07]  /*2690*/  MOV R104, R107 ;  /* 0x0000006b00687202 */ /* 0x000fce0000000f00 */
[----:B------:R-:W-:Y:S05]  /*26a0*/  WARPSYNC.COLLECTIVE R101, `(.L_x_1768) ;  /* 0x0000000065087348 */ /* 0x000fea0003c00000 */
[----:B------:R0:W1:Y:S02]  /*26b0*/  SHFL.BFLY P1, R105, R104, R103, R102 ;  /* 0x0c00006768697389 */ /* 0x0000640000020066 */
[----:B01----:R-:W-:Y:S01]  /*26c0*/  ENDCOLLECTIVE ;  /* 0x000000000000791b */ /* 0x003fe20003800000 */
.L_x_1768:
[----:B------:R-:W-:Y:S01]  /*26d0*/  HFMA2.MMA R103, -RZ, RZ, 0, 9.5367431640625e-07 ;  /* 0x00000010ff677435 */ /* 0x000fe200000001ff */
[----:B------:R-:W-:-:S05]  /*26e0*/  FADD.FTZ R108, R107, R105 ;  /* 0x000000696b6c7221 */ /* 0x000fca0000010000 */
[----:B------:R-:W-:-:S07]  /*26f0*/  MOV R104, R108 ;  /* 0x0000006c00687202 */ /* 0x000fce0000000f00 */
[----:B------:R-:W-:Y:S05]  /*2700*/  WARPSYNC.COLLECTIVE R101, `(.L_x_1769) ;  /* 0x0000000065087348 */ /* 0x000fea0003c00000 */
[----:B------:R0:W1:Y:S02]  /*2710*/  SHFL.BFLY P1, R105, R104, R103, R102 ;  /* 0x0c00006768697389 */ /* 0x0000640000020066 */
[----:B01----:R-:W-:Y:S01]  /*2720*/  ENDCOLLECTIVE ;  /* 0x000000000000791b */ /* 0x003fe20003800000 */
.L_x_1769:
[----:B------:R-:W-:Y:S01]  /*2730*/  MOV R103, 0x1 ;  /* 0x0000000100677802 */ /* 0x000fe20000000f00 */
[----:B------:R-:W-:-:S04]  /*2740*/  FADD.FTZ R98, R108, R105 ;  /* 0x000000696c627221 */ /* 0x000fc80000010000 */
        /* <DEDUP_REMOVED lines=102> */
.L_x_1770:
[----:B------:R-:W-:Y:S01]  /*2db0*/  HFMA2.MMA R103, -RZ, RZ, 0, 1.1920928955078125e-07 ;  /* 0x00000002ff677435 */ /* 0x000fe200000001ff */
[----:B------:R-:W-:-:S05]  /*2dc0*/  FADD.FTZ R22, R104, R105 ;  /* 0x0000006968167221 */ /* 0x000fca0000010000 */
[----:B------:R-:W-:-:S07]  /*2dd0*/  MOV R104, R22 ;  /* 0x0000001600687202 */ /* 0x000fce0000000f00 */
[----:B------:R-:W-:Y:S05]  /*2de0*/  WARPSYNC.COLLECTIVE R101, `(.L_x_1771) ;  /* 0x0000000065087348 */ /* 0x000fea0003c00000 */
[----:B------:R0:W1:Y:S02]  /*2df0*/  SHFL.BFLY P1, R105, R104, R103, R102 ;  /* 0x0c00006768697389 */ /* 0x0000640000020066 */
[----:B01----:R-:W-:Y:S01]  /*2e00*/  ENDCOLLECTIVE ;  /* 0x000000000000791b */ /* 0x003fe20003800000 */
.L_x_1771:
[----:B------:R-:W-:Y:S01]  /*2e10*/  HFMA2.MMA R103, -RZ, RZ, 0, 2.384185791015625e-07 ;  /* 0x00000004ff677435 */ /* 0x000fe200000001ff */
[----:B------:R-:W-:-:S05]  /*2e20*/  FADD.FTZ R23, R22, R105 ;  /* 0x0000006916177221 */ /* 0x000fca0000010000 */
[----:B------:R-:W-:-:S07]  /*2e30*/  MOV R104, R23 ;  /* 0x0000001700687202 */ /* 0x000fce0000000f00 */
[----:B------:R-:W-:Y:S05]  /*2e40*/  WARPSYNC.COLLECTIVE R101, `(.L_x_1772) ;  /* 0x0000000065087348 */ /* 0x000fea0003c00000 */
[----:B------:R0:W1:Y:S02]  /*2e50*/  SHFL.BFLY P1, R105, R104, R103, R102 ;  /* 0x0c00006768697389 */ /* 0x0000640000020066 */
[----:B01----:R-:W-:Y:S01]  /*2e60*/  ENDCOLLECTIVE ;  /* 0x000000000000791b */ /* 0x003fe20003800000 */
.L_x_1772:
[----:B------:R-:W-:Y:S01]  /*2e70*/  HFMA2.MMA R103, -RZ, RZ, 0, 4.76837158203125e-07 ;  /* 0x00000008ff677435 */ /* 0x000fe200000001ff */
[----:B------:R-:W-:-:S05]  /*2e80*/  FADD.FTZ R107, R23, R105 ;  /* 0x00000069176b7221 */ /* 0x000fca0000010000 */
[----:B------:R-:W-:-:S07]  /*2e90*/  MOV R104, R107 ;  /* 0x0000006b00687202 */ /* 0x000fce0000000f00 */
[----:B------:R-:W-:Y:S05]  /*2ea0*/  WARPSYNC.COLLECTIVE R101, `(.L_x_1773) ;  /* 0x0000000065087348 */ /* 0x000fea0003c00000 */
[----:B------:R0:W1:Y:S02]  /*2eb0*/  SHFL.BFLY P1, R105, R104, R103, R102 ;  /* 0x0c00006768697389 */ /* 0x0000640000020066 */
[----:B01----:R-:W-:Y:S01]  /*2ec0*/  ENDCOLLECTIVE ;  /* 0x000000000000791b */ /* 0x003fe20003800000 */
.L_x_1773:
[----:B------:R-:W-:Y:S01]  /*2ed0*/  HFMA2.MMA R103, -RZ, RZ, 0, 9.5367431640625e-07 ;  /* 0x00000010ff677435 */ /* 0x000fe200000001ff */
[----:B------:R-:W-:-:S05]  /*2ee0*/  FADD.FTZ R108, R107, R105 ;  /* 0x000000696b6c7221 */ /* 0x000fca0000010000 */
[----:B------:R-:W-:-:S07]  /*2ef0*/  MOV R104, R108 ;  /* 0x0000006c00687202 */ /* 0x000fce0000000f00 */
[----:B------:R-:W-:Y:S05]  /*2f00*/  WARPSYNC.COLLECTIVE R101, `(.L_x_1774) ;  /* 0x0000000065087348 */ /* 0x000fea0003c00000 */
[----:B------:R0:W1:Y:S02]  /*2f10*/  SHFL.BFLY P1, R105, R104, R103, R102 ;  /* 0x0c00006768697389 */ /* 0x0000640000020066 */
[----:B01----:R-:W-:Y:S01]  /*2f20*/  ENDCOLLECTIVE ;  /* 0x000000000000791b */ /* 0x003fe20003800000 */
.L_x_1774:
[----:B------:R-:W-:Y:S05]  /*2f30*/  BRA `(.L_x_1775) ;  /* 0xffffffe000047947 */ /* 0x000fea000383ffff */
.L_x_1776:
        /* <DEDUP_REMOVED lines=12> */
.L_x_2102:


//--------------------- .text._ZN10layer_norm13ln_fwd_kernelINS_13Kernel_traitsI13__nv_bfloat16S2_S2_fjLj1536ELj1ELj4ELj1ELj16ENS_18Kernel_traits_baseILj1536ES2_S2_S2_fjLj128EEEEEEEvNS_9FwdParamsE --------------------------
	.section	.text._ZN10layer_norm13ln_fwd_kernelINS_13Kernel_traitsI13__nv_bfloat16S2_S2_fjLj1536ELj1ELj4ELj1ELj16ENS_18Kernel_traits_baseILj1536ES2_S2_S2_fjLj128EEEEEEEvNS_9FwdParamsE,"ax",@progbits
	.align	128
        .global         _ZN10layer_norm13ln_fwd_kernelINS_13Kernel_traitsI13__nv_bfloat16S2_S2_fjLj1536ELj1ELj4ELj1ELj16ENS_18Kernel_traits_baseILj1536ES2_S2_S2_fjLj128EEEEEEEvNS_9FwdParamsE
        .type           _ZN10layer_norm13ln_fwd_kernelINS_13Kernel_traitsI13__nv_bfloat16S2_S2_fjLj1536ELj1ELj4ELj1ELj16ENS_18Kernel_traits_baseILj1536ES2_S2_S2_fjLj128EEEEEEEvNS_9FwdParamsE,@function
        .size           _ZN10layer_norm13ln_fwd_kernelINS_13Kernel_traitsI13__nv_bfloat16S2_S2_fjLj1536ELj1ELj4ELj1ELj16ENS_18Kernel_traits_baseILj1536ES2_S2_S2_fjLj128EEEEEEEvNS_9FwdParamsE,(.L_x_2103 - _ZN10layer_norm13ln_fwd_kernelINS_13Kernel_traitsI13__nv_bfloat16S2_S2_fjLj1536ELj1ELj4ELj1ELj16ENS_18Kernel_traits_baseILj1536ES2_S2_S2_fjLj128EEEEEEEvNS_9FwdParamsE)
        .other          _ZN10layer_norm13ln_fwd_kernelINS_13Kernel_traitsI13__nv_bfloat16S2_S2_fjLj1536ELj1ELj4ELj1ELj16ENS_18Kernel_traits_baseILj1536ES2_S2_S2_fjLj128EEEEEEEvNS_9FwdParamsE,@"STO_CUDA_ENTRY STV_DEFAULT"
_ZN10layer_norm13ln_fwd_kernelINS_13Kernel_traitsI13__nv_bfloat16S2_S2_fjLj1536ELj1ELj4ELj1ELj16ENS_18Kernel_traits_baseILj1536ES2_S2_S2_fjLj128EEEEEEEvNS_9FwdParamsE:
.text._ZN10layer_norm13ln_fwd_kernelINS_13Kernel_traitsI13__nv_bfloat16S2_S2_fjLj1536ELj1ELj4ELj1ELj16ENS_18Kernel_traits_baseILj1536ES2_S2_S2_fjLj128EEEEEEEvNS_9FwdParamsE:
        /* <DEDUP_REMOVED lines=30> */
.L_x_1778:
[----:B01----:R-:W0:Y:S01]  /*01e0*/  S2R R3, SR_TID.X ;  /* 0x0000000000037919 */ /* 0x003e220000002100 */
[----:B------:R-:W1:Y:S01]  /*01f0*/  LDC.64 R72, c[0x0][0x220] ;  /* 0x00008800ff487b82 */ /* 0x000e620000000a00 */
[----:B0-----:R-:W-:-:S05]  /*0200*/  LOP3.LUT P0, R3, R3, 0x1f, RZ, 0xc0, !PT ;  /* 0x0000001f03037812 */ /* 0x001fca000780c0ff */
        /* <DEDUP_REMOVED lines=26> */
[--C-:B------:R-:W-:Y:S01]  /*03b0*/  FADD.FTZ R84, R52, R83.reuse ;  /* 0x0000005334547221 */ /* 0x100fe20000010000 */
[C---:B------:R-:W-:Y:S02]  /*03c0*/  PRMT R83, R54.reuse, 0x7632, R83 ;  /* 0x0000763236537816 */ /* 0x040fe40000000053 */
[----:B------:R-:W-:Y:S01]  /*03d0*/  SHF.L.U32 R82, R54, 0x10, RZ ;  /* 0x0000001036527819 */ /* 0x000fe200000006ff */
[----:B------:R-:W-:Y:S01]  /*03e0*/  FADD.FTZ R84, R81, R84 ;  /* 0x0000005451547221 */ /* 0x000fe20000010000 */
[----:B------:R-:W-:Y:S02]  /*03f0*/  SHF.L.U32 R54, R83, 0x10, RZ ;  /* 0x0000001053367819 */ /* 0x000fe400000006ff */
[----:B------:R-:W-:Y:S01]  /*0400*/  SHF.L.U32 R83, R55, 0x10, RZ ;  /* 0x0000001037537819 */ /* 0x000fe200000006ff */
[--C-:B------:R-:W-:Y:S01]  /*0410*/  FADD.FTZ R85, R53, R84.reuse ;  /* 0x0000005435557221 */ /* 0x100fe20000010000 */
[----:B------:R-:W-:-:S03]  /*0420*/  PRMT R84, R55, 0x7632, R84 ;  /* 0x0000763237547816 */ /* 0x000fc60000000054 */
[----:B------:R-:W-:Y:S01]  /*0430*/  FADD.FTZ R85, R82, R85 ;  /* 0x0000005552557221 */ /* 0x000fe20000010000 */
[----:B------:R-:W-:Y:S02]  /*0440*/  SHF.L.U32 R55, R84, 0x10, RZ ;  /* 0x0000001054377819 */ /* 0x000fe400000006ff */
[----:B---3--:R-:W-:Y:S01]  /*0450*/  SHF.L.U32 R84, R56, 0x10, RZ ;  /* 0x0000001038547819 */ /* 0x008fe200000006ff */
[--C-:B------:R-:W-:Y:S01]  /*0460*/  FADD.FTZ R86, R54, R85.reuse ;  /* 0x0000005536567221 */ /* 0x100fe20000010000 */
[----:B------:R-:W-:-:S03]  /*0470*/  PRMT R85, R56, 0x7632, R85 ;  /* 0x0000763238557816 */ /* 0x000fc60000000055 */
[----:B------:R-:W-:Y:S01]  /*0480*/  FADD.FTZ R86, R83, R86 ;  /* 0x0000005653567221 */ /* 0x000fe20000010000 */
[----:B------:R-:W-:Y:S02]  /*0490*/  SHF.L.U32 R56, R85, 0x10, RZ ;  /* 0x0000001055387819 */ /* 0x000fe400000006ff */
[----:B------:R-:W-:Y:S01]  /*04a0*/  SHF.L.U32 R85, R57, 0x10, RZ ;  /* 0x0000001039557819 */ /* 0x000fe200000006ff */
        /* <DEDUP_REMOVED lines=14> */
[----:B----4-:R-:W-:Y:S01]  /*0590*/  SHF.L.U32 R88, R60, 0x10, RZ ;  /* 0x000000103c587819 */ /* 0x010fe200000006ff */
[--C-:B------:R-:W-:Y:S01]  /*05a0*/  FADD.FTZ R90, R58, R89.reuse ;  /* 0x000000593a5a7221 */ /* 0x100fe20000010000 */
[----:B------:R-:W-:Y:S02]  /*05b0*/  PRMT R89, R60, 0x7632, R89 ;  /* 0x000076323c597816 */ /* 0x000fe40000000059 */
        /* <DEDUP_REMOVED lines=72> */
[----:B------:R-:W-:-:S03]  /*0a40*/  SHF.L.U32 R74, R103, 0x10, RZ ;  /* 0x00000010674a7819 */ /* 0x000fc600000006ff */
[--C-:B------:R-:W-:Y:S01]  /*0a50*/  FADD.FTZ R105, R73, R104.reuse ;  /* 0x0000006849697221 */ /* 0x100fe20000010000 */
[----:B------:R-:W-:-:S03]  /*0a60*/  PRMT R104, R75, 0x7632, R104 ;  /* 0x000076324b687816 */ /* 0x000fc60000000068 */
        /* <DEDUP_REMOVED lines=122> */
.L_x_1790:
[----:B------:R-:W2:Y:S01]  /*1210*/  LDC R103, c[0x0][0x260] ;  /* 0x00009800ff677b82 */ /* 0x000ea20000000800 */
[----:B01----:R-:W-:-:S07]  /*1220*/  FADD.FTZ R66, R66, R107 ;  /* 0x0000006b42427221 */ /* 0x003fce0000010000 */
[----:B------:R-:W0:Y:S08]  /*1230*/  @!P0 LDC.64 R64, c[0x0][0x230] ;  /* 0x00008c00ff408b82 */ /* 0x000e300000000a00 */
[----:B------:R-:W1:Y:S01]  /*1240*/  @!P0 LDC.64 R62, c[0x0][0x238] ;  /* 0x00008e00ff3e8b82 */ /* 0x000e620000000a00 */
[----:B--2---:R-:W-:-:S07]  /*1250*/  FFMA.FTZ R103, R66, 0.00065104168606922030449, R103 ;  /* 0x3a2aaaab42677823 */ /* 0x004fce0000010067 */
        /* <DEDUP_REMOVED lines=14> */
[----:B------:R-:W-:Y:S01]  /*1340*/  IMAD R55, R80, 0xc0, R79 ;  /* 0x000000c050377824 */ /* 0x000fe200078e024f */
[----:B------:R-:W-:Y:S01]  /*1350*/  F2FP.BF16.F32.PACK_AB R82, R53, R82 ;  /* 0x000000523552723e */ /* 0x000fe200000010ff */
[----:B0-----:R-:W-:Y:S01]  /*1360*/  FMUL.FTZ R75, R60, R103 ;  /* 0x000000673c4b7220 */ /* 0x001fe20000410000 */
[----:B------:R-:W-:Y:S01]  /*1370*/  F2FP.BF16.F32.PACK_AB R81, R52, R81 ;  /* 0x000000513451723e */ /* 0x000fe200000010ff */
[----:B------:R-:W-:Y:S01]  /*1380*/  FMUL.FTZ R60, R61, R103 ;  /* 0x000000673d3c7220 */ /* 0x000fe20000410000 */
[----:B------:R-:W-:Y:S01]  /*1390*/  F2FP.BF16.F32.PACK_AB R83, R54, R83 ;  /* 0x000000533653723e */ /* 0x000fe200000010ff */
[-C--:B------:R-:W-:Y:S01]  /*13a0*/  FMUL.FTZ R61, R112, R103.reuse ;  /* 0x00000067703d7220 */ /* 0x080fe20000410000 */
[----:B-----5:R-:W-:Y:S01]  /*13b0*/  HFMA2.MMA.BF16_V2 R52, R48, R0, R24 ;  /* 0x0000000030347235 */ /* 0x020fe20000200018 */
[-C--:B------:R-:W-:Y:S01]  /*13c0*/  FMUL.FTZ R107, R68, R103.reuse ;  /* 0x00000067446b7220 */ /* 0x080fe20000410000 */
[----:B------:R-:W-:Y:S01]  /*13d0*/  HFMA2.MMA.BF16_V2 R54, R50, R82, R26 ;  /* 0x0000005232367235 */ /* 0x000fe2000020001a */
[----:B------:R-:W-:Y:S01]  /*13e0*/  FMUL.FTZ R112, R69, R103 ;  /* 0x0000006745707220 */ /* 0x000fe20000410000 */
[----:B------:R-:W-:Y:S01]  /*13f0*/  IADD3 R105, R55, 0x20, RZ ;  /* 0x0000002037697810 */ /* 0x000fe20007ffe0ff */
[----:B--2---:R-:W-:-:S04]  /*1400*/  IMAD.WIDE.U32 R68, R78, 0x10, R66 ;  /* 0x000000104e447825 */ /* 0x004fc800078e0042 */
[----:B------:R-:W-:Y:S01]  /*1410*/  HFMA2.BF16_V2 R53, R49, R81, R25 ;  /* 0x0000005131357231 */ /* 0x000fe20000200019 */
[----:B------:R-:W-:Y:S01]  /*1420*/  @!P0 STG.E desc[UR4][R62.64], R103 ;  /* 0x000000673e008986 */ /* 0x000fe2000c101904 */
[----:B------:R-:W-:Y:S02]  /*1430*/  HFMA2.BF16_V2 R55, R51, R83, R27 ;  /* 0x0000005333377231 */ /* 0x000fe4000020001b */
[-C--:B------:R-:W-:Y:S01]  /*1440*/  FMUL.FTZ R65, R56, R103.reuse ;  /* 0x0000006738417220 */ /* 0x080fe20000410000 */
        /* <DEDUP_REMOVED lines=34> */
[----:B------:R-:W-:Y:S01]  /*1670*/  FMUL.FTZ R114, R71, R103 ;  /* 0x0000006747727220 */ /* 0x000fe20000410000 */
[----:B------:R-:W-:Y:S01]  /*1680*/  F2FP.BF16.F32.PACK_AB R56, R56, R85 ;  /* 0x000000553838723e */ /* 0x000fe200000010ff */
[-C--:B------:R-:W-:Y:S01]  /*1690*/  FMUL.FTZ R101, R101, R103.reuse ;  /* 0x0000006765657220 */ /* 0x080fe20000410000 */
[----:B------:R-:W-:Y:S01]  /*16a0*/  F2FP.BF16.F32.PACK_AB R58, R59, R58 ;  /* 0x0000003a3b3a723e */ /* 0x000fe200000010ff */
[-C--:B------:R-:W-:Y:S01]  /*16b0*/  FMUL.FTZ R106, R106, R103.reuse ;  /* 0x000000676a6a7220 */ /* 0x080fe20000410000 */
[----:B------:R-:W-:Y:S01]  /*16c0*/  F2FP.BF16.F32.PACK_AB R75, R75, R88 ;  /* 0x000000584b4b723e */ /* 0x000fe200000010ff */
[----:B------:R-:W-:Y:S01]  /*16d0*/  FMUL.FTZ R115, R104, R103 ;  /* 0x0000006768737220 */ /* 0x000fe20000410000 */
[----:B------:R-:W-:Y:S01]  /*16e0*/  F2FP.BF16.F32.PACK_AB R90, R109, R90 ;  /* 0x0000005a6d5a723e */ /* 0x000fe200000010ff */
[--C-:B------:R-:W-:Y:S01]  /*16f0*/  IMAD.WIDE.U32 R70, R77, 0x10, R66.reuse ;  /* 0x000000104d467825 */ /* 0x100fe200078e0042 */
[----:B------:R-:W-:Y:S01]  /*1700*/  F2FP.BF16.F32.PACK_AB R61, R61, R92 ;  /* 0x0000005c3d3d723e */ /* 0x000fe200000010ff */
[----:B------:R-:W-:Y:S01]  /*1710*/  HFMA2.MMA.BF16_V2 R52, R44, R65, R20 ;  /* 0x000000412c347235 */ /* 0x000fe20000200014 */
[----:B------:R-:W-:Y:S01]  /*1720*/  F2FP.BF16.F32.PACK_AB R74, R87, R94 ;  /* 0x0000005e574a723e */ /* 0x000fe200000010ff */
[----:B------:R-:W-:Y:S01]  /*1730*/  IMAD.WIDE.U32 R62, R3, 0x10, R66 ;  /* 0x00000010033e7825 */ /* 0x000fe200078e0042 */
[----:B------:R-:W-:-:S03]  /*1740*/  F2FP.BF16.F32.PACK_AB R84, R107, R96 ;  /* 0x000000606b54723e */ /* 0x000fc600000010ff */
[----:B------:R-:W-:Y:S01]  /*1750*/  HFMA2.BF16_V2 R53, R45, R56, R21 ;  /* 0x000000382d357231 */ /* 0x000fe20000200015 */
[----:B------:R-:W-:Y:S01]  /*1760*/  F2FP.BF16.F32.PACK_AB R86, R111, R98 ;  /* 0x000000626f56723e */ /* 0x000fe200000010ff */
[----:B------:R-:W-:Y:S01]  /*1770*/  HFMA2.MMA.BF16_V2 R54, R46, R57, R22 ;  /* 0x000000392e367235 */ /* 0x000fe20000200016 */
[----:B------:R-:W-:Y:S01]  /*1780*/  F2FP.BF16.F32.PACK_AB R60, R60, R89 ;  /* 0x000000593c3c723e */ /* 0x000fe200000010ff */
        /* <DEDUP_REMOVED lines=29> */
[----:B0-----:R-:W-:Y:S01]  /*1960*/  LEA R80, R68, R80, 0x2 ;  /* 0x0000005044507211 */ /* 0x001fe200078e10ff */
[----:B------:R-:W-:Y:S01]  /*1970*/  HFMA2.BF16_V2 R103, R31, R106, R7 ;  /* 0x0000006a1f677231 */ /* 0x000fe20000200007 */
[----:B------:R1:W-:Y:S02]  /*1980*/  STG.E.128 desc[UR4][R70.64], R56 ;  /* 0x0000003846007986 */ /* 0x0003e4000c101d04 */
[----:B------:R-:W-:-:S02]  /*1990*/  ISETP.GE.AND P0, PT, R80, R69, PT ;  /* 0x000000455000720c */ /* 0x000fc40003f06270 */
[----:B------:R1:W-:Y:S04]  /*19a0*/  STG.E.128 desc[UR4][R76.64], R72 ;  /* 0x000000484c007986 */ /* 0x0003e8000c101d04 */
[----:B------:R1:W-:Y:S04]  /*19b0*/  STG.E.128 desc[UR4][R62.64], R84 ;  /* 0x000000543e007986 */ /* 0x0003e8000c101d04 */
[----:B------:R1:W-:Y:S03]  /*19c0*/  STG.E.128 desc[UR4][R2.64], R100 ;  /* 0x0000006402007986 */ /* 0x0003e6000c101d04 */
[----:B------:R-:W-:Y:S05]  /*19d0*/  @!P0 BRA `(.L_x_1778) ;  /* 0xffffffe800008947 */ /* 0x000fea000383ffff */
[----:B------:R-:W-:Y:S05]  /*19e0*/  EXIT ;  /* 0x000000000000794d */ /* 0x000fea0003800000 */
.L_x_1777:
[----:B------:R-:W-:Y:S01]  /*19f0*/  HFMA2.MMA R108, -RZ, RZ, 0, 1.847743988037109375e-06 ;  /* 0x0000001fff6c7435 */ /* 0x000fe200000001ff */
[----:B------:R-:W-:Y:S01]  /*1a00*/  BSSY B0, `(.L_x_1779) ;  /* 0x0000006000007945 */ /* 0x000fe20003800000 */
[----:B------:R-:W-:Y:S02]  /*1a10*/  MOV R105, 0x1 ;  /* 0x0000000100697802 */ /* 0x000fe40000000f00 */
[----:B------:R-:W-:-:S07]  /*1a20*/  MOV R103, 0xffffffff ;  /* 0xffffffff00677802 */ /* 0x000fce0000000f00 */
[----:B-----5:R-:W-:Y:S05]  /*1a30*/  WARPSYNC.COLLECTIVE R103, `(.L_x_1780) ;  /* 0x0000000067087348 */ /* 0x020fea0003c00000 */
[----:B------:R0:W1:Y:S02]  /*1a40*/  SHFL.BFLY P1, R107, R110, R105, R108 ;  /* 0x0c0000696e6b7389 */ /* 0x000064000002006c */
[----:B01---5:R-:W-:Y:S01]  /*1a50*/  ENDCOLLECTIVE ;  /* 0x000000000000791b */ /* 0x023fe20003800000 */
.L_x_1780:
[----:B------:R-:W-:Y:S05]  /*1a60*/  BSYNC B0 ;  /* 0x0000000000007941 */ /* 0x000fea0003800000 */
.L_x_1779:
[----:B------:R-:W-:Y:S01]  /*1a70*/  HFMA2.MMA R105, -RZ, RZ, 0, 1.1920928955078125e-07 ;  /* 0x00000002ff697435 */ /* 0x000fe200000001ff */
[----:B------:R-:W-:Y:S01]  /*1a80*/  FADD.FTZ R110, R110, R107 ;  /* 0x0000006b6e6e7221 */ /* 0x000fe20000010000 */
[----:B------:R-:W-:Y:S02]  /*1a90*/  MOV R108, 0x1f ;  /* 0x0000001f006c7802 */ /* 0x000fe40000000f00 */
[----:B------:R-:W-:-:S07]  /*1aa0*/  MOV R103, 0xffffffff ;  /* 0xffffffff00677802 */ /* 0x000fce0000000f00 */
[----:B------:R-:W-:Y:S05]  /*1ab0*/  WARPSYNC.COLLECTIVE R103, `(.L_x_1781) ;  /* 0x0000000067087348 */ /* 0x000fea0003c00000 */
[----:B------:R0:W1:Y:S02]  /*1ac0*/  SHFL.BFLY P1, R107, R110, R105, R108 ;  /* 0x0c0000696e6b7389 */ /* 0x000064000002006c */
[----:B01----:R-:W-:Y:S01]  /*1ad0*/  ENDCOLLECTIVE ;  /* 0x000000000000791b */ /* 0x003fe20003800000 */
.L_x_1781:
[----:B------:R-:W-:Y:S01]  /*1ae0*/  HFMA2.MMA R105, -RZ, RZ, 0, 2.384185791015625e-07 ;  /* 0x00000004ff697435 */ /* 0x000fe200000001ff */
[----:B------:R-:W-:-:S05]  /*1af0*/  FADD.FTZ R109, R110, R107 ;  /* 0x0000006b6e6d7221 */ /* 0x000fca0000010000 */
[----:B------:R-:W-:-:S07]  /*1b00*/  MOV R110, R109 ;  /* 0x0000006d006e7202 */ /* 0x000fce0000000f00 */
[----:B------:R-:W-:Y:S05]  /*1b10*/  WARPSYNC.COLLECTIVE R103, `(.L_x_1782) ;  /* 0x0000000067087348 */ /* 0x000fea0003c00000 */
[----:B------:R0:W1:Y:S02]  /*1b20*/  SHFL.BFLY P1, R107, R110, R105, R108 ;  /* 0x0c0000696e6b7389 */ /* 0x000064000002006c */
[----:B01----:R-:W-:Y:S01]  /*1b30*/  ENDCOLLECTIVE ;  /* 0x000000000000791b */ /* 0x003fe20003800000 */
.L_x_1782:
[----:B------:R-:W-:Y:S01]  /*1b40*/  HFMA2.MMA R105, -RZ, RZ, 0, 4.76837158203125e-07 ;  /* 0x00000008ff697435 */ /* 0x000fe200000001ff */
[----:B------:R-:W-:-:S05]  /*1b50*/  FADD.FTZ R111, R109, R107 ;  /* 0x0000006b6d6f7221 */ /* 0x000fca0000010000 */
[----:B------:R-:W-:-:S07]  /*1b60*/  MOV R110, R111 ;  /* 0x0000006f006e7202 */ /* 0x000fce0000000f00 */
[----:B------:R-:W-:Y:S05]  /*1b70*/  WARPSYNC.COLLECTIVE R103, `(.L_x_1783) ;  /* 0x0000000067087348 */ /* 0x000fea0003c00000 */
[----:B------:R0:W1:Y:S02]  /*1b80*/  SHFL.BFLY P1, R107, R110, R105, R108 ;  /* 0x0c0000696e6b7389 */ /* 0x000064000002006c */
[----:B01----:R-:W-:Y:S01]  /*1b90*/  ENDCOLLECTIVE ;  /* 0x000000000000791b */ /* 0x003fe20003800000 */
.L_x_1783:
[----:B------:R-:W-:Y:S01]  /*1ba0*/  HFMA2.MMA R105, -RZ, RZ, 0, 9.5367431640625e-07 ;  /* 0x00000010ff697435 */ /* 0x000fe200000001ff */
[----:B------:R-:W-:-:S05]  /*1bb0*/  FADD.FTZ R112, R111, R107 ;  /* 0x0000006b6f707221 */ /* 0x000fca0000010000 */
[----:B------:R-:W-:-:S07]  /*1bc0*/  MOV R110, R112 ;  /* 0x00000070006e7202 */ /* 0x000fce0000000f00 */
[----:B------:R-:W-:Y:S05]  /*1bd0*/  WARPSYNC.COLLECTIVE R103, `(.L_x_1784) ;  /* 0x0000000067087348 */ /* 0x000fea0003c00000 */
[----:B------:R0:W1:Y:S02]  /*1be0*/  SHFL.BFLY P1, R107, R110, R105, R108 ;  /* 0x0c0000696e6b7389 */ /* 0x000064000002006c */
[----:B01----:R-:W-:Y:S01]  /*1bf0*/  ENDCOLLECTIVE ;  /* 0x000000000000791b */ /* 0x003fe20003800000 */
.L_x_1784:
        /* <DEDUP_REMOVED lines=104> */
.L_x_1785:
[----:B------:R-:W-:Y:S01]  /*2280*/  HFMA2.MMA R105, -RZ, RZ, 0, 1.1920928955078125e-07 ;  /* 0x00000002ff697435 */ /* 0x000fe200000001ff */
[----:B------:R-:W-:-:S05]  /*2290*/  FADD.FTZ R62, R110, R107 ;  /* 0x0000006b6e3e7221 */ /* 0x000fca0000010000 */
[----:B------:R-:W-:-:S07]  /*22a0*/  MOV R110, R62 ;  /* 0x0000003e006e7202 */ /* 0x000fce0000000f00 */
[----:B------:R-:W-:Y:S05]  /*22b0*/  WARPSYNC.COLLECTIVE R103, `(.L_x_1786) ;  /* 0x0000000067087348 */ /* 0x000fea0003c00000 */
[----:B------:R0:W1:Y:S02]  /*22c0*/  SHFL.BFLY P1, R107, R110, R105, R108 ;  /* 0x0c0000696e6b7389 */ /* 0x000064000002006c */
[----:B01----:R-:W-:Y:S01]  /*22d0*/  ENDCOLLECTIVE ;  /* 0x000000000000791b */ /* 0x003fe20003800000 */
.L_x_1786:
[----:B------:R-:W-:Y:S01]  /*22e0*/  HFMA2.MMA R105, -RZ, RZ, 0, 2.384185791015625e-07 ;  /* 0x00000004ff697435 */ /* 0x000fe200000001ff */
[----:B------:R-:W-:-:S05]  /*22f0*/  FADD.FTZ R63, R62, R107 ;  /* 0x0000006b3e3f7221 */ /* 0x000fca0000010000 */
[----:B------:R-:W-:-:S07]  /*2300*/  MOV R110, R63 ;  /* 0x0000003f006e7202 */ /* 0x000fce0000000f00 */
[----:B------:R-:W-:Y:S05]  /*2310*/  WARPSYNC.COLLECTIVE R103, `(.L_x_1787) ;  /* 0x0000000067087348 */ /* 0x000fea0003c00000 */
[----:B------:R0:W1:Y:S02]  /*2320*/  SHFL.BFLY P1, R107, R110, R105, R108 ;  /* 0x0c0000696e6b7389 */ /* 0x000064000002006c */
[----:B01----:R-:W-:Y:S01]  /*2330*/  ENDCOLLECTIVE ;  /* 0x000000000000791b */ /* 0x003fe20003800000 */
.L_x_1787:
[----:B------:R-:W-:Y:S01]  /*2340*/  HFMA2.MMA R105, -RZ, RZ, 0, 4.76837158203125e-07 ;  /* 0x00000008ff697435 */ /* 0x000fe200000001ff */
[----:B------:R-:W-:-:S05]  /*2350*/  FADD.FTZ R64, R63, R107 ;  /* 0x0000006b3f407221 */ /* 0x000fca0000010000 */
[----:B------:R-:W-:-:S07]  /*2360*/  MOV R110, R64 ;  /* 0x00000040006e7202 */ /* 0x000fce0000000f00 */
[----:B------:R-:W-:Y:S05]  /*2370*/  WARPSYNC.COLLECTIVE R103, `(.L_x_1788) ;  /* 0x0000000067087348 */ /* 0x000fea0003c00000 */
[----:B------:R0:W1:Y:S02]  /*2380*/  SHFL.BFLY P1, R107, R110, R105, R108 ;  /* 0x0c0000696e6b7389 */ /* 0x000064000002006c */
[----:B01----:R-:W-:Y:S01]  /*2390*/  ENDCOLLECTIVE ;  /* 0x000000000000791b */ /* 0x003fe20003800000 */
.L_x_1788:
[----:B------:R-:W-:Y:S01]  /*23a0*/  HFMA2.MMA R105, -RZ, RZ, 0, 9.5367431640625e-07 ;  /* 0x00000010ff697435 */ /* 0x000fe200000001ff */
[----:B------:R-:W-:-:S05]  /*23b0*/  FADD.FTZ R66, R64, R107 ;  /* 0x0000006b40427221 */ /* 0x000fca0000010000 */
[----:B------:R-:W-:-:S07]  /*23c0*/  MOV R110, R66 ;  /* 0x00000042006e7202 */ /* 0x000fce0000000f00 */
[----:B------:R-:W-:Y:S05]  /*23d0*/  WARPSYNC.COLLECTIVE R103, `(.L_x_1789) ;  /* 0x0000000067087348 */ /* 0x000fea0003c00000 */
[----:B------:R0:W1:Y:S02]  /*23e0*/  SHFL.BFLY P1, R107, R110, R105, R108 ;  /* 0x0c0000696e6b7389 */ /* 0x000064000002006c */
[----:B01----:R-:W-:Y:S01]  /*23f0*/  ENDCOLLECTIVE ;  /* 0x000000000000791b */ /* 0x003fe20003800000 */
.L_x_1789:
[----:B------:R-:W-:Y:S05]  /*2400*/  BRA `(.L_x_1790) ;  /* 0xffffffec00807947 */ /* 0x000fea000383ffff */
.L_x_1791:
        /* <DEDUP_REMOVED lines=15> */
.L_x_2103:


//--------------------- .text._ZN10layer_norm13ln_fwd_kernelINS_13Kernel_traitsI6__halffS2_fjLj1536ELj1ELj4ELj1ELj16ENS_18Kernel_traits_baseILj1536ES2_fS2_fjLj128EEEEEEEvNS_9FwdParamsE --------------------------
	.section	.text._ZN10layer_norm13ln_fwd_kernelINS_13Kernel_traitsI6__halffS2_fjLj1536ELj1ELj4ELj1ELj16ENS_18Kernel_traits_baseILj1536ES2_fS2_fjLj128EEEEEEEvNS_9FwdParamsE,"ax",@progbits
	.align	128
        .global         _ZN10layer_norm13ln_fwd_kernelINS_13Kernel_traitsI6__halffS2_fjLj1536ELj1ELj4ELj1ELj16ENS_18Kernel_traits_baseILj1536ES2_fS2_fjLj128EEEEEEEvNS_9FwdParamsE
        .type           _ZN10layer_norm13ln_fwd_kernelINS_13Kernel_traitsI6__halffS2_fjLj1536ELj1ELj4ELj1ELj16ENS_18Kernel_traits_baseILj1536ES2_fS2_fjLj128EEEEEEEvNS_9FwdParamsE,@function
        .size           _ZN10layer_norm13ln_fwd_kernelINS_13Kernel_traitsI6__halffS2_fjLj1536ELj1ELj4ELj1ELj16ENS_18Kernel_traits_baseILj1536ES2_fS2_fjLj128EEEEEEEvNS_9FwdParamsE,(.L_x_2104 - _ZN10layer_norm13ln_fwd_kernelINS_13Kernel_traitsI6__halffS2_fjLj1536ELj1ELj4ELj1ELj16ENS_18Kernel_traits_baseILj1536ES2_fS2_fjLj128EEEEEEEvNS_9FwdParamsE)
        .other          _ZN10layer_norm13ln_fwd_kernelINS_13Kernel_traitsI6__halffS2_fjLj1536ELj1ELj4ELj1ELj16ENS_18Kernel_traits_baseILj1536ES2_fS2_fjLj128EEEEEEEvNS_9FwdParamsE,@"STO_CUDA_ENTRY STV_DEFAULT"
_ZN10layer_norm13ln_fwd_kernelINS_13Kernel_traitsI6__halffS2_fjLj1536ELj1ELj4ELj1ELj16ENS_18Kernel_traits_baseILj1536ES2_fS2_fjLj128EEEEEEEvNS_9FwdParamsE:
.text._ZN10layer_norm13ln_fwd_kernelINS_13Kernel_traitsI6__halffS2_fjLj1536ELj1ELj4ELj1ELj16ENS_18Kernel_traits_baseILj1536ES2_fS2_fjLj128EEEEEEEvNS_9FwdParamsE:
        /* <DEDUP_REMOVED lines=42> */
.L_x_1793:
        /* <DEDUP_REMOVED lines=203> */
.L_x_1805:
        /* <DEDUP_REMOVED lines=19> */
[----:B------:R-:W-:Y:S01]  /*1080*/  F2FP.F16.F32.PACK_AB R7, RZ, R6 ;  /* 0x00000006ff07723e */ /* 0x000fe200000000ff */
        /* <DEDUP_REMOVED lines=16> */
[----:B------:R-:W-:Y:S01]  /*1190*/  FMUL.FTZ R37, R42, R101 ;  /* 0x000000652a257220 */ /* 0x000fe20000410000 */
[----:B------:R-:W-:Y:S01]  /*11a0*/  F2FP.F16.F32.PACK_AB R17, RZ, R19 ;  /* 0x00000013ff11723e */ /* 0x000fe200000000ff */
[-C--:B------:R-:W-:Y:S01]  /*11b0*/  FMUL.FTZ R21, R21, R101.reuse ;  /* 0x0000006515157220 */ /* 0x080fe20000410000 */
[-C--:B------:R-:W-:Y:S01]  /*11c0*/  FMUL.FTZ R15, R26, R101.reuse ;  /* 0x000000651a0f7220 */ /* 0x080fe20000410000 */
        /* <DEDUP_REMOVED lines=30> */
[----:B------:R-:W-:Y:S01]  /*13b0*/  HFMA2 R44, R44.H0_H0, R23.H0_H0, R34.H0_H0 ;  /* 0x200000172c2c7231 */ /* 0x000fe20000040822 */
        /* <DEDUP_REMOVED lines=8> */
[----:B------:R-:W-:-:S02]  /*1440*/  F2FP.F16.F32.PACK_AB R24, RZ, R21 ;  /* 0x00000015ff18723e */ /* 0x000fc400000000ff */
[----:B------:R-:W-:Y:S01]  /*1450*/  F2FP.F16.F32.PACK_AB R21, RZ, R106 ;  /* 0x0000006aff15723e */ /* 0x000fe200000000ff */
[-C--:B------:R-:W-:Y:S01]  /*1460*/  FMUL.FTZ R106, R41, R101.reuse ;  /* 0x00000065296a7220 */ /* 0x080fe20000410000 */
[----:B------:R-:W-:Y:S01]  /*1470*/  FMUL.FTZ R41, R50, R101 ;  /* 0x0000006532297220 */ /* 0x000fe20000410000 */
[----:B------:R-:W-:Y:S01]  /*1480*/  HFMA2 R104, R51.H0_H0, R104.H0_H0, R40.H0_H0 ;  /* 0x2000006833687231 */ /* 0x000fe20000040828 */
[----:B------:R-:W-:Y:S02]  /*1490*/  F2FP.F16.F32.PACK_AB R103, RZ, R103 ;  /* 0x00000067ff67723e */ /* 0x000fe400000000ff */
[----:B------:R-:W-:Y:S02]  /*14a0*/  F2FP.F16.F32.PACK_AB R98, RZ, R98 ;  /* 0x00000062ff62723e */ /* 0x000fe400000000ff */
[----:B------:R-:W-:Y:S02]  /*14b0*/  SHF.R.U64 R23, R68, 0x10, R69 ;  /* 0x0000001044177819 */ /* 0x000fe40000001245 */
[----:B------:R-:W-:-:S02]  /*14c0*/  SHF.R.U64 R22, R92, 0x10, R93 ;  /* 0x000000105c167819 */ /* 0x000fc4000000125d */
[----:B------:R-:W-:Y:S02]  /*14d0*/  SHF.R.U32.HI R34, RZ, 0x10, R69 ;  /* 0x00000010ff227819 */ /* 0x000fe40000011645 */
[----:B------:R-:W-:Y:S01]  /*14e0*/  SHF.R.U32.HI R35, RZ, 0x10, R93 ;  /* 0x00000010ff237819 */ /* 0x000fe2000001165d */
[----:B------:R-:W-:Y:S01]  /*14f0*/  HFMA2 R103, R22.H0_H0, R103.H0_H0, R23.H0_H0 ;  /* 0x2000006716677231 */ /* 0x000fe20000040817 */
[----:B------:R-:W-:Y:S02]  /*1500*/  SHF.R.U32.HI R50, RZ, 0x10, R67 ;  /* 0x00000010ff327819 */ /* 0x000fe40000011643 */
[----:B------:R-:W-:Y:S01]  /*1510*/  SHF.R.U32.HI R40, RZ, 0x10, R91 ;  /* 0x00000010ff287819 */ /* 0x000fe2000001165b */
[----:B------:R-:W-:Y:S01]  /*1520*/  HFMA2 R98, R35.H0_H0, R98.H0_H0, R34.H0_H0 ;  /* 0x2000006223627231 */ /* 0x000fe20000040822 */
[----:B------:R-:W-:Y:S02]  /*1530*/  SHF.R.U64 R51, R88, 0x10, R89 ;  /* 0x0000001058337819 */ /* 0x000fe40000001259 */
[----:B------:R-:W-:Y:S01]  /*1540*/  SHF.R.U64 R39, R66, 0x10, R67 ;  /* 0x0000001042277819 */ /* 0x000fe20000001243 */
[----:B------:R-:W-:Y:S01]  /*1550*/  HFMA2 R17, R40.H0_H0, R17.H0_H0, R50.H0_H0 ;  /* 0x2000001128117231 */ /* 0x000fe20000040832 */
[----:B------:R-:W-:Y:S01]  /*1560*/  SHF.R.U64 R45, R90, 0x10, R91 ;  /* 0x000000105a2d7819 */ /* 0x000fe2000000125b */
[----:B------:R-:W-:Y:S01]  /*1570*/  HFMA2 R34, R51.H0_H0, R24.H0_H0, R109.H0_H0 ;  /* 0x2000001833227231 */ /* 0x000fe2000004086d */
        /* <DEDUP_REMOVED lines=9> */
[----:B------:R-:W-:Y:S01]  /*1610*/  SHF.R.U32.HI R22, RZ, 0x10, R65 ;  /* 0x00000010ff167819 */ /* 0x000fe20000011641 */
[----:B------:R-:W-:Y:S01]  /*1620*/  HFMA2 R20, R35.H0_H0, R26.H0_H0, R24.H0_H0 ;  /* 0x2000001a23147231 */ /* 0x000fe20000040818 */
[----:B------:R-:W-:Y:S02]  /*1630*/  SHF.R.U32.HI R18, RZ, 0x10, R89 ;  /* 0x00000010ff127819 */ /* 0x000fe40000011659 */
[----:B------:R-:W-:Y:S02]  /*1640*/  SHF.R.U64 R39, R60, 0x10, R61 ;  /* 0x000000103c277819 */ /* 0x000fe4000000123d */
[----:B------:R-:W-:Y:S01]  /*1650*/  SHF.R.U64 R50, R84, 0x10, R85 ;  /* 0x0000001054327819 */ /* 0x000fe20000001255 */
[----:B------:R-:W-:Y:S01]  /*1660*/  HFMA2 R18, R18.H0_H0, R21.H0_H0, R22.H0_H0 ;  /* 0x2000001512127231 */ /* 0x000fe20000040816 */
[----:B------:R-:W-:Y:S02]  /*1670*/  SHF.R.U32.HI R51, RZ, 0x10, R61 ;  /* 0x00000010ff337819 */ /* 0x000fe4000001163d */
        /* <DEDUP_REMOVED lines=13> */
[----:B------:R-:W-:-:S02]  /*1750*/  SHF.R.U32.HI R51, RZ, 0x10, R57 ;  /* 0x00000010ff337819 */ /* 0x000fc40000011639 */
[----:B------:R-:W-:Y:S01]  /*1760*/  SHF.R.U32.HI R50, RZ, 0x10, R81 ;  /* 0x00000010ff327819 */ /* 0x000fe20000011651 */
[----:B------:R-:W-:Y:S01]  /*1770*/  HFMA2 R33, R33.H0_H0, R105.H0_H0, R110.H0_H0 ;  /* 0x2000006921217231 */ /* 0x000fe2000004086e */
[----:B------:R-:W-:Y:S02]  /*1780*/  F2FP.F16.F32.PACK_AB R106, RZ, R106 ;  /* 0x0000006aff6a723e */ /* 0x000fe400000000ff */
[----:B------:R-:W-:Y:S01]  /*1790*/  SHF.R.U64 R25, R54, 0x10, R55 ;  /* 0x0000001036197819 */ /* 0x000fe20000001237 */
[----:B------:R-:W-:Y:S01]  /*17a0*/  HFMA2 R32, R50.H0_H0, R36.H0_H0, R51.H0_H0 ;  /* 0x2000002432207231 */ /* 0x000fe20000040833 */
[----:B------:R-:W-:Y:S02]  /*17b0*/  SHF.R.U64 R26, R78, 0x10, R79 ;  /* 0x000000104e1a7819 */ /* 0x000fe4000000124f */
        /* <DEDUP_REMOVED lines=22> */
[----:B------:R-:W-:Y:S01]  /*1920*/  LOP3.LUT R44, R44, 0xffff, RZ, 0xc0, !PT ;  /* 0x0000ffff2c2c7812 */ /* 0x000fe200078ec0ff */
[----:B------:R-:W-:Y:S01]  /*1930*/  HFMA2 R47, R88.H0_H0, R10.H0_H0, R64.H0_H0 ;  /* 0x2000000a582f7231 */ /* 0x000fe20000040840 */
[----:B------:R-:W-:Y:S01]  /*1940*/  F2FP.F16.F32.PACK_AB R11, RZ, R11 ;  /* 0x0000000bff0b723e */ /* 0x000fe200000000ff */
[----:B------:R-:W-:Y:S01]  /*1950*/  HFMA2 R49, R89.H0_H0, R4.H0_H0, R65.H0_H0 ;  /* 0x2000000459317231 */ /* 0x000fe20000040841 */
[----:B------:R-:W-:-:S02]  /*1960*/  PRMT R6, R7, 0x7610, R6 ;  /* 0x0000761007067816 */ /* 0x000fc40000000006 */
[----:B------:R-:W-:Y:S01]  /*1970*/  F2FP.F16.F32.PACK_AB R9, RZ, R9 ;  /* 0x00000009ff09723e */ /* 0x000fe200000000ff */
[----:B------:R-:W-:Y:S01]  /*1980*/  HFMA2 R11, R90.H0_H0, R11.H0_H0, R66.H0_H0 ;  /* 0x2000000b5a0b7231 */ /* 0x000fe20000040842 */
[----:B------:R-:W-:Y:S02]  /*1990*/  F2FP.F16.F32.PACK_AB R8, RZ, R8 ;  /* 0x00000008ff08723e */ /* 0x000fe400000000ff */
[----:B------:R-:W-:Y:S01]  /*19a0*/  LOP3.LUT R46, R46, 0xffff, RZ, 0xc0, !PT ;  /* 0x0000ffff2e2e7812 */ /* 0x000fe200078ec0ff */
[----:B------:R-:W-:Y:S01]  /*19b0*/  HFMA2 R9, R92.H0_H0, R9.H0_H0, R68.H0_H0 ;  /* 0x200000095c097231 */ /* 0x000fe20000040844 */
[----:B------:R-:W-:Y:S01]  /*19c0*/  F2FP.F16.F32.PACK_AB R5, RZ, R5 ;  /* 0x00000005ff05723e */ /* 0x000fe200000000ff */
[----:B------:R-:W-:Y:S01]  /*19d0*/  HFMA2 R8, R93.H0_H0, R8.H0_H0, R69.H0_H0 ;  /* 0x200000085d087231 */ /* 0x000fe20000040845 */
[----:B------:R-:W-:Y:S02]  /*19e0*/  F2FP.F16.F32.PACK_AB R13, RZ, R13 ;  /* 0x0000000dff0d723e */ /* 0x000fe400000000ff */
[----:B------:R-:W-:Y:S01]  /*19f0*/  F2FP.F16.F32.PACK_AB R16, RZ, R16 ;  /* 0x00000010ff10723e */ /* 0x000fe200000000ff */
[----:B------:R-:W-:Y:S01]  /*1a00*/  HFMA2 R48, R95.H0_H0, R5.H0_H0, R71.H0_H0 ;  /* 0x200000055f307231 */ /* 0x000fe20000040847 */
[----:B------:R-:W-:Y:S01]  /*1a10*/  PRMT R4, R51, 0x7610, R4 ;  /* 0x0000761033047816 */ /* 0x000fe20000000004 */
[----:B------:R-:W-:Y:S01]  /*1a20*/  HFMA2 R50, R86.H0_H0, R13.H0_H0, R62.H0_H0 ;  /* 0x2000000d56327231 */ /* 0x000fe2000004083e */
[----:B------:R-:W-:Y:S01]  /*1a30*/  PRMT R10, R105, 0x7610, R10 ;  /* 0x00007610690a7816 */ /* 0x000fe2000000000a */
[----:B------:R-:W-:Y:S01]  /*1a40*/  HFMA2 R0, R83.H0_H0, R16.H0_H0, R59.H0_H0 ;  /* 0x2000001053007231 */ /* 0x000fe2000004083b */
[----:B------:R-:W-:-:S02]  /*1a50*/  SHF.L.U32 R7, R44, 0x10, RZ ;  /* 0x000000102c077819 */ /* 0x000fc400000006ff */
[----:B------:R-:W-:Y:S02]  /*1a60*/  F2FP.F16.F32.PACK_AB R14, RZ, R14 ;  /* 0x0000000eff0e723e */ /* 0x000fe400000000ff */
[----:B------:R-:W-:Y:S02]  /*1a70*/  LOP3.LUT R6, R6, 0xffff, RZ, 0xc0, !PT ;  /* 0x0000ffff06067812 */ /* 0x000fe400078ec0ff */
[----:B------:R-:W-:Y:S01]  /*1a80*/  SHF.L.U64.HI R105, R44, 0x10, RZ ;  /* 0x000000102c697819 */ /* 0x000fe200000102ff */
[----:B------:R-:W-:Y:S01]  /*1a90*/  HFMA2 R13, R85.H0_H0, R14.H0_H0, R61.H0_H0 ;  /* 0x2000000e550d7231 */ /* 0x000fe2000004083d */
[----:B------:R-:W-:Y:S02]  /*1aa0*/  SHF.L.U32 R51, R46, 0x10, RZ ;  /* 0x000000102e337819 */ /* 0x000fe400000006ff */
[----:B------:R-:W-:Y:S02]  /*1ab0*/  LOP3.LUT R4, R7, 0xffff, R4, 0xf8, !PT ;  /* 0x0000ffff07047812 */ /* 0x000fe400078ef804 */
[----:B------:R-:W-:-:S02]  /*1ac0*/  LOP3.LUT R7, R6, 0xffff0000, R105, 0xf8, !PT ;  /* 0xffff000006077812 */ /* 0x000fc400078ef869 */
[----:B------:R-:W-:Y:S02]  /*1ad0*/  LOP3.LUT R6, R51, 0xffff, R10, 0xf8, !PT ;  /* 0x0000ffff33067812 */ /* 0x000fe400078ef80a */
[----:B------:R-:W-:Y:S02]  /*1ae0*/  LOP3.LUT R16, R103, 0xffff, RZ, 0xc0, !PT ;  /* 0x0000ffff67107812 */ /* 0x000fe400078ec0ff */
[----:B------:R-:W-:Y:S02]  /*1af0*/  PRMT R14, R11, 0x7610, R14 ;  /* 0x000076100b0e7816 */ /* 0x000fe4000000000e */
[----:B------:R-:W-:Y:S02]  /*1b00*/  LOP3.LUT R51, R45, 0xffff, RZ, 0xc0, !PT ;  /* 0x0000ffff2d337812 */ /* 0x000fe400078ec0ff */
[----:B------:R-:W-:Y:S02]  /*1b10*/  F2FP.F16.F32.PACK_AB R29, RZ, R29 ;  /* 0x0000001dff1d723e */ /* 0x000fe400000000ff */
[----:B------:R-:W-:-:S02]  /*1b20*/  PRMT R10, R9, 0x7610, R10 ;  /* 0x00007610090a7816 */ /* 0x000fc4000000000a */
[----:B------:R-:W-:Y:S01]  /*1b30*/  LOP3.LUT R11, R8, 0xffff, RZ, 0xc0, !PT ;  /* 0x0000ffff080b7812 */ /* 0x000fe200078ec0ff */
[----:B------:R-:W-:Y:S01]  /*1b40*/  HFMA2 R29, R82.H0_H0, R29.H0_H0, R58.H0_H0 ;  /* 0x2000001d521d7231 */ /* 0x000fe2000004083a */
[----:B------:R-:W-:Y:S02]  /*1b50*/  F2FP.F16.F32.PACK_AB R15, RZ, R15 ;  /* 0x0000000fff0f723e */ /* 0x000fe400000000ff */
[----:B------:R-:W-:Y:S02]  /*1b60*/  LOP3.LUT R9, R48, 0xffff, RZ, 0xc0, !PT ;  /* 0x0000ffff30097812 */ /* 0x000fe400078ec0ff */
[----:B------:R-:W-:Y:S01]  /*1b70*/  SHF.L.U64.HI R8, R46, 0x10, RZ ;  /* 0x000000102e087819 */ /* 0x000fe200000102ff */
[----:B------:R-:W-:Y:S01]  /*1b80*/  HFMA2 R15, R87.H0_H0, R15.H0_H0, R63.H0_H0 ;  /* 0x2000000f570f7231 */ /* 0x000fe2000004083f */
[----:B------:R-:W-:Y:S02]  /*1b90*/  SHF.L.U32 R103, R16, 0x10, RZ ;  /* 0x0000001010677819 */ /* 0x000fe400000006ff */
[----:B------:R-:W-:-:S02]  /*1ba0*/  SHF.L.U32 R45, R51, 0x10, RZ ;  /* 0x00000010332d7819 */ /* 0x000fc400000006ff */
[----:B------:R-:W-:Y:S02]  /*1bb0*/  LOP3.LUT R34, R34, 0xffff, RZ, 0xc0, !PT ;  /* 0x0000ffff22227812 */ /* 0x000fe400078ec0ff */
[----:B------:R-:W-:Y:S02]  /*1bc0*/  F2FP.F16.F32.PACK_AB R28, RZ, R28 ;  /* 0x0000001cff1c723e */ /* 0x000fe400000000ff */
[----:B------:R-:W-:Y:S02]  /*1bd0*/  SHF.L.U64.HI R16, R16, 0x10, RZ ;  /* 0x0000001010107819 */ /* 0x000fe400000102ff */
[----:B------:R-:W-:Y:S01]  /*1be0*/  LOP3.LUT R9, R9, 0xffff0000, R8, 0xf8, !PT ;  /* 0xffff000009097812 */ /* 0x000fe200078ef808 */
[----:B------:R-:W-:Y:S01]  /*1bf0*/  HFMA2 R5, R80.H0_H0, R28.H0_H0, R56.H0_H0 ;  /* 0x2000001c50057231 */ /* 0x000fe20000040838 */
        /* <DEDUP_REMOVED lines=16> */
[----:B------:R-:W-:Y:S02]  /*1d00*/  F2FP.F16.F32.PACK_AB R38, RZ, R38 ;  /* 0x00000026ff26723e */ /* 0x000fe400000000ff */
[----:B------:R-:W-:Y:S02]  /*1d10*/  LOP3.LUT R13, R28, 0xffff0000, R13, 0xf8, !PT ;  /* 0xffff00001c0d7812 */ /* 0x000fe400078ef80d */
[----:B------:R-:W-:Y:S01]  /*1d20*/  LOP3.LUT R16, R15, 0xffff, R16, 0xf8, !PT ;  /* 0x0000ffff0f107812 */ /* 0x000fe200078ef810 */
[----:B------:R-:W-:Y:S01]  /*1d30*/  HFMA2 R38, R76.H0_H0, R38.H0_H0, R52.H0_H0 ;  /* 0x200000264c267231 */ /* 0x000fe20000040834 */
[----:B------:R-:W-:-:S02]  /*1d40*/  LOP3.LUT R28, R35, 0xffff, R30, 0xf8, !PT ;  /* 0x0000ffff231c7812 */ /* 0x000fc400078ef81e */
[----:B------:R-:W-:Y:S01]  /*1d50*/  LOP3.LUT R0, R0, 0xffff, RZ, 0xc0, !PT ;  /* 0x0000ffff00007812 */ /* 0x000fe200078ec0ff */
[----:B------:R-:W0:Y:S01]  /*1d60*/  S2R R35, SR_TID.X ;  /* 0x0000000000237919 */ /* 0x000e220000002100 */
[----:B------:R-:W-:Y:S02]  /*1d70*/  SHF.L.U64.HI R15, R39, 0x10, RZ ;  /* 0x00000010270f7819 */ /* 0x000fe400000102ff */
[----:B------:R-:W-:Y:S02]  /*1d80*/  SHF.L.U32 R30, R33, 0x10, RZ ;  /* 0x00000010211e7819 */ /* 0x000fe400000006ff */
[----:B------:R-:W-:Y:S02]  /*1d90*/  LOP3.LUT R24, R24, 0xffff, RZ, 0xc0, !PT ;  /* 0x0000ffff18187812 */ /* 0x000fe400078ec0ff */
[----:B------:R-:W-:Y:S02]  /*1da0*/  LOP3.LUT R0, R0, 0xffff0000, R15, 0xf8, !PT ;  /* 0xffff000000007812 */ /* 0x000fe400078ef80f */
[----:B------:R-:W-:-:S02]  /*1db0*/  F2FP.F16.F32.PACK_AB R27, RZ, R27 ;  /* 0x0000001bff1b723e */ /* 0x000fc400000000ff */
[----:B------:R-:W-:Y:S02]  /*1dc0*/  F2FP.F16.F32.PACK_AB R43, RZ, R43 ;  /* 0x0000002bff2b723e */ /* 0x000fe400000000ff */
[----:B------:R-:W-:Y:S01]  /*1dd0*/  F2FP.F16.F32.PACK_AB R41, RZ, R41 ;  /* 0x00000029ff29723e */ /* 0x000fe200000000ff */
[----:B------:R-:W-:Y:S01]  /*1de0*/  HFMA2 R27, R78.H0_H0, R27.H0_H0, R54.H0_H0 ;  /* 0x2000001b4e1b7231 */ /* 0x000fe20000040836 */
[----:B------:R-:W-:Y:S01]  /*1df0*/  LOP3.LUT R30, R30, 0xffff, R5, 0xf8, !PT ;  /* 0x0000ffff1e1e7812 */ /* 0x000fe200078ef805 */
[----:B------:R-:W-:Y:S01]  /*1e00*/  HFMA2 R43, R77.H0_H0, R43.H0_H0, R53.H0_H0 ;  /* 0x2000002b4d2b7231 */ /* 0x000fe20000040835 */
[----:B------:R-:W-:Y:S01]  /*1e10*/  SHF.L.U32 R15, R24, 0x10, RZ ;  /* 0x00000010180f7819 */ /* 0x000fe200000006ff */
[----:B------:R-:W-:Y:S01]  /*1e20*/  HFMA2 R41, R75.H0_H0, R41.H0_H0, R3.H0_H0 ;  /* 0x200000294b297231 */ /* 0x000fe20000040803 */
[----:B------:R-:W-:Y:S02]  /*1e30*/  F2FP.F16.F32.PACK_AB R12, RZ, R12 ;  /* 0x0000000cff0c723e */ /* 0x000fe400000000ff */
[----:B------:R-:W-:-:S02]  /*1e40*/  F2FP.F16.F32.PACK_AB R37, RZ, R37 ;  /* 0x00000025ff25723e */ /* 0x000fc400000000ff */
[----:B------:R-:W-:Y:S01]  /*1e50*/  SHF.L.U64.HI R34, R34, 0x10, RZ ;  /* 0x0000001022227819 */ /* 0x000fe200000102ff */
[----:B------:R-:W-:Y:S01]  /*1e60*/  HFMA2 R12, R91.H0_H0, R12.H0_H0, R67.H0_H0 ;  /* 0x2000000c5b0c7231 */ /* 0x000fe20000040843 */
[----:B------:R-:W-:Y:S01]  /*1e70*/  PRMT R5, R22, 0x7610, R5 ;  /* 0x0000761016057816 */ /* 0x000fe20000000005 */
[----:B------:R-:W-:Y:S01]  /*1e80*/  HFMA2 R37, R79.H0_H0, R37.H0_H0, R55.H0_H0 ;  /* 0x200000254f257231 */ /* 0x000fe20000040837 */
[----:B------:R-:W-:Y:S02]  /*1e90*/  F2FP.F16.F32.PACK_AB R19, RZ, R19 ;  /* 0x00000013ff13723e */ /* 0x000fe400000000ff */
[----:B------:R-:W-:Y:S02]  /*1ea0*/  LOP3.LUT R36, R36, 0xffff, RZ, 0xc0, !PT ;  /* 0x0000ffff24247812 */ /* 0x000fe400078ec0ff */
[----:B------:R-:W-:Y:S01]  /*1eb0*/  LOP3.LUT R22, R15, 0xffff, R38, 0xf8, !PT ;  /* 0x0000ffff0f167812 */ /* 0x000fe200078ef826 */
[----:B------:R-:W-:Y:S01]  /*1ec0*/  HFMA2 R19, R81.H0_H0, R19.H0_H0, R57.H0_H0 ;  /* 0x2000001351137231 */ /* 0x000fe20000040839 */
[----:B------:R-:W-:-:S02]  /*1ed0*/  F2FP.F16.F32.PACK_AB R42, RZ, R42 ;  /* 0x0000002aff2a723e */ /* 0x000fc400000000ff */
[----:B------:R-:W-:Y:S02]  /*1ee0*/  LOP3.LUT R29, R29, 0xffff0000, R34, 0xf8, !PT ;  /* 0xffff00001d1d7812 */ /* 0x000fe400078ef822 */
[----:B------:R-:W-:Y:S01]  /*1ef0*/  LOP3.LUT R15, R5, 0xffff, RZ, 0xc0, !PT ;  /* 0x0000ffff050f7812 */ /* 0x000fe200078ec0ff */
[----:B------:R-:W-:Y:S01]  /*1f00*/  HFMA2 R42, R74.H0_H0, R42.H0_H0, R2.H0_H0 ;  /* 0x2000002a4a2a7231 */ /* 0x000fe20000040802 */
        /* <DEDUP_REMOVED lines=38> */
[----:B------:R-:W-:Y:S01]  /*2170*/  F2FP.F16.F32.PACK_AB R107, RZ, R107 ;  /* 0x0000006bff6b723e */ /* 0x000fe200000000ff */
[----:B------:R2:W-:Y:S01]  /*2180*/  @!P0 STG.E desc[UR4][R36.64], R101 ;  /* 0x0000006524008986 */ /* 0x0005e2000c101904 */
[----:B------:R-:W-:Y:S02]  /*2190*/  SHF.R.U32.HI R26, RZ, 0x10, R55 ;  /* 0x00000010ff1a7819 */ /* 0x000fe40000011637 */
[----:B------:R-:W-:Y:S02]  /*21a0*/  SHF.R.U32.HI R109, RZ, 0x10, R79 ;  /* 0x00000010ff6d7819 */ /* 0x000fe4000001164f */
[----:B------:R-:W-:Y:S02]  /*21b0*/  LOP3.LUT R20, R20, 0xffff, RZ, 0xc0, !PT ;  /* 0x0000ffff14147812 */ /* 0x000fe400078ec0ff */
[----:B0-----:R-:W-:Y:S01]  /*21c0*/  LOP3.LUT R0, R35, 0x1f, RZ, 0xc0, !PT ;  /* 0x0000001f23007812 */ /* 0x001fe200078ec0ff */
[----:B------:R-:W-:Y:S01]  /*21d0*/  HFMA2 R26, R109.H0_H0, R107.H0_H0, R26.H0_H0 ;  /* 0x2000006b6d1a7231 */ /* 0x000fe2000004081a */
        /* <DEDUP_REMOVED lines=52> */
.L_x_1792:
[----:B------:R-:W-:Y:S01]  /*2520*/  HFMA2.MMA R103, -RZ, RZ, 0, 5.9604644775390625e-08 ;  /* 0x00000001ff677435 */ /* 0x000fe200000001ff */
[----:B------:R-:W-:Y:S01]  /*2530*/  BSSY B0, `(.L_x_1794) ;  /* 0x0000006000007945 */ /* 0x000fe20003800000 */
[----:B------:R-:W-:Y:S02]  /*2540*/  MOV R102, 0x1f ;  /* 0x0000001f00667802 */ /* 0x000fe40000000f00 */
[----:B------:R-:W-:-:S07]  /*2550*/  MOV R101, 0xffffffff ;  /* 0xffffffff00657802 */ /* 0x000fce0000000f00 */
[----:B-----5:R-:W-:Y:S05]  /*2560*/  WARPSYNC.COLLECTIVE R101, `(.L_x_1795) ;  /* 0x0000000065087348 */ /* 0x020fea0003c00000 */
[----:B------:R0:W1:Y:S02]  /*2570*/  SHFL.BFLY P1, R105, R104, R103, R102 ;  /* 0x0c00006768697389 */ /* 0x0000640000020066 */
[----:B01---5:R-:W-:Y:S01]  /*2580*/  ENDCOLLECTIVE ;  /* 0x000000000000791b */ /* 0x023fe20003800000 */
.L_x_1795:
[----:B------:R-:W-:Y:S05]  /*2590*/  BSYNC B0 ;  /* 0x0000000000007941 */ /* 0x000fea0003800000 */
.L_x_1794:
[----:B------:R-:W-:Y:S01]  /*25a0*/  HFMA2.MMA R103, -RZ, RZ, 0, 1.1920928955078125e-07 ;  /* 0x00000002ff677435 */ /* 0x000fe200000001ff */
[----:B------:R-:W-:Y:S01]  /*25b0*/  FADD.FTZ R104, R104, R105 ;  /* 0x0000006968687221 */ /* 0x000fe20000010000 */
[----:B------:R-:W-:Y:S02]  /*25c0*/  MOV R102, 0x1f ;  /* 0x0000001f00667802 */ /* 0x000fe40000000f00 */
[----:B------:R-:W-:-:S07]  /*25d0*/  MOV R101, 0xffffffff ;  /* 0xffffffff00657802 */ /* 0x000fce0000000f00 */
[----:B------:R-:W-:Y:S05]  /*25e0*/  WARPSYNC.COLLECTIVE R101, `(.L_x_1796) ;  /* 0x0000000065087348 */ /* 0x000fea0003c00000 */
[----:B------:R0:W1:Y:S02]  /*25f0*/  SHFL.BFLY P1, R105, R104, R103, R102 ;  /* 0x0c00006768697389 */ /* 0x0000640000020066 */
[----:B01----:R-:W-:Y:S01]  /*2600*/  ENDCOLLECTIVE ;  /* 0x000000000000791b */ /* 0x003fe20003800000 */
.L_x_1796:
[----:B------:R-:W-:Y:S01]  /*2610*/  HFMA2.MMA R103, -RZ, RZ, 0, 2.384185791015625e-07 ;  /* 0x00000004ff677435 */ /* 0x000fe200000001ff */
[----:B------:R-:W-:-:S05]  /*2620*/  FADD.FTZ R106, R104, R105 ;  /* 0x00000069686a7221 */ /* 0x000fca0000010000 */
[----:B------:R-:W-:-:S07]  /*2630*/  MOV R104, R106 ;  /* 0x0000006a00687202 */ /* 0x000fce0000000f00 */
[----:B------:R-:W-:Y:S05]  /*2640*/  WARPSYNC.COLLECTIVE R101, `(.L_x_1797) ;  /* 0x0000000065087348 */ /* 0x000fea0003c00000 */
[----:B------:R0:W1:Y:S02]  /*2650*/  SHFL.BFLY P1, R105, R104, R103, R102 ;  /* 0x0c00006768697389 */ /* 0x0000640000020066 */
[----:B01----:R-:W-:Y:S01]  /*2660*/  ENDCOLLECTIVE ;  /* 0x000000000000791b */ /* 0x003fe20003800000 */
.L_x_1797:
[----:B------:R-:W-:Y:S01]  /*2670*/  HFMA2.MMA R103, -RZ, RZ, 0, 4.76837158203125e-07 ;  /* 0x00000008ff677435 */ /* 0x000fe200000001ff */
[----:B------:R-:W-:-:S05]  /*2680*/  FADD.FTZ R107, R106, R105 ;  /* 0x000000696a6b7221 */ /* 0x000fca0000010000 */
[----:B------:R-:W-:-:S07]  /*2690*/  MOV R104, R107 ;  /* 0x0000006b00687202 */ /* 0x000fce0000000f00 */
[----:B------:R-:W-:Y:S05]  /*26a0*/  WARPSYNC.COLLECTIVE R101, `(.L_x_1798) ;  /* 0x0000000065087348 */ /* 0x000fea0003c00000 */
[----:B------:R0:W1:Y:S02]  /*26b0*/  SHFL.BFLY P1, R105, R104, R103, R102 ;  /* 0x0c00006768697389 */ /* 0x0000640000020066 */
[----:B01----:R-:W-:Y:S01]  /*26c0*/  ENDCOLLECTIVE ;  /* 0x000000000000791b */ /* 0x003fe20003800000 */
.L_x_1798:
[----:B------:R-:W-:Y:S01]  /*26d0*/  HFMA2.MMA R103, -RZ, RZ, 0, 9.5367431640625e-07 ;  /* 0x00000010ff677435 */ /* 0x000fe200000001ff */
[----:B------:R-:W-:-:S05]  /*26e0*/  FADD.FTZ R108, R107, R105 ;  /* 0x000000696b6c7221 */ /* 0x000fca0000010000 */
[----:B------:R-:W-:-:S07]  /*26f0*/  MOV R104, R108 ;  /* 0x0000006c00687202 */ /* 0x000fce0000000f00 */
[----:B------:R-:W-:Y:S05]  /*2700*/  WARPSYNC.COLLECTIVE R101, `(.L_x_1799) ;  /* 0x0000000065087348 */ /* 0x000fea0003c00000 */
[----:B------:R0:W1:Y:S02]  /*2710*/  SHFL.BFLY P1, R105, R104, R103, R102 ;  /* 0x0c00006768697389 */ /* 0x0000640000020066 */
[----:B01----:R-:W-:Y:S01]  /*2720*/  ENDCOLLECTIVE ;  /* 0x000000000000791b */ /* 0x003fe20003800000 */
.L_x_1799:
        /* <DEDUP_REMOVED lines=104> */
.L_x_1800:
[----:B------:R-:W-:Y:S01]  /*2db0*/  HFMA2.MMA R103, -RZ, RZ, 0, 1.1920928955078125e-07 ;  /* 0x00000002ff677435 */ /* 0x000fe200000001ff */
[----:B------:R-:W-:-:S05]  /*2dc0*/  FADD.FTZ R22, R104, R105 ;  /* 0x0000006968167221 */ /* 0x000fca0000010000 */
[----:B------:R-:W-:-:S07]  /*2dd0*/  MOV R104, R22 ;  /* 0x0000001600687202 */ /* 0x000fce0000000f00 */
[----:B------:R-:W-:Y:S05]  /*2de0*/  WARPSYNC.COLLECTIVE R101, `(.L_x_1801) ;  /* 0x0000000065087348 */ /* 0x000fea0003c00000 */
[----:B------:R0:W1:Y:S02]  /*2df0*/  SHFL.BFLY P1, R105, R104, R103, R102 ;  /* 0x0c00006768697389 */ /* 0x0000640000020066 */
[----:B01----:R-:W-:Y:S01]  /*2e00*/  ENDCOLLECTIVE ;  /* 0x000000000000791b */ /* 0x003fe20003800000 */
.L_x_1801:
[----:B------:R-:W-:Y:S01]  /*2e10*/  HFMA2.MMA R103, -RZ, RZ, 0, 2.384185791015625e-07 ;  /* 0x00000004ff677435 */ /* 0x000fe200000001ff */
[----:B------:R-:W-:-:S05]  /*2e20*/  FADD.FTZ R23, R22, R105 ;  /* 0x0000006916177221 */ /* 0x000fca0000010000 */
[----:B------:R-:W-:-:S07]  /*2e30*/  MOV R104, R23 ;  /* 0x0000001700687202 */ /* 0x000fce0000000f00 */
[----:B------:R-:W-:Y:S05]  /*2e40*/  WARPSYNC.COLLECTIVE R101, `(.L_x_1802) ;  /* 0x0000000065087348 */ /* 0x000fea0003c00000 */
[----:B------:R0:W1:Y:S02]  /*2e50*/  SHFL.BFLY P1, R105, R104, R103, R102 ;  /* 0x0c00006768697389 */ /* 0x0000640000020066 */
[----:B01----:R-:W-:Y:S01]  /*2e60*/  ENDCOLLECTIVE ;  /* 0x000000000000791b */ /* 0x003fe20003800000 */
.L_x_1802:
[----:B------:R-:W-:Y:S01]  /*2e70*/  HFMA2.MMA R103, -RZ, RZ, 0, 4.76837158203125e-07 ;  /* 0x00000008ff677435 */ /* 0x000fe200000001ff */
[----:B------:R-:W-:-:S05]  /*2e80*/  FADD.FTZ R107, R23, R105 ;  /* 0x00000069176b7221 */ /* 0x000fca0000010000 */
[----:B------:R-:W-:-:S07]  /*2e90*/  MOV R104, R107 ;  /* 0x0000006b00687202 */ /* 0x000fce0000000f00 */
[----:B------:R-:W-:Y:S05]  /*2ea0*/  WARPSYNC.COLLECTIVE R101, `(.L_x_1803) ;  /* 0x0000000065087348 */ /* 0x000fea0003c00000 */
[----:B------:R0:W1:Y:S02]  /*2eb0*/  SHFL.BFLY P1, R105, R104, R103, R102 ;  /* 0x0c00006768697389 */ /* 0x0000640000020066 */
[----:B01----:R-:W-:Y:S01]  /*2ec0*/  ENDCOLLECTIVE ;  /* 0x000000000000791b */ /* 0x003fe20003800000 */
.L_x_1803:
[----:B------:R-:W-:Y:S01]  /*2ed0*/  HFMA2.MMA R103, -RZ, RZ, 0, 9.5367431640625e-07 ;  /* 0x00000010ff677435 */ /* 0x000fe200000001ff */
[----:B------:R-:W-:-:S05]  /*2ee0*/  FADD.FTZ R108, R107, R105 ;  /* 0x000000696b6c7221 */ /* 0x000fca0000010000 */
[----:B------:R-:W-:-:S07]  /*2ef0*/  MOV R104, R108 ;  /* 0x0000006c00687202 */ /* 0x000fce0000000f00 */
[----:B------:R-:W-:Y:S05]  /*2f00*/  WARPSYNC.COLLECTIVE R101, `(.L_x_1804) ;  /* 0x0000000065087348 */ /* 0x000fea0003c00000 */
[----:B------:R0:W1:Y:S02]  /*2f10*/  SHFL.BFLY P1, R105, R104, R103, R102 ;  /* 0x0c00006768697389 */ /* 0x0000640000020066 */
[----:B01----:R-:W-:Y:S01]  /*2f20*/  ENDCOLLECTIVE ;  /* 0x000000000000791b */ /* 0x003fe20003800000 */
.L_x_1804:
[----:B------:R-:W-:Y:S05]  /*2f30*/  BRA `(.L_x_1805) ;  /* 0xffffffe000047947 */ /* 0x000fea000383ffff */
.L_x_1806:
        /* <DEDUP_REMOVED lines=12> */
.L_x_2104:


//--------------------- .text._ZN10layer_norm13ln_fwd_kernelINS_13Kernel_traitsI6__halfS2_S2_fjLj1536ELj1ELj4ELj1ELj16ENS_18Kernel_traits_baseILj1536ES2_S2_S2_fjLj128EEEEEEEvNS_9FwdParamsE --------------------------
	.section	.text._ZN10layer_norm13ln_fwd_kernelINS_13Kernel_traitsI6__halfS2_S2_fjLj1536ELj1ELj4ELj1ELj16ENS_18Kernel_traits_baseILj1536ES2_S2_S2_fjLj128EEEEEEEvNS_9FwdParamsE,"ax",@progbits
	.align	128
        .global         _ZN10layer_norm13ln_fwd_kernelINS_13Kernel_traitsI6__halfS2_S2_fjLj1536ELj1ELj4ELj1ELj16ENS_18Kernel_traits_baseILj1536ES2_S2_S2_fjLj128EEEEEEEvNS_9FwdParamsE
        .type           _ZN10layer_norm13ln_fwd_kernelINS_13Kernel_traitsI6__halfS2_S2_fjLj1536ELj1ELj4ELj1ELj16ENS_18Kernel_traits_baseILj1536ES2_S2_S2_fjLj128EEEEEEEvNS_9FwdParamsE,@function
        .size           _ZN10layer_norm13ln_fwd_kernelINS_13Kernel_traitsI6__halfS2_S2_fjLj1536ELj1ELj4ELj1ELj16ENS_18Kernel_traits_baseILj1536ES2_S2_S2_fjLj128EEEEEEEvNS_9FwdParamsE,(.L_x_2105 - _ZN10layer_norm13ln_fwd_kernelINS_13Kernel_traitsI6__halfS2_S2_fjLj1536ELj1ELj4ELj1ELj16ENS_18Kernel_traits_baseILj1536ES2_S2_S2_fjLj128EEEEEEEvNS_9FwdParamsE)
        .other          _ZN10layer_norm13ln_fwd_kernelINS_13Kernel_traitsI6__halfS2_S2_fjLj1536ELj1ELj4ELj1ELj16ENS_18Kernel_traits_baseILj1536ES2_S2_S2_fjLj128EEEEEEEvNS_9FwdParamsE,@"STO_CUDA_ENTRY STV_DEFAULT"
_ZN10layer_norm13ln_fwd_kernelINS_13Kernel_traitsI6__halfS2_S2_fjLj1536ELj1ELj4ELj1ELj16ENS_18Kernel_traits_baseILj1536ES2_S2_S2_fjLj128EEEEEEEvNS_9FwdParamsE:
.text._ZN10layer_norm13ln_fwd_kernelINS_13Kernel_traitsI6__halfS2_S2_fjLj1536ELj1ELj4ELj1ELj16ENS_18Kernel_traits_baseILj1536ES2_S2_S2_fjLj128EEEEEEEvNS_9FwdParamsE:
        /* <DEDUP_REMOVED lines=30> */
.L_x_1808:
        /* <DEDUP_REMOVED lines=24> */
[----:B------:R-:W-:Y:S02]  /*0360*/  HADD2.F32 R52, -RZ, R53.H0_H0 ;  /* 0x20000035ff347230 */ /* 0x000fe40000004100 */
[----:B------:R-:W-:-:S04]  /*0370*/  FADD.FTZ R82, RZ, R0 ;  /* 0x00000000ff527221 */ /* 0x000fc80000010000 */
        /* <DEDUP_REMOVED lines=10> */
[----:B---3--:R-:W-:Y:S02]  /*0420*/  HADD2.F32 R55, -RZ, R56.H0_H0 ;  /* 0x20000038ff377230 */ /* 0x008fe40000004100 */
        /* <DEDUP_REMOVED lines=198> */
.L_x_1820:
        /* <DEDUP_REMOVED lines=19> */
[----:B0-----:R-:W-:Y:S01]  /*11c0*/  FMUL.FTZ R64, R55, R105 ;  /* 0x0000006937407220 */ /* 0x001fe20000410000 */
[----:B------:R-:W-:Y:S01]  /*11d0*/  F2FP.F16.F32.PACK_AB R82, R82, R53 ;  /* 0x000000355252723e */ /* 0x000fe200000000ff */
[----:B------:R-:W-:-:S02]  /*11e0*/  IMAD R55, R80, 0xc0, R79 ;  /* 0x000000c050377824 */ /* 0x000fc400078e024f */
        /* <DEDUP_REMOVED lines=8> */
[-C--:B------:R-:W-:Y:S01]  /*1270*/  FMUL.FTZ R92, R95, R105.reuse ;  /* 0x000000695f5c7220 */ /* 0x080fe20000410000 */
[-C--:B------:R-:W-:Y:S01]  /*1280*/  FMUL.FTZ R93, R96, R105.reuse ;  /* 0x00000069605d7220 */ /* 0x080fe20000410000 */
[----:B-----5:R-:W-:Y:S01]  /*1290*/  HFMA2.MMA R52, R48, R0, R24 ;  /* 0x0000000030347235 */ /* 0x020fe20000000018 */
[-C--:B------:R-:W-:Y:S01]  /*12a0*/  FMUL.FTZ R95, R68, R105.reuse ;  /* 0x00000069445f7220 */ /* 0x080fe20000410000 */
[----:B------:R-:W-:Y:S01]  /*12b0*/  HFMA2.MMA R54, R50, R82, R26 ;  /* 0x0000005232367235 */ /* 0x000fe2000000001a */
[----:B------:R-:W-:Y:S01]  /*12c0*/  FMUL.FTZ R96, R69, R105 ;  /* 0x0000006945607220 */ /* 0x000fe20000410000 */
[----:B------:R-:W-:Y:S01]  /*12d0*/  IADD3 R81, R55, 0x20, RZ ;  /* 0x0000002037517810 */ /* 0x000fe20007ffe0ff */
[----:B--2---:R-:W-:-:S04]  /*12e0*/  IMAD.WIDE.U32 R68, R78, 0x10, R66 ;  /* 0x000000104e447825 */ /* 0x004fc800078e0042 */
[----:B------:R-:W-:Y:S01]  /*12f0*/  HFMA2 R53, R49, R107, R25 ;  /* 0x0000006b31357231 */ /* 0x000fe20000000019 */
[----:B------:R-:W-:Y:S01]  /*1300*/  @!P0 STG.E desc[UR4][R62.64], R105 ;  /* 0x000000693e008986 */ /* 0x000fe2000c101904 */
[----:B------:R-:W-:Y:S02]  /*1310*/  HFMA2 R55, R51, R83, R27 ;  /* 0x0000005333377231 */ /* 0x000fe4000000001b */
        /* <DEDUP_REMOVED lines=34> */
[-C--:B------:R-:W-:Y:S01]  /*1540*/  FMUL.FTZ R74, R74, R105.reuse ;  /* 0x000000694a4a7220 */ /* 0x080fe20000410000 */
[----:B------:R-:W-:Y:S01]  /*1550*/  FMUL.FTZ R103, R104, R105 ;  /* 0x0000006968677220 */ /* 0x000fe20000410000 */
[----:B------:R-:W-:Y:S01]  /*1560*/  F2FP.F16.F32.PACK_AB R90, R90, R111 ;  /* 0x0000006f5a5a723e */ /* 0x000fe200000000ff */
[----:B------:R-:W-:Y:S01]  /*1570*/  HFMA2 R53, R45, R56, R21 ;  /* 0x000000382d357231 */ /* 0x000fe20000000015 */
[----:B------:R-:W-:Y:S01]  /*1580*/  F2FP.F16.F32.PACK_AB R92, R92, R113 ;  /* 0x000000715c5c723e */ /* 0x000fe200000000ff */
[--C-:B------:R-:W-:Y:S01]  /*1590*/  IMAD.WIDE.U32 R70, R77, 0x10, R66.reuse ;  /* 0x000000104d467825 */ /* 0x100fe200078e0042 */
[----:B------:R-:W-:Y:S01]  /*15a0*/  F2FP.F16.F32.PACK_AB R75, R88, R75 ;  /* 0x0000004b584b723e */ /* 0x000fe200000000ff */
[----:B------:R-:W-:Y:S01]  /*15b0*/  HFMA2.MMA R52, R44, R64, R20 ;  /* 0x000000402c347235 */ /* 0x000fe20000000014 */
[----:B------:R-:W-:Y:S01]  /*15c0*/  F2FP.F16.F32.PACK_AB R84, R94, R115 ;  /* 0x000000735e54723e */ /* 0x000fe200000000ff */
[--C-:B------:R-:W-:Y:S01]  /*15d0*/  IMAD.WIDE.U32 R62, R3, 0x10, R66.reuse ;  /* 0x00000010033e7825 */ /* 0x100fe200078e0042 */
[----:B------:R-:W-:Y:S01]  /*15e0*/  F2FP.F16.F32.PACK_AB R86, R99, R96 ;  /* 0x000000606356723e */ /* 0x000fe200000000ff */
[----:B------:R-:W-:Y:S01]  /*15f0*/  HFMA2.MMA R54, R46, R57, R22 ;  /* 0x000000392e367235 */ /* 0x000fe20000000016 */
[----:B------:R-:W-:Y:S01]  /*1600*/  F2FP.F16.F32.PACK_AB R60, R87, R60 ;  /* 0x0000003c573c723e */ /* 0x000fe200000000ff */
[----:B------:R-:W-:Y:S01]  /*1610*/  HFMA2.MMA R56, R40, R58, R16 ;  /* 0x0000003a28387235 */ /* 0x000fe20000000010 */
[----:B------:R-:W-:Y:S01]  /*1620*/  F2FP.F16.F32.PACK_AB R59, R89, R110 ;  /* 0x0000006e593b723e */ /* 0x000fe200000000ff */
[--C-:B------:R-:W-:Y:S01]  /*1630*/  IMAD.WIDE.U32 R76, R76, 0x10, R66.reuse ;  /* 0x000000104c4c7825 */ /* 0x100fe200078e0042 */
[----:B------:R-:W-:Y:S01]  /*1640*/  F2FP.F16.F32.PACK_AB R101, R101, R106 ;  /* 0x0000006a6565723e */ /* 0x000fe200000000ff */
[----:B------:R-:W-:Y:S01]  /*1650*/  HFMA2.MMA R58, R42, R61, R18 ;  /* 0x0000003d2a3a7235 */ /* 0x000fe20000000012 */
[----:B------:R-:W-:Y:S01]  /*1660*/  F2FP.F16.F32.PACK_AB R102, R102, R73 ;  /* 0x000000496666723e */ /* 0x000fe200000000ff */
[----:B------:R-:W-:Y:S01]  /*1670*/  IMAD.WIDE.U32 R2, R2, 0x10, R66 ;  /* 0x0000001002027825 */ /* 0x000fe200078e0042 */
[----:B------:R-:W-:-:S03]  /*1680*/  F2FP.F16.F32.PACK_AB R91, R91, R112 ;  /* 0x000000705b5b723e */ /* 0x000fc600000000ff */
        /* <DEDUP_REMOVED lines=22> */
[----:B0-----:R-:W-:-:S02]  /*17f0*/  LEA R80, R68, R80, 0x2 ;  /* 0x0000005044507211 */ /* 0x001fc400078e10ff */
[----:B------:R1:W-:Y:S02]  /*1800*/  STG.E.128 desc[UR4][R70.64], R56 ;  /* 0x0000003846007986 */ /* 0x0003e4000c101d04 */
[----:B------:R-:W-:Y:S02]  /*1810*/  ISETP.GE.AND P0, PT, R80, R69, PT ;  /* 0x000000455000720c */ /* 0x000fe40003f06270 */
[----:B------:R1:W-:Y:S04]  /*1820*/  STG.E.128 desc[UR4][R76.64], R72 ;  /* 0x000000484c007986 */ /* 0x0003e8000c101d04 */
[----:B------:R1:W-:Y:S04]  /*1830*/  STG.E.128 desc[UR4][R62.64], R84 ;  /* 0x000000543e007986 */ /* 0x0003e8000c101d04 */
[----:B------:R1:W-:Y:S03]  /*1840*/  STG.E.128 desc[UR4][R2.64], R100 ;  /* 0x0000006402007986 */ /* 0x0003e6000c101d04 */
[----:B------:R-:W-:Y:S05]  /*1850*/  @!P0 BRA `(.L_x_1808) ;  /* 0xffffffe800608947 */ /* 0x000fea000383ffff */
[----:B------:R-:W-:Y:S05]  /*1860*/  EXIT ;  /* 0x000000000000794d */ /* 0x000fea0003800000 */
.L_x_1807:
[----:B------:R-:W-:Y:S01]  /*1870*/  HFMA2.MMA R106, -RZ, RZ, 0, 1.847743988037109375e-06 ;  /* 0x0000001fff6a7435 */ /* 0x000fe200000001ff */
[----:B------:R-:W-:Y:S01]  /*1880*/  BSSY B0, `(.L_x_1809) ;  /* 0x0000006000007945 */ /* 0x000fe20003800000 */
[----:B------:R-:W-:Y:S02]  /*1890*/  MOV R107, 0x1 ;  /* 0x00000001006b7802 */ /* 0x000fe40000000f00 */
[----:B------:R-:W-:-:S07]  /*18a0*/  MOV R105, 0xffffffff ;  /* 0xffffffff00697802 */ /* 0x000fce0000000f00 */
[----:B-----5:R-:W-:Y:S05]  /*18b0*/  WARPSYNC.COLLECTIVE R105, `(.L_x_1810) ;  /* 0x0000000069087348 */ /* 0x020fea0003c00000 */
[----:B------:R0:W1:Y:S02]  /*18c0*/  SHFL.BFLY P1, R109, R108, R107, R106 ;  /* 0x0c00006b6c6d7389 */ /* 0x000064000002006a */
[----:B01---5:R-:W-:Y:S01]  /*18d0*/  ENDCOLLECTIVE ;  /* 0x000000000000791b */ /* 0x023fe20003800000 */
.L_x_1810:
[----:B------:R-:W-:Y:S05]  /*18e0*/  BSYNC B0 ;  /* 0x0000000000007941 */ /* 0x000fea0003800000 */
.L_x_1809:
[----:B------:R-:W-:Y:S01]  /*18f0*/  HFMA2.MMA R107, -RZ, RZ, 0, 1.1920928955078125e-07 ;  /* 0x00000002ff6b7435 */ /* 0x000fe200000001ff */
[----:B------:R-:W-:Y:S01]  /*1900*/  FADD.FTZ R108, R108, R109 ;  /* 0x0000006d6c6c7221 */ /* 0x000fe20000010000 */
[----:B------:R-:W-:Y:S02]  /*1910*/  MOV R106, 0x1f ;  /* 0x0000001f006a7802 */ /* 0x000fe40000000f00 */
[----:B------:R-:W-:-:S07]  /*1920*/  MOV R105, 0xffffffff ;  /* 0xffffffff00697802 */ /* 0x000fce0000000f00 */
[----:B------:R-:W-:Y:S05]  /*1930*/  WARPSYNC.COLLECTIVE R105, `(.L_x_1811) ;  /* 0x0000000069087348 */ /* 0x000fea0003c00000 */
[----:B------:R0:W1:Y:S02]  /*1940*/  SHFL.BFLY P1, R109, R108, R107, R106 ;  /* 0x0c00006b6c6d7389 */ /* 0x000064000002006a */
[----:B01----:R-:W-:Y:S01]  /*1950*/  ENDCOLLECTIVE ;  /* 0x000000000000791b */ /* 0x003fe20003800000 */
.L_x_1811:
[----:B------:R-:W-:Y:S01]  /*1960*/  HFMA2.MMA R107, -RZ, RZ, 0, 2.384185791015625e-07 ;  /* 0x00000004ff6b7435 */ /* 0x000fe200000001ff */
[----:B------:R-:W-:-:S05]  /*1970*/  FADD.FTZ R110, R108, R109 ;  /* 0x0000006d6c6e7221 */ /* 0x000fca0000010000 */
[----:B------:R-:W-:-:S07]  /*1980*/  MOV R108, R110 ;  /* 0x0000006e006c7202 */ /* 0x000fce0000000f00 */
[----:B------:R-:W-:Y:S05]  /*1990*/  WARPSYNC.COLLECTIVE R105, `(.L_x_1812) ;  /* 0x0000000069087348 */ /* 0x000fea0003c00000 */
[----:B------:R0:W1:Y:S02]  /*19a0*/  SHFL.BFLY P1, R109, R108, R107, R106 ;  /* 0x0c00006b6c6d7389 */ /* 0x000064000002006a */
[----:B01----:R-:W-:Y:S01]  /*19b0*/  ENDCOLLECTIVE ;  /* 0x000000000000791b */ /* 0x003fe20003800000 */
.L_x_1812:
[----:B------:R-:W-:Y:S01]  /*19c0*/  HFMA2.MMA R107, -RZ, RZ, 0, 4.76837158203125e-07 ;  /* 0x00000008ff6b7435 */ /* 0x000fe200000001ff */
[----:B------:R-:W-:-:S05]  /*19d0*/  FADD.FTZ R111, R110, R109 ;  /* 0x0000006d6e6f7221 */ /* 0x000fca0000010000 */
[----:B------:R-:W-:-:S07]  /*19e0*/  MOV R108, R111 ;  /* 0x0000006f006c7202 */ /* 0x000fce0000000f00 */
[----:B------:R-:W-:Y:S05]  /*19f0*/  WARPSYNC.COLLECTIVE R105, `(.L_x_1813) ;  /* 0x0000000069087348 */ /* 0x000fea0003c00000 */
[----:B------:R0:W1:Y:S02]  /*1a00*/  SHFL.BFLY P1, R109, R108, R107, R106 ;  /* 0x0c00006b6c6d7389 */ /* 0x000064000002006a */
[----:B01----:R-:W-:Y:S01]  /*1a10*/  ENDCOLLECTIVE ;  /* 0x000000000000791b */ /* 0x003fe20003800000 */
.L_x_1813:
[----:B------:R-:W-:Y:S01]  /*1a20*/  HFMA2.MMA R107, -RZ, RZ, 0, 9.5367431640625e-07 ;  /* 0x00000010ff6b7435 */ /* 0x000fe200000001ff */
[----:B------:R-:W-:-:S05]  /*1a30*/  FADD.FTZ R112, R111, R109 ;  /* 0x0000006d6f707221 */ /* 0x000fca0000010000 */
[----:B------:R-:W-:-:S07]  /*1a40*/  MOV R108, R112 ;  /* 0x00000070006c7202 */ /* 0x000fce0000000f00 */
[----:B------:R-:W-:Y:S05]  /*1a50*/  WARPSYNC.COLLECTIVE R105, `(.L_x_1814) ;  /* 0x0000000069087348 */ /* 0x000fea0003c00000 */
[----:B------:R0:W1:Y:S02]  /*1a60*/  SHFL.BFLY P1, R109, R108, R107, R106 ;  /* 0x0c00006b6c6d7389 */ /* 0x000064000002006a */
[----:B01----:R-:W-:Y:S01]  /*1a70*/  ENDCOLLECTIVE ;  /* 0x000000000000791b */ /* 0x003fe20003800000 */
.L_x_1814:
        /* <DEDUP_REMOVED lines=104> */
.L_x_1815:
[----:B------:R-:W-:Y:S01]  /*2100*/  HFMA2.MMA R107, -RZ, RZ, 0, 1.1920928955078125e-07 ;  /* 0x00000002ff6b7435 */ /* 0x000fe200000001ff */
[----:B------:R-:W-:-:S05]  /*2110*/  FADD.FTZ R62, R108, R109 ;  /* 0x0000006d6c3e7221 */ /* 0x000fca0000010000 */
[----:B------:R-:W-:-:S07]  /*2120*/  MOV R108, R62 ;  /* 0x0000003e006c7202 */ /* 0x000fce0000000f00 */
[----:B------:R-:W-:Y:S05]  /*2130*/  WARPSYNC.COLLECTIVE R105, `(.L_x_1816) ;  /* 0x0000000069087348 */ /* 0x000fea0003c00000 */
[----:B------:R0:W1:Y:S02]  /*2140*/  SHFL.BFLY P1, R109, R108, R107, R106 ;  /* 0x0c00006b6c6d7389 */ /* 0x000064000002006a */
[----:B01----:R-:W-:Y:S01]  /*2150*/  ENDCOLLECTIVE ;  /* 0x000000000000791b */ /* 0x003fe20003800000 */
.L_x_1816:
[----:B------:R-:W-:Y:S01]  /*2160*/  HFMA2.MMA R107, -RZ, RZ, 0, 2.384185791015625e-07 ;  /* 0x00000004ff6b7435 */ /* 0x000fe200000001ff */
[----:B------:R-:W-:-:S05]  /*2170*/  FADD.FTZ R63, R62, R109 ;  /* 0x0000006d3e3f7221 */ /* 0x000fca0000010000 */
[----:B------:R-:W-:-:S07]  /*2180*/  MOV R108, R63 ;  /* 0x0000003f006c7202 */ /* 0x000fce0000000f00 */
[----:B------:R-:W-:Y:S05]  /*2190*/  WARPSYNC.COLLECTIVE R105, `(.L_x_1817) ;  /* 0x0000000069087348 */ /* 0x000fea0003c00000 */
[----:B------:R0:W1:Y:S02]  /*21a0*/  SHFL.BFLY P1, R109, R108, R107, R106 ;  /* 0x0c00006b6c6d7389 */ /* 0x000064000002006a */
[----:B01----:R-:W-:Y:S01]  /*21b0*/  ENDCOLLECTIVE ;  /* 0x000000000000791b */ /* 0x003fe20003800000 */
.L_x_1817:
[----:B------:R-:W-:Y:S01]  /*21c0*/  HFMA2.MMA R107, -RZ, RZ, 0, 4.76837158203125e-07 ;  /* 0x00000008ff6b7435 */ /* 0x000fe200000001ff */
[----:B------:R-:W-:-:S05]  /*21d0*/  FADD.FTZ R64, R63, R109 ;  /* 0x0000006d3f407221 */ /* 0x000fca0000010000 */
[----:B------:R-:W-:-:S07]  /*21e0*/  MOV R108, R64 ;  /* 0x00000040006c7202 */ /* 0x000fce0000000f00 */
[----:B------:R-:W-:Y:S05]  /*21f0*/  WARPSYNC.COLLECTIVE R105, `(.L_x_1818) ;  /* 0x0000000069087348 */ /* 0x000fea0003c00000 */
[----:B------:R0:W1:Y:S02]  /*2200*/  SHFL.BFLY P1, R109, R108, R107, R106 ;  /* 0x0c00006b6c6d7389 */ /* 0x000064000002006a */
[----:B01----:R-:W-:Y:S01]  /*2210*/  ENDCOLLECTIVE ;  /* 0x000000000000791b */ /* 0x003fe20003800000 */
.L_x_1818:
[----:B------:R-:W-:Y:S01]  /*2220*/  HFMA2.MMA R107, -RZ, RZ, 0, 9.5367431640625e-07 ;  /* 0x00000010ff6b7435 */ /* 0x000fe200000001ff */
[----:B------:R-:W-:-:S05]  /*2230*/  FADD.FTZ R66, R64, R109 ;  /* 0x0000006d40427221 */ /* 0x000fca0000010000 */
[----:B------:R-:W-:-:S07]  /*2240*/  MOV R108, R66 ;  /* 0x00000042006c7202 */ /* 0x000fce0000000f00 */
[----:B------:R-:W-:Y:S05]  /*2250*/  WARPSYNC.COLLECTIVE R105, `(.L_x_1819) ;  /* 0x0000000069087348 */ /* 0x000fea0003c00000 */
[----:B------:R0:W1:Y:S02]  /*2260*/  SHFL.BFLY P1, R109, R108, R107, R106 ;  /* 0x0c00006b6c6d7389 */ /* 0x000064000002006a */
[----:B01----:R-:W-:Y:S01]  /*2270*/  ENDCOLLECTIVE ;  /* 0x000000000000791b */ /* 0x003fe20003800000 */
.L_x_1819:
[----:B------:R-:W-:Y:S05]  /*2280*/  BRA `(.L_x_1820) ;  /* 0xffffffec00807947 */ /* 0x000fea000383ffff */
.L_x_1821:
        /* <DEDUP_REMOVED lines=15> */
.L_x_2105:


//--------------------- .text._ZN10layer_norm13ln_fwd_kernelINS_13Kernel_traitsIffffjLj1536ELj1ELj4ELj1ELj16ENS_18Kernel_traits_baseILj1536EffffjLj128EEEEEEEvNS_9FwdParamsE --------------------------
	.section	.text._ZN10layer_norm13ln_fwd_kernelINS_13Kernel_traitsIffffjLj1536ELj1ELj4ELj1ELj16ENS_18Kernel_traits_baseILj1536EffffjLj128EEEEEEEvNS_9FwdParamsE,"ax",@progbits
	.align	128
        .global         _ZN10layer_norm13ln_fwd_kernelINS_13Kernel_traitsIffffjLj1536ELj1ELj4ELj1ELj16ENS_18Kernel_traits_baseILj1536EffffjLj128EEEEEEEvNS_9FwdParamsE
        .type           _ZN10layer_norm13ln_fwd_kernelINS_13Kernel_traitsIffffjLj1536ELj1ELj4ELj1ELj16ENS_18Kernel_traits_baseILj1536EffffjLj128EEEEEEEvNS_9FwdParamsE,@function
        .size           _ZN10layer_norm13ln_fwd_kernelINS_13Kernel_traitsIffffjLj1536ELj1ELj4ELj1ELj16ENS_18Kernel_traits_baseILj1536EffffjLj128EEEEEEEvNS_9FwdParamsE,(.L_x_2106 - _ZN10layer_norm13ln_fwd_kernelINS_13Kernel_traitsIffffjLj1536ELj1ELj4ELj1ELj16ENS_18Kernel_traits_baseILj1536EffffjLj128EEEEEEEvNS_9FwdParamsE)
        .other          _ZN10layer_norm13ln_fwd_kernelINS_13Kernel_traitsIffffjLj1536ELj1ELj4ELj1ELj16ENS_18Kernel_traits_baseILj1536EffffjLj128EEEEEEEvNS_9FwdParamsE,@"STO_CUDA_ENTRY STV_DEFAULT"
_ZN10layer_norm13ln_fwd_kernelINS_13Kernel_traitsIffffjLj1536ELj1ELj4ELj1ELj16ENS_18Kernel_traits_baseILj1536EffffjLj128EEEEEEEvNS_9FwdParamsE:
.text._ZN10layer_norm13ln_fwd_kernelINS_13Kernel_traitsIffffjLj1536ELj1ELj4ELj1ELj16ENS_18Kernel_traits_baseILj1536EffffjLj128EEEEEEEvNS_9FwdParamsE:
        /* <DEDUP_REMOVED lines=41> */
[----:B------:R-:W-:-:S02]  /*0290*/  LOP3.LUT P0, R158, R156, 0x1f, RZ, 0xc0, !PT ;  /* 0x0000001f9c9e7812 */ /* 0x000fc4000780c0ff */
[----:B------:R-:W-:-:S11]  /*02a0*/  LOP3.LUT R156, R156, 0x1f, RZ, 0xc0, !PT ;  /* 0x0000001f9c9c7812 */ /* 0x000fd600078ec0ff */
.L_x_1823:
[----:B------:R-:W1:Y:S01]  /*02b0*/  LDC.64 R148, c[0x0][0x220] ;  /* 0x00008800ff947b82 */ /* 0x000e620000000a00 */
[----:B------:R-:W-:-:S05]  /*02c0*/  IMAD R155, R157, 0x180, R158 ;  /* 0x000001809d9b7824 */ /* 0x000fca00078e029e */
[C---:B------:R-:W-:Y:S01]  /*02d0*/  IADD3 R37, R155.reuse, 0x20, RZ ;  /* 0x000000209b257810 */ /* 0x040fe20007ffe0ff */
[----:B-1----:R-:W-:-:S06]  /*02e0*/  IMAD.WIDE.U32 R40, R155, 0x10, R148 ;  /* 0x000000109b287825 */ /* 0x002fcc00078e0094 */
        /* <DEDUP_REMOVED lines=199> */
.L_x_1835:
[----:B01----:R-:W-:Y:S01]  /*0f60*/  FADD.FTZ R10, R10, R9 ;  /* 0x000000090a0a7221 */ /* 0x003fe20000010000 */
[----:B------:R-:W0:Y:S08]  /*0f70*/  LDC R11, c[0x0][0x260] ;  /* 0x00009800ff0b7b82 */ /* 0x000e300000000800 */
[----:B------:R-:W1:Y:S08]  /*0f80*/  @!P0 LDC.64 R8, c[0x0][0x230] ;  /* 0x00008c00ff088b82 */ /* 0x000e700000000a00 */
[----:B------:R-:W2:Y:S01]  /*0f90*/  LDC.64 R160, c[0x0][0x228] ;  /* 0x00008a00ffa07b82 */ /* 0x000ea20000000a00 */
[----:B0-----:R-:W-:Y:S01]  /*0fa0*/  FFMA.FTZ R11, R10, 0.00065104168606922030449, R11 ;  /* 0x3a2aaaab0a0b7823 */ /* 0x001fe2000001000b */
[----:B-1----:R-:W-:-:S05]  /*0fb0*/  @!P0 IMAD.WIDE R8, R157, 0x4, R8 ;  /* 0x000000049d088825 */ /* 0x002fca00078e0208 */
[----:B------:R0:W-:Y:S02]  /*0fc0*/  @!P0 STG.E desc[UR4][R8.64], R2 ;  /* 0x0000000208008986 */ /* 0x0001e4000c101904 */
[----:B0-----:R-:W0:Y:S01]  /*0fd0*/  @!P0 LDC.64 R8, c[0x0][0x238] ;  /* 0x00008e00ff088b82 */ /* 0x001e220000000a00 */
[----:B------:R-:W1:Y:S02]  /*0fe0*/  MUFU.RSQ R2, R11 ;  /* 0x0000000b00027308 */ /* 0x000e640000001400 */
[-C--:B-1----:R-:W-:Y:S01]  /*0ff0*/  FMUL.FTZ R10, R41, R2.reuse ;  /* 0x00000002290a7220 */ /* 0x082fe20000410000 */
[-C--:B------:R-:W-:Y:S01]  /*1000*/  FMUL.FTZ R41, R0, R2.reuse ;  /* 0x0000000200297220 */ /* 0x080fe20000410000 */
[-C--:B------:R-:W-:Y:S01]  /*1010*/  FMUL.FTZ R0, R43, R2.reuse ;  /* 0x000000022b007220 */ /* 0x080fe20000410000 */
[----:B------:R-:W-:Y:S01]  /*1020*/  FMUL.FTZ R159, R42, R2 ;  /* 0x000000022a9f7220 */ /* 0x000fe20000410000 */
[----:B--2---:R-:W-:-:S04]  /*1030*/  IMAD.WIDE.U32 R42, R155, 0x10, R160 ;  /* 0x000000109b2a7825 */ /* 0x004fc800078e00a0 */
[----:B------:R-:W-:Y:S01]  /*1040*/  FMUL.FTZ R24, R24, R2 ;  /* 0x0000000218187220 */ /* 0x000fe20000410000 */
[----:B-----5:R-:W-:Y:S01]  /*1050*/  FFMA.FTZ R11, R139, R0, R91 ;  /* 0x000000008b0b7223 */ /* 0x020fe2000001005b */
[----:B------:R-:W-:Y:S01]  /*1060*/  FMUL.FTZ R25, R25, R2 ;  /* 0x0000000219197220 */ /* 0x000fe20000410000 */
[----:B0-----:R-:W-:-:S04]  /*1070*/  @!P0 IMAD.WIDE R8, R157, 0x4, R8 ;  /* 0x000000049d088825 */ /* 0x001fc800078e0208 */
[-C--:B------:R-:W-:Y:S01]  /*1080*/  FMUL.FTZ R26, R26, R2.reuse ;  /* 0x000000021a1a7220 */ /* 0x080fe20000410000 */
[-C--:B------:R-:W-:Y:S01]  /*1090*/  FMUL.FTZ R27, R27, R2.reuse ;  /* 0x000000021b1b7220 */ /* 0x080fe20000410000 */
[-C--:B------:R-:W-:Y:S01]  /*10a0*/  FMUL.FTZ R20, R20, R2.reuse ;  /* 0x0000000214147220 */ /* 0x080fe20000410000 */
[----:B------:R-:W-:Y:S01]  /*10b0*/  IMAD R0, R157, 0x180, R156 ;  /* 0x000001809d007824 */ /* 0x000fe200078e029c */
[----:B------:R0:W-:Y:S01]  /*10c0*/  @!P0 STG.E desc[UR4][R8.64], R2 ;  /* 0x0000000208008986 */ /* 0x0001e2000c101904 */
        /* <DEDUP_REMOVED lines=11> */
[----:B0-----:R-:W-:Y:S01]  /*1180*/  FFMA.FTZ R8, R136, R41, R88 ;  /* 0x0000002988087223 */ /* 0x001fe20000010058 */
[----:B------:R-:W-:Y:S01]  /*1190*/  FFMA.FTZ R9, R137, R10, R89 ;  /* 0x0000000a89097223 */ /* 0x000fe20000010059 */
[-C--:B------:R-:W-:Y:S01]  /*11a0*/  FMUL.FTZ R41, R36, R2.reuse ;  /* 0x0000000224297220 */ /* 0x080fe20000410000 */
[----:B------:R-:W-:Y:S01]  /*11b0*/  FFMA.FTZ R10, R138, R159, R90 ;  /* 0x0000009f8a0a7223 */ /* 0x000fe2000001005a */
[-C--:B------:R-:W-:Y:S01]  /*11c0*/  FMUL.FTZ R36, R37, R2.reuse ;  /* 0x0000000225247220 */ /* 0x080fe20000410000 */
[-C--:B------:R-:W-:Y:S01]  /*11d0*/  FMUL.FTZ R37, R38, R2.reuse ;  /* 0x0000000226257220 */ /* 0x080fe20000410000 */
[-C--:B------:R-:W-:Y:S01]  /*11e0*/  FMUL.FTZ R38, R39, R2.reuse ;  /* 0x0000000227267220 */ /* 0x080fe20000410000 */
[----:B------:R-:W-:Y:S01]  /*11f0*/  IADD3 R39, R0, 0x20, RZ ;  /* 0x0000002000277810 */ /* 0x000fe20007ffe0ff */
[----:B------:R0:W-:Y:S01]  /*1200*/  STG.E.128 desc[UR4][R42.64], R8 ;  /* 0x000000082a007986 */ /* 0x0001e2000c101d04 */
[-C--:B------:R-:W-:Y:S01]  /*1210*/  FMUL.FTZ R40, R40, R2.reuse ;  /* 0x0000000228287220 */ /* 0x080fe20000410000 */
[-C--:B------:R-:W-:Y:S01]  /*1220*/  FMUL.FTZ R163, R163, R2.reuse ;  /* 0x00000002a3a37220 */ /* 0x080fe20000410000 */
[-C--:B------:R-:W-:Y:S01]  /*1230*/  FMUL.FTZ R164, R164, R2.reuse ;  /* 0x00000002a4a47220 */ /* 0x080fe20000410000 */
[----:B------:R-:W-:Y:S01]  /*1240*/  FMUL.FTZ R165, R165, R2 ;  /* 0x00000002a5a57220 */ /* 0x000fe20000410000 */
[----:B------:R-:W-:-:S04]  /*1250*/  IMAD.WIDE.U32 R154, R154, 0x10, R160 ;  /* 0x000000109a9a7825 */ /* 0x000fc800078e00a0 */
[----:B------:R-:W-:Y:S01]  /*1260*/  FFMA.FTZ R25, R121, R25, R73 ;  /* 0x0000001979197223 */ /* 0x000fe20000010049 */
[----:B------:R-:W-:Y:S01]  /*1270*/  FFMA.FTZ R24, R120, R24, R72 ;  /* 0x0000001878187223 */ /* 0x000fe20000010048 */
[----:B------:R-:W-:Y:S01]  /*1280*/  FFMA.FTZ R26, R122, R26, R74 ;  /* 0x0000001a7a1a7223 */ /* 0x000fe2000001004a */
[----:B------:R-:W-:Y:S01]  /*1290*/  FFMA.FTZ R27, R123, R27, R75 ;  /* 0x0000001b7b1b7223 */ /* 0x000fe2000001004b */
[-C--:B------:R-:W-:Y:S01]  /*12a0*/  FMUL.FTZ R140, R140, R2.reuse ;  /* 0x000000028c8c7220 */ /* 0x080fe20000410000 */
[-C--:B------:R-:W-:Y:S01]  /*12b0*/  FMUL.FTZ R141, R141, R2.reuse ;  /* 0x000000028d8d7220 */ /* 0x080fe20000410000 */
[-C--:B------:R-:W-:Y:S01]  /*12c0*/  FMUL.FTZ R142, R142, R2.reuse ;  /* 0x000000028e8e7220 */ /* 0x080fe20000410000 */
[----:B------:R-:W-:Y:S01]  /*12d0*/  FMUL.FTZ R143, R143, R2 ;  /* 0x000000028f8f7220 */ /* 0x000fe20000410000 */
[----:B------:R-:W-:Y:S01]  /*12e0*/  FFMA.FTZ R21, R117, R21, R69 ;  /* 0x0000001575157223 */ /* 0x000fe20000010045 */
[----:B------:R-:W-:Y:S01]  /*12f0*/  FFMA.FTZ R20, R116, R20, R68 ;  /* 0x0000001474147223 */ /* 0x000fe20000010044 */
[----:B------:R-:W-:Y:S01]  /*1300*/  FFMA.FTZ R22, R118, R22, R70 ;  /* 0x0000001676167223 */ /* 0x000fe20000010046 */
[----:B------:R-:W-:Y:S01]  /*1310*/  FFMA.FTZ R23, R119, R23, R71 ;  /* 0x0000001777177223 */ /* 0x000fe20000010047 */
[----:B0-----:R-:W-:Y:S01]  /*1320*/  FFMA.FTZ R11, R135, R38, R87 ;  /* 0x00000026870b7223 */ /* 0x001fe20000010057 */
[----:B------:R-:W-:Y:S01]  /*1330*/  FFMA.FTZ R9, R133, R36, R85 ;  /* 0x0000002485097223 */ /* 0x000fe20000010055 */
[----:B------:R-:W-:Y:S01]  /*1340*/  FFMA.FTZ R10, R134, R37, R86 ;  /* 0x00000025860a7223 */ /* 0x000fe20000010056 */
[----:B------:R-:W-:Y:S01]  /*1350*/  FMUL.FTZ R38, R33, R2 ;  /* 0x0000000221267220 */ /* 0x000fe20000410000 */
[----:B------:R-:W-:Y:S01]  /*1360*/  FFMA.FTZ R8, R132, R41, R84 ;  /* 0x0000002984087223 */ /* 0x000fe20000010054 */
[----:B------:R-:W-:-:S04]  /*1370*/  IMAD.WIDE.U32 R36, R39, 0x10, R160 ;  /* 0x0000001027247825 */ /* 0x000fc800078e00a0 */
[-C--:B------:R-:W-:Y:S01]  /*1380*/  FMUL.FTZ R33, R32, R2.reuse ;  /* 0x0000000220217220 */ /* 0x080fe20000410000 */
[-C--:B------:R-:W-:Y:S01]  /*1390*/  FMUL.FTZ R32, R35, R2.reuse ;  /* 0x0000000223207220 */ /* 0x080fe20000410000 */
[----:B------:R-:W-:Y:S01]  /*13a0*/  IADD3 R35, R0, 0x40, RZ ;  /* 0x0000004000237810 */ /* 0x000fe20007ffe0ff */
        /* <DEDUP_REMOVED lines=23> */
[----:B------:R-:W-:Y:S01]  /*1520*/  IMAD.WIDE.U32 R32, R35, 0x10, R160 ;  /* 0x0000001023207825 */ /* 0x000fe200078e00a0 */
[----:B------:R-:W-:-:S03]  /*1530*/  IADD3 R35, R0, 0x60, RZ ;  /* 0x0000006000237810 */ /* 0x000fc60007ffe0ff */
        /* <DEDUP_REMOVED lines=14> */
[-C--:B0-----:R-:W-:Y:S01]  /*1620*/  FMUL.FTZ R8, R28, R2.reuse ;  /* 0x000000021c087220 */ /* 0x081fe20000410000 */
        /* <DEDUP_REMOVED lines=8> */
[----:B------:R-:W-:-:S04]  /*16b0*/  IMAD.WIDE.U32 R30, R4, 0x10, R160 ;  /* 0x00000010041e7825 */ /* 0x000fc800078e00a0 */
[----:B------:R-:W-:Y:S01]  /*16c0*/  FMUL.FTZ R2, R151, R2 ;  /* 0x0000000297027220 */ /* 0x000fe20000410000 */
[----:B------:R0:W-:Y:S01]  /*16d0*/  STG.E.128 desc[UR4][R32.64], R8 ;  /* 0x0000000820007986 */ /* 0x0001e2000c101d04 */
[----:B------:R-:W-:-:S04]  /*16e0*/  IMAD.WIDE.U32 R28, R153, 0x10, R160 ;  /* 0x00000010991c7825 */ /* 0x000fc800078e00a0 */
[----:B------:R-:W-:Y:S01]  /*16f0*/  FFMA.FTZ R151, R95, R2, R47 ;  /* 0x000000025f977223 */ /* 0x000fe2000001002f */
[----:B------:R1:W-:Y:S01]  /*1700*/  STG.E.128 desc[UR4][R154.64], R24 ;  /* 0x000000189a007986 */ /* 0x0003e2000c101d04 */
[----:B------:R-:W-:-:S03]  /*1710*/  IMAD.WIDE.U32 R152, R152, 0x10, R160 ;  /* 0x0000001098987825 */ /* 0x000fc600078e00a0 */
[----:B------:R1:W-:Y:S04]  /*1720*/  STG.E.128 desc[UR4][R28.64], R20 ;  /* 0x000000141c007986 */ /* 0x0003e8000c101d04 */
[----:B------:R1:W-:Y:S01]  /*1730*/  STG.E.128 desc[UR4][R152.64], R16 ;  /* 0x0000001098007986 */ /* 0x0003e2000c101d04 */
[--C-:B0-----:R-:W-:Y:S02]  /*1740*/  IMAD.WIDE.U32 R10, R5, 0x10, R160.reuse ;  /* 0x00000010050a7825 */ /* 0x101fe400078e00a0 */
[----:B------:R-:W0:Y:S02]  /*1750*/  LDC.64 R4, c[0x0][0x210] ;  /* 0x00008400ff047b82 */ /* 0x000e240000000a00 */
[----:B------:R-:W-:-:S04]  /*1760*/  IMAD.WIDE.U32 R8, R7, 0x10, R160 ;  /* 0x0000001007087825 */ /* 0x000fc800078e00a0 */
[--C-:B------:R-:W-:Y:S01]  /*1770*/  IMAD.WIDE.U32 R6, R6, 0x10, R160.reuse ;  /* 0x0000001006067825 */ /* 0x100fe200078e00a0 */
[----:B------:R1:W-:Y:S03]  /*1780*/  STG.E.128 desc[UR4][R8.64], R12 ;  /* 0x0000000c08007986 */ /* 0x0003e6000c101d04 */
[----:B------:R-:W-:Y:S01]  /*1790*/  IMAD.WIDE.U32 R160, R3, 0x10, R160 ;  /* 0x0000001003a07825 */ /* 0x000fe200078e00a0 */
[----:B------:R1:W-:Y:S04]  /*17a0*/  STG.E.128 desc[UR4][R6.64], R40 ;  /* 0x0000002806007986 */ /* 0x0003e8000c101d04 */
[----:B------:R1:W-:Y:S04]  /*17b0*/  STG.E.128 desc[UR4][R10.64], R140 ;  /* 0x0000008c0a007986 */ /* 0x0003e8000c101d04 */
[----:B------:R1:W-:Y:S04]  /*17c0*/  STG.E.128 desc[UR4][R30.64], R144 ;  /* 0x000000901e007986 */ /* 0x0003e8000c101d04 */
[----:B------:R1:W-:Y:S01]  /*17d0*/  STG.E.128 desc[UR4][R160.64], R148 ;  /* 0x00000094a0007986 */ /* 0x0003e2000c101d04 */
[----:B0-----:R-:W-:-:S04]  /*17e0*/  LEA R157, R4, R157, 0x2 ;  /* 0x0000009d049d7211 */ /* 0x001fc800078e10ff */
[----:B------:R-:W-:-:S13]  /*17f0*/  ISETP.GE.AND P1, PT, R157, R5, PT ;  /* 0x000000059d00720c */ /* 0x000fda0003f26270 */
[----:B-1----:R-:W-:Y:S05]  /*1800*/  @!P1 BRA `(.L_x_1823) ;  /* 0xffffffe800a89947 */ /* 0x002fea000383ffff */
[----:B------:R-:W-:Y:S05]  /*1810*/  EXIT ;  /* 0x000000000000794d */ /* 0x000fea0003800000 */
.L_x_1822:
[----:B------:R-:W-:Y:S01]  /*1820*/  HFMA2.MMA R161, -RZ, RZ, 0, 5.9604644775390625e-08 ;  /* 0x00000001ffa17435 */ /* 0x000fe200000001ff */
[----:B------:R-:W-:Y:S01]  /*1830*/  BSSY B0, `(.L_x_1824) ;  /* 0x0000006000007945 */ /* 0x000fe20003800000 */
[----:B------:R-:W-:Y:S02]  /*1840*/  MOV R160, 0x1f ;  /* 0x0000001f00a07802 */ /* 0x000fe40000000f00 */
[----:B------:R-:W-:-:S07]  /*1850*/  MOV R159, 0xffffffff ;  /* 0xffffffff009f7802 */ /* 0x000fce0000000f00 */
[----:B-----5:R-:W-:Y:S05]  /*1860*/  WARPSYNC.COLLECTIVE R159, `(.L_x_1825) ;  /* 0x000000009f087348 */ /* 0x020fea0003c00000 */
[----:B------:R0:W1:Y:S02]  /*1870*/  SHFL.BFLY P1, R159, R162, R161, R160 ;  /* 0x0c0000a1a29f7389 */ /* 0x00006400000200a0 */
[----:B01---5:R-:W-:Y:S01]  /*1880*/  ENDCOLLECTIVE ;  /* 0x000000000000791b */ /* 0x023fe20003800000 */
.L_x_1825:
[----:B------:R-:W-:Y:S05]  /*1890*/  BSYNC B0 ;  /* 0x0000000000007941 */ /* 0x000fea0003800000 */
.L_x_1824:
[----:B------:R-:W-:Y:S01]  /*18a0*/  FADD.FTZ R162, R162, R159 ;  /* 0x0000009fa2a27221 */ /* 0x000fe20000010000 */
[----:B------:R-:W-:Y:S01]  /*18b0*/  HFMA2.MMA R161, -RZ, RZ, 0, 1.1920928955078125e-07 ;  /* 0x00000002ffa17435 */ /* 0x000fe200000001ff */
[----:B------:R-:W-:Y:S02]  /*18c0*/  MOV R159, 0xffffffff ;  /* 0xffffffff009f7802 */ /* 0x000fe40000000f00 */
[----:B------:R-:W-:-:S08]  /*18d0*/  MOV R160, 0x1f ;  /* 0x0000001f00a07802 */ /* 0x000fd00000000f00 */
[----:B------:R-:W-:Y:S05]  /*18e0*/  WARPSYNC.COLLECTIVE R159, `(.L_x_1826) ;  /* 0x000000009f087348 */ /* 0x000fea0003c00000 */
[----:B------:R0:W1:Y:S02]  /*18f0*/  SHFL.BFLY P1, R159, R162, R161, R160 ;  /* 0x0c0000a1a29f7389 */ /* 0x00006400000200a0 */
[----:B01----:R-:W-:Y:S01]  /*1900*/  ENDCOLLECTIVE ;  /* 0x000000000000791b */ /* 0x003fe20003800000 */
.L_x_1826:
[----:B------:R-:W-:Y:S01]  /*1910*/  HFMA2.MMA R161, -RZ, RZ, 0, 2.384185791015625e-07 ;  /* 0x00000004ffa17435 */ /* 0x000fe200000001ff */
[----:B------:R-:W-:Y:S02]  /*1920*/  MOV R163, R159 ;  /* 0x0000009f00a37202 */ /* 0x000fe40000000f00 */
[----:B------:R-:W-:-:S03]  /*1930*/  MOV R159, 0xffffffff ;  /* 0xffffffff009f7802 */ /* 0x000fc60000000f00 */
[----:B------:R-:W-:-:S05]  /*1940*/  FADD.FTZ R163, R162, R163 ;  /* 0x000000a3a2a37221 */ /* 0x000fca0000010000 */
[----:B------:R-:W-:-:S07]  /*1950*/  MOV R162, R163 ;  /* 0x000000a300a27202 */ /* 0x000fce0000000f00 */
[----:B------:R-:W-:Y:S05]  /*1960*/  WARPSYNC.COLLECTIVE R159, `(.L_x_1827) ;  /* 0x000000009f087348 */ /* 0x000fea0003c00000 */
[----:B------:R0:W1:Y:S02]  /*1970*/  SHFL.BFLY P1, R159, R162, R161, R160 ;  /* 0x0c0000a1a29f7389 */ /* 0x00006400000200a0 */
[----:B01----:R-:W-:Y:S01]  /*1980*/  ENDCOLLECTIVE ;  /* 0x000000000000791b */ /* 0x003fe20003800000 */
.L_x_1827:
[----:B------:R-:W-:Y:S01]  /*1990*/  HFMA2.MMA R161, -RZ, RZ, 0, 4.76837158203125e-07 ;  /* 0x00000008ffa17435 */ /* 0x000fe200000001ff */
[----:B------:R-:W-:Y:S02]  /*19a0*/  MOV R0, R159 ;  /* 0x0000009f00007202 */ /* 0x000fe40000000f00 */
[----:B------:R-:W-:-:S03]  /*19b0*/  MOV R159, 0xffffffff ;  /* 0xffffffff009f7802 */ /* 0x000fc60000000f00 */
[----:B------:R-:W-:-:S05]  /*19c0*/  FADD.FTZ R164, R163, R0 ;  /* 0x00000000a3a47221 */ /* 0x000fca0000010000 */
[----:B------:R-:W-:-:S07]  /*19d0*/  MOV R162, R164 ;  /* 0x000000a400a27202 */ /* 0x000fce0000000f00 */
[----:B------:R-:W-:Y:S05]  /*19e0*/  WARPSYNC.COLLECTIVE R159, `(.L_x_1828) ;  /* 0x000000009f087348 */ /* 0x000fea0003c00000 */
[----:B------:R0:W1:Y:S02]  /*19f0*/  SHFL.BFLY P1, R159, R162, R161, R160 ;  /* 0x0c0000a1a29f7389 */ /* 0x00006400000200a0 */
[----:B01----:R-:W-:Y:S01]  /*1a00*/  ENDCOLLECTIVE ;  /* 0x000000000000791b */ /* 0x003fe20003800000 */
.L_x_1828:
[----:B------:R-:W-:Y:S01]  /*1a10*/  HFMA2.MMA R161, -RZ, RZ, 0, 9.5367431640625e-07 ;  /* 0x00000010ffa17435 */ /* 0x000fe200000001ff */
[----:B------:R-:W-:Y:S02]  /*1a20*/  MOV R165, R159 ;  /* 0x0000009f00a57202 */ /* 0x000fe40000000f00 */
[----:B------:R-:W-:-:S03]  /*1a30*/  MOV R159, 0xffffffff ;  /* 0xffffffff009f7802 */ /* 0x000fc60000000f00 */
[----:B------:R-:W-:-:S05]  /*1a40*/  FADD.FTZ R165, R164, R165 ;  /* 0x000000a5a4a57221 */ /* 0x000fca0000010000 */
[----:B------:R-:W-:-:S07]  /*1a50*/  MOV R162, R165 ;  /* 0x000000a500a27202 */ /* 0x000fce0000000f00 */
[----:B------:R-:W-:Y:S05]  /*1a60*/  WARPSYNC.COLLECTIVE R159, `(.L_x_1829) ;  /* 0x000000009f087348 */ /* 0x000fea0003c00000 */
[----:B------:R0:W1:Y:S02]  /*1a70*/  SHFL.BFLY P1, R159, R162, R161, R160 ;  /* 0x0c0000a1a29f7389 */ /* 0x00006400000200a0 */
[----:B01----:R-:W-:Y:S01]  /*1a80*/  ENDCOLLECTIVE ;  /* 0x000000000000791b */ /* 0x003fe20003800000 */
.L_x_1829:
[----:B------:R-:W-:Y:S01]  /*1a90*/  HFMA2.MMA R161, -RZ, RZ, 0, 5.9604644775390625e-08 ;  /* 0x00000001ffa17435 */ /* 0x000fe200000001ff */
[----:B------:R-:W-:-:S05]  /*1aa0*/  MOV R0, R159 ;  /* 0x0000009f00007202 */ /* 0x000fca0000000f00 */
        /* <DEDUP_REMOVED lines=103> */
.L_x_1830:
[----:B------:R-:W-:Y:S01]  /*2120*/  HFMA2.MMA R161, -RZ, RZ, 0, 1.1920928955078125e-07 ;  /* 0x00000002ffa17435 */ /* 0x000fe200000001ff */
[----:B------:R-:W-:Y:S02]  /*2130*/  MOV R9, R159 ;  /* 0x0000009f00097202 */ /* 0x000fe40000000f00 */
[----:B------:R-:W-:-:S03]  /*2140*/  MOV R159, 0xffffffff ;  /* 0xffffffff009f7802 */ /* 0x000fc60000000f00 */
[----:B------:R-:W-:-:S05]  /*2150*/  FADD.FTZ R9, R162, R9 ;  /* 0x00000009a2097221 */ /* 0x000fca0000010000 */
[----:B------:R-:W-:-:S07]  /*2160*/  MOV R162, R9 ;  /* 0x0000000900a27202 */ /* 0x000fce0000000f00 */
[----:B------:R-:W-:Y:S05]  /*2170*/  WARPSYNC.COLLECTIVE R159, `(.L_x_1831) ;  /* 0x000000009f087348 */ /* 0x000fea0003c00000 */
[----:B------:R0:W1:Y:S02]  /*2180*/  SHFL.BFLY P1, R159, R162, R161, R160 ;  /* 0x0c0000a1a29f7389 */ /* 0x00006400000200a0 */
[----:B01----:R-:W-:Y:S01]  /*2190*/  ENDCOLLECTIVE ;  /* 0x000000000000791b */ /* 0x003fe20003800000 */
.L_x_1831:
        /* <DEDUP_REMOVED lines=8> */
.L_x_1832:
        /* <DEDUP_REMOVED lines=8> */
.L_x_1833:
        /* <DEDUP_REMOVED lines=8> */
.L_x_1834:
[----:B------:R-:W-:Y:S01]  /*2320*/  MOV R9, R159 ;  /* 0x0000009f00097202 */ /* 0x000fe20000000f00 */
[----:B------:R-:W-:Y:S06]  /*2330*/  BRA `(.L_x_1835) ;  /* 0xffffffec00087947 */ /* 0x000fec000383ffff */
.L_x_1836:
        /* <DEDUP_REMOVED lines=12> */
.L_x_2106:


//--------------------- .text._ZN10layer_norm13ln_fwd_kernelINS_13Kernel_traitsI13__nv_bfloat16fS2_fjLj1024ELj1ELj4ELj1ELj16ENS_18Kernel_traits_baseILj1024ES2_fS2_fjLj128EEEEEEEvNS_9FwdParamsE --------------------------
	.section	.text._ZN10layer_norm13ln_fwd_kernelINS_13Kernel_traitsI13__nv_bfloat16fS2_fjLj1024ELj1ELj4ELj1ELj16ENS_18Kernel_traits_baseILj1024ES2_fS2_fjLj128EEEEEEEvNS_9FwdParamsE,"ax",@progbits
	.align	128
        .global         _ZN10layer_norm13ln_fwd_kernelINS_13Kernel_traitsI13__nv_bfloat16fS2_fjLj1024ELj1ELj4ELj1ELj16ENS_18Kernel_traits_baseILj1024ES2_fS2_fjLj128EEEEEEEvNS_9FwdParamsE
        .type           _ZN10layer_norm13ln_fwd_kernelINS_13Kernel_traitsI13__nv_bfloat16fS2_fjLj1024ELj1ELj4ELj1ELj16ENS_18Kernel_traits_baseILj1024ES2_fS2_fjLj128EEEEEEEvNS_9FwdParamsE,@function
        .size           _ZN10layer_norm13ln_fwd_kernelINS_13Kernel_traitsI13__nv_bfloat16fS2_fjLj1024ELj1ELj4ELj1ELj16ENS_18Kernel_traits_baseILj1024ES2_fS2_fjLj128EEEEEEEvNS_9FwdParamsE,(.L_x_2107 - _ZN10layer_norm13ln_fwd_kernelINS_13Kernel_traitsI13__nv_bfloat16fS2_fjLj1024ELj1ELj4ELj1ELj16ENS_18Kernel_traits_baseILj1024ES2_fS2_fjLj128EEEEEEEvNS_9FwdParamsE)
        .other          _ZN10layer_norm13ln_fwd_kernelINS_13Kernel_traitsI13__nv_bfloat16fS2_fjLj1024ELj1ELj4ELj1ELj16ENS_18Kernel_traits_baseILj1024ES2_fS2_fjLj128EEEEEEEvNS_9FwdParamsE,@"STO_CUDA_ENTRY STV_DEFAULT"
_ZN10layer_norm13ln_fwd_kernelINS_13Kernel_traitsI13__nv_bfloat16fS2_fjLj1024ELj1ELj4ELj1ELj16ENS_18Kernel_traits_baseILj1024ES2_fS2_fjLj128EEEEEEEvNS_9FwdParamsE:
.text._ZN10layer_norm13ln_fwd_kernelINS_13Kernel_traitsI13__nv_bfloat16fS2_fjLj1024ELj1ELj4ELj1ELj16ENS_18Kernel_traits_baseILj1024ES2_fS2_fjLj128EEEEEEEvNS_9FwdParamsE:
        /* <DEDUP_REMOVED lines=34> */
.L_x_1838:
[----:B-1----:R-:W0:Y:S01]  /*0220*/  LDC.64 R32, c[0x0][0x220] ;  /* 0x00008800ff207b82 */ /* 0x002e220000000a00 */
[----:B------:R-:W-:-:S04]  /*0230*/  PRMT R35, R67, 0x2104, R68 ;  /* 0x0000210443237816 */ /* 0x000fc80000000044 */
[C---:B------:R-:W-:Y:S01]  /*0240*/  LOP3.LUT R9, R35.reuse, 0x20, RZ, 0xfc, !PT ;  /* 0x0000002023097812 */ /* 0x040fe200078efcff */
[----:B0-----:R-:W-:-:S06]  /*0250*/  IMAD.WIDE.U32 R4, R35, 0x10, R32 ;  /* 0x0000001023047825 */ /* 0x001fcc00078e0020 */
        /* <DEDUP_REMOVED lines=139> */
.L_x_1850:
[----:B------:R-:W2:Y:S01]  /*0b10*/  LDC R69, c[0x0][0x260] ;  /* 0x00009800ff457b82 */ /* 0x000ea20000000800 */
[----:B01----:R-:W-:Y:S01]  /*0b20*/  FADD.FTZ R76, R76, R73 ;  /* 0x000000494c4c7221 */ /* 0x003fe20000010000 */
[----:B-----5:R-:W-:Y:S02]  /*0b30*/  SHF.R.U32.HI R77, RZ, 0x10, R65 ;  /* 0x00000010ff4d7819 */ /* 0x020fe40000011641 */
[----:B------:R-:W-:Y:S02]  /*0b40*/  SHF.R.U64 R71, R44, 0x10, R45 ;  /* 0x000000102c477819 */ /* 0x000fe4000000122d */
[----:B------:R-:W-:Y:S02]  /*0b50*/  SHF.R.U64 R75, R62, 0x10, R63 ;  /* 0x000000103e4b7819 */ /* 0x000fe4000000123f */
[----:B------:R-:W0:Y:S01]  /*0b60*/  @!P0 LDC.64 R22, c[0x0][0x230] ;  /* 0x00008c00ff168b82 */ /* 0x000e220000000a00 */
[----:B------:R-:W-:Y:S02]  /*0b70*/  SHF.R.U32.HI R73, RZ, 0x10, R47 ;  /* 0x00000010ff497819 */ /* 0x000fe4000001162f */
[----:B------:R-:W-:Y:S01]  /*0b80*/  SHF.R.U32.HI R72, RZ, 0x10, R63 ;  /* 0x00000010ff487819 */ /* 0x000fe2000001163f */
[----:B--2---:R-:W-:Y:S01]  /*0b90*/  FFMA.FTZ R69, R76, 0.0009765625, R69 ;  /* 0x3a8000004c457823 */ /* 0x004fe20000010045 */
        /* <DEDUP_REMOVED lines=8> */
[-C--:B------:R-:W-:Y:S01]  /*0c20*/  FMUL.FTZ R31, R31, R69.reuse ;  /* 0x000000451f1f7220 */ /* 0x080fe20000410000 */
[----:B0-----:R-:W-:Y:S01]  /*0c30*/  F2FP.BF16.F32.PACK_AB R23, RZ, R8 ;  /* 0x00000008ff17723e */ /* 0x001fe200000010ff */
        /* <DEDUP_REMOVED lines=9> */
[----:B------:R-:W-:Y:S01]  /*0cd0*/  FMUL.FTZ R70, R6, R69 ;  /* 0x0000004506467220 */ /* 0x000fe20000410000 */
[----:B------:R-:W-:Y:S01]  /*0ce0*/  F2FP.BF16.F32.PACK_AB R28, RZ, R29 ;  /* 0x0000001dff1c723e */ /* 0x000fe200000010ff */
[----:B------:R-:W-:Y:S01]  /*0cf0*/  FMUL.FTZ R22, R12, R69 ;  /* 0x000000450c167220 */ /* 0x000fe20000410000 */
[----:B------:R-:W-:Y:S01]  /*0d00*/  F2FP.BF16.F32.PACK_AB R29, RZ, R27 ;  /* 0x0000001bff1d723e */ /* 0x000fe200000010ff */
[----:B------:R-:W-:Y:S01]  /*0d10*/  FMUL.FTZ R12, R13, R69 ;  /* 0x000000450d0c7220 */ /* 0x000fe20000410000 */
[----:B------:R-:W-:Y:S01]  /*0d20*/  F2FP.BF16.F32.PACK_AB R27, RZ, R31 ;  /* 0x0000001fff1b723e */ /* 0x000fe200000010ff */
[-C--:B------:R-:W-:Y:S01]  /*0d30*/  FMUL.FTZ R31, R32, R69.reuse ;  /* 0x00000045201f7220 */ /* 0x080fe20000410000 */
[-C--:B------:R-:W-:Y:S01]  /*0d40*/  FMUL.FTZ R32, R33, R69.reuse ;  /* 0x0000004521207220 */ /* 0x080fe20000410000 */
[-C--:B------:R-:W-:Y:S01]  /*0d50*/  FMUL.FTZ R33, R34, R69.reuse ;  /* 0x0000004522217220 */ /* 0x080fe20000410000 */
[----:B------:R-:W-:Y:S01]  /*0d60*/  FMUL.FTZ R34, R35, R69 ;  /* 0x0000004523227220 */ /* 0x000fe20000410000 */
        /* <DEDUP_REMOVED lines=9> */
[----:B------:R-:W-:Y:S01]  /*0e00*/  HFMA2.BF16_V2 R6, R35.H0_H0, R6.H0_H0, R66.H0_H0 ;  /* 0x2000000623067231 */ /* 0x000fe20000240842 */
[----:B------:R-:W-:Y:S01]  /*0e10*/  SHF.R.U32.HI R35, RZ, 0x10, R45 ;  /* 0x00000010ff237819 */ /* 0x000fe2000001162d */
[-C--:B------:R-:W-:Y:S01]  /*0e20*/  FMUL.FTZ R7, R7, R69.reuse ;  /* 0x0000004507077220 */ /* 0x080fe20000410000 */
[----:B------:R-:W-:Y:S01]  /*0e30*/  SHF.R.U32.HI R66, RZ, 0x10, R61 ;  /* 0x00000010ff427819 */ /* 0x000fe2000001163d */
[-C--:B------:R-:W-:Y:S01]  /*0e40*/  FMUL.FTZ R0, R0, R69.reuse ;  /* 0x0000004500007220 */ /* 0x080fe20000410000 */
[----:B------:R-:W-:Y:S01]  /*0e50*/  F2FP.BF16.F32.PACK_AB R4, RZ, R4 ;  /* 0x00000004ff04723e */ /* 0x000fe200000010ff */
[-C--:B------:R-:W-:Y:S01]  /*0e60*/  FMUL.FTZ R74, R74, R69.reuse ;  /* 0x000000454a4a7220 */ /* 0x080fe20000410000 */
[----:B------:R-:W-:Y:S01]  /*0e70*/  F2FP.BF16.F32.PACK_AB R5, RZ, R70 ;  /* 0x00000046ff05723e */ /* 0x000fe200000010ff */
[----:B------:R-:W-:Y:S01]  /*0e80*/  HFMA2.BF16_V2 R14, R66.H0_H0, R14.H0_H0, R35.H0_H0 ;  /* 0x2000000e420e7231 */ /* 0x000fe20000240823 */
[----:B------:R-:W-:Y:S01]  /*0e90*/  SHF.R.U64 R35, R54, 0x10, R55 ;  /* 0x0000001036237819 */ /* 0x000fe20000001237 */
[-C--:B------:R-:W-:Y:S01]  /*0ea0*/  FMUL.FTZ R70, R10, R69.reuse ;  /* 0x000000450a467220 */ /* 0x080fe20000410000 */
[----:B------:R-:W-:Y:S01]  /*0eb0*/  SHF.R.U64 R66, R38, 0x10, R39 ;  /* 0x0000001026427819 */ /* 0x000fe20000001227 */
[----:B------:R-:W-:Y:S01]  /*0ec0*/  FMUL.FTZ R9, R9, R69 ;  /* 0x0000004509097220 */ /* 0x000fe20000410000 */
[----:B------:R-:W-:Y:S01]  /*0ed0*/  F2FP.BF16.F32.PACK_AB R10, RZ, R7 ;  /* 0x00000007ff0a723e */ /* 0x000fe200000010ff */
[-C--:B------:R-:W-:Y:S01]  /*0ee0*/  FMUL.FTZ R18, R18, R69.reuse ;  /* 0x0000004512127220 */ /* 0x080fe20000410000 */
[----:B------:R-:W-:Y:S01]  /*0ef0*/  F2FP.BF16.F32.PACK_AB R34, RZ, R34 ;  /* 0x00000022ff22723e */ /* 0x000fe200000010ff */
[----:B------:R-:W-:Y:S01]  /*0f00*/  HFMA2.BF16_V2 R4, R35.H0_H0, R4.H0_H0, R66.H0_H0 ;  /* 0x2000000423047231 */ /* 0x000fe20000240842 */
[----:B------:R-:W-:Y:S01]  /*0f10*/  SHF.R.U32.HI R35, RZ, 0x10, R3 ;  /* 0x00000010ff237819 */ /* 0x000fe20000011603 */
[----:B------:R-:W-:Y:S01]  /*0f20*/  HFMA2.BF16_V2 R10, R77.H0_H0, R10.H0_H0, R76.H0_H0 ;  /* 0x2000000a4d0a7231 */ /* 0x000fe2000024084c */
[----:B------:R-:W-:Y:S01]  /*0f30*/  SHF.R.U32.HI R66, RZ, 0x10, R51 ;  /* 0x00000010ff427819 */ /* 0x000fe20000011633 */
        /* <DEDUP_REMOVED lines=11> */
[----:B------:R-:W-:Y:S01]  /*0ff0*/  SHF.R.U64 R70, R60, 0x10, R61 ;  /* 0x000000103c467819 */ /* 0x000fe2000000123d */
[-C--:B------:R-:W-:Y:S01]  /*1000*/  FMUL.FTZ R20, R20, R69.reuse ;  /* 0x0000004514147220 */ /* 0x080fe20000410000 */
[----:B------:R-:W-:Y:S01]  /*1010*/  SHF.R.U64 R76, R42, 0x10, R43 ;  /* 0x000000102a4c7819 */ /* 0x000fe2000000122b */
[----:B------:R-:W-:Y:S01]  /*1020*/  FMUL.FTZ R24, R24, R69 ;  /* 0x0000004518187220 */ /* 0x000fe20000410000 */
[----:B------:R-:W-:Y:S01]  /*1030*/  SHF.R.U64 R77, R58, 0x10, R59 ;  /* 0x000000103a4d7819 */ /* 0x000fe2000000123b */
[----:B------:R-:W-:Y:S01]  /*1040*/  HFMA2.BF16_V2 R12, R70.H0_H0, R12.H0_H0, R71.H0_H0 ;  /* 0x2000000c460c7231 */ /* 0x000fe20000240847 */
[----:B------:R-:W-:Y:S01]  /*1050*/  LOP3.LUT R66, R6, 0xffff, RZ, 0xc0, !PT ;  /* 0x0000ffff06427812 */ /* 0x000fe200078ec0ff */
[----:B------:R-:W-:Y:S01]  /*1060*/  HFMA2.BF16_V2 R29, R53.H0_H0, R29.H0_H0, R37.H0_H0 ;  /* 0x2000001d351d7231 */ /* 0x000fe20000240825 */
[----:B------:R-:W-:Y:S01]  /*1070*/  F2FP.BF16.F32.PACK_AB R9, RZ, R9 ;  /* 0x00000009ff09723e */ /* 0x000fe200000010ff */
[----:B------:R-:W-:Y:S01]  /*1080*/  HFMA2.BF16_V2 R16, R77.H0_H0, R16.H0_H0, R76.H0_H0 ;  /* 0x200000104d107231 */ /* 0x000fe2000024084c */
[----:B------:R-:W-:Y:S01]  /*1090*/  SHF.R.U64 R74, R46, 0x10, R47 ;  /* 0x000000102e4a7819 */ /* 0x000fe2000000122f */
[----:B------:R-:W-:Y:S01]  /*10a0*/  HFMA2.BF16_V2 R30, R52.H0_H0, R30.H0_H0, R36.H0_H0 ;  /* 0x2000001e341e7231 */ /* 0x000fe20000240824 */
[----:B------:R-:W-:-:S02]  /*10b0*/  SHF.L.U32 R6, R66, 0x10, RZ ;  /* 0x0000001042067819 */ /* 0x000fc400000006ff */
[----:B------:R-:W-:Y:S01]  /*10c0*/  SHF.R.U32.HI R70, RZ, 0x10, R41 ;  /* 0x00000010ff467819 */ /* 0x000fe20000011629 */
[----:B------:R-:W-:Y:S01]  /*10d0*/  HFMA2.BF16_V2 R9, R75.H0_H0, R9.H0_H0, R74.H0_H0 ;  /* 0x200000094b097231 */ /* 0x000fe2000024084a */
[----:B------:R-:W-:Y:S02]  /*10e0*/  SHF.R.U32.HI R71, RZ, 0x10, R57 ;  /* 0x00000010ff477819 */ /* 0x000fe40000011639 */
[----:B------:R-:W-:Y:S02]  /*10f0*/  F2FP.BF16.F32.PACK_AB R13, RZ, R13 ;  /* 0x0000000dff0d723e */ /* 0x000fe400000010ff */
[----:B------:R-:W-:Y:S01]  /*1100*/  F2FP.BF16.F32.PACK_AB R17, RZ, R17 ;  /* 0x00000011ff11723e */ /* 0x000fe200000010ff */
[----:B------:R-:W-:Y:S01]  /*1110*/  HFMA2.BF16_V2 R25, R71.H0_H0, R25.H0_H0, R70.H0_H0 ;  /* 0x2000001947197231 */ /* 0x000fe20000240846 */
[----:B------:R-:W-:Y:S01]  /*1120*/  SHF.R.U64 R72, R40, 0x10, R41 ;  /* 0x0000001028487819 */ /* 0x000fe20000001229 */
[----:B------:R-:W-:Y:S01]  /*1130*/  HFMA2.BF16_V2 R13, R58.H0_H0, R13.H0_H0, R42.H0_H0 ;  /* 0x2000000d3a0d7231 */ /* 0x000fe2000024082a */
[----:B------:R-:W-:-:S02]  /*1140*/  SHF.R.U64 R73, R56, 0x10, R57 ;  /* 0x0000001038497819 */ /* 0x000fc40000001239 */
[----:B------:R-:W-:Y:S02]  /*1150*/  LOP3.LUT R6, R6, 0xffff, R35, 0xf8, !PT ;  /* 0x0000ffff06067812 */ /* 0x000fe400078ef823 */
        /* <DEDUP_REMOVED lines=8> */
[----:B------:R-:W-:-:S02]  /*11e0*/  LOP3.LUT R9, R9, 0xffff, RZ, 0xc0, !PT ;  /* 0x0000ffff09097812 */ /* 0x000fc400078ec0ff */
[----:B------:R-:W-:Y:S01]  /*11f0*/  F2FP.BF16.F32.PACK_AB R32, RZ, R32 ;  /* 0x00000020ff20723e */ /* 0x000fe200000010ff */
[----:B------:R-:W-:Y:S01]  /*1200*/  HFMA2.BF16_V2 R21, R57.H0_H0, R21.H0_H0, R41.H0_H0 ;  /* 0x2000001539157231 */ /* 0x000fe20000240829 */
[----:B------:R-:W-:Y:S02]  /*1210*/  SHF.R.U64 R71, R2, 0x10, R3 ;  /* 0x0000001002477819 */ /* 0x000fe40000001203 */
[----:B------:R-:W-:Y:S02]  /*1220*/  SHF.R.U64 R70, R50, 0x10, R51 ;  /* 0x0000001032467819 */ /* 0x000fe40000001233 */
[----:B------:R-:W-:Y:S02]  /*1230*/  F2FP.BF16.F32.PACK_AB R22, RZ, R22 ;  /* 0x00000016ff16723e */ /* 0x000fe400000010ff */
[----:B------:R-:W-:Y:S01]  /*1240*/  SHF.L.U32 R16, R7, 0x10, RZ ;  /* 0x0000001007107819 */ /* 0x000fe200000006ff */
[----:B------:R-:W-:Y:S01]  /*1250*/  HFMA2.BF16_V2 R32, R70.H0_H0, R32.H0_H0, R71.H0_H0 ;  /* 0x2000002046207231 */ /* 0x000fe20000240847 */
[----:B------:R-:W-:Y:S01]  /*1260*/  LOP3.LUT R5, R5, 0xffff, RZ, 0xc0, !PT ;  /* 0x0000ffff05057812 */ /* 0x000fe200078ec0ff */
[----:B------:R-:W-:Y:S01]  /*1270*/  HFMA2.BF16_V2 R22, R60.H0_H0, R22.H0_H0, R44.H0_H0 ;  /* 0x200000163c167231 */ /* 0x000fe2000024082c */
[----:B------:R-:W-:-:S02]  /*1280*/  SHF.L.U64.HI R66, R66, 0x10, RZ ;  /* 0x0000001042427819 */ /* 0x000fc400000102ff */
[C---:B------:R-:W-:Y:S02]  /*1290*/  SHF.L.U32 R18, R9.reuse, 0x10, RZ ;  /* 0x0000001009127819 */ /* 0x040fe400000006ff */
[----:B------:R-:W-:Y:S02]  /*12a0*/  LOP3.LUT R12, R12, 0xffff, RZ, 0xc0, !PT ;  /* 0x0000ffff0c0c7812 */ /* 0x000fe400078ec0ff */
[----:B------:R-:W-:Y:S02]  /*12b0*/  SHF.L.U64.HI R70, R9, 0x10, RZ ;  /* 0x0000001009467819 */ /* 0x000fe400000102ff */
[----:B------:R-:W-:Y:S02]  /*12c0*/  LOP3.LUT R16, R16, 0xffff, R13, 0xf8, !PT ;  /* 0x0000ffff10107812 */ /* 0x000fe400078ef80d */
[----:B------:R-:W-:Y:S02]  /*12d0*/  LOP3.LUT R17, R17, 0xffff, RZ, 0xc0, !PT ;  /* 0x0000ffff11117812 */ /* 0x000fe400078ec0ff */
[----:B------:R-:W-:-:S02]  /*12e0*/  LOP3.LUT R5, R5, 0xffff0000, R66, 0xf8, !PT ;  /* 0xffff000005057812 */ /* 0x000fc400078ef842 */
[----:B------:R-:W-:Y:S02]  /*12f0*/  LOP3.LUT R18, R18, 0xffff, R23, 0xf8, !PT ;  /* 0x0000ffff12127812 */ /* 0x000fe400078ef817 */
[----:B------:R-:W-:Y:S02]  /*1300*/  SHF.L.U32 R9, R12, 0x10, RZ ;  /* 0x000000100c097819 */ /* 0x000fe400000006ff */
[----:B------:R-:W-:Y:S02]  /*1310*/  PRMT R13, R4, 0x7610, R13 ;  /* 0x00007610040d7816 */ /* 0x000fe4000000000d */
[----:B------:R-:W-:Y:S02]  /*1320*/  F2FP.BF16.F32.PACK_AB R15, RZ, R15 ;  /* 0x0000000fff0f723e */ /* 0x000fe400000010ff */
[----:B------:R-:W-:Y:S02]  /*1330*/  F2FP.BF16.F32.PACK_AB R20, RZ, R20 ;  /* 0x00000014ff14723e */ /* 0x000fe400000010ff */
[----:B------:R-:W-:-:S02]  /*1340*/  SHF.R.U32.HI R74, RZ, 0x10, R43 ;  /* 0x00000010ff4a7819 */ /* 0x000fc4000001162b */
[----:B------:R-:W-:Y:S01]  /*1350*/  SHF.R.U32.HI R75, RZ, 0x10, R59 ;  /* 0x00000010ff4b7819 */ /* 0x000fe2000001163b */
[----:B------:R-:W-:Y:S01]  /*1360*/  HFMA2.BF16_V2 R20, R56.H0_H0, R20.H0_H0, R40.H0_H0 ;  /* 0x2000001438147231 */ /* 0x000fe20000240828 */
[----:B------:R-:W-:Y:S02]  /*1370*/  LOP3.LUT R23, R11, 0xffff, RZ, 0xc0, !PT ;  /* 0x0000ffff0b177812 */ /* 0x000fe400078ec0ff */
[----:B------:R-:W-:Y:S01]  /*1380*/  SHF.L.U64.HI R66, R12, 0x10, RZ ;  /* 0x000000100c427819 */ /* 0x000fe200000102ff */
[----:B------:R-:W-:Y:S01]  /*1390*/  HFMA2.BF16_V2 R15, R75.H0_H0, R15.H0_H0, R74.H0_H0 ;  /* 0x2000000f4b0f7231 */ /* 0x000fe2000024084a */
[----:B------:R-:W-:Y:S02]  /*13a0*/  LOP3.LUT R4, R0, 0xffff, RZ, 0xc0, !PT ;  /* 0x0000ffff00047812 */ /* 0x000fe400078ec0ff */
[----:B------:R-:W-:Y:S02]  /*13b0*/  F2FP.BF16.F32.PACK_AB R24, RZ, R24 ;  /* 0x00000018ff18723e */ /* 0x000fe400000010ff */
[----:B------:R-:W-:-:S02]  /*13c0*/  LOP3.LUT R0, R21, 0xffff, RZ, 0xc0, !PT ;  /* 0x0000ffff15007812 */ /* 0x000fc400078ec0ff */
[----:B------:R-:W-:Y:S01]  /*13d0*/  SHF.L.U64.HI R21, R17, 0x10, RZ ;  /* 0x0000001011157819 */ /* 0x000fe200000102ff */
[----:B------:R-:W-:Y:S01]  /*13e0*/  HFMA2.BF16_V2 R24, R54.H0_H0, R24.H0_H0, R38.H0_H0 ;  /* 0x2000001836187231 */ /* 0x000fe20000240826 */
[----:B------:R-:W-:Y:S02]  /*13f0*/  LOP3.LUT R12, R9, 0xffff, R22, 0xf8, !PT ;  /* 0x0000ffff090c7812 */ /* 0x000fe400078ef816 */
[----:B------:R-:W-:Y:S02]  /*1400*/  LOP3.LUT R13, R13, 0xffff, RZ, 0xc0, !PT ;  /* 0x0000ffff0d0d7812 */ /* 0x000fe400078ec0ff */
[----:B------:R-:W-:Y:S02]  /*1410*/  LOP3.LUT R9, R23, 0xffff0000, R66, 0xf8, !PT ;  /* 0xffff000017097812 */ /* 0x000fe400078ef842 */
[----:B------:R-:W-:Y:S02]  /*1420*/  SHF.L.U64.HI R23, R7, 0x10, RZ ;  /* 0x0000001007177819 */ /* 0x000fe400000102ff */
[----:B------:R-:W-:-:S02]  /*1430*/  SHF.R.U64 R75, R36, 0x10, R37 ;  /* 0x00000010244b7819 */ /* 0x000fc40000001225 */
[----:B------:R-:W-:Y:S02]  /*1440*/  SHF.R.U64 R74, R52, 0x10, R53 ;  /* 0x00000010344a7819 */ /* 0x000fe40000001235 */
[----:B------:R-:W-:Y:S02]  /*1450*/  SHF.L.U32 R7, R17, 0x10, RZ ;  /* 0x0000001011077819 */ /* 0x000fe400000006ff */
[----:B------:R-:W-:Y:S01]  /*1460*/  LOP3.LUT R0, R0, 0xffff0000, R21, 0xf8, !PT ;  /* 0xffff000000007812 */ /* 0x000fe200078ef815 */
[----:B------:R-:W-:Y:S01]  /*1470*/  HFMA2.BF16_V2 R28, R74.H0_H0, R28.H0_H0, R75.H0_H0 ;  /* 0x2000001c4a1c7231 */ /* 0x000fe2000024084b */
[----:B------:R-:W-:Y:S02]  /*1480*/  SHF.L.U32 R21, R13, 0x10, RZ ;  /* 0x000000100d157819 */ /* 0x000fe400000006ff */
[----:B------:R-:W-:Y:S02]  /*1490*/  LOP3.LUT R17, R4, 0xffff0000, R23, 0xf8, !PT ;  /* 0xffff000004117812 */ /* 0x000fe400078ef817 */
[----:B------:R-:W-:-:S02]  /*14a0*/  LOP3.LUT R4, R7, 0xffff, R20, 0xf8, !PT ;  /* 0x0000ffff07047812 */ /* 0x000fc400078ef814 */
[----:B------:R-:W-:Y:S02]  /*14b0*/  LOP3.LUT R20, R21, 0xffff, R24, 0xf8, !PT ;  /* 0x0000ffff15147812 */ /* 0x000fe400078ef818 */
[----:B------:R-:W0:Y:S01]  /*14c0*/  S2R R24, SR_TID.X ;  /* 0x0000000000187919 */ /* 0x000e220000002100 */
[----:B------:R-:W-:Y:S02]  /*14d0*/  LOP3.LUT R28, R28, 0xffff, RZ, 0xc0, !PT ;  /* 0x0000ffff1c1c7812 */ /* 0x000fe400078ec0ff */
[----:B------:R-:W-:Y:S02]  /*14e0*/  F2FP.BF16.F32.PACK_AB R19, RZ, R19 ;  /* 0x00000013ff13723e */ /* 0x000fe400000010ff */
[C---:B------:R-:W-:Y:S02]  /*14f0*/  SHF.L.U32 R7, R28.reuse, 0x10, RZ ;  /* 0x000000101c077819 */ /* 0x040fe400000006ff */
[----:B------:R-:W-:Y:S01]  /*1500*/  SHF.L.U64.HI R28, R28, 0x10, RZ ;  /* 0x000000101c1c7819 */ /* 0x000fe200000102ff */
[----:B------:R-:W-:Y:S01]  /*1510*/  HFMA2.BF16_V2 R19, R55.H0_H0, R19.H0_H0, R39.H0_H0 ;  /* 0x2000001337137231 */ /* 0x000fe20000240827 */
[----:B------:R-:W-:-:S02]  /*1520*/  LOP3.LUT R23, R29, 0xffff, RZ, 0xc0, !PT ;  /* 0x0000ffff1d177812 */ /* 0x000fc400078ec0ff */
[----:B------:R-:W-:Y:S02]  /*1530*/  LOP3.LUT R66, R10, 0xffff, RZ, 0xc0, !PT ;  /* 0x0000ffff0a427812 */ /* 0x000fe400078ec0ff */
[----:B------:R-:W-:Y:S02]  /*1540*/  PRMT R10, R8, 0x7610, R10 ;  /* 0x00007610080a7816 */ /* 0x000fe4000000000a */
[----:B------:R-:W-:Y:S02]  /*1550*/  LOP3.LUT R23, R23, 0xffff0000, R28, 0xf8, !PT ;  /* 0xffff000017177812 */ /* 0x000fe400078ef81c */
[----:B------:R-:W-:Y:S01]  /*1560*/  LOP3.LUT R11, R35, 0xffff0000, R70, 0xf8, !PT ;  /* 0xffff0000230b7812 */ /* 0x000fe200078ef846 */
[----:B------:R-:W1:Y:S01]  /*1570*/  @!P0 LDC.64 R28, c[0x0][0x238] ;  /* 0x00008e00ff1c8b82 */ /* 0x000e620000000a00 */
[----:B------:R-:W-:Y:S02]  /*1580*/  LOP3.LUT R19, R19, 0xffff, RZ, 0xc0, !PT ;  /* 0x0000ffff13137812 */ /* 0x000fe400078ec0ff */
[----:B------:R-:W-:-:S02]  /*1590*/  SHF.L.U64.HI R22, R13, 0x10, RZ ;  /* 0x000000100d167819 */ /* 0x000fc400000102ff */
[----:B------:R-:W-:Y:S02]  /*15a0*/  LOP3.LUT R10, R10, 0xffff, RZ, 0xc0, !PT ;  /* 0x0000ffff0a0a7812 */ /* 0x000fe400078ec0ff */
[----:B------:R-:W-:Y:S02]  /*15b0*/  LOP3.LUT R21, R19, 0xffff0000, R22, 0xf8, !PT ;  /* 0xffff000013157812 */ /* 0x000fe400078ef816 */
[----:B------:R-:W-:Y:S02]  /*15c0*/  PRMT R19, R11, 0x5410, R10 ;  /* 0x000054100b137816 */ /* 0x000fe4000000000a */
[----:B------:R-:W2:Y:S01]  /*15d0*/  LDC.64 R10, c[0x0][0x228] ;  /* 0x00008a00ff0a7b82 */ /* 0x000ea20000000a00 */
[----:B------:R-:W-:Y:S02]  /*15e0*/  F2FP.BF16.F32.PACK_AB R31, RZ, R31 ;  /* 0x0000001fff1f723e */ /* 0x000fe400000010ff */
[----:B------:R-:W-:Y:S02]  /*15f0*/  LOP3.LUT R22, R7, 0xffff, R30, 0xf8, !PT ;  /* 0x0000ffff07167812 */ /* 0x000fe400078ef81e */
[----:B------:R-:W-:Y:S01]  /*1600*/  LOP3.LUT R7, R32, 0xffff, RZ, 0xc0, !PT ;  /* 0x0000ffff20077812 */ /* 0x000fe200078ec0ff */
[----:B------:R-:W-:Y:S01]  /*1610*/  HFMA2.BF16_V2 R31, R50.H0_H0, R31.H0_H0, R2.H0_H0 ;  /* 0x2000001f321f7231 */ /* 0x000fe20000240802 */
[----:B------:R-:W-:-:S02]  /*1620*/  F2FP.BF16.F32.PACK_AB R33, RZ, R33 ;  /* 0x00000021ff21723e */ /* 0x000fc400000010ff */
[----:B------:R-:W-:Y:S02]  /*1630*/  SHF.L.U32 R32, R7, 0x10, RZ ;  /* 0x0000001007207819 */ /* 0x000fe400000006ff */
[----:B0-----:R-:W-:Y:S01]  /*1640*/  LOP3.LUT R24, R24, 0x1f, RZ, 0xc0, !PT ;  /* 0x0000001f18187812 */ /* 0x001fe200078ec0ff */
[----:B------:R-:W-:Y:S01]  /*1650*/  HFMA2.BF16_V2 R33, R51.H0_H0, R33.H0_H0, R3.H0_H0 ;  /* 0x2000002133217231 */ /* 0x000fe20000240803 */
[----:B------:R-:W-:Y:S01]  /*1660*/  LOP3.LUT R8, R32, 0xffff, R31, 0xf8, !PT ;  /* 0x0000ffff20087812 */ /* 0x000fe200078ef81f */
[----:B-1----:R-:W-:Y:S01]  /*1670*/  @!P0 IMAD.WIDE R28, R67, 0x4, R28 ;  /* 0x00000004431c8825 */ /* 0x002fe200078e021c */
[----:B------:R-:W-:Y:S02]  /*1680*/  LOP3.LUT R32, R14, 0xffff, RZ, 0xc0, !PT ;  /* 0x0000ffff0e207812 */ /* 0x000fe400078ec0ff */
[----:B------:R-:W-:Y:S02]  /*1690*/  LOP3.LUT R14, R15, 0xffff, RZ, 0xc0, !PT ;  /* 0x0000ffff0f0e7812 */ /* 0x000fe400078ec0ff */
[----:B------:R-:W-:Y:S01]  /*16a0*/  PRMT R15, R67, 0x2104, R24 ;  /* 0x00002104430f7816 */ /* 0x000fe20000000018 */
[----:B------:R2:W-:Y:S01]  /*16b0*/  @!P0 STG.E desc[UR4][R28.64], R69 ;  /* 0x000000451c008986 */ /* 0x0005e2000c101904 */
[----:B------:R-:W-:-:S02]  /*16c0*/  LOP3.LUT R30, R33, 0xffff, RZ, 0xc0, !PT ;  /* 0x0000ffff211e7812 */ /* 0x000fc400078ec0ff */
[----:B------:R-:W-:Y:S02]  /*16d0*/  SHF.L.U64.HI R7, R7, 0x10, RZ ;  /* 0x0000001007077819 */ /* 0x000fe400000102ff */
[----:B------:R-:W-:Y:S02]  /*16e0*/  PRMT R13, R9, 0x5410, R32 ;  /* 0x00005410090d7816 */ /* 0x000fe40000000020 */
[----:B------:R-:W-:Y:S02]  /*16f0*/  IADD3 R31, R15, 0x60, RZ ;  /* 0x000000600f1f7810 */ /* 0x000fe40007ffe0ff */
[----:B------:R-:W-:Y:S02]  /*1700*/  LOP3.LUT R30, R30, 0xffff0000, R7, 0xf8, !PT ;  /* 0xffff00001e1e7812 */ /* 0x000fe400078ef807 */
[----:B------:R-:W-:Y:S01]  /*1710*/  LOP3.LUT R9, R34, 0xffff, RZ, 0xc0, !PT ;  /* 0x0000ffff22097812 */ /* 0x000fe200078ec0ff */
[----:B--2---:R-:W-:Y:S01]  /*1720*/  IMAD.WIDE.U32 R28, R31, 0x8, R10 ;  /* 0x000000081f1c7825 */ /* 0x004fe200078e000a */
[----:B------:R-:W-:-:S02]  /*1730*/  IADD3 R33, R15, 0x80, RZ ;  /* 0x000000800f217810 */ /* 0x000fc40007ffe0ff */
[C---:B------:R-:W-:Y:S02]  /*1740*/  IADD3 R35, R15.reuse, 0xa0, RZ ;  /* 0x000000a00f237810 */ /* 0x040fe40007ffe0ff */
[----:B------:R-:W-:Y:S02]  /*1750*/  IADD3 R71, R15, 0xc0, RZ ;  /* 0x000000c00f477810 */ /* 0x000fe40007ffe0ff */
[----:B------:R-:W-:Y:S01]  /*1760*/  PRMT R9, R30, 0x5410, R9 ;  /* 0x000054101e097816 */ /* 0x000fe20000000009 */
[----:B------:R-:W-:Y:S01]  /*1770*/  IMAD.WIDE.U32 R30, R33, 0x8, R10 ;  /* 0x00000008211e7825 */ /* 0x000fe200078e000a */
[----:B------:R-:W-:Y:S02]  /*1780*/  SHF.R.U32.HI R72, RZ, 0x10, R37 ;  /* 0x00000010ff487819 */ /* 0x000fe40000011625 */
[----:B------:R-:W-:Y:S01]  /*1790*/  SHF.R.U32.HI R73, RZ, 0x10, R53 ;  /* 0x00000010ff497819 */ /* 0x000fe20000011635 */
[----:B------:R-:W-:Y:S01]  /*17a0*/  IMAD.WIDE.U32 R32, R35, 0x8, R10 ;  /* 0x0000000823207825 */ /* 0x000fe200078e000a */
[----:B------:R-:W-:-:S02]  /*17b0*/  F2FP.BF16.F32.PACK_AB R26, RZ, R26 ;  /* 0x0000001aff1a723e */ /* 0x000fc400000010ff */
[----:B------:R-:W-:Y:S01]  /*17c0*/  SHF.R.U32.HI R77, RZ, 0x10, R39 ;  /* 0x00000010ff4d7819 */ /* 0x000fe20000011627 */
[----:B------:R-:W-:Y:S01]  /*17d0*/  IMAD.WIDE.U32 R34, R71, 0x8, R10 ;  /* 0x0000000847227825 */ /* 0x000fe200078e000a */
[----:B------:R-:W-:Y:S01]  /*17e0*/  SHF.R.U32.HI R76, RZ, 0x10, R55 ;  /* 0x00000010ff4c7819 */ /* 0x000fe20000011637 */
[----:B------:R-:W0:Y:S02]  /*17f0*/  LDC.64 R70, c[0x0][0x210] ;  /* 0x00008400ff467b82 */ /* 0x000e240000000a00 */
[----:B------:R-:W-:Y:S01]  /*1800*/  HFMA2.BF16_V2 R27, R73.H0_H0, R27.H0_H0, R72.H0_H0 ;  /* 0x2000001b491b7231 */ /* 0x000fe20000240848 */
[----:B------:R-:W-:Y:S01]  /*1810*/  LOP3.LUT R25, R25, 0xffff, RZ, 0xc0, !PT ;  /* 0x0000ffff19197812 */ /* 0x000fe200078ec0ff */
[----:B------:R-:W-:Y:S01]  /*1820*/  HFMA2.BF16_V2 R26, R76.H0_H0, R26.H0_H0, R77.H0_H0 ;  /* 0x2000001a4c1a7231 */ /* 0x000fe2000024084d */
[----:B------:R-:W-:Y:S02]  /*1830*/  PRMT R7, R5, 0x5410, R66 ;  /* 0x0000541005077816 */ /* 0x000fe40000000042 */
[----:B------:R-:W-:-:S02]  /*1840*/  PRMT R5, R0, 0x5410, R25 ;  /* 0x0000541000057816 */ /* 0x000fc40000000019 */
[----:B------:R-:W-:Y:S02]  /*1850*/  LOP3.LUT R0, R27, 0xffff, RZ, 0xc0, !PT ;  /* 0x0000ffff1b007812 */ /* 0x000fe400078ec0ff */
[C---:B------:R-:W-:Y:S02]  /*1860*/  IADD3 R25, R15.reuse, 0x20, RZ ;  /* 0x000000200f197810 */ /* 0x040fe40007ffe0ff */
[----:B------:R-:W-:Y:S02]  /*1870*/  LOP3.LUT R26, R26, 0xffff, RZ, 0xc0, !PT ;  /* 0x0000ffff1a1a7812 */ /* 0x000fe400078ec0ff */
[----:B------:R-:W-:Y:S01]  /*1880*/  IADD3 R27, R15, 0x40, RZ ;  /* 0x000000400f1b7810 */ /* 0x000fe20007ffe0ff */
[----:B------:R-:W-:Y:S01]  /*1890*/  IMAD.WIDE.U32 R24, R25, 0x8, R10 ;  /* 0x0000000819187825 */ /* 0x000fe200078e000a */
[----:B------:R-:W-:Y:S02]  /*18a0*/  PRMT R17, R17, 0x5410, R14 ;  /* 0x0000541011117816 */ /* 0x000fe4000000000e */
[C---:B------:R-:W-:Y:S01]  /*18b0*/  IADD3 R73, R15.reuse, 0xe0, RZ ;  /* 0x000000e00f497810 */ /* 0x040fe20007ffe0ff */
[----:B------:R-:W-:Y:S01]  /*18c0*/  IMAD.WIDE.U32 R14, R15, 0x8, R10 ;  /* 0x000000080f0e7825 */ /* 0x000fe200078e000a */
[----:B------:R-:W-:-:S02]  /*18d0*/  PRMT R21, R21, 0x5410, R26 ;  /* 0x0000541015157816 */ /* 0x000fc4000000001a */
[----:B------:R-:W-:Y:S01]  /*18e0*/  PRMT R23, R23, 0x5410, R0 ;  /* 0x0000541017177816 */ /* 0x000fe20000000000 */
[--C-:B------:R-:W-:Y:S01]  /*18f0*/  IMAD.WIDE.U32 R26, R27, 0x8, R10.reuse ;  /* 0x000000081b1a7825 */ /* 0x100fe200078e000a */
[----:B------:R1:W-:Y:S01]  /*1900*/  STG.E.64 desc[UR4][R14.64], R6 ;  /* 0x000000060e007986 */ /* 0x0003e2000c101b04 */
[----:B0-----:R-:W-:Y:S02]  /*1910*/  LEA R67, R70, R67, 0x2 ;  /* 0x0000004346437211 */ /* 0x001fe400078e10ff */
[----:B------:R-:W-:Y:S01]  /*1920*/  IMAD.WIDE.U32 R10, R73, 0x8, R10 ;  /* 0x00000008490a7825 */ /* 0x000fe200078e000a */
[----:B------:R1:W-:Y:S01]  /*1930*/  STG.E.64 desc[UR4][R24.64], R18 ;  /* 0x0000001218007986 */ /* 0x0003e2000c101b04 */
[----:B------:R-:W-:-:S03]  /*1940*/  ISETP.GE.AND P1, PT, R67, R71, PT ;  /* 0x000000474300720c */ /* 0x000fc60003f26270 */
        /* <DEDUP_REMOVED lines=8> */
.L_x_1837:
[----:B------:R-:W-:Y:S01]  /*19d0*/  HFMA2.MMA R71, -RZ, RZ, 0, 5.9604644775390625e-08 ;  /* 0x00000001ff477435 */ /* 0x000fe200000001ff */
[----:B------:R-:W-:Y:S01]  /*19e0*/  BSSY B0, `(.L_x_1839) ;  /* 0x0000006000007945 */ /* 0x000fe20003800000 */
[----:B------:R-:W-:Y:S02]  /*19f0*/  MOV R70, 0x1f ;  /* 0x0000001f00467802 */ /* 0x000fe40000000f00 */
[----:B------:R-:W-:-:S07]  /*1a00*/  MOV R69, 0xffffffff ;  /* 0xffffffff00457802 */ /* 0x000fce0000000f00 */
[----:B-----5:R-:W-:Y:S05]  /*1a10*/  WARPSYNC.COLLECTIVE R69, `(.L_x_1840) ;  /* 0x0000000045087348 */ /* 0x020fea0003c00000 */
[----:B------:R0:W1:Y:S02]  /*1a20*/  SHFL.BFLY P1, R73, R72, R71, R70 ;  /* 0x0c00004748497389 */ /* 0x0000640000020046 */
[----:B01---5:R-:W-:Y:S01]  /*1a30*/  ENDCOLLECTIVE ;  /* 0x000000000000791b */ /* 0x023fe20003800000 */
.L_x_1840:
[----:B------:R-:W-:Y:S05]  /*1a40*/  BSYNC B0 ;  /* 0x0000000000007941 */ /* 0x000fea0003800000 */
.L_x_1839:
[----:B------:R-:W-:Y:S01]  /*1a50*/  HFMA2.MMA R71, -RZ, RZ, 0, 1.1920928955078125e-07 ;  /* 0x00000002ff477435 */ /* 0x000fe200000001ff */
[----:B------:R-:W-:Y:S01]  /*1a60*/  FADD.FTZ R72, R72, R73 ;  /* 0x0000004948487221 */ /* 0x000fe20000010000 */
[----:B------:R-:W-:Y:S02]  /*1a70*/  MOV R70, 0x1f ;  /* 0x0000001f00467802 */ /* 0x000fe40000000f00 */
[----:B------:R-:W-:-:S07]  /*1a80*/  MOV R69, 0xffffffff ;  /* 0xffffffff00457802 */ /* 0x000fce0000000f00 */
[----:B------:R-:W-:Y:S05]  /*1a90*/  WARPSYNC.COLLECTIVE R69, `(.L_x_1841) ;  /* 0x0000000045087348 */ /* 0x000fea0003c00000 */
[----:B------:R0:W1:Y:S02]  /*1aa0*/  SHFL.BFLY P1, R73, R72, R71, R70 ;  /* 0x0c00004748497389 */ /* 0x0000640000020046 */
[----:B01----:R-:W-:Y:S01]  /*1ab0*/  ENDCOLLECTIVE ;  /* 0x000000000000791b */ /* 0x003fe20003800000 */
.L_x_1841:
[----:B------:R-:W-:Y:S01]  /*1ac0*/  HFMA2.MMA R71, -RZ, RZ, 0, 2.384185791015625e-07 ;  /* 0x00000004ff477435 */ /* 0x000fe200000001ff */
[----:B------:R-:W-:-:S05]  /*1ad0*/  FADD.FTZ R74, R72, R73 ;  /* 0x00000049484a7221 */ /* 0x000fca0000010000 */
[----:B------:R-:W-:-:S07]  /*1ae0*/  MOV R72, R74 ;  /* 0x0000004a00487202 */ /* 0x000fce0000000f00 */
[----:B------:R-:W-:Y:S05]  /*1af0*/  WARPSYNC.COLLECTIVE R69, `(.L_x_1842) ;  /* 0x0000000045087348 */ /* 0x000fea0003c00000 */
[----:B------:R0:W1:Y:S02]  /*1b00*/  SHFL.BFLY P1, R73, R72, R71, R70 ;  /* 0x0c00004748497389 */ /* 0x0000640000020046 */
[----:B01----:R-:W-:Y:S01]  /*1b10*/  ENDCOLLECTIVE ;  /* 0x000000000000791b */ /* 0x003fe20003800000 */
.L_x_1842:
[----:B------:R-:W-:Y:S01]  /*1b20*/  HFMA2.MMA R71, -RZ, RZ, 0, 4.76837158203125e-07 ;  /* 0x00000008ff477435 */ /* 0x000fe200000001ff */
[----:B------:R-:W-:-:S05]  /*1b30*/  FADD.FTZ R75, R74, R73 ;  /* 0x000000494a4b7221 */ /* 0x000fca0000010000 */
[----:B------:R-:W-:-:S07]  /*1b40*/  MOV R72, R75 ;  /* 0x0000004b00487202 */ /* 0x000fce0000000f00 */
[----:B------:R-:W-:Y:S05]  /*1b50*/  WARPSYNC.COLLECTIVE R69, `(.L_x_1843) ;  /* 0x0000000045087348 */ /* 0x000fea0003c00000 */
[----:B------:R0:W1:Y:S02]  /*1b60*/  SHFL.BFLY P1, R73, R72, R71, R70 ;  /* 0x0c00004748497389 */ /* 0x0000640000020046 */
[----:B01----:R-:W-:Y:S01]  /*1b70*/  ENDCOLLECTIVE ;  /* 0x000000000000791b */ /* 0x003fe20003800000 */
.L_x_1843:
[----:B------:R-:W-:Y:S01]  /*1b80*/  HFMA2.MMA R71, -RZ, RZ, 0, 9.5367431640625e-07 ;  /* 0x00000010ff477435 */ /* 0x000fe200000001ff */
[----:B------:R-:W-:-:S05]  /*1b90*/  FADD.FTZ R76, R75, R73 ;  /* 0x000000494b4c7221 */ /* 0x000fca0000010000 */
[----:B------:R-:W-:-:S07]  /*1ba0*/  MOV R72, R76 ;  /* 0x0000004c00487202 */ /* 0x000fce0000000f00 */
[----:B------:R-:W-:Y:S05]  /*1bb0*/  WARPSYNC.COLLECTIVE R69, `(.L_x_1844) ;  /* 0x0000000045087348 */ /* 0x000fea0003c00000 */
[----:B------:R0:W1:Y:S02]  /*1bc0*/  SHFL.BFLY P1, R73, R72, R71, R70 ;  /* 0x0c00004748497389 */ /* 0x0000640000020046 */
[----:B01----:R-:W-:Y:S01]  /*1bd0*/  ENDCOLLECTIVE ;  /* 0x000000000000791b */ /* 0x003fe20003800000 */
.L_x_1844:
[----:B------:R-:W-:Y:S01]  /*1be0*/  MOV R71, 0x1 ;  /* 0x0000000100477802 */ /* 0x000fe20000000f00 */
[----:B------:R-:W-:-:S04]  /*1bf0*/  FADD.FTZ R66, R76, R73 ;  /* 0x000000494c427221 */ /* 0x000fc80000010000 */
        /* <DEDUP_REMOVED lines=70> */
.L_x_1845:
[----:B------:R-:W-:Y:S01]  /*2060*/  HFMA2.MMA R71, -RZ, RZ, 0, 1.1920928955078125e-07 ;  /* 0x00000002ff477435 */ /* 0x000fe200000001ff */
[----:B------:R-:W-:-:S05]  /*2070*/  FADD.FTZ R22, R72, R73 ;  /* 0x0000004948167221 */ /* 0x000fca0000010000 */
[----:B------:R-:W-:-:S07]  /*2080*/  MOV R72, R22 ;  /* 0x0000001600487202 */ /* 0x000fce0000000f00 */
[----:B------:R-:W-:Y:S05]  /*2090*/  WARPSYNC.COLLECTIVE R69, `(.L_x_1846) ;  /* 0x0000000045087348 */ /* 0x000fea0003c00000 */
[----:B------:R0:W1:Y:S02]  /*20a0*/  SHFL.BFLY P1, R73, R72, R71, R70 ;  /* 0x0c00004748497389 */ /* 0x0000640000020046 */
[----:B01----:R-:W-:Y:S01]  /*20b0*/  ENDCOLLECTIVE ;  /* 0x000000000000791b */ /* 0x003fe20003800000 */
.L_x_1846:
[----:B------:R-:W-:Y:S01]  /*20c0*/  HFMA2.MMA R71, -RZ, RZ, 0, 2.384185791015625e-07 ;  /* 0x00000004ff477435 */ /* 0x000fe200000001ff */
[----:B------:R-:W-:-:S05]  /*20d0*/  FADD.FTZ R23, R22, R73 ;  /* 0x0000004916177221 */ /* 0x000fca0000010000 */
[----:B------:R-:W-:-:S07]  /*20e0*/  MOV R72, R23 ;  /* 0x0000001700487202 */ /* 0x000fce0000000f00 */
[----:B------:R-:W-:Y:S05]  /*20f0*/  WARPSYNC.COLLECTIVE R69, `(.L_x_1847) ;  /* 0x0000000045087348 */ /* 0x000fea0003c00000 */
[----:B------:R0:W1:Y:S02]  /*2100*/  SHFL.BFLY P1, R73, R72, R71, R70 ;  /* 0x0c00004748497389 */ /* 0x0000640000020046 */
[----:B01----:R-:W-:Y:S01]  /*2110*/  ENDCOLLECTIVE ;  /* 0x000000000000791b */ /* 0x003fe20003800000 */
.L_x_1847:
[----:B------:R-:W-:Y:S01]  /*2120*/  HFMA2.MMA R71, -RZ, RZ, 0, 4.76837158203125e-07 ;  /* 0x00000008ff477435 */ /* 0x000fe200000001ff */
[----:B------:R-:W-:-:S05]  /*2130*/  FADD.FTZ R75, R23, R73 ;  /* 0x00000049174b7221 */ /* 0x000fca0000010000 */
[----:B------:R-:W-:-:S07]  /*2140*/  MOV R72, R75 ;  /* 0x0000004b00487202 */ /* 0x000fce0000000f00 */
[----:B------:R-:W-:Y:S05]  /*2150*/  WARPSYNC.COLLECTIVE R69, `(.L_x_1848) ;  /* 0x0000000045087348 */ /* 0x000fea0003c00000 */
[----:B------:R0:W1:Y:S02]  /*2160*/  SHFL.BFLY P1, R73, R72, R71, R70 ;  /* 0x0c00004748497389 */ /* 0x0000640000020046 */
[----:B01----:R-:W-:Y:S01]  /*2170*/  ENDCOLLECTIVE ;  /* 0x000000000000791b */ /* 0x003fe20003800000 */
.L_x_1848:
[----:B------:R-:W-:Y:S01]  /*2180*/  HFMA2.MMA R71, -RZ, RZ, 0, 9.5367431640625e-07 ;  /* 0x00000010ff477435 */ /* 0x000fe200000001ff */
[----:B------:R-:W-:-:S05]  /*2190*/  FADD.FTZ R76, R75, R73 ;  /* 0x000000494b4c7221 */ /* 0x000fca0000010000 */
[----:B------:R-:W-:-:S07]  /*21a0*/  MOV R72, R76 ;  /* 0x0000004c00487202 */ /* 0x000fce0000000f00 */
[----:B------:R-:W-:Y:S05]  /*21b0*/  WARPSYNC.COLLECTIVE R69, `(.L_x_1849) ;  /* 0x0000000045087348 */ /* 0x000fea0003c00000 */
[----:B------:R0:W1:Y:S02]  /*21c0*/  SHFL.BFLY P1, R73, R72, R71, R70 ;  /* 0x0c00004748497389 */ /* 0x0000640000020046 */
[----:B01----:R-:W-:Y:S01]  /*21d0*/  ENDCOLLECTIVE ;  /* 0x000000000000791b */ /* 0x003fe20003800000 */
.L_x_1849:
[----:B------:R-:W-:Y:S05]  /*21e0*/  BRA `(.L_x_1850) ;  /* 0xffffffe800487947 */ /* 0x000fea000383ffff */
.L_x_1851:
        /* <DEDUP_REMOVED lines=9> */
.L_x_2107:


//--------------------- .text._ZN10layer_norm13ln_fwd_kernelINS_13Kernel_traitsI13__nv_bfloat16S2_S2_fjLj1024ELj1ELj4ELj1ELj16ENS_18Kernel_traits_baseILj1024ES2_S2_S2_fjLj128EEEEEEEvNS_9FwdParamsE --------------------------
	.section	.text._ZN10layer_norm13ln_fwd_kernelINS_13Kernel_traitsI13__nv_bfloat16S2_S2_fjLj1024ELj1ELj4ELj1ELj16ENS_18Kernel_traits_baseILj1024ES2_S2_S2_fjLj128EEEEEEEvNS_9FwdParamsE,"ax",@progbits
	.align	128
        .global         _ZN10layer_norm13ln_fwd_kernelINS_13Kernel_traitsI13__nv_bfloat16S2_S2_fjLj1024ELj1ELj4ELj1ELj16ENS_18Kernel_traits_baseILj1024ES2_S2_S2_fjLj128EEEEEEEvNS_9FwdParamsE
        .type           _ZN10layer_norm13ln_fwd_kernelINS_13Kernel_traitsI13__nv_bfloat16S2_S2_fjLj1024ELj1ELj4ELj1ELj16ENS_18Kernel_traits_baseILj1024ES2_S2_S2_fjLj128EEEEEEEvNS_9FwdParamsE,@function
        .size           _ZN10layer_norm13ln_fwd_kernelINS_13Kernel_traitsI13__nv_bfloat16S2_S2_fjLj1024ELj1ELj4ELj1ELj16ENS_18Kernel_traits_baseILj1024ES2_S2_S2_fjLj128EEEEEEEvNS_9FwdParamsE,(.L_x_2108 - _ZN10layer_norm13ln_fwd_kernelINS_13Kernel_traitsI13__nv_bfloat16S2_S2_fjLj1024ELj1ELj4ELj1ELj16ENS_18Kernel_traits_baseILj1024ES2_S2_S2_fjLj128EEEEEEEvNS_9FwdParamsE)
        .other          _ZN10layer_norm13ln_fwd_kernelINS_13Kernel_traitsI13__nv_bfloat16S2_S2_fjLj1024ELj1ELj4ELj1ELj16ENS_18Kernel_traits_baseILj1024ES2_S2_S2_fjLj128EEEEEEEvNS_9FwdParamsE,@"STO_CUDA_ENTRY STV_DEFAULT"
_ZN10layer_norm13ln_fwd_kernelINS_13Kernel_traitsI13__nv_bfloat16S2_S2_fjLj1024ELj1ELj4ELj1ELj16ENS_18Kernel_traits_baseILj1024ES2_S2_S2_fjLj128EEEEEEEvNS_9FwdParamsE:
.text._ZN10layer_norm13ln_fwd_kernelINS_13Kernel_traitsI13__nv_bfloat16S2_S2_fjLj1024ELj1ELj4ELj1ELj16ENS_18Kernel_traits_baseILj1024ES2_S2_S2_fjLj128EEEEEEEvNS_9FwdParamsE:
        /* <DEDUP_REMOVED lines=27> */
.L_x_1853:
[----:B--2---:R-:W0:Y:S01]  /*01b0*/  LDC.64 R52, c[0x0][0x220] ;  /* 0x00008800ff347b82 */ /* 0x004e220000000a00 */
[----:B------:R-:W-:-:S04]  /*01c0*/  SHF.L.U32 R5, R3, 0x7, RZ ;  /* 0x0000000703057819 */ /* 0x000fc800000006ff */
[----:B------:R-:W-:-:S05]  /*01d0*/  LOP3.LUT R5, R5, 0xffffff80, R4, 0xe2, !PT ;  /* 0xffffff8005057812 */ /* 0x000fca00078ee204 */
        /* <DEDUP_REMOVED lines=23> */
[----:B------:R-:W-:Y:S01]  /*0350*/  FADD.FTZ R41, R6, R41 ;  /* 0x0000002906297221 */ /* 0x000fe20000010000 */
[----:B------:R-:W-:-:S03]  /*0360*/  SHF.L.U32 R40, R40, 0x10, RZ ;  /* 0x0000001028287819 */ /* 0x000fc600000006ff */
[--C-:B------:R-:W-:Y:S01]  /*0370*/  FADD.FTZ R57, R42, R41.reuse ;  /* 0x000000292a397221 */ /* 0x100fe20000010000 */
[C---:B------:R-:W-:Y:S02]  /*0380*/  PRMT R41, R43.reuse, 0x7632, R41 ;  /* 0x000076322b297816 */ /* 0x040fe40000000029 */
[----:B------:R-:W-:Y:S01]  /*0390*/  SHF.L.U32 R43, R43, 0x10, RZ ;  /* 0x000000102b2b7819 */ /* 0x000fe200000006ff */
[--C-:B------:R-:W-:Y:S01]  /*03a0*/  FADD.FTZ R56, R40, R57.reuse ;  /* 0x0000003928387221 */ /* 0x100fe20000010000 */
[----:B------:R-:W-:Y:S02]  /*03b0*/  SHF.L.U32 R41, R41, 0x10, RZ ;  /* 0x0000001029297819 */ /* 0x000fe400000006ff */
[C---:B---3--:R-:W-:Y:S01]  /*03c0*/  PRMT R57, R44.reuse, 0x7632, R57 ;  /* 0x000076322c397816 */ /* 0x048fe20000000039 */
        /* <DEDUP_REMOVED lines=11> */
[----:B----4-:R-:W-:Y:S01]  /*0480*/  SHF.L.U32 R70, R55, 0x10, RZ ;  /* 0x0000001037467819 */ /* 0x010fe200000006ff */
[----:B------:R-:W-:Y:S01]  /*0490*/  FADD.FTZ R60, R57, R60 ;  /* 0x0000003c393c7221 */ /* 0x000fe20000010000 */
[----:B------:R-:W-:-:S02]  /*04a0*/  SHF.L.U32 R46, R59, 0x10, RZ ;  /* 0x000000103b2e7819 */ /* 0x000fc400000006ff */
        /* <DEDUP_REMOVED lines=132> */
.L_x_1865:
[----:B------:R-:W2:Y:S01]  /*0cf0*/  LDC R67, c[0x0][0x260] ;  /* 0x00009800ff437b82 */ /* 0x000ea20000000800 */
[----:B-1----:R-:W-:Y:S01]  /*0d00*/  FADD.FTZ R72, R77, R71 ;  /* 0x000000474d487221 */ /* 0x002fe20000010000 */
[----:B0-----:R-:W-:-:S04]  /*0d10*/  SHF.L.U32 R77, R3, 0x7, RZ ;  /* 0x00000007034d7819 */ /* 0x001fc800000006ff */
[----:B------:R-:W-:Y:S02]  /*0d20*/  LOP3.LUT R77, R77, 0xffffff80, R2, 0xe2, !PT ;  /* 0xffffff804d4d7812 */ /* 0x000fe400078ee202 */
[----:B------:R-:W0:Y:S01]  /*0d30*/  @!P0 LDC.64 R48, c[0x0][0x230] ;  /* 0x00008c00ff308b82 */ /* 0x000e220000000a00 */
[----:B--2---:R-:W-:-:S06]  /*0d40*/  FFMA.FTZ R67, R72, 0.0009765625, R67 ;  /* 0x3a80000048437823 */ /* 0x004fcc0000010043 */
[----:B------:R-:W1:Y:S01]  /*0d50*/  MUFU.RSQ R67, R67 ;  /* 0x0000004300437308 */ /* 0x000e620000001400 */
[----:B0-----:R-:W-:-:S05]  /*0d60*/  @!P0 IMAD.WIDE R48, R3, 0x4, R48 ;  /* 0x0000000403308825 */ /* 0x001fca00078e0230 */
[----:B------:R0:W-:Y:S01]  /*0d70*/  @!P0 STG.E desc[UR4][R48.64], R55 ;  /* 0x0000003730008986 */ /* 0x0001e2000c101904 */
[-C--:B-1----:R-:W-:Y:S01]  /*0d80*/  FMUL.FTZ R69, R7, R67.reuse ;  /* 0x0000004307457220 */ /* 0x082fe20000410000 */
[-C--:B------:R-:W-:Y:S01]  /*0d90*/  FMUL.FTZ R72, R6, R67.reuse ;  /* 0x0000004306487220 */ /* 0x080fe20000410000 */
[-C--:B------:R-:W-:Y:S01]  /*0da0*/  FMUL.FTZ R0, R0, R67.reuse ;  /* 0x0000004300007220 */ /* 0x080fe20000410000 */
[----:B------:R-:W1:Y:S01]  /*0db0*/  LDC.64 R6, c[0x0][0x228] ;  /* 0x00008a00ff067b82 */ /* 0x000e620000000a00 */
[-C--:B------:R-:W-:Y:S01]  /*0dc0*/  FMUL.FTZ R5, R5, R67.reuse ;  /* 0x0000004305057220 */ /* 0x080fe20000410000 */
[-C--:B0-----:R-:W-:Y:S01]  /*0dd0*/  FMUL.FTZ R49, R56, R67.reuse ;  /* 0x0000004338317220 */ /* 0x081fe20000410000 */
[-C--:B------:R-:W-:Y:S01]  /*0de0*/  FMUL.FTZ R44, R44, R67.reuse ;  /* 0x000000432c2c7220 */ /* 0x080fe20000410000 */
[-C--:B------:R-:W-:Y:S01]  /*0df0*/  FMUL.FTZ R42, R42, R67.reuse ;  /* 0x000000432a2a7220 */ /* 0x080fe20000410000 */
[-C--:B------:R-:W-:Y:S01]  /*0e00*/  FMUL.FTZ R57, R57, R67.reuse ;  /* 0x0000004339397220 */ /* 0x080fe20000410000 */
[----:B------:R-:W-:Y:S01]  /*0e10*/  F2FP.BF16.F32.PACK_AB R5, R5, R0 ;  /* 0x000000000505723e */ /* 0x000fe200000010ff */
        /* <DEDUP_REMOVED lines=8> */
[----:B------:R-:W-:Y:S01]  /*0ea0*/  F2FP.BF16.F32.PACK_AB R48, R69, R42 ;  /* 0x0000002a4530723e */ /* 0x000fe200000010ff */
[-C--:B------:R-:W-:Y:S01]  /*0eb0*/  FMUL.FTZ R61, R61, R67.reuse ;  /* 0x000000433d3d7220 */ /* 0x080fe20000410000 */
[----:B------:R-:W-:Y:S01]  /*0ec0*/  IADD3 R43, R77, 0x20, RZ ;  /* 0x000000204d2b7810 */ /* 0x000fe20007ffe0ff */
[-C--:B------:R-:W-:Y:S01]  /*0ed0*/  FMUL.FTZ R56, R59, R67.reuse ;  /* 0x000000433b387220 */ /* 0x080fe20000410000 */
[----:B------:R-:W-:Y:S01]  /*0ee0*/  IADD3 R41, R77, 0x40, RZ ;  /* 0x000000404d297810 */ /* 0x000fe20007ffe0ff */
[----:B------:R-:W-:Y:S01]  /*0ef0*/  FMUL.FTZ R59, R62, R67 ;  /* 0x000000433e3b7220 */ /* 0x000fe20000410000 */
[----:B------:R-:W-:Y:S01]  /*0f00*/  F2FP.BF16.F32.PACK_AB R58, R44, R57 ;  /* 0x000000392c3a723e */ /* 0x000fe200000010ff */
[----:B------:R-:W-:Y:S01]  /*0f10*/  FMUL.FTZ R47, R47, R67 ;  /* 0x000000432f2f7220 */ /* 0x000fe20000410000 */
[C---:B------:R-:W-:Y:S01]  /*0f20*/  IADD3 R69, R77.reuse, 0x60, RZ ;  /* 0x000000604d457810 */ /* 0x040fe20007ffe0ff */
[----:B-1----:R-:W-:Y:S01]  /*0f30*/  IMAD.WIDE.U32 R76, R77, 0x10, R6 ;  /* 0x000000104d4c7825 */ /* 0x002fe200078e0006 */
[----:B------:R-:W-:-:S03]  /*0f40*/  F2FP.BF16.F32.PACK_AB R57, R46, R45 ;  /* 0x0000002d2e39723e */ /* 0x000fc600000010ff */
[----:B------:R-:W-:Y:S01]  /*0f50*/  FMUL.FTZ R46, R73, R67 ;  /* 0x00000043492e7220 */ /* 0x000fe20000410000 */
[----:B------:R-:W0:Y:S01]  /*0f60*/  @!P0 LDC.64 R44, c[0x0][0x238] ;  /* 0x00008e00ff2c8b82 */ /* 0x000e220000000a00 */
[----:B------:R-:W-:-:S04]  /*0f70*/  IMAD.WIDE.U32 R42, R43, 0x10, R6 ;  /* 0x000000102b2a7825 */ /* 0x000fc800078e0006 */
[-C--:B------:R-:W-:Y:S01]  /*0f80*/  FMUL.FTZ R50, R50, R67.reuse ;  /* 0x0000004332327220 */ /* 0x080fe20000410000 */
[----:B------:R-:W-:Y:S01]  /*0f90*/  F2FP.BF16.F32.PACK_AB R56, R47, R56 ;  /* 0x000000382f38723e */ /* 0x000fe200000010ff */
[----:B------:R-:W-:Y:S01]  /*0fa0*/  FMUL.FTZ R64, R64, R67 ;  /* 0x0000004340407220 */ /* 0x000fe20000410000 */
[----:B------:R-:W-:-:S04]  /*0fb0*/  IMAD.WIDE.U32 R40, R41, 0x10, R6 ;  /* 0x0000001029287825 */ /* 0x000fc800078e0006 */
[----:B------:R-:W-:Y:S01]  /*0fc0*/  FMUL.FTZ R47, R52, R67 ;  /* 0x00000043342f7220 */ /* 0x000fe20000410000 */
[----:B------:R-:W-:Y:S01]  /*0fd0*/  F2FP.BF16.F32.PACK_AB R59, R50, R59 ;  /* 0x0000003b323b723e */ /* 0x000fe200000010ff */
[----:B------:R-:W-:Y:S01]  /*0fe0*/  FMUL.FTZ R66, R66, R67 ;  /* 0x0000004342427220 */ /* 0x000fe20000410000 */
[----:B------:R-:W-:-:S04]  /*0ff0*/  IMAD.WIDE.U32 R6, R69, 0x10, R6 ;  /* 0x0000001045067825 */ /* 0x000fc800078e0006 */
        /* <DEDUP_REMOVED lines=9> */
[----:B------:R-:W1:Y:S01]  /*1090*/  LDC.64 R60, c[0x0][0x210] ;  /* 0x00008400ff3c7b82 */ /* 0x000e620000000a00 */
[-C--:B------:R-:W-:Y:S01]  /*10a0*/  FMUL.FTZ R63, R70, R67.reuse ;  /* 0x00000043463f7220 */ /* 0x080fe20000410000 */
[----:B------:R-:W-:Y:S01]  /*10b0*/  FMUL.FTZ R52, R68, R67 ;  /* 0x0000004344347220 */ /* 0x000fe20000410000 */
[----:B------:R-:W-:Y:S01]  /*10c0*/  F2FP.BF16.F32.PACK_AB R55, R72, R55 ;  /* 0x000000374837723e */ /* 0x000fe200000010ff */
[----:B-----5:R-:W-:Y:S01]  /*10d0*/  HFMA2.MMA.BF16_V2 R54, R18, R59, R34 ;  /* 0x0000003b12367235 */ /* 0x020fe20000200022 */
[----:B------:R-:W-:Y:S01]  /*10e0*/  F2FP.BF16.F32.PACK_AB R70, R47, R64 ;  /* 0x000000402f46723e */ /* 0x000fe200000010ff */
[----:B------:R-:W-:Y:S01]  /*10f0*/  HFMA2.BF16_V2 R53, R17, R62, R33 ;  /* 0x0000003e11357231 */ /* 0x000fe20000200021 */
[----:B------:R-:W-:Y:S01]  /*1100*/  F2FP.BF16.F32.PACK_AB R66, R51, R66 ;  /* 0x000000423342723e */ /* 0x000fe200000010ff */
[----:B------:R-:W-:Y:S01]  /*1110*/  HFMA2.BF16_V2 R47, R11, R55, R27 ;  /* 0x000000370b2f7231 */ /* 0x000fe2000020001b */
[----:B------:R-:W-:Y:S01]  /*1120*/  F2FP.BF16.F32.PACK_AB R68, R50, R65 ;  /* 0x000000413244723e */ /* 0x000fe200000010ff */
[----:B0-----:R-:W-:Y:S01]  /*1130*/  @!P0 IMAD.WIDE R64, R3, 0x4, R44 ;  /* 0x0000000403408825 */ /* 0x001fe200078e022c */
[----:B------:R-:W-:Y:S01]  /*1140*/  F2FP.BF16.F32.PACK_AB R71, R46, R71 ;  /* 0x000000472e47723e */ /* 0x000fe200000010ff */
[----:B------:R-:W-:Y:S01]  /*1150*/  HFMA2.MMA.BF16_V2 R44, R8, R5, R24 ;  /* 0x00000005082c7235 */ /* 0x000fe20000200018 */
        /* <DEDUP_REMOVED lines=14> */
[----:B-1----:R-:W-:-:S03]  /*1240*/  LEA R3, R60, R3, 0x2 ;  /* 0x000000033c037211 */ /* 0x002fc600078e10ff */
[----:B------:R2:W-:Y:S01]  /*1250*/  STG.E.128 desc[UR4][R76.64], R44 ;  /* 0x0000002c4c007986 */ /* 0x0005e2000c101d04 */
[----:B------:R-:W-:-:S03]  /*1260*/  ISETP.GE.AND P1, PT, R3, R61, PT ;  /* 0x0000003d0300720c */ /* 0x000fc60003f26270 */
[----:B------:R2:W-:Y:S04]  /*1270*/  STG.E.128 desc[UR4][R42.64], R48 ;  /* 0x000000302a007986 */ /* 0x0005e8000c101d04 */
[----:B------:R2:W-:Y:S04]  /*1280*/  STG.E.128 desc[UR4][R40.64], R52 ;  /* 0x0000003428007986 */ /* 0x0005e8000c101d04 */
[----:B------:R2:W-:Y:S02]  /*1290*/  STG.E.128 desc[UR4][R6.64], R56 ;  /* 0x0000003806007986 */ /* 0x0005e4000c101d04 */
[----:B------:R-:W-:Y:S05]  /*12a0*/  @!P1 BRA `(.L_x_1853) ;  /* 0xffffffec00c09947 */ /* 0x000fea000383ffff */
[----:B------:R-:W-:Y:S05]  /*12b0*/  EXIT ;  /* 0x000000000000794d */ /* 0x000fea0003800000 */
.L_x_1852:
[----:B------:R-:W-:Y:S01]  /*12c0*/  HFMA2.MMA R72, -RZ, RZ, 0, 1.847743988037109375e-06 ;  /* 0x0000001fff487435 */ /* 0x000fe200000001ff */
[----:B------:R-:W-:Y:S01]  /*12d0*/  BSSY B0, `(.L_x_1854) ;  /* 0x0000006000007945 */ /* 0x000fe20003800000 */
[----:B------:R-:W-:Y:S02]  /*12e0*/  MOV R69, 0x1 ;  /* 0x0000000100457802 */ /* 0x000fe40000000f00 */
[----:B------:R-:W-:-:S07]  /*12f0*/  MOV R67, 0xffffffff ;  /* 0xffffffff00437802 */ /* 0x000fce0000000f00 */
[----:B-----5:R-:W-:Y:S05]  /*1300*/  WARPSYNC.COLLECTIVE R67, `(.L_x_1855) ;  /* 0x0000000043087348 */ /* 0x020fea0003c00000 */
[----:B------:R0:W1:Y:S02]  /*1310*/  SHFL.BFLY P1, R71, R74, R69, R72 ;  /* 0x0c0000454a477389 */ /* 0x0000640000020048 */
[----:B01---5:R-:W-:Y:S01]  /*1320*/  ENDCOLLECTIVE ;  /* 0x000000000000791b */ /* 0x023fe20003800000 */
.L_x_1855:
[----:B------:R-:W-:Y:S05]  /*1330*/  BSYNC B0 ;  /* 0x0000000000007941 */ /* 0x000fea0003800000 */
.L_x_1854:
[----:B------:R-:W-:Y:S01]  /*1340*/  HFMA2.MMA R69, -RZ, RZ, 0, 1.1920928955078125e-07 ;  /* 0x00000002ff457435 */ /* 0x000fe200000001ff */
[----:B------:R-:W-:Y:S01]  /*1350*/  FADD.FTZ R74, R74, R71 ;  /* 0x000000474a4a7221 */ /* 0x000fe20000010000 */
[----:B------:R-:W-:Y:S02]  /*1360*/  MOV R72, 0x1f ;  /* 0x0000001f00487802 */ /* 0x000fe40000000f00 */
[----:B------:R-:W-:-:S07]  /*1370*/  MOV R67, 0xffffffff ;  /* 0xffffffff00437802 */ /* 0x000fce0000000f00 */
[----:B------:R-:W-:Y:S05]  /*1380*/  WARPSYNC.COLLECTIVE R67, `(.L_x_1856) ;  /* 0x0000000043087348 */ /* 0x000fea0003c00000 */
[----:B------:R0:W1:Y:S02]  /*1390*/  SHFL.BFLY P1, R71, R74, R69, R72 ;  /* 0x0c0000454a477389 */ /* 0x0000640000020048 */
[----:B01----:R-:W-:Y:S01]  /*13a0*/  ENDCOLLECTIVE ;  /* 0x000000000000791b */ /* 0x003fe20003800000 */
.L_x_1856:
[----:B------:R-:W-:Y:S01]  /*13b0*/  HFMA2.MMA R69, -RZ, RZ, 0, 2.384185791015625e-07 ;  /* 0x00000004ff457435 */ /* 0x000fe200000001ff */
[----:B------:R-:W-:-:S05]  /*13c0*/  FADD.FTZ R73, R74, R71 ;  /* 0x000000474a497221 */ /* 0x000fca0000010000 */
[----:B------:R-:W-:-:S07]  /*13d0*/  MOV R74, R73 ;  /* 0x00000049004a7202 */ /* 0x000fce0000000f00 */
[----:B------:R-:W-:Y:S05]  /*13e0*/  WARPSYNC.COLLECTIVE R67, `(.L_x_1857) ;  /* 0x0000000043087348 */ /* 0x000fea0003c00000 */
[----:B------:R0:W1:Y:S02]  /*13f0*/  SHFL.BFLY P1, R71, R74, R69, R72 ;  /* 0x0c0000454a477389 */ /* 0x0000640000020048 */
[----:B01----:R-:W-:Y:S01]  /*1400*/  ENDCOLLECTIVE ;  /* 0x000000000000791b */ /* 0x003fe20003800000 */
.L_x_1857:
[----:B------:R-:W-:Y:S01]  /*1410*/  HFMA2.MMA R69, -RZ, RZ, 0, 4.76837158203125e-07 ;  /* 0x00000008ff457435 */ /* 0x000fe200000001ff */
[----:B------:R-:W-:-:S05]  /*1420*/  FADD.FTZ R75, R73, R71 ;  /* 0x00000047494b7221 */ /* 0x000fca0000010000 */
[----:B------:R-:W-:-:S07]  /*1430*/  MOV R74, R75 ;  /* 0x0000004b004a7202 */ /* 0x000fce0000000f00 */
[----:B------:R-:W-:Y:S05]  /*1440*/  WARPSYNC.COLLECTIVE R67, `(.L_x_1858) ;  /* 0x0000000043087348 */ /* 0x000fea0003c00000 */
[----:B------:R0:W1:Y:S02]  /*1450*/  SHFL.BFLY P1, R71, R74, R69, R72 ;  /* 0x0c0000454a477389 */ /* 0x0000640000020048 */
[----:B01----:R-:W-:Y:S01]  /*1460*/  ENDCOLLECTIVE ;  /* 0x000000000000791b */ /* 0x003fe20003800000 */
.L_x_1858:
[----:B------:R-:W-:Y:S01]  /*1470*/  HFMA2.MMA R69, -RZ, RZ, 0, 9.5367431640625e-07 ;  /* 0x00000010ff457435 */ /* 0x000fe200000001ff */
[----:B------:R-:W-:-:S05]  /*1480*/  FADD.FTZ R76, R75, R71 ;  /* 0x000000474b4c7221 */ /* 0x000fca0000010000 */
[----:B------:R-:W-:-:S07]  /*1490*/  MOV R74, R76 ;  /* 0x0000004c004a7202 */ /* 0x000fce0000000f00 */
[----:B------:R-:W-:Y:S05]  /*14a0*/  WARPSYNC.COLLECTIVE R67, `(.L_x_1859) ;  /* 0x0000000043087348 */ /* 0x000fea0003c00000 */
[----:B------:R0:W1:Y:S02]  /*14b0*/  SHFL.BFLY P1, R71, R74, R69, R72 ;  /* 0x0c0000454a477389 */ /* 0x0000640000020048 */
[----:B01----:R-:W-:Y:S01]  /*14c0*/  ENDCOLLECTIVE ;  /* 0x000000000000791b */ /* 0x003fe20003800000 */
.L_x_1859:
        /* <DEDUP_REMOVED lines=72> */
.L_x_1860:
[----:B------:R-:W-:Y:S01]  /*1950*/  HFMA2.MMA R69, -RZ, RZ, 0, 1.1920928955078125e-07 ;  /* 0x00000002ff457435 */ /* 0x000fe200000001ff */
[----:B------:R-:W-:-:S05]  /*1960*/  FADD.FTZ R48, R74, R71 ;  /* 0x000000474a307221 */ /* 0x000fca0000010000 */
[----:B------:R-:W-:-:S07]  /*1970*/  MOV R74, R48 ;  /* 0x00000030004a7202 */ /* 0x000fce0000000f00 */
[----:B------:R-:W-:Y:S05]  /*1980*/  WARPSYNC.COLLECTIVE R67, `(.L_x_1861) ;  /* 0x0000000043087348 */ /* 0x000fea0003c00000 */
[----:B------:R0:W1:Y:S02]  /*1990*/  SHFL.BFLY P1, R71, R74, R69, R72 ;  /* 0x0c0000454a477389 */ /* 0x0000640000020048 */
[----:B01----:R-:W-:Y:S01]  /*19a0*/  ENDCOLLECTIVE ;  /* 0x000000000000791b */ /* 0x003fe20003800000 */
.L_x_1861:
[----:B------:R-:W-:Y:S01]  /*19b0*/  HFMA2.MMA R69, -RZ, RZ, 0, 2.384185791015625e-07 ;  /* 0x00000004ff457435 */ /* 0x000fe200000001ff */
[----:B------:R-:W-:-:S05]  /*19c0*/  FADD.FTZ R49, R48, R71 ;  /* 0x0000004730317221 */ /* 0x000fca0000010000 */
[----:B------:R-:W-:-:S07]  /*19d0*/  MOV R74, R49 ;  /* 0x00000031004a7202 */ /* 0x000fce0000000f00 */
[----:B------:R-:W-:Y:S05]  /*19e0*/  WARPSYNC.COLLECTIVE R67, `(.L_x_1862) ;  /* 0x0000000043087348 */ /* 0x000fea0003c00000 */
[----:B------:R0:W1:Y:S02]  /*19f0*/  SHFL.BFLY P1, R71, R74, R69, R72 ;  /* 0x0c0000454a477389 */ /* 0x0000640000020048 */
[----:B01----:R-:W-:Y:S01]  /*1a00*/  ENDCOLLECTIVE ;  /* 0x000000000000791b */ /* 0x003fe20003800000 */
.L_x_1862:
[----:B------:R-:W-:Y:S01]  /*1a10*/  HFMA2.MMA R69, -RZ, RZ, 0, 4.76837158203125e-07 ;  /* 0x00000008ff457435 */ /* 0x000fe200000001ff */
[----:B------:R-:W-:-:S05]  /*1a20*/  FADD.FTZ R76, R49, R71 ;  /* 0x00000047314c7221 */ /* 0x000fca0000010000 */
[----:B------:R-:W-:-:S07]  /*1a30*/  MOV R74, R76 ;  /* 0x0000004c004a7202 */ /* 0x000fce0000000f00 */
[----:B------:R-:W-:Y:S05]  /*1a40*/  WARPSYNC.COLLECTIVE R67, `(.L_x_1863) ;  /* 0x0000000043087348 */ /* 0x000fea0003c00000 */
[----:B------:R0:W1:Y:S02]  /*1a50*/  SHFL.BFLY P1, R71, R74, R69, R72 ;  /* 0x0c0000454a477389 */ /* 0x0000640000020048 */
[----:B01----:R-:W-:Y:S01]  /*1a60*/  ENDCOLLECTIVE ;  /* 0x000000000000791b */ /* 0x003fe20003800000 */
.L_x_1863:
[----:B------:R-:W-:Y:S01]  /*1a70*/  HFMA2.MMA R69, -RZ, RZ, 0, 9.5367431640625e-07 ;  /* 0x00000010ff457435 */ /* 0x000fe200000001ff */
[----:B------:R-:W-:-:S05]  /*1a80*/  FADD.FTZ R77, R76, R71 ;  /* 0x000000474c4d7221 */ /* 0x000fca0000010000 */
[----:B------:R-:W-:-:S07]  /*1a90*/  MOV R74, R77 ;  /* 0x0000004d004a7202 */ /* 0x000fce0000000f00 */
[----:B------:R-:W-:Y:S05]  /*1aa0*/  WARPSYNC.COLLECTIVE R67, `(.L_x_1864) ;  /* 0x0000000043087348 */ /* 0x000fea0003c00000 */
[----:B------:R0:W1:Y:S02]  /*1ab0*/  SHFL.BFLY P1, R71, R74, R69, R72 ;  /* 0x0c0000454a477389 */ /* 0x0000640000020048 */
[----:B01----:R-:W-:Y:S01]  /*1ac0*/  ENDCOLLECTIVE ;  /* 0x000000000000791b */ /* 0x003fe20003800000 */
.L_x_1864:
[----:B------:R-:W-:Y:S05]  /*1ad0*/  BRA `(.L_x_1865) ;  /* 0xfffffff000847947 */ /* 0x000fea000383ffff */
.L_x_1866:
        /* <DEDUP_REMOVED lines=10> */
.L_x_2108:


//--------------------- .text._ZN10layer_norm13ln_fwd_kernelINS_13Kernel_traitsI6__halffS2_fjLj1024ELj1ELj4ELj1ELj16ENS_18Kernel_traits_baseILj1024ES2_fS2_fjLj128EEEEEEEvNS_9FwdParamsE --------------------------
	.section	.text._ZN10layer_norm13ln_fwd_kernelINS_13Kernel_traitsI6__halffS2_fjLj1024ELj1ELj4ELj1ELj16ENS_18Kernel_traits_baseILj1024ES2_fS2_fjLj128EEEEEEEvNS_9FwdParamsE,"ax",@progbits
	.align	128
        .global         _ZN10layer_norm13ln_fwd_kernelINS_13Kernel_traitsI6__halffS2_fjLj1024ELj1ELj4ELj1ELj16ENS_18Kernel_traits_baseILj1024ES2_fS2_fjLj128EEEEEEEvNS_9FwdParamsE
        .type           _ZN10layer_norm13ln_fwd_kernelINS_13Kernel_traitsI6__halffS2_fjLj1024ELj1ELj4ELj1ELj16ENS_18Kernel_traits_baseILj1024ES2_fS2_fjLj128EEEEEEEvNS_9FwdParamsE,@function
        .size           _ZN10layer_norm13ln_fwd_kernelINS_13Kernel_traitsI6__halffS2_fjLj1024ELj1ELj4ELj1ELj16ENS_18Kernel_traits_baseILj1024ES2_fS2_fjLj128EEEEEEEvNS_9FwdParamsE,(.L_x_2109 - _ZN10layer_norm13ln_fwd_kernelINS_13Kernel_traitsI6__halffS2_fjLj1024ELj1ELj4ELj1ELj16ENS_18Kernel_traits_baseILj1024ES2_fS2_fjLj128EEEEEEEvNS_9FwdParamsE)
        .other          _ZN10layer_norm13ln_fwd_kernelINS_13Kernel_traitsI6__halffS2_fjLj1024ELj1ELj4ELj1ELj16ENS_18Kernel_traits_baseILj1024ES2_fS2_fjLj128EEEEEEEvNS_9FwdParamsE,@"STO_CUDA_ENTRY STV_DEFAULT"
_ZN10layer_norm13ln_fwd_kernelINS_13Kernel_traitsI6__halffS2_fjLj1024ELj1ELj4ELj1ELj16ENS_18Kernel_traits_baseILj1024ES2_fS2_fjLj128EEEEEEEvNS_9FwdParamsE:
.text._ZN10layer_norm13ln_fwd_kernelINS_13Kernel_traitsI6__halffS2_fjLj1024ELj1ELj4ELj1ELj16ENS_18Kernel_traits_baseILj1024ES2_fS2_fjLj128EEEEEEEvNS_9FwdParamsE:
        /* <DEDUP_REMOVED lines=34> */
.L_x_1868:
        /* <DEDUP_REMOVED lines=143> */
.L_x_1880:
        /* <DEDUP_REMOVED lines=18> */
[----:B0-----:R-:W-:Y:S01]  /*0c30*/  F2FP.F16.F32.PACK_AB R23, RZ, R8 ;  /* 0x00000008ff17723e */ /* 0x001fe200000000ff */
        /* <DEDUP_REMOVED lines=9> */
[----:B------:R-:W-:Y:S01]  /*0cd0*/  FMUL.FTZ R70, R6, R69 ;  /* 0x0000004506467220 */ /* 0x000fe20000410000 */
[----:B------:R-:W-:Y:S01]  /*0ce0*/  F2FP.F16.F32.PACK_AB R28, RZ, R29 ;  /* 0x0000001dff1c723e */ /* 0x000fe200000000ff */
[----:B------:R-:W-:Y:S01]  /*0cf0*/  FMUL.FTZ R22, R12, R69 ;  /* 0x000000450c167220 */ /* 0x000fe20000410000 */
[----:B------:R-:W-:Y:S01]  /*0d00*/  F2FP.F16.F32.PACK_AB R29, RZ, R27 ;  /* 0x0000001bff1d723e */ /* 0x000fe200000000ff */
[----:B------:R-:W-:Y:S01]  /*0d10*/  FMUL.FTZ R12, R13, R69 ;  /* 0x000000450d0c7220 */ /* 0x000fe20000410000 */
[----:B------:R-:W-:Y:S01]  /*0d20*/  F2FP.F16.F32.PACK_AB R27, RZ, R31 ;  /* 0x0000001fff1b723e */ /* 0x000fe200000000ff */
[-C--:B------:R-:W-:Y:S01]  /*0d30*/  FMUL.FTZ R31, R32, R69.reuse ;  /* 0x00000045201f7220 */ /* 0x080fe20000410000 */
[-C--:B------:R-:W-:Y:S01]  /*0d40*/  FMUL.FTZ R32, R33, R69.reuse ;  /* 0x0000004521207220 */ /* 0x080fe20000410000 */
[-C--:B------:R-:W-:Y:S01]  /*0d50*/  FMUL.FTZ R33, R34, R69.reuse ;  /* 0x0000004522217220 */ /* 0x080fe20000410000 */
[----:B------:R-:W-:Y:S01]  /*0d60*/  FMUL.FTZ R34, R35, R69 ;  /* 0x0000004523227220 */ /* 0x000fe20000410000 */
        /* <DEDUP_REMOVED lines=9> */
[----:B------:R-:W-:Y:S01]  /*0e00*/  HFMA2 R6, R35.H0_H0, R6.H0_H0, R66.H0_H0 ;  /* 0x2000000623067231 */ /* 0x000fe20000040842 */
[----:B------:R-:W-:Y:S01]  /*0e10*/  SHF.R.U32.HI R35, RZ, 0x10, R45 ;  /* 0x00000010ff237819 */ /* 0x000fe2000001162d */
[-C--:B------:R-:W-:Y:S01]  /*0e20*/  FMUL.FTZ R7, R7, R69.reuse ;  /* 0x0000004507077220 */ /* 0x080fe20000410000 */
[----:B------:R-:W-:Y:S01]  /*0e30*/  SHF.R.U32.HI R66, RZ, 0x10, R61 ;  /* 0x00000010ff427819 */ /* 0x000fe2000001163d */
[-C--:B------:R-:W-:Y:S01]  /*0e40*/  FMUL.FTZ R0, R0, R69.reuse ;  /* 0x0000004500007220 */ /* 0x080fe20000410000 */
[----:B------:R-:W-:Y:S01]  /*0e50*/  F2FP.F16.F32.PACK_AB R4, RZ, R4 ;  /* 0x00000004ff04723e */ /* 0x000fe200000000ff */
[-C--:B------:R-:W-:Y:S01]  /*0e60*/  FMUL.FTZ R74, R74, R69.reuse ;  /* 0x000000454a4a7220 */ /* 0x080fe20000410000 */
[----:B------:R-:W-:Y:S01]  /*0e70*/  F2FP.F16.F32.PACK_AB R5, RZ, R70 ;  /* 0x00000046ff05723e */ /* 0x000fe200000000ff */
[----:B------:R-:W-:Y:S01]  /*0e80*/  HFMA2 R14, R66.H0_H0, R14.H0_H0, R35.H0_H0 ;  /* 0x2000000e420e7231 */ /* 0x000fe20000040823 */
[----:B------:R-:W-:Y:S01]  /*0e90*/  SHF.R.U64 R35, R54, 0x10, R55 ;  /* 0x0000001036237819 */ /* 0x000fe20000001237 */
[-C--:B------:R-:W-:Y:S01]  /*0ea0*/  FMUL.FTZ R70, R10, R69.reuse ;  /* 0x000000450a467220 */ /* 0x080fe20000410000 */
[----:B------:R-:W-:Y:S01]  /*0eb0*/  SHF.R.U64 R66, R38, 0x10, R39 ;  /* 0x0000001026427819 */ /* 0x000fe20000001227 */
[----:B------:R-:W-:Y:S01]  /*0ec0*/  FMUL.FTZ R9, R9, R69 ;  /* 0x0000004509097220 */ /* 0x000fe20000410000 */
[----:B------:R-:W-:Y:S01]  /*0ed0*/  F2FP.F16.F32.PACK_AB R10, RZ, R7 ;  /* 0x00000007ff0a723e */ /* 0x000fe200000000ff */
[-C--:B------:R-:W-:Y:S01]  /*0ee0*/  FMUL.FTZ R18, R18, R69.reuse ;  /* 0x0000004512127220 */ /* 0x080fe20000410000 */
[----:B------:R-:W-:Y:S01]  /*0ef0*/  F2FP.F16.F32.PACK_AB R34, RZ, R34 ;  /* 0x00000022ff22723e */ /* 0x000fe200000000ff */
[----:B------:R-:W-:Y:S01]  /*0f00*/  HFMA2 R4, R35.H0_H0, R4.H0_H0, R66.H0_H0 ;  /* 0x2000000423047231 */ /* 0x000fe20000040842 */
[----:B------:R-:W-:Y:S01]  /*0f10*/  SHF.R.U32.HI R35, RZ, 0x10, R3 ;  /* 0x00000010ff237819 */ /* 0x000fe20000011603 */
[----:B------:R-:W-:Y:S01]  /*0f20*/  HFMA2 R10, R77.H0_H0, R10.H0_H0, R76.H0_H0 ;  /* 0x2000000a4d0a7231 */ /* 0x000fe2000004084c */
[----:B------:R-:W-:Y:S01]  /*0f30*/  SHF.R.U32.HI R66, RZ, 0x10, R51 ;  /* 0x00000010ff427819 */ /* 0x000fe20000011633 */
        /* <DEDUP_REMOVED lines=12> */
[-C--:B------:R-:W-:Y:S01]  /*1000*/  FMUL.FTZ R20, R20, R69.reuse ;  /* 0x0000004514147220 */ /* 0x080fe20000410000 */
[----:B------:R-:W-:Y:S01]  /*1010*/  SHF.R.U64 R76, R42, 0x10, R43 ;  /* 0x000000102a4c7819 */ /* 0x000fe2000000122b */
[----:B------:R-:W-:Y:S01]  /*1020*/  FMUL.FTZ R24, R24, R69 ;  /* 0x0000004518187220 */ /* 0x000fe20000410000 */
[----:B------:R-:W-:Y:S01]  /*1030*/  SHF.R.U64 R77, R58, 0x10, R59 ;  /* 0x000000103a4d7819 */ /* 0x000fe2000000123b */
[----:B------:R-:W-:Y:S01]  /*1040*/  HFMA2 R12, R70.H0_H0, R12.H0_H0, R71.H0_H0 ;  /* 0x2000000c460c7231 */ /* 0x000fe20000040847 */
[----:B------:R-:W-:Y:S01]  /*1050*/  LOP3.LUT R66, R6, 0xffff, RZ, 0xc0, !PT ;  /* 0x0000ffff06427812 */ /* 0x000fe200078ec0ff */
[----:B------:R-:W-:Y:S01]  /*1060*/  HFMA2 R29, R53.H0_H0, R29.H0_H0, R37.H0_H0 ;  /* 0x2000001d351d7231 */ /* 0x000fe20000040825 */
[----:B------:R-:W-:Y:S01]  /*1070*/  F2FP.F16.F32.PACK_AB R9, RZ, R9 ;  /* 0x00000009ff09723e */ /* 0x000fe200000000ff */
[----:B------:R-:W-:Y:S01]  /*1080*/  HFMA2 R16, R77.H0_H0, R16.H0_H0, R76.H0_H0 ;  /* 0x200000104d107231 */ /* 0x000fe2000004084c */
[----:B------:R-:W-:Y:S01]  /*1090*/  SHF.R.U64 R74, R46, 0x10, R47 ;  /* 0x000000102e4a7819 */ /* 0x000fe2000000122f */
[----:B------:R-:W-:Y:S01]  /*10a0*/  HFMA2 R30, R52.H0_H0, R30.H0_H0, R36.H0_H0 ;  /* 0x2000001e341e7231 */ /* 0x000fe20000040824 */
[----:B------:R-:W-:-:S02]  /*10b0*/  SHF.L.U32 R6, R66, 0x10, RZ ;  /* 0x0000001042067819 */ /* 0x000fc400000006ff */
        /* <DEDUP_REMOVED lines=9> */
[----:B------:R-:W-:Y:S02]  /*1150*/  LOP3.LUT R6, R6, 0xffff, R35, 0xf8, !PT ;  /* 0x0000ffff06067812 */ /* 0x000fe400078ef823 */
        /* <DEDUP_REMOVED lines=8> */
[----:B------:R-:W-:-:S02]  /*11e0*/  LOP3.LUT R9, R9, 0xffff, RZ, 0xc0, !PT ;  /* 0x0000ffff09097812 */ /* 0x000fc400078ec0ff */
[----:B------:R-:W-:Y:S01]  /*11f0*/  F2FP.F16.F32.PACK_AB R32, RZ, R32 ;  /* 0x00000020ff20723e */ /* 0x000fe200000000ff */
[----:B------:R-:W-:Y:S01]  /*1200*/  HFMA2 R21, R57.H0_H0, R21.H0_H0, R41.H0_H0 ;  /* 0x2000001539157231 */ /* 0x000fe20000040829 */
[----:B------:R-:W-:Y:S02]  /*1210*/  SHF.R.U64 R71, R2, 0x10, R3 ;  /* 0x0000001002477819 */ /* 0x000fe40000001203 */
[----:B------:R-:W-:Y:S02]  /*1220*/  SHF.R.U64 R70, R50, 0x10, R51 ;  /* 0x0000001032467819 */ /* 0x000fe40000001233 */
[----:B------:R-:W-:Y:S02]  /*1230*/  F2FP.F16.F32.PACK_AB R22, RZ, R22 ;  /* 0x00000016ff16723e */ /* 0x000fe400000000ff */
[----:B------:R-:W-:Y:S01]  /*1240*/  SHF.L.U32 R16, R7, 0x10, RZ ;  /* 0x0000001007107819 */ /* 0x000fe200000006ff */
[----:B------:R-:W-:Y:S01]  /*1250*/  HFMA2 R32, R70.H0_H0, R32.H0_H0, R71.H0_H0 ;  /* 0x2000002046207231 */ /* 0x000fe20000040847 */
[----:B------:R-:W-:Y:S01]  /*1260*/  LOP3.LUT R5, R5, 0xffff, RZ, 0xc0, !PT ;  /* 0x0000ffff05057812 */ /* 0x000fe200078ec0ff */
[----:B------:R-:W-:Y:S01]  /*1270*/  HFMA2 R22, R60.H0_H0, R22.H0_H0, R44.H0_H0 ;  /* 0x200000163c167231 */ /* 0x000fe2000004082c */
        /* <DEDUP_REMOVED lines=10> */
[----:B------:R-:W-:Y:S02]  /*1320*/  F2FP.F16.F32.PACK_AB R15, RZ, R15 ;  /* 0x0000000fff0f723e */ /* 0x000fe400000000ff */
[----:B------:R-:W-:Y:S02]  /*1330*/  F2FP.F16.F32.PACK_AB R20, RZ, R20 ;  /* 0x00000014ff14723e */ /* 0x000fe400000000ff */
[----:B------:R-:W-:-:S02]  /*1340*/  SHF.R.U32.HI R74, RZ, 0x10, R43 ;  /* 0x00000010ff4a7819 */ /* 0x000fc4000001162b */
[----:B------:R-:W-:Y:S01]  /*1350*/  SHF.R.U32.HI R75, RZ, 0x10, R59 ;  /* 0x00000010ff4b7819 */ /* 0x000fe2000001163b */
[----:B------:R-:W-:Y:S01]  /*1360*/  HFMA2 R20, R56.H0_H0, R20.H0_H0, R40.H0_H0 ;  /* 0x2000001438147231 */ /* 0x000fe20000040828 */
[----:B------:R-:W-:Y:S02]  /*1370*/  LOP3.LUT R23, R11, 0xffff, RZ, 0xc0, !PT ;  /* 0x0000ffff0b177812 */ /* 0x000fe400078ec0ff */
[----:B------:R-:W-:Y:S01]  /*1380*/  SHF.L.U64.HI R66, R12, 0x10, RZ ;  /* 0x000000100c427819 */ /* 0x000fe200000102ff */
[----:B------:R-:W-:Y:S01]  /*1390*/  HFMA2 R15, R75.H0_H0, R15.H0_H0, R74.H0_H0 ;  /* 0x2000000f4b0f7231 */ /* 0x000fe2000004084a */
[----:B------:R-:W-:Y:S02]  /*13a0*/  LOP3.LUT R4, R0, 0xffff, RZ, 0xc0, !PT ;  /* 0x0000ffff00047812 */ /* 0x000fe400078ec0ff */
[----:B------:R-:W-:Y:S02]  /*13b0*/  F2FP.F16.F32.PACK_AB R24, RZ, R24 ;  /* 0x00000018ff18723e */ /* 0x000fe400000000ff */
[----:B------:R-:W-:-:S02]  /*13c0*/  LOP3.LUT R0, R21, 0xffff, RZ, 0xc0, !PT ;  /* 0x0000ffff15007812 */ /* 0x000fc400078ec0ff */
[----:B------:R-:W-:Y:S01]  /*13d0*/  SHF.L.U64.HI R21, R17, 0x10, RZ ;  /* 0x0000001011157819 */ /* 0x000fe200000102ff */
[----:B------:R-:W-:Y:S01]  /*13e0*/  HFMA2 R24, R54.H0_H0, R24.H0_H0, R38.H0_H0 ;  /* 0x2000001836187231 */ /* 0x000fe20000040826 */
        /* <DEDUP_REMOVED lines=8> */
[----:B------:R-:W-:Y:S01]  /*1470*/  HFMA2 R28, R74.H0_H0, R28.H0_H0, R75.H0_H0 ;  /* 0x2000001c4a1c7231 */ /* 0x000fe2000004084b */
[----:B------:R-:W-:Y:S02]  /*1480*/  SHF.L.U32 R21, R13, 0x10, RZ ;  /* 0x000000100d157819 */ /* 0x000fe400000006ff */
[----:B------:R-:W-:Y:S02]  /*1490*/  LOP3.LUT R17, R4, 0xffff0000, R23, 0xf8, !PT ;  /* 0xffff000004117812 */ /* 0x000fe400078ef817 */
[----:B------:R-:W-:-:S02]  /*14a0*/  LOP3.LUT R4, R7, 0xffff, R20, 0xf8, !PT ;  /* 0x0000ffff07047812 */ /* 0x000fc400078ef814 */
[----:B------:R-:W-:Y:S02]  /*14b0*/  LOP3.LUT R20, R21, 0xffff, R24, 0xf8, !PT ;  /* 0x0000ffff15147812 */ /* 0x000fe400078ef818 */
[----:B------:R-:W0:Y:S01]  /*14c0*/  S2R R24, SR_TID.X ;  /* 0x0000000000187919 */ /* 0x000e220000002100 */
[----:B------:R-:W-:Y:S02]  /*14d0*/  LOP3.LUT R28, R28, 0xffff, RZ, 0xc0, !PT ;  /* 0x0000ffff1c1c7812 */ /* 0x000fe400078ec0ff */
[----:B------:R-:W-:Y:S02]  /*14e0*/  F2FP.F16.F32.PACK_AB R19, RZ, R19 ;  /* 0x00000013ff13723e */ /* 0x000fe400000000ff */
[C---:B------:R-:W-:Y:S02]  /*14f0*/  SHF.L.U32 R7, R28.reuse, 0x10, RZ ;  /* 0x000000101c077819 */ /* 0x040fe400000006ff */
[----:B------:R-:W-:Y:S01]  /*1500*/  SHF.L.U64.HI R28, R28, 0x10, RZ ;  /* 0x000000101c1c7819 */ /* 0x000fe200000102ff */
[----:B------:R-:W-:Y:S01]  /*1510*/  HFMA2 R19, R55.H0_H0, R19.H0_H0, R39.H0_H0 ;  /* 0x2000001337137231 */ /* 0x000fe20000040827 */
        /* <DEDUP_REMOVED lines=12> */
[----:B------:R-:W-:Y:S02]  /*15e0*/  F2FP.F16.F32.PACK_AB R31, RZ, R31 ;  /* 0x0000001fff1f723e */ /* 0x000fe400000000ff */
[----:B------:R-:W-:Y:S02]  /*15f0*/  LOP3.LUT R22, R7, 0xffff, R30, 0xf8, !PT ;  /* 0x0000ffff07167812 */ /* 0x000fe400078ef81e */
[----:B------:R-:W-:Y:S01]  /*1600*/  LOP3.LUT R7, R32, 0xffff, RZ, 0xc0, !PT ;  /* 0x0000ffff20077812 */ /* 0x000fe200078ec0ff */
[----:B------:R-:W-:Y:S01]  /*1610*/  HFMA2 R31, R50.H0_H0, R31.H0_H0, R2.H0_H0 ;  /* 0x2000001f321f7231 */ /* 0x000fe20000040802 */
[----:B------:R-:W-:-:S02]  /*1620*/  F2FP.F16.F32.PACK_AB R33, RZ, R33 ;  /* 0x00000021ff21723e */ /* 0x000fc400000000ff */
[----:B------:R-:W-:Y:S02]  /*1630*/  SHF.L.U32 R32, R7, 0x10, RZ ;  /* 0x0000001007207819 */ /* 0x000fe400000006ff */
[----:B0-----:R-:W-:Y:S01]  /*1640*/  LOP3.LUT R24, R24, 0x1f, RZ, 0xc0, !PT ;  /* 0x0000001f18187812 */ /* 0x001fe200078ec0ff */
[----:B------:R-:W-:Y:S01]  /*1650*/  HFMA2 R33, R51.H0_H0, R33.H0_H0, R3.H0_H0 ;  /* 0x2000002133217231 */ /* 0x000fe20000040803 */
        /* <DEDUP_REMOVED lines=21> */
[----:B------:R-:W-:-:S02]  /*17b0*/  F2FP.F16.F32.PACK_AB R26, RZ, R26 ;  /* 0x0000001aff1a723e */ /* 0x000fc400000000ff */
[----:B------:R-:W-:Y:S01]  /*17c0*/  SHF.R.U32.HI R77, RZ, 0x10, R39 ;  /* 0x00000010ff4d7819 */ /* 0x000fe20000011627 */
[----:B------:R-:W-:Y:S01]  /*17d0*/  IMAD.WIDE.U32 R34, R71, 0x8, R10 ;  /* 0x0000000847227825 */ /* 0x000fe200078e000a */
[----:B------:R-:W-:Y:S01]  /*17e0*/  SHF.R.U32.HI R76, RZ, 0x10, R55 ;  /* 0x00000010ff4c7819 */ /* 0x000fe20000011637 */
[----:B------:R-:W0:Y:S02]  /*17f0*/  LDC.64 R70, c[0x0][0x210] ;  /* 0x00008400ff467b82 */ /* 0x000e240000000a00 */
[----:B------:R-:W-:Y:S01]  /*1800*/  HFMA2 R27, R73.H0_H0, R27.H0_H0, R72.H0_H0 ;  /* 0x2000001b491b7231 */ /* 0x000fe20000040848 */
[----:B------:R-:W-:Y:S01]  /*1810*/  LOP3.LUT R25, R25, 0xffff, RZ, 0xc0, !PT ;  /* 0x0000ffff19197812 */ /* 0x000fe200078ec0ff */
[----:B------:R-:W-:Y:S01]  /*1820*/  HFMA2 R26, R76.H0_H0, R26.H0_H0, R77.H0_H0 ;  /* 0x2000001a4c1a7231 */ /* 0x000fe2000004084d */
        /* <DEDUP_REMOVED lines=26> */
.L_x_1867:
[----:B------:R-:W-:Y:S01]  /*19d0*/  HFMA2.MMA R71, -RZ, RZ, 0, 5.9604644775390625e-08 ;  /* 0x00000001ff477435 */ /* 0x000fe200000001ff */
[----:B------:R-:W-:Y:S01]  /*19e0*/  BSSY B0, `(.L_x_1869) ;  /* 0x0000006000007945 */ /* 0x000fe20003800000 */
[----:B------:R-:W-:Y:S02]  /*19f0*/  MOV R70, 0x1f ;  /* 0x0000001f00467802 */ /* 0x000fe40000000f00 */
[----:B------:R-:W-:-:S07]  /*1a00*/  MOV R69, 0xffffffff ;  /* 0xffffffff00457802 */ /* 0x000fce0000000f00 */
[----:B-----5:R-:W-:Y:S05]  /*1a10*/  WARPSYNC.COLLECTIVE R69, `(.L_x_1870) ;  /* 0x0000000045087348 */ /* 0x020fea0003c00000 */
[----:B------:R0:W1:Y:S02]  /*1a20*/  SHFL.BFLY P1, R73, R72, R71, R70 ;  /* 0x0c00004748497389 */ /* 0x0000640000020046 */
[----:B01---5:R-:W-:Y:S01]  /*1a30*/  ENDCOLLECTIVE ;  /* 0x000000000000791b */ /* 0x023fe20003800000 */
.L_x_1870:
[----:B------:R-:W-:Y:S05]  /*1a40*/  BSYNC B0 ;  /* 0x0000000000007941 */ /* 0x000fea0003800000 */
.L_x_1869:
[----:B------:R-:W-:Y:S01]  /*1a50*/  HFMA2.MMA R71, -RZ, RZ, 0, 1.1920928955078125e-07 ;  /* 0x00000002ff477435 */ /* 0x000fe200000001ff */
[----:B------:R-:W-:Y:S01]  /*1a60*/  FADD.FTZ R72, R72, R73 ;  /* 0x0000004948487221 */ /* 0x000fe20000010000 */
[----:B------:R-:W-:Y:S02]  /*1a70*/  MOV R70, 0x1f ;  /* 0x0000001f00467802 */ /* 0x000fe40000000f00 */
[----:B------:R-:W-:-:S07]  /*1a80*/  MOV R69, 0xffffffff ;  /* 0xffffffff00457802 */ /* 0x000fce0000000f00 */
[----:B------:R-:W-:Y:S05]  /*1a90*/  WARPSYNC.COLLECTIVE R69, `(.L_x_1871) ;  /* 0x0000000045087348 */ /* 0x000fea0003c00000 */
[----:B------:R0:W1:Y:S02]  /*1aa0*/  SHFL.BFLY P1, R73, R72, R71, R70 ;  /* 0x0c00004748497389 */ /* 0x0000640000020046 */
[----:B01----:R-:W-:Y:S01]  /*1ab0*/  ENDCOLLECTIVE ;  /* 0x000000000000791b */ /* 0x003fe20003800000 */
.L_x_1871:
[----:B------:R-:W-:Y:S01]  /*1ac0*/  HFMA2.MMA R71, -RZ, RZ, 0, 2.384185791015625e-07 ;  /* 0x00000004ff477435 */ /* 0x000fe200000001ff */
[----:B------:R-:W-:-:S05]  /*1ad0*/  FADD.FTZ R74, R72, R73 ;  /* 0x00000049484a7221 */ /* 0x000fca0000010000 */
[----:B------:R-:W-:-:S07]  /*1ae0*/  MOV R72, R74 ;  /* 0x0000004a00487202 */ /* 0x000fce0000000f00 */
[----:B------:R-:W-:Y:S05]  /*1af0*/  WARPSYNC.COLLECTIVE R69, `(.L_x_1872) ;  /* 0x0000000045087348 */ /* 0x000fea0003c00000 */
[----:B------:R0:W1:Y:S02]  /*1b00*/  SHFL.BFLY P1, R73, R72, R71, R70 ;  /* 0x0c00004748497389 */ /* 0x0000640000020046 */
[----:B01----:R-:W-:Y:S01]  /*1b10*/  ENDCOLLECTIVE ;  /* 0x000000000000791b */ /* 0x003fe20003800000 */
.L_x_1872:
[----:B------:R-:W-:Y:S01]  /*1b20*/  HFMA2.MMA R71, -RZ, RZ, 0, 4.76837158203125e-07 ;  /* 0x00000008ff477435 */ /* 0x000fe200000001ff */
[----:B------:R-:W-:-:S05]  /*1b30*/  FADD.FTZ R75, R74, R73 ;  /* 0x000000494a4b7221 */ /* 0x000fca0000010000 */
[----:B------:R-:W-:-:S07]  /*1b40*/  MOV R72, R75 ;  /* 0x0000004b00487202 */ /* 0x000fce0000000f00 */
[----:B------:R-:W-:Y:S05]  /*1b50*/  WARPSYNC.COLLECTIVE R69, `(.L_x_1873) ;  /* 0x0000000045087348 */ /* 0x000fea0003c00000 */
[----:B------:R0:W1:Y:S02]  /*1b60*/  SHFL.BFLY P1, R73, R72, R71, R70 ;  /* 0x0c00004748497389 */ /* 0x0000640000020046 */
[----:B01----:R-:W-:Y:S01]  /*1b70*/  ENDCOLLECTIVE ;  /* 0x000000000000791b */ /* 0x003fe20003800000 */
.L_x_1873:
[----:B------:R-:W-:Y:S01]  /*1b80*/  HFMA2.MMA R71, -RZ, RZ, 0, 9.5367431640625e-07 ;  /* 0x00000010ff477435 */ /* 0x000fe200000001ff */
[----:B------:R-:W-:-:S05]  /*1b90*/  FADD.FTZ R76, R75, R73 ;  /* 0x000000494b4c7221 */ /* 0x000fca0000010000 */
[----:B------:R-:W-:-:S07]  /*1ba0*/  MOV R72, R76 ;  /* 0x0000004c00487202 */ /* 0x000fce0000000f00 */
[----:B------:R-:W-:Y:S05]  /*1bb0*/  WARPSYNC.COLLECTIVE R69, `(.L_x_1874) ;  /* 0x0000000045087348 */ /* 0x000fea0003c00000 */
[----:B------:R0:W1:Y:S02]  /*1bc0*/  SHFL.BFLY P1, R73, R72, R71, R70 ;  /* 0x0c00004748497389 */ /* 0x0000640000020046 */
[----:B01----:R-:W-:Y:S01]  /*1bd0*/  ENDCOLLECTIVE ;  /* 0x000000000000791b */ /* 0x003fe20003800000 */
.L_x_1874:
        /* <DEDUP_REMOVED lines=72> */
.L_x_1875:
[----:B------:R-:W-:Y:S01]  /*2060*/  HFMA2.MMA R71, -RZ, RZ, 0, 1.1920928955078125e-07 ;  /* 0x00000002ff477435 */ /* 0x000fe200000001ff */
[----:B------:R-:W-:-:S05]  /*2070*/  FADD.FTZ R22, R72, R73 ;  /* 0x0000004948167221 */ /* 0x000fca0000010000 */
[----:B------:R-:W-:-:S07]  /*2080*/  MOV R72, R22 ;  /* 0x0000001600487202 */ /* 0x000fce0000000f00 */
[----:B------:R-:W-:Y:S05]  /*2090*/  WARPSYNC.COLLECTIVE R69, `(.L_x_1876) ;  /* 0x0000000045087348 */ /* 0x000fea0003c00000 */
[----:B------:R0:W1:Y:S02]  /*20a0*/  SHFL.BFLY P1, R73, R72, R71, R70 ;  /* 0x0c00004748497389 */ /* 0x0000640000020046 */
[----:B01----:R-:W-:Y:S01]  /*20b0*/  ENDCOLLECTIVE ;  /* 0x000000000000791b */ /* 0x003fe20003800000 */
.L_x_1876:
[----:B------:R-:W-:Y:S01]  /*20c0*/  HFMA2.MMA R71, -RZ, RZ, 0, 2.384185791015625e-07 ;  /* 0x00000004ff477435 */ /* 0x000fe200000001ff */
[----:B------:R-:W-:-:S05]  /*20d0*/  FADD.FTZ R23, R22, R73 ;  /* 0x0000004916177221 */ /* 0x000fca0000010000 */
[----:B------:R-:W-:-:S07]  /*20e0*/  MOV R72, R23 ;  /* 0x0000001700487202 */ /* 0x000fce0000000f00 */
[----:B------:R-:W-:Y:S05]  /*20f0*/  WARPSYNC.COLLECTIVE R69, `(.L_x_1877) ;  /* 0x0000000045087348 */ /* 0x000fea0003c00000 */
[----:B------:R0:W1:Y:S02]  /*2100*/  SHFL.BFLY P1, R73, R72, R71, R70 ;  /* 0x0c00004748497389 */ /* 0x0000640000020046 */
[----:B01----:R-:W-:Y:S01]  /*2110*/  ENDCOLLECTIVE ;  /* 0x000000000000791b */ /* 0x003fe20003800000 */
.L_x_1877:
[----:B------:R-:W-:Y:S01]  /*2120*/  HFMA2.MMA R71, -RZ, RZ, 0, 4.76837158203125e-07 ;  /* 0x00000008ff477435 */ /* 0x000fe200000001ff */
[----:B------:R-:W-:-:S05]  /*2130*/  FADD.FTZ R75, R23, R73 ;  /* 0x00000049174b7221 */ /* 0x000fca0000010000 */
[----:B------:R-:W-:-:S07]  /*2140*/  MOV R72, R75 ;  /* 0x0000004b00487202 */ /* 0x000fce0000000f00 */
[----:B------:R-:W-:Y:S05]  /*2150*/  WARPSYNC.COLLECTIVE R69, `(.L_x_1878) ;  /* 0x0000000045087348 */ /* 0x000fea0003c00000 */
[----:B------:R0:W1:Y:S02]  /*2160*/  SHFL.BFLY P1, R73, R72, R71, R70 ;  /* 0x0c00004748497389 */ /* 0x0000640000020046 */
[----:B01----:R-:W-:Y:S01]  /*2170*/  ENDCOLLECTIVE ;  /* 0x000000000000791b */ /* 0x003fe20003800000 */
.L_x_1878:
[----:B------:R-:W-:Y:S01]  /*2180*/  HFMA2.MMA R71, -RZ, RZ, 0, 9.5367431640625e-07 ;  /* 0x00000010ff477435 */ /* 0x000fe200000001ff */
[----:B------:R-:W-:-:S05]  /*2190*/  FADD.FTZ R76, R75, R73 ;  /* 0x000000494b4c7221 */ /* 0x000fca0000010000 */
[----:B------:R-:W-:-:S07]  /*21a0*/  MOV R72, R76 ;  /* 0x0000004c00487202 */ /* 0x000fce0000000f00 */
[----:B------:R-:W-:Y:S05]  /*21b0*/  WARPSYNC.COLLECTIVE R69, `(.L_x_1879) ;  /* 0x0000000045087348 */ /* 0x000fea0003c00000 */
[----:B------:R0:W1:Y:S02]  /*21c0*/  SHFL.BFLY P1, R73, R72, R71, R70 ;  /* 0x0c00004748497389 */ /* 0x0000640000020046 */
[----:B01----:R-:W-:Y:S01]  /*21d0*/  ENDCOLLECTIVE ;  /* 0x000000000000791b */ /* 0x003fe20003800000 */
.L_x_1879:
[----:B------:R-:W-:Y:S05]  /*21e0*/  BRA `(.L_x_1880) ;  /* 0xffffffe800487947 */ /* 0x000fea000383ffff */
.L_x_1881:
        /* <DEDUP_REMOVED lines=9> */
.L_x_2109:


//--------------------- .text._ZN10layer_norm13ln_fwd_kernelINS_13Kernel_traitsI6__halfS2_S2_fjLj1024ELj1ELj4ELj1ELj16ENS_18Kernel_traits_baseILj1024ES2_S2_S2_fjLj128EEEEEEEvNS_9FwdParamsE --------------------------
	.section	.text._ZN10layer_norm13ln_fwd_kernelINS_13Kernel_traitsI6__halfS2_S2_fjLj1024ELj1ELj4ELj1ELj16ENS_18Kernel_traits_baseILj1024ES2_S2_S2_fjLj128EEEEEEEvNS_9FwdParamsE,"ax",@progbits
	.align	128
        .global         _ZN10layer_norm13ln_fwd_kernelINS_13Kernel_traitsI6__halfS2_S2_fjLj1024ELj1ELj4ELj1ELj16ENS_18Kernel_traits_baseILj1024ES2_S2_S2_fjLj128EEEEEEEvNS_9FwdParamsE
        .type           _ZN10layer_norm13ln_fwd_kernelINS_13Kernel_traitsI6__halfS2_S2_fjLj1024ELj1ELj4ELj1ELj16ENS_18Kernel_traits_baseILj1024ES2_S2_S2_fjLj128EEEEEEEvNS_9FwdParamsE,@function
        .size           _ZN10layer_norm13ln_fwd_kernelINS_13Kernel_traitsI6__halfS2_S2_fjLj1024ELj1ELj4ELj1ELj16ENS_18Kernel_traits_baseILj1024ES2_S2_S2_fjLj128EEEEEEEvNS_9FwdParamsE,(.L_x_2110 - _ZN10layer_norm13ln_fwd_kernelINS_13Kernel_traitsI6__halfS2_S2_fjLj1024ELj1ELj4ELj1ELj16ENS_18Kernel_traits_baseILj1024ES2_S2_S2_fjLj128EEEEEEEvNS_9FwdParamsE)
        .other          _ZN10layer_norm13ln_fwd_kernelINS_13Kernel_traitsI6__halfS2_S2_fjLj1024ELj1ELj4ELj1ELj16ENS_18Kernel_traits_baseILj1024ES2_S2_S2_fjLj128EEEEEEEvNS_9FwdParamsE,@"STO_CUDA_ENTRY STV_DEFAULT"
_ZN10layer_norm13ln_fwd_kernelINS_13Kernel_traitsI6__halfS2_S2_fjLj1024ELj1ELj4ELj1ELj16ENS_18Kernel_traits_baseILj1024ES2_S2_S2_fjLj128EEEEEEEvNS_9FwdParamsE:
.text._ZN10layer_norm13ln_fwd_kernelINS_13Kernel_traitsI6__halfS2_S2_fjLj1024ELj1ELj4ELj1ELj16ENS_18Kernel_traits_baseILj1024ES2_S2_S2_fjLj128EEEEEEEvNS_9FwdParamsE:
        /* <DEDUP_REMOVED lines=27> */
.L_x_1883:
[----:B01----:R-:W0:Y:S01]  /*01b0*/  LDC.64 R52, c[0x0][0x220] ;  /* 0x00008800ff347b82 */ /* 0x003e220000000a00 */
        /* <DEDUP_REMOVED lines=19> */
[----:B------:R-:W-:-:S02]  /*02f0*/  HADD2.F32 R56, -RZ, R43.H1_H1 ;  /* 0x3000002bff387230 */ /* 0x000fc40000004100 */
[----:B------:R-:W-:Y:S01]  /*0300*/  FADD.FTZ R40, R6, R7 ;  /* 0x0000000706287221 */ /* 0x000fe20000010000 */
[--C-:B------:R-:W-:Y:S02]  /*0310*/  HADD2.F32 R7, -RZ, R42.reuse.H0_H0 ;  /* 0x2000002aff077230 */ /* 0x100fe40000004100 */
[----:B------:R-:W-:Y:S02]  /*0320*/  HADD2.F32 R42, -RZ, R42.H1_H1 ;  /* 0x3000002aff2a7230 */ /* 0x000fe40000004100 */
[----:B------:R-:W-:-:S04]  /*0330*/  FADD.FTZ R40, R5, R40 ;  /* 0x0000002805287221 */ /* 0x000fc80000010000 */
[----:B------:R-:W-:-:S04]  /*0340*/  FADD.FTZ R40, R41, R40 ;  /* 0x0000002829287221 */ /* 0x000fc80000010000 */
[----:B------:R-:W-:Y:S01]  /*0350*/  FADD.FTZ R57, R7, R40 ;  /* 0x0000002807397221 */ /* 0x000fe20000010000 */
[----:B------:R-:W-:Y:S02]  /*0360*/  HADD2.F32 R40, -RZ, R43.H0_H0 ;  /* 0x2000002bff287230 */ /* 0x000fe40000004100 */
[----:B---3--:R-:W-:Y:S02]  /*0370*/  HADD2.F32 R43, -RZ, R44.H0_H0 ;  /* 0x2000002cff2b7230 */ /* 0x008fe40000004100 */
[----:B------:R-:W-:-:S04]  /*0380*/  FADD.FTZ R57, R42, R57 ;  /* 0x000000392a397221 */ /* 0x000fc80000010000 */
        /* <DEDUP_REMOVED lines=134> */
.L_x_1895:
[----:B------:R-:W2:Y:S01]  /*0bf0*/  LDC R69, c[0x0][0x260] ;  /* 0x00009800ff457b82 */ /* 0x000ea20000000800 */
[----:B-1----:R-:W-:-:S07]  /*0c00*/  FADD.FTZ R70, R77, R73 ;  /* 0x000000494d467221 */ /* 0x002fce0000010000 */
[----:B------:R-:W1:Y:S08]  /*0c10*/  @!P0 LDC.64 R48, c[0x0][0x230] ;  /* 0x00008c00ff308b82 */ /* 0x000e700000000a00 */
[----:B------:R-:W3:Y:S01]  /*0c20*/  LDC.64 R72, c[0x0][0x228] ;  /* 0x00008a00ff487b82 */ /* 0x000ee20000000a00 */
[----:B--2---:R-:W-:-:S06]  /*0c30*/  FFMA.FTZ R69, R70, 0.0009765625, R69 ;  /* 0x3a80000046457823 */ /* 0x004fcc0000010045 */
[----:B------:R-:W2:Y:S01]  /*0c40*/  MUFU.RSQ R69, R69 ;  /* 0x0000004500457308 */ /* 0x000ea20000001400 */
[----:B-1----:R-:W-:-:S05]  /*0c50*/  @!P0 IMAD.WIDE R48, R3, 0x4, R48 ;  /* 0x0000000403308825 */ /* 0x002fca00078e0230 */
[----:B------:R1:W-:Y:S01]  /*0c60*/  @!P0 STG.E desc[UR4][R48.64], R55 ;  /* 0x0000003730008986 */ /* 0x0003e2000c101904 */
[-C--:B--2---:R-:W-:Y:S01]  /*0c70*/  FMUL.FTZ R56, R56, R69.reuse ;  /* 0x0000004538387220 */ /* 0x084fe20000410000 */
[-C--:B------:R-:W-:Y:S01]  /*0c80*/  FMUL.FTZ R76, R57, R69.reuse ;  /* 0x00000045394c7220 */ /* 0x080fe20000410000 */
[-C--:B-1----:R-:W-:Y:S01]  /*0c90*/  FMUL.FTZ R55, R40, R69.reuse ;  /* 0x0000004528377220 */ /* 0x082fe20000410000 */
[-C--:B------:R-:W-:Y:S01]  /*0ca0*/  FMUL.FTZ R44, R44, R69.reuse ;  /* 0x000000452c2c7220 */ /* 0x080fe20000410000 */
[-C--:B------:R-:W-:Y:S01]  /*0cb0*/  FMUL.FTZ R57, R58, R69.reuse ;  /* 0x000000453a397220 */ /* 0x080fe20000410000 */
[-C--:B------:R-:W-:Y:S01]  /*0cc0*/  FMUL.FTZ R45, R45, R69.reuse ;  /* 0x000000452d2d7220 */ /* 0x080fe20000410000 */
[----:B------:R-:W-:Y:S01]  /*0cd0*/  FMUL.FTZ R0, R0, R69 ;  /* 0x0000004500007220 */ /* 0x000fe20000410000 */
[----:B------:R-:W-:Y:S01]  /*0ce0*/  F2FP.F16.F32.PACK_AB R55, R56, R55 ;  /* 0x000000373837723e */ /* 0x000fe200000000ff */
[-C--:B------:R-:W-:Y:S01]  /*0cf0*/  FMUL.FTZ R56, R59, R69.reuse ;  /* 0x000000453b387220 */ /* 0x080fe20000410000 */
[-C--:B------:R-:W-:Y:S01]  /*0d00*/  FMUL.FTZ R71, R6, R69.reuse ;  /* 0x0000004506477220 */ /* 0x080fe20000410000 */
[----:B------:R-:W-:Y:S01]  /*0d10*/  F2FP.F16.F32.PACK_AB R58, R57, R44 ;  /* 0x0000002c393a723e */ /* 0x000fe200000000ff */
[-C--:B------:R-:W-:Y:S01]  /*0d20*/  FMUL.FTZ R46, R46, R69.reuse ;  /* 0x000000452e2e7220 */ /* 0x080fe20000410000 */
[----:B------:R-:W-:Y:S01]  /*0d30*/  FMUL.FTZ R59, R60, R69 ;  /* 0x000000453c3b7220 */ /* 0x000fe20000410000 */
[----:B------:R-:W-:Y:S01]  /*0d40*/  F2FP.F16.F32.PACK_AB R57, R56, R45 ;  /* 0x0000002d3839723e */ /* 0x000fe200000000ff */
[-C--:B------:R-:W-:Y:S01]  /*0d50*/  FMUL.FTZ R6, R5, R69.reuse ;  /* 0x0000004505067220 */ /* 0x080fe20000410000 */
[----:B------:R-:W1:Y:S01]  /*0d60*/  @!P0 LDC.64 R44, c[0x0][0x238] ;  /* 0x00008e00ff2c8b82 */ /* 0x000e620000000a00 */
[----:B------:R-:W-:Y:S01]  /*0d70*/  F2FP.F16.F32.PACK_AB R5, R71, R0 ;  /* 0x000000004705723e */ /* 0x000fe200000000ff */
[-C--:B------:R-:W-:Y:S01]  /*0d80*/  FMUL.FTZ R41, R41, R69.reuse ;  /* 0x0000004529297220 */ /* 0x080fe20000410000 */
[----:B------:R-:W-:Y:S01]  /*0d90*/  SHF.L.U32 R71, R3, 0x7, RZ ;  /* 0x0000000703477819 */ /* 0x000fe200000006ff */
[-C--:B------:R-:W-:Y:S01]  /*0da0*/  FMUL.FTZ R7, R7, R69.reuse ;  /* 0x0000004507077220 */ /* 0x080fe20000410000 */
[----:B------:R-:W-:Y:S01]  /*0db0*/  F2FP.F16.F32.PACK_AB R56, R59, R46 ;  /* 0x0000002e3b38723e */ /* 0x000fe200000000ff */
[-C--:B------:R-:W-:Y:S01]  /*0dc0*/  FMUL.FTZ R42, R42, R69.reuse ;  /* 0x000000452a2a7220 */ /* 0x080fe20000410000 */
[-C--:B------:R-:W-:Y:S01]  /*0dd0*/  FMUL.FTZ R74, R74, R69.reuse ;  /* 0x000000454a4a7220 */ /* 0x080fe20000410000 */
[-C--:B------:R-:W-:Y:S01]  /*0de0*/  FMUL.FTZ R59, R62, R69.reuse ;  /* 0x000000453e3b7220 */ /* 0x080fe20000410000 */
[-C--:B------:R-:W-:Y:S01]  /*0df0*/  FMUL.FTZ R75, R75, R69.reuse ;  /* 0x000000454b4b7220 */ /* 0x080fe20000410000 */
[-C--:B------:R-:W-:Y:S01]  /*0e00*/  FMUL.FTZ R60, R63, R69.reuse ;  /* 0x000000453f3c7220 */ /* 0x080fe20000410000 */
[----:B------:R-:W-:Y:S01]  /*0e10*/  LOP3.LUT R71, R71, 0xffffff80, R2, 0xe2, !PT ;  /* 0xffffff8047477812 */ /* 0x000fe200078ee202 */
[-C--:B------:R-:W-:Y:S01]  /*0e20*/  FMUL.FTZ R49, R43, R69.reuse ;  /* 0x000000452b317220 */ /* 0x080fe20000410000 */
[----:B------:R-:W-:Y:S01]  /*0e30*/  F2FP.F16.F32.PACK_AB R0, R41, R6 ;  /* 0x000000062900723e */ /* 0x000fe200000000ff */
[----:B------:R-:W-:Y:S01]  /*0e40*/  FMUL.FTZ R47, R47, R69 ;  /* 0x000000452f2f7220 */ /* 0x000fe20000410000 */
[----:B------:R-:W-:Y:S01]  /*0e50*/  F2FP.F16.F32.PACK_AB R48, R42, R7 ;  /* 0x000000072a30723e */ /* 0x000fe200000000ff */
[-C--:B------:R-:W-:Y:S01]  /*0e60*/  FMUL.FTZ R46, R61, R69.reuse ;  /* 0x000000453d2e7220 */ /* 0x080fe20000410000 */
[----:B------:R-:W-:Y:S01]  /*0e70*/  F2FP.F16.F32.PACK_AB R62, R59, R74 ;  /* 0x0000004a3b3e723e */ /* 0x000fe200000000ff */
[-C--:B------:R-:W-:Y:S01]  /*0e80*/  FMUL.FTZ R65, R65, R69.reuse ;  /* 0x0000004541417220 */ /* 0x080fe20000410000 */
[----:B------:R-:W-:Y:S01]  /*0e90*/  IADD3 R43, R71, 0x20, RZ ;  /* 0x00000020472b7810 */ /* 0x000fe20007ffe0ff */
[-C--:B------:R-:W-:Y:S01]  /*0ea0*/  FMUL.FTZ R53, R53, R69.reuse ;  /* 0x0000004535357220 */ /* 0x080fe20000410000 */
[C---:B------:R-:W-:Y:S01]  /*0eb0*/  IADD3 R41, R71.reuse, 0x40, RZ ;  /* 0x0000004047297810 */ /* 0x040fe20007ffe0ff */
[----:B------:R-:W-:Y:S01]  /*0ec0*/  FMUL.FTZ R64, R64, R69 ;  /* 0x0000004540407220 */ /* 0x000fe20000410000 */
[C---:B------:R-:W-:Y:S01]  /*0ed0*/  IADD3 R7, R71.reuse, 0x60, RZ ;  /* 0x0000006047077810 */ /* 0x040fe20007ffe0ff */
[----:B---3--:R-:W-:Y:S01]  /*0ee0*/  IMAD.WIDE.U32 R70, R71, 0x10, R72 ;  /* 0x0000001047467825 */ /* 0x008fe200078e0048 */
[----:B------:R-:W-:-:S03]  /*0ef0*/  F2FP.F16.F32.PACK_AB R59, R60, R75 ;  /* 0x0000004b3c3b723e */ /* 0x000fc600000000ff */
[----:B------:R-:W-:Y:S01]  /*0f00*/  FMUL.FTZ R52, R52, R69 ;  /* 0x0000004534347220 */ /* 0x000fe20000410000 */
[----:B------:R-:W2:Y:S01]  /*0f10*/  LDC.64 R60, c[0x0][0x210] ;  /* 0x00008400ff3c7b82 */ /* 0x000ea20000000a00 */
[----:B------:R-:W-:Y:S01]  /*0f20*/  IMAD.WIDE.U32 R42, R43, 0x10, R72 ;  /* 0x000000102b2a7825 */ /* 0x000fe200078e0048 */
[----:B------:R-:W-:-:S03]  /*0f30*/  F2FP.F16.F32.PACK_AB R63, R46, R47 ;  /* 0x0000002f2e3f723e */ /* 0x000fc600000000ff */
[-C--:B------:R-:W-:Y:S01]  /*0f40*/  FMUL.FTZ R46, R67, R69.reuse ;  /* 0x00000045432e7220 */ /* 0x080fe20000410000 */
[----:B------:R-:W-:Y:S01]  /*0f50*/  FMUL.FTZ R47, R66, R69 ;  /* 0x00000045422f7220 */ /* 0x000fe20000410000 */
[----:B------:R-:W-:Y:S01]  /*0f60*/  IMAD.WIDE.U32 R40, R41, 0x10, R72 ;  /* 0x0000001029287825 */ /* 0x000fe200078e0048 */
[----:B------:R-:W-:-:S03]  /*0f70*/  F2FP.F16.F32.PACK_AB R49, R76, R49 ;  /* 0x000000314c31723e */ /* 0x000fc600000000ff */
[----:B------:R-:W-:Y:S01]  /*0f80*/  FMUL.FTZ R66, R54, R69 ;  /* 0x0000004536427220 */ /* 0x000fe20000410000 */
[----:B------:R-:W-:Y:S01]  /*0f90*/  F2FP.F16.F32.PACK_AB R67, R46, R53 ;  /* 0x000000352e43723e */ /* 0x000fe200000000ff */
[----:B------:R-:W-:-:S04]  /*0fa0*/  IMAD.WIDE.U32 R6, R7, 0x10, R72 ;  /* 0x0000001007067825 */ /* 0x000fc800078e0048 */
[-C--:B------:R-:W-:Y:S01]  /*0fb0*/  FMUL.FTZ R72, R51, R69.reuse ;  /* 0x0000004533487220 */ /* 0x080fe20000410000 */
[-C--:B------:R-:W-:Y:S01]  /*0fc0*/  FMUL.FTZ R73, R50, R69.reuse ;  /* 0x0000004532497220 */ /* 0x080fe20000410000 */
[----:B------:R-:W-:Y:S01]  /*0fd0*/  FMUL.FTZ R51, R68, R69 ;  /* 0x0000004544337220 */ /* 0x000fe20000410000 */
[----:B------:R-:W-:Y:S01]  /*0fe0*/  F2FP.F16.F32.PACK_AB R68, R47, R52 ;  /* 0x000000342f44723e */ /* 0x000fe200000000ff */
[----:B-----5:R-:W-:Y:S01]  /*0ff0*/  HFMA2.MMA R46, R10, R48, R26 ;  /* 0x000000300a2e7235 */ /* 0x020fe2000000001a */
[----:B------:R-:W-:Y:S01]  /*1000*/  F2FP.F16.F32.PACK_AB R72, R65, R72 ;  /* 0x000000484148723e */ /* 0x000fe200000000ff */
[----:B------:R-:W-:Y:S01]  /*1010*/  HFMA2.MMA R48, R12, R49, R28 ;  /* 0x000000310c307235 */ /* 0x000fe2000000001c */
[----:B------:R-:W-:Y:S01]  /*1020*/  F2FP.F16.F32.PACK_AB R73, R64, R73 ;  /* 0x000000494049723e */ /* 0x000fe200000000ff */
[----:B-1----:R-:W-:Y:S01]  /*1030*/  @!P0 IMAD.WIDE R64, R3, 0x4, R44 ;  /* 0x0000000403408825 */ /* 0x002fe200078e022c */
[----:B------:R-:W-:Y:S01]  /*1040*/  F2FP.F16.F32.PACK_AB R66, R51, R66 ;  /* 0x000000423342723e */ /* 0x000fe200000000ff */
[----:B------:R-:W-:-:S02]  /*1050*/  HFMA2.MMA R44, R8, R5, R24 ;  /* 0x00000005082c7235 */ /* 0x000fc40000000018 */
        /* <DEDUP_REMOVED lines=13> */
[----:B--2---:R-:W-:Y:S01]  /*1130*/  LEA R3, R60, R3, 0x2 ;  /* 0x000000033c037211 */ /* 0x004fe200078e10ff */
[----:B------:R-:W-:Y:S01]  /*1140*/  HFMA2 R59, R23, R66, R39 ;  /* 0x00000042173b7231 */ /* 0x000fe20000000027 */
[----:B------:R1:W-:Y:S02]  /*1150*/  STG.E.128 desc[UR4][R70.64], R44 ;  /* 0x0000002c46007986 */ /* 0x0003e4000c101d04 */
[----:B------:R-:W-:-:S02]  /*1160*/  ISETP.GE.AND P1, PT, R3, R61, PT ;  /* 0x0000003d0300720c */ /* 0x000fc40003f26270 */
[----:B------:R1:W-:Y:S04]  /*1170*/  STG.E.128 desc[UR4][R42.64], R48 ;  /* 0x000000302a007986 */ /* 0x0003e8000c101d04 */
[----:B------:R1:W-:Y:S04]  /*1180*/  STG.E.128 desc[UR4][R40.64], R52 ;  /* 0x0000003428007986 */ /* 0x0003e8000c101d04 */
[----:B------:R1:W-:Y:S03]  /*1190*/  STG.E.128 desc[UR4][R6.64], R56 ;  /* 0x0000003806007986 */ /* 0x0003e6000c101d04 */
[----:B------:R-:W-:Y:S05]  /*11a0*/  @!P1 BRA `(.L_x_1883) ;  /* 0xfffffff000009947 */ /* 0x000fea000383ffff */
[----:B------:R-:W-:Y:S05]  /*11b0*/  EXIT ;  /* 0x000000000000794d */ /* 0x000fea0003800000 */
.L_x_1882:
[----:B------:R-:W-:Y:S01]  /*11c0*/  HFMA2.MMA R70, -RZ, RZ, 0, 1.847743988037109375e-06 ;  /* 0x0000001fff467435 */ /* 0x000fe200000001ff */
[----:B------:R-:W-:Y:S01]  /*11d0*/  BSSY B0, `(.L_x_1884) ;  /* 0x0000006000007945 */ /* 0x000fe20003800000 */
[----:B------:R-:W-:Y:S02]  /*11e0*/  MOV R71, 0x1 ;  /* 0x0000000100477802 */ /* 0x000fe40000000f00 */
[----:B------:R-:W-:-:S07]  /*11f0*/  MOV R69, 0xffffffff ;  /* 0xffffffff00457802 */ /* 0x000fce0000000f00 */
[----:B-----5:R-:W-:Y:S05]  /*1200*/  WARPSYNC.COLLECTIVE R69, `(.L_x_1885) ;  /* 0x0000000045087348 */ /* 0x020fea0003c00000 */
[----:B------:R0:W1:Y:S02]  /*1210*/  SHFL.BFLY P1, R73, R72, R71, R70 ;  /* 0x0c00004748497389 */ /* 0x0000640000020046 */
[----:B01---5:R-:W-:Y:S01]  /*1220*/  ENDCOLLECTIVE ;  /* 0x000000000000791b */ /* 0x023fe20003800000 */
.L_x_1885:
[----:B------:R-:W-:Y:S05]  /*1230*/  BSYNC B0 ;  /* 0x0000000000007941 */ /* 0x000fea0003800000 */
.L_x_1884:
[----:B------:R-:W-:Y:S01]  /*1240*/  HFMA2.MMA R71, -RZ, RZ, 0, 1.1920928955078125e-07 ;  /* 0x00000002ff477435 */ /* 0x000fe200000001ff */
[----:B------:R-:W-:Y:S01]  /*1250*/  FADD.FTZ R72, R72, R73 ;  /* 0x0000004948487221 */ /* 0x000fe20000010000 */
[----:B------:R-:W-:Y:S02]  /*1260*/  MOV R70, 0x1f ;  /* 0x0000001f00467802 */ /* 0x000fe40000000f00 */
[----:B------:R-:W-:-:S07]  /*1270*/  MOV R69, 0xffffffff ;  /* 0xffffffff00457802 */ /* 0x000fce0000000f00 */
[----:B------:R-:W-:Y:S05]  /*1280*/  WARPSYNC.COLLECTIVE R69, `(.L_x_1886) ;  /* 0x0000000045087348 */ /* 0x000fea0003c00000 */
[----:B------:R0:W1:Y:S02]  /*1290*/  SHFL.BFLY P1, R73, R72, R71, R70 ;  /* 0x0c00004748497389 */ /* 0x0000640000020046 */
[----:B01----:R-:W-:Y:S01]  /*12a0*/  ENDCOLLECTIVE ;  /* 0x000000000000791b */ /* 0x003fe20003800000 */
.L_x_1886:
[----:B------:R-:W-:Y:S01]  /*12b0*/  HFMA2.MMA R71, -RZ, RZ, 0, 2.384185791015625e-07 ;  /* 0x00000004ff477435 */ /* 0x000fe200000001ff */
[----:B------:R-:W-:-:S05]  /*12c0*/  FADD.FTZ R74, R72, R73 ;  /* 0x00000049484a7221 */ /* 0x000fca0000010000 */
[----:B------:R-:W-:-:S07]  /*12d0*/  MOV R72, R74 ;  /* 0x0000004a00487202 */ /* 0x000fce0000000f00 */
[----:B------:R-:W-:Y:S05]  /*12e0*/  WARPSYNC.COLLECTIVE R69, `(.L_x_1887) ;  /* 0x0000000045087348 */ /* 0x000fea0003c00000 */
[----:B------:R0:W1:Y:S02]  /*12f0*/  SHFL.BFLY P1, R73, R72, R71, R70 ;  /* 0x0c00004748497389 */ /* 0x0000640000020046 */
[----:B01----:R-:W-:Y:S01]  /*1300*/  ENDCOLLECTIVE ;  /* 0x000000000000791b */ /* 0x003fe20003800000 */
.L_x_1887:
[----:B------:R-:W-:Y:S01]  /*1310*/  HFMA2.MMA R71, -RZ, RZ, 0, 4.76837158203125e-07 ;  /* 0x00000008ff477435 */ /* 0x000fe200000001ff */
[----:B------:R-:W-:-:S05]  /*1320*/  FADD.FTZ R75, R74, R73 ;  /* 0x000000494a4b7221 */ /* 0x000fca0000010000 */
[----:B------:R-:W-:-:S07]  /*1330*/  MOV R72, R75 ;  /* 0x0000004b00487202 */ /* 0x000fce0000000f00 */
[----:B------:R-:W-:Y:S05]  /*1340*/  WARPSYNC.COLLECTIVE R69, `(.L_x_1888) ;  /* 0x0000000045087348 */ /* 0x000fea0003c00000 */
[----:B------:R0:W1:Y:S02]  /*1350*/  SHFL.BFLY P1, R73, R72, R71, R70 ;  /* 0x0c00004748497389 */ /* 0x0000640000020046 */
[----:B01----:R-:W-:Y:S01]  /*1360*/  ENDCOLLECTIVE ;  /* 0x000000000000791b */ /* 0x003fe20003800000 */
.L_x_1888:
[----:B------:R-:W-:Y:S01]  /*1370*/  HFMA2.MMA R71, -RZ, RZ, 0, 9.5367431640625e-07 ;  /* 0x00000010ff477435 */ /* 0x000fe200000001ff */
[----:B------:R-:W-:-:S05]  /*1380*/  FADD.FTZ R76, R75, R73 ;  /* 0x000000494b4c7221 */ /* 0x000fca0000010000 */
[----:B------:R-:W-:-:S07]  /*1390*/  MOV R72, R76 ;  /* 0x0000004c00487202 */ /* 0x000fce0000000f00 */
[----:B------:R-:W-:Y:S05]  /*13a0*/  WARPSYNC.COLLECTIVE R69, `(.L_x_1889) ;  /* 0x0000000045087348 */ /* 0x000fea0003c00000 */
[----:B------:R0:W1:Y:S02]  /*13b0*/  SHFL.BFLY P1, R73, R72, R71, R70 ;  /* 0x0c00004748497389 */ /* 0x0000640000020046 */
[----:B01----:R-:W-:Y:S01]  /*13c0*/  ENDCOLLECTIVE ;  /* 0x000000000000791b */ /* 0x003fe20003800000 */
.L_x_1889:
        /* <DEDUP_REMOVED lines=72> */
.L_x_1890:
[----:B------:R-:W-:Y:S01]  /*1850*/  HFMA2.MMA R71, -RZ, RZ, 0, 1.1920928955078125e-07 ;  /* 0x00000002ff477435 */ /* 0x000fe200000001ff */
[----:B------:R-:W-:-:S05]  /*1860*/  FADD.FTZ R48, R72, R73 ;  /* 0x0000004948307221 */ /* 0x000fca0000010000 */
[----:B------:R-:W-:-:S07]  /*1870*/  MOV R72, R48 ;  /* 0x0000003000487202 */ /* 0x000fce0000000f00 */
[----:B------:R-:W-:Y:S05]  /*1880*/  WARPSYNC.COLLECTIVE R69, `(.L_x_1891) ;  /* 0x0000000045087348 */ /* 0x000fea0003c00000 */
[----:B------:R0:W1:Y:S02]  /*1890*/  SHFL.BFLY P1, R73, R72, R71, R70 ;  /* 0x0c00004748497389 */ /* 0x0000640000020046 */
[----:B01----:R-:W-:Y:S01]  /*18a0*/  ENDCOLLECTIVE ;  /* 0x000000000000791b */ /* 0x003fe20003800000 */
.L_x_1891:
[----:B------:R-:W-:Y:S01]  /*18b0*/  HFMA2.MMA R71, -RZ, RZ, 0, 2.384185791015625e-07 ;  /* 0x00000004ff477435 */ /* 0x000fe200000001ff */
[----:B------:R-:W-:-:S05]  /*18c0*/  FADD.FTZ R49, R48, R73 ;  /* 0x0000004930317221 */ /* 0x000fca0000010000 */
[----:B------:R-:W-:-:S07]  /*18d0*/  MOV R72, R49 ;  /* 0x0000003100487202 */ /* 0x000fce0000000f00 */
[----:B------:R-:W-:Y:S05]  /*18e0*/  WARPSYNC.COLLECTIVE R69, `(.L_x_1892) ;  /* 0x0000000045087348 */ /* 0x000fea0003c00000 */
[----:B------:R0:W1:Y:S02]  /*18f0*/  SHFL.BFLY P1, R73, R72, R71, R70 ;  /* 0x0c00004748497389 */ /* 0x0000640000020046 */
[----:B01----:R-:W-:Y:S01]  /*1900*/  ENDCOLLECTIVE ;  /* 0x000000000000791b */ /* 0x003fe20003800000 */
.L_x_1892:
[----:B------:R-:W-:Y:S01]  /*1910*/  HFMA2.MMA R71, -RZ, RZ, 0, 4.76837158203125e-07 ;  /* 0x00000008ff477435 */ /* 0x000fe200000001ff */
[----:B------:R-:W-:-:S05]  /*1920*/  FADD.FTZ R76, R49, R73 ;  /* 0x00000049314c7221 */ /* 0x000fca0000010000 */
[----:B------:R-:W-:-:S07]  /*1930*/  MOV R72, R76 ;  /* 0x0000004c00487202 */ /* 0x000fce0000000f00 */
[----:B------:R-:W-:Y:S05]  /*1940*/  WARPSYNC.COLLECTIVE R69, `(.L_x_1893) ;  /* 0x0000000045087348 */ /* 0x000fea0003c00000 */
[----:B------:R0:W1:Y:S02]  /*1950*/  SHFL.BFLY P1, R73, R72, R71, R70 ;  /* 0x0c00004748497389 */ /* 0x0000640000020046 */
[----:B01----:R-:W-:Y:S01]  /*1960*/  ENDCOLLECTIVE ;  /* 0x000000000000791b */ /* 0x003fe20003800000 */
.L_x_1893:
[----:B------:R-:W-:Y:S01]  /*1970*/  HFMA2.MMA R71, -RZ, RZ, 0, 9.5367431640625e-07 ;  /* 0x00000010ff477435 */ /* 0x000fe200000001ff */
[----:B------:R-:W-:-:S05]  /*1980*/  FADD.FTZ R77, R76, R73 ;  /* 0x000000494c4d7221 */ /* 0x000fca0000010000 */
[----:B------:R-:W-:-:S07]  /*1990*/  MOV R72, R77 ;  /* 0x0000004d00487202 */ /* 0x000fce0000000f00 */
[----:B------:R-:W-:Y:S05]  /*19a0*/  WARPSYNC.COLLECTIVE R69, `(.L_x_1894) ;  /* 0x0000000045087348 */ /* 0x000fea0003c00000 */
[----:B------:R0:W1:Y:S02]  /*19b0*/  SHFL.BFLY P1, R73, R72, R71, R70 ;  /* 0x0c00004748497389 */ /* 0x0000640000020046 */
[----:B01----:R-:W-:Y:S01]  /*19c0*/  ENDCOLLECTIVE ;  /* 0x000000000000791b */ /* 0x003fe20003800000 */
.L_x_1894:
[----:B------:R-:W-:Y:S05]  /*19d0*/  BRA `(.L_x_1895) ;  /* 0xfffffff000847947 */ /* 0x000fea000383ffff */
.L_x_1896:
        /* <DEDUP_REMOVED lines=10> */
.L_x_2110:


//--------------------- .text._ZN10layer_norm13ln_fwd_kernelINS_13Kernel_traitsIffffjLj1024ELj1ELj4ELj1ELj16ENS_18Kernel_traits_baseILj1024EffffjLj128EEEEEEEvNS_9FwdParamsE --------------------------
	.section	.text._ZN10layer_norm13ln_fwd_kernelINS_13Kernel_traitsIffffjLj1024ELj1ELj4ELj1ELj16ENS_18Kernel_traits_baseILj1024EffffjLj128EEEEEEEvNS_9FwdParamsE,"ax",@progbits
	.align	128
        .global         _ZN10layer_norm13ln_fwd_kernelINS_13Kernel_traitsIffffjLj1024ELj1ELj4ELj1ELj16ENS_18Kernel_traits_baseILj1024EffffjLj128EEEEEEEvNS_9FwdParamsE
        .type           _ZN10layer_norm13ln_fwd_kernelINS_13Kernel_traitsIffffjLj1024ELj1ELj4ELj1ELj16ENS_18Kernel_traits_baseILj1024EffffjLj128EEEEEEEvNS_9FwdParamsE,@function
        .size           _ZN10layer_norm13ln_fwd_kernelINS_13Kernel_traitsIffffjLj1024ELj1ELj4ELj1ELj16ENS_18Kernel_traits_baseILj1024EffffjLj128EEEEEEEvNS_9FwdParamsE,(.L_x_2111 - _ZN10layer_norm13ln_fwd_kernelINS_13Kernel_traitsIffffjLj1024ELj1ELj4ELj1ELj16ENS_18Kernel_traits_baseILj1024EffffjLj128EEEEEEEvNS_9FwdParamsE)
        .other          _ZN10layer_norm13ln_fwd_kernelINS_13Kernel_traitsIffffjLj1024ELj1ELj4ELj1ELj16ENS_18Kernel_traits_baseILj1024EffffjLj128EEEEEEEvNS_9FwdParamsE,@"STO_CUDA_ENTRY STV_DEFAULT"
_ZN10layer_norm13ln_fwd_kernelINS_13Kernel_traitsIffffjLj1024ELj1ELj4ELj1ELj16ENS_18Kernel_traits_baseILj1024EffffjLj128EEEEEEEvNS_9FwdParamsE:
.text._ZN10layer_norm13ln_fwd_kernelINS_13Kernel_traitsIffffjLj1024ELj1ELj4ELj1ELj16ENS_18Kernel_traits_baseILj1024EffffjLj128EEEEEEEvNS_9FwdParamsE:
        /* <DEDUP_REMOVED lines=31> */
.L_x_1898:
[----:B------:R-:W1:Y:S01]  /*01f0*/  LDC.64 R100, c[0x0][0x220] ;  /* 0x00008800ff647b82 */ /* 0x000e620000000a00 */
[----:B------:R-:W-:-:S04]  /*0200*/  LEA R106, R107, R108, 0x8 ;  /* 0x0000006c6b6a7211 */ /* 0x000fc800078e40ff */
[C---:B------:R-:W-:Y:S01]  /*0210*/  IADD3 R105, R106.reuse, 0x20, RZ ;  /* 0x000000206a697810 */ /* 0x040fe20007ffe0ff */
[----:B-1----:R-:W-:-:S06]  /*0220*/  IMAD.WIDE.U32 R16, R106, 0x10, R100 ;  /* 0x000000106a107825 */ /* 0x002fcc00078e0064 */
[----:B------:R-:W2:Y:S01]  /*0230*/  LDG.E.128 R16, desc[UR4][R16.64] ;  /* 0x0000000410107981 */ /* 0x000ea2000c1e1d00 */
[----:B---3--:R-:W-:Y:S01]  /*0240*/  IMAD.WIDE.U32 R12, R105, 0x10, R100 ;  /* 0x00000010690c7825 */ /* 0x008fe200078e0064 */
        /* <DEDUP_REMOVED lines=137> */
.L_x_1910:
[----:B------:R-:W2:Y:S01]  /*0ae0*/  LDC R16, c[0x0][0x260] ;  /* 0x00009800ff107b82 */ /* 0x000ea20000000800 */
[----:B------:R-:W-:Y:S01]  /*0af0*/  ISETP.NE.AND P0, PT, R108, RZ, PT ;  /* 0x000000ff6c00720c */ /* 0x000fe20003f05270 */
[----:B-1----:R-:W-:Y:S01]  /*0b00*/  FADD.FTZ R113, R116, R113 ;  /* 0x0000007174717221 */ /* 0x002fe20000010000 */
[C---:B------:R-:W-:Y:S02]  /*0b10*/  LEA R118, P1, R106.reuse, UR6, 0x4 ;  /* 0x000000066a767c11 */ /* 0x040fe4000f8220ff */
[C---:B------:R-:W-:Y:S02]  /*0b20*/  LEA R120, P2, R105.reuse, UR6, 0x4 ;  /* 0x0000000669787c11 */ /* 0x040fe4000f8420ff */
[----:B------:R-:W-:Y:S02]  /*0b30*/  LEA.HI.X R119, R106, UR7, RZ, 0x4, P1 ;  /* 0x000000076a777c11 */ /* 0x000fe400088f24ff */
[----:B------:R-:W-:-:S05]  /*0b40*/  LEA.HI.X R121, R105, UR7, RZ, 0x4, P2 ;  /* 0x0000000769797c11 */ /* 0x000fca00090f24ff */
[----:B------:R-:W1:Y:S08]  /*0b50*/  @!P0 LDC.64 R110, c[0x0][0x230] ;  /* 0x00008c00ff6e8b82 */ /* 0x000e700000000a00 */
[----:B------:R-:W3:Y:S01]  /*0b60*/  @!P0 LDC.64 R122, c[0x0][0x238] ;  /* 0x00008e00ff7a8b82 */ /* 0x000ee20000000a00 */
[----:B--2---:R-:W-:-:S06]  /*0b70*/  FFMA.FTZ R16, R113, 0.0009765625, R16 ;  /* 0x3a80000071107823 */ /* 0x004fcc0000010010 */
[----:B------:R-:W2:Y:S01]  /*0b80*/  MUFU.RSQ R16, R16 ;  /* 0x0000001000107308 */ /* 0x000ea20000001400 */
[----:B-1----:R-:W-:-:S05]  /*0b90*/  @!P0 IMAD.WIDE R110, R107, 0x4, R110 ;  /* 0x000000046b6e8825 */ /* 0x002fca00078e026e */
[----:B------:R1:W-:Y:S01]  /*0ba0*/  @!P0 STG.E desc[UR4][R110.64], R2 ;  /* 0x000000026e008986 */ /* 0x0003e2000c101904 */
[----:B---3--:R-:W-:-:S04]  /*0bb0*/  @!P0 IMAD.WIDE R122, R107, 0x4, R122 ;  /* 0x000000046b7a8825 */ /* 0x008fc800078e027a */
        /* <DEDUP_REMOVED lines=20> */
[----:B------:R1:W-:Y:S01]  /*0d00*/  @!P0 STG.E desc[UR4][R122.64], R16 ;  /* 0x000000107a008986 */ /* 0x0003e2000c101904 */
[-C--:B------:R-:W-:Y:S01]  /*0d10*/  FMUL.FTZ R15, R8, R16.reuse ;  /* 0x00000010080f7220 */ /* 0x080fe20000410000 */
[-C--:B------:R-:W-:Y:S01]  /*0d20*/  FMUL.FTZ R12, R9, R16.reuse ;  /* 0x00000010090c7220 */ /* 0x080fe20000410000 */
        /* <DEDUP_REMOVED lines=20> */
[----:B------:R-:W-:Y:S01]  /*0e70*/  FFMA.FTZ R17, R73, R12, R41 ;  /* 0x0000000c49117223 */ /* 0x000fe20000010029 */
[----:B-1----:R-:W-:Y:S01]  /*0e80*/  FFMA.FTZ R16, R72, R15, R40 ;  /* 0x0000000f48107223 */ /* 0x002fe20000010028 */
[----:B------:R-:W-:Y:S01]  /*0e90*/  FFMA.FTZ R18, R74, R111, R42 ;  /* 0x0000006f4a127223 */ /* 0x000fe2000001002a */
[----:B------:R-:W-:Y:S01]  /*0ea0*/  FFMA.FTZ R19, R75, R14, R43 ;  /* 0x0000000e4b137223 */ /* 0x000fe2000001002b */
[----:B------:R1:W-:Y:S01]  /*0eb0*/  STG.E.128 desc[UR4][R118.64], R8 ;  /* 0x0000000876007986 */ /* 0x0003e2000c101d04 */
[----:B------:R-:W-:Y:S01]  /*0ec0*/  LEA R122, P1, R7, UR6, 0x4 ;  /* 0x00000006077a7c11 */ /* 0x000fe2000f8220ff */
[----:B------:R-:W-:Y:S01]  /*0ed0*/  FFMA.FTZ R13, R69, R110, R37 ;  /* 0x0000006e450d7223 */ /* 0x000fe20000010025 */
[----:B------:R-:W-:Y:S01]  /*0ee0*/  FFMA.FTZ R12, R68, R113, R36 ;  /* 0x00000071440c7223 */ /* 0x000fe20000010024 */
[----:B------:R2:W-:Y:S01]  /*0ef0*/  STG.E.128 desc[UR4][R120.64], R84 ;  /* 0x0000005478007986 */ /* 0x0005e2000c101d04 */
[----:B------:R-:W-:Y:S01]  /*0f00*/  LEA.HI.X R123, R7, UR7, RZ, 0x4, P1 ;  /* 0x00000007077b7c11 */ /* 0x000fe200088f24ff */
[----:B------:R-:W-:Y:S01]  /*0f10*/  FFMA.FTZ R14, R70, R115, R38 ;  /* 0x00000073460e7223 */ /* 0x000fe20000010026 */
[----:B------:R-:W-:Y:S01]  /*0f20*/  FFMA.FTZ R15, R71, R112, R39 ;  /* 0x00000070470f7223 */ /* 0x000fe20000010027 */
[----:B------:R3:W-:Y:S01]  /*0f30*/  STG.E.128 desc[UR4][R124.64], R16 ;  /* 0x000000107c007986 */ /* 0x0007e2000c101d04 */
[----:B------:R-:W-:Y:S01]  /*0f40*/  LEA R2, P2, R3, UR6, 0x4 ;  /* 0x0000000603027c11 */ /* 0x000fe2000f8420ff */
[----:B------:R-:W-:-:S02]  /*0f50*/  FFMA.FTZ R7, R63, R94, R31 ;  /* 0x0000005e3f077223 */ /* 0x000fc4000001001f */
[----:B------:R4:W-:Y:S01]  /*0f60*/  STG.E.128 desc[UR4][R122.64], R12 ;  /* 0x0000000c7a007986 */ /* 0x0009e2000c101d04 */
[----:B------:R-:W-:Y:S01]  /*0f70*/  LEA.HI.X R3, R3, UR7, RZ, 0x4, P2 ;  /* 0x0000000703037c11 */ /* 0x000fe200090f24ff */
[----:B-1----:R-:W-:Y:S01]  /*0f80*/  FFMA.FTZ R9, R65, R88, R33 ;  /* 0x0000005841097223 */ /* 0x002fe20000010021 */
[----:B------:R-:W-:Y:S01]  /*0f90*/  FFMA.FTZ R8, R64, R117, R32 ;  /* 0x0000007540087223 */ /* 0x000fe20000010020 */
[----:B------:R-:W-:Y:S01]  /*0fa0*/  FFMA.FTZ R10, R66, R89, R34 ;  /* 0x00000059420a7223 */ /* 0x000fe20000010022 */
[----:B------:R-:W-:Y:S01]  /*0fb0*/  FFMA.FTZ R11, R67, R90, R35 ;  /* 0x0000005a430b7223 */ /* 0x000fe20000010023 */
[C---:B--2---:R-:W-:Y:S02]  /*0fc0*/  LEA R86, P1, R6.reuse, UR6, 0x4 ;  /* 0x0000000606567c11 */ /* 0x044fe4000f8220ff */
[----:B------:R-:W-:Y:S01]  /*0fd0*/  LEA R84, P0, R5, UR6, 0x4 ;  /* 0x0000000605547c11 */ /* 0x000fe2000f8020ff */
[----:B---3--:R-:W1:Y:S01]  /*0fe0*/  LDC.64 R16, c[0x0][0x210] ;  /* 0x00008400ff107b82 */ /* 0x008e620000000a00 */
[----:B------:R-:W-:Y:S01]  /*0ff0*/  LEA.HI.X R87, R6, UR7, RZ, 0x4, P1 ;  /* 0x0000000706577c11 */ /* 0x000fe200088f24ff */
[----:B------:R-:W-:Y:S01]  /*1000*/  FFMA.FTZ R6, R62, R93, R30 ;  /* 0x0000005d3e067223 */ /* 0x000fe2000001001e */
[C---:B------:R-:W-:Y:S01]  /*1010*/  LEA R88, P1, R4.reuse, UR6, 0x4 ;  /* 0x0000000604587c11 */ /* 0x040fe2000f8220ff */
[----:B----4-:R-:W-:Y:S01]  /*1020*/  FFMA.FTZ R13, R57, R96, R25 ;  /* 0x00000060390d7223 */ /* 0x010fe20000010019 */
[----:B------:R-:W-:Y:S01]  /*1030*/  LEA.HI.X R85, R5, UR7, RZ, 0x4, P0 ;  /* 0x0000000705557c11 */ /* 0x000fe200080f24ff */
[----:B------:R-:W-:Y:S01]  /*1040*/  FFMA.FTZ R5, R61, R92, R29 ;  /* 0x0000005c3d057223 */ /* 0x000fe2000001001d */
[----:B------:R-:W-:Y:S01]  /*1050*/  LEA.HI.X R89, R4, UR7, RZ, 0x4, P1 ;  /* 0x0000000704597c11 */ /* 0x000fe200088f24ff */
[----:B------:R-:W-:Y:S01]  /*1060*/  FFMA.FTZ R4, R60, R91, R28 ;  /* 0x0000005b3c047223 */ /* 0x000fe2000001001c */
[----:B------:R2:W-:Y:S01]  /*1070*/  STG.E.128 desc[UR4][R86.64], R8 ;  /* 0x0000000856007986 */ /* 0x0005e2000c101d04 */
[----:B------:R-:W-:Y:S01]  /*1080*/  FFMA.FTZ R12, R56, R95, R24 ;  /* 0x0000005f380c7223 */ /* 0x000fe20000010018 */
[----:B------:R-:W-:Y:S01]  /*1090*/  FFMA.FTZ R14, R58, R97, R26 ;  /* 0x000000613a0e7223 */ /* 0x000fe2000001001a */
[----:B------:R-:W-:Y:S01]  /*10a0*/  FFMA.FTZ R15, R59, R98, R27 ;  /* 0x000000623b0f7223 */ /* 0x000fe2000001001b */
[----:B------:R3:W-:Y:S04]  /*10b0*/  STG.E.128 desc[UR4][R84.64], R4 ;  /* 0x0000000454007986 */ /* 0x0007e8000c101d04 */
[----:B------:R3:W-:Y:S01]  /*10c0*/  STG.E.128 desc[UR4][R88.64], R12 ;  /* 0x0000000c58007986 */ /* 0x0007e2000c101d04 */
[----:B-1----:R-:W-:Y:S01]  /*10d0*/  LEA R107, R16, R107, 0x2 ;  /* 0x0000006b106b7211 */ /* 0x002fe200078e10ff */
[----:B--2---:R-:W-:Y:S01]  /*10e0*/  FFMA.FTZ R9, R53, R100, R21 ;  /* 0x0000006435097223 */ /* 0x004fe20000010015 */
[----:B------:R-:W-:Y:S01]  /*10f0*/  FFMA.FTZ R8, R52, R99, R20 ;  /* 0x0000006334087223 */ /* 0x000fe20000010014 */
[----:B------:R-:W-:Y:S01]  /*1100*/  FFMA.FTZ R10, R54, R101, R22 ;  /* 0x00000065360a7223 */ /* 0x000fe20000010016 */
[----:B------:R-:W-:Y:S01]  /*1110*/  FFMA.FTZ R11, R55, R102, R23 ;  /* 0x00000066370b7223 */ /* 0x000fe20000010017 */
[----:B------:R-:W-:-:S04]  /*1120*/  ISETP.GE.AND P0, PT, R107, R17, PT ;  /* 0x000000116b00720c */ /* 0x000fc80003f06270 */
[----:B------:R3:W-:Y:S09]  /*1130*/  STG.E.128 desc[UR4][R2.64], R8 ;  /* 0x0000000802007986 */ /* 0x0007f2000c101d04 */
[----:B------:R-:W-:Y:S05]  /*1140*/  @!P0 BRA `(.L_x_1898) ;  /* 0xfffffff000288947 */ /* 0x000fea000383ffff */
[----:B------:R-:W-:Y:S05]  /*1150*/  EXIT ;  /* 0x000000000000794d */ /* 0x000fea0003800000 */
.L_x_1897:
[----:B------:R-:W-:Y:S01]  /*1160*/  HFMA2.MMA R111, -RZ, RZ, 0, 5.9604644775390625e-08 ;  /* 0x00000001ff6f7435 */ /* 0x000fe200000001ff */
[----:B------:R-:W-:Y:S01]  /*1170*/  BSSY B0, `(.L_x_1899) ;  /* 0x0000006000007945 */ /* 0x000fe20003800000 */
[----:B------:R-:W-:Y:S02]  /*1180*/  MOV R110, 0x1f ;  /* 0x0000001f006e7802 */ /* 0x000fe40000000f00 */
[----:B------:R-:W-:-:S07]  /*1190*/  MOV R109, 0xffffffff ;  /* 0xffffffff006d7802 */ /* 0x000fce0000000f00 */
[----:B-----5:R-:W-:Y:S05]  /*11a0*/  WARPSYNC.COLLECTIVE R109, `(.L_x_1900) ;  /* 0x000000006d087348 */ /* 0x020fea0003c00000 */
[----:B------:R0:W1:Y:S02]  /*11b0*/  SHFL.BFLY P0, R113, R112, R111, R110 ;  /* 0x0c00006f70717389 */ /* 0x000064000000006e */
[----:B01---5:R-:W-:Y:S01]  /*11c0*/  ENDCOLLECTIVE ;  /* 0x000000000000791b */ /* 0x023fe20003800000 */
.L_x_1900:
[----:B------:R-:W-:Y:S05]  /*11d0*/  BSYNC B0 ;  /* 0x0000000000007941 */ /* 0x000fea0003800000 */
.L_x_1899:
[----:B------:R-:W-:Y:S01]  /*11e0*/  HFMA2.MMA R111, -RZ, RZ, 0, 1.1920928955078125e-07 ;  /* 0x00000002ff6f7435 */ /* 0x000fe200000001ff */
[----:B------:R-:W-:Y:S01]  /*11f0*/  FADD.FTZ R112, R112, R113 ;  /* 0x0000007170707221 */ /* 0x000fe20000010000 */
[----:B------:R-:W-:Y:S02]  /*1200*/  MOV R110, 0x1f ;  /* 0x0000001f006e7802 */ /* 0x000fe40000000f00 */
[----:B------:R-:W-:-:S07]  /*1210*/  MOV R109, 0xffffffff ;  /* 0xffffffff006d7802 */ /* 0x000fce0000000f00 */
[----:B------:R-:W-:Y:S05]  /*1220*/  WARPSYNC.COLLECTIVE R109, `(.L_x_1901) ;  /* 0x000000006d087348 */ /* 0x000fea0003c00000 */
[----:B------:R0:W1:Y:S02]  /*1230*/  SHFL.BFLY P0, R113, R112, R111, R110 ;  /* 0x0c00006f70717389 */ /* 0x000064000000006e */
[----:B01----:R-:W-:Y:S01]  /*1240*/  ENDCOLLECTIVE ;  /* 0x000000000000791b */ /* 0x003fe20003800000 */
.L_x_1901:
[----:B------:R-:W-:Y:S01]  /*1250*/  HFMA2.MMA R111, -RZ, RZ, 0, 2.384185791015625e-07 ;  /* 0x00000004ff6f7435 */ /* 0x000fe200000001ff */
[----:B------:R-:W-:-:S05]  /*1260*/  FADD.FTZ R114, R112, R113 ;  /* 0x0000007170727221 */ /* 0x000fca0000010000 */
[----:B------:R-:W-:-:S07]  /*1270*/  MOV R112, R114 ;  /* 0x0000007200707202 */ /* 0x000fce0000000f00 */
[----:B------:R-:W-:Y:S05]  /*1280*/  WARPSYNC.COLLECTIVE R109, `(.L_x_1902) ;  /* 0x000000006d087348 */ /* 0x000fea0003c00000 */
[----:B------:R0:W1:Y:S02]  /*1290*/  SHFL.BFLY P0, R113, R112, R111, R110 ;  /* 0x0c00006f70717389 */ /* 0x000064000000006e */
[----:B01----:R-:W-:Y:S01]  /*12a0*/  ENDCOLLECTIVE ;  /* 0x000000000000791b */ /* 0x003fe20003800000 */
.L_x_1902:
[----:B------:R-:W-:Y:S01]  /*12b0*/  HFMA2.MMA R111, -RZ, RZ, 0, 4.76837158203125e-07 ;  /* 0x00000008ff6f7435 */ /* 0x000fe200000001ff */
[----:B------:R-:W-:-:S05]  /*12c0*/  FADD.FTZ R115, R114, R113 ;  /* 0x0000007172737221 */ /* 0x000fca0000010000 */
[----:B------:R-:W-:-:S07]  /*12d0*/  MOV R112, R115 ;  /* 0x0000007300707202 */ /* 0x000fce0000000f00 */
[----:B------:R-:W-:Y:S05]  /*12e0*/  WARPSYNC.COLLECTIVE R109, `(.L_x_1903) ;  /* 0x000000006d087348 */ /* 0x000fea0003c00000 */
[----:B------:R0:W1:Y:S02]  /*12f0*/  SHFL.BFLY P0, R113, R112, R111, R110 ;  /* 0x0c00006f70717389 */ /* 0x000064000000006e */
[----:B01----:R-:W-:Y:S01]  /*1300*/  ENDCOLLECTIVE ;  /* 0x000000000000791b */ /* 0x003fe20003800000 */
.L_x_1903:
[----:B------:R-:W-:Y:S01]  /*1310*/  HFMA2.MMA R111, -RZ, RZ, 0, 9.5367431640625e-07 ;  /* 0x00000010ff6f7435 */ /* 0x000fe200000001ff */
[----:B------:R-:W-:-:S05]  /*1320*/  FADD.FTZ R116, R115, R113 ;  /* 0x0000007173747221 */ /* 0x000fca0000010000 */
[----:B------:R-:W-:-:S07]  /*1330*/  MOV R112, R116 ;  /* 0x0000007400707202 */ /* 0x000fce0000000f00 */
[----:B------:R-:W-:Y:S05]  /*1340*/  WARPSYNC.COLLECTIVE R109, `(.L_x_1904) ;  /* 0x000000006d087348 */ /* 0x000fea0003c00000 */
[----:B------:R0:W1:Y:S02]  /*1350*/  SHFL.BFLY P0, R113, R112, R111, R110 ;  /* 0x0c00006f70717389 */ /* 0x000064000000006e */
[----:B01----:R-:W-:Y:S01]  /*1360*/  ENDCOLLECTIVE ;  /* 0x000000000000791b */ /* 0x003fe20003800000 */
.L_x_1904:
        /* <DEDUP_REMOVED lines=71> */
.L_x_1905:
[----:B------:R-:W-:Y:S01]  /*17e0*/  HFMA2.MMA R111, -RZ, RZ, 0, 1.1920928955078125e-07 ;  /* 0x00000002ff6f7435 */ /* 0x000fe200000001ff */
[----:B------:R-:W-:-:S05]  /*17f0*/  FADD.FTZ R16, R112, R113 ;  /* 0x0000007170107221 */ /* 0x000fca0000010000 */
[----:B------:R-:W-:-:S07]  /*1800*/  MOV R112, R16 ;  /* 0x0000001000707202 */ /* 0x000fce0000000f00 */
[----:B------:R-:W-:Y:S05]  /*1810*/  WARPSYNC.COLLECTIVE R109, `(.L_x_1906) ;  /* 0x000000006d087348 */ /* 0x000fea0003c00000 */
[----:B------:R0:W1:Y:S02]  /*1820*/  SHFL.BFLY P0, R113, R112, R111, R110 ;  /* 0x0c00006f70717389 */ /* 0x000064000000006e */
[----:B01----:R-:W-:Y:S01]  /*1830*/  ENDCOLLECTIVE ;  /* 0x000000000000791b */ /* 0x003fe20003800000 */
.L_x_1906:
[----:B------:R-:W-:Y:S01]  /*1840*/  HFMA2.MMA R111, -RZ, RZ, 0, 2.384185791015625e-07 ;  /* 0x00000004ff6f7435 */ /* 0x000fe200000001ff */
[----:B------:R-:W-:-:S05]  /*1850*/  FADD.FTZ R114, R16, R113 ;  /* 0x0000007110727221 */ /* 0x000fca0000010000 */
[----:B------:R-:W-:-:S07]  /*1860*/  MOV R112, R114 ;  /* 0x0000007200707202 */ /* 0x000fce0000000f00 */
[----:B------:R-:W-:Y:S05]  /*1870*/  WARPSYNC.COLLECTIVE R109, `(.L_x_1907) ;  /* 0x000000006d087348 */ /* 0x000fea0003c00000 */
[----:B------:R0:W1:Y:S02]  /*1880*/  SHFL.BFLY P0, R113, R112, R111, R110 ;  /* 0x0c00006f70717389 */ /* 0x000064000000006e */
[----:B01----:R-:W-:Y:S01]  /*1890*/  ENDCOLLECTIVE ;  /* 0x000000000000791b */ /* 0x003fe20003800000 */
.L_x_1907:
[----:B------:R-:W-:Y:S01]  /*18a0*/  HFMA2.MMA R111, -RZ, RZ, 0, 4.76837158203125e-07 ;  /* 0x00000008ff6f7435 */ /* 0x000fe200000001ff */
[----:B------:R-:W-:-:S05]  /*18b0*/  FADD.FTZ R115, R114, R113 ;  /* 0x0000007172737221 */ /* 0x000fca0000010000 */
[----:B------:R-:W-:-:S07]  /*18c0*/  MOV R112, R115 ;  /* 0x0000007300707202 */ /* 0x000fce0000000f00 */
[----:B------:R-:W-:Y:S05]  /*18d0*/  WARPSYNC.COLLECTIVE R109, `(.L_x_1908) ;  /* 0x000000006d087348 */ /* 0x000fea0003c00000 */
[----:B------:R0:W1:Y:S02]  /*18e0*/  SHFL.BFLY P0, R113, R112, R111, R110 ;  /* 0x0c00006f70717389 */ /* 0x000064000000006e */
[----:B01----:R-:W-:Y:S01]  /*18f0*/  ENDCOLLECTIVE ;  /* 0x000000000000791b */ /* 0x003fe20003800000 */
.L_x_1908:
[----:B------:R-:W-:Y:S01]  /*1900*/  HFMA2.MMA R111, -RZ, RZ, 0, 9.5367431640625e-07 ;  /* 0x00000010ff6f7435 */ /* 0x000fe200000001ff */
[----:B------:R-:W-:-:S05]  /*1910*/  FADD.FTZ R116, R115, R113 ;  /* 0x0000007173747221 */ /* 0x000fca0000010000 */
[----:B------:R-:W-:-:S07]  /*1920*/  MOV R112, R116 ;  /* 0x0000007400707202 */ /* 0x000fce0000000f00 */
[----:B------:R-:W-:Y:S05]  /*1930*/  WARPSYNC.COLLECTIVE R109, `(.L_x_1909) ;  /* 0x000000006d087348 */ /* 0x000fea0003c00000 */
[----:B------:R0:W1:Y:S02]  /*1940*/  SHFL.BFLY P0, R113, R112, R111, R110 ;  /* 0x0c00006f70717389 */ /* 0x000064000000006e */
[----:B01----:R-:W-:Y:S01]  /*1950*/  ENDCOLLECTIVE ;  /* 0x000000000000791b */ /* 0x003fe20003800000 */
.L_x_1909:
[----:B------:R-:W-:Y:S05]  /*1960*/  BRA `(.L_x_1910) ;  /* 0xfffffff0005c7947 */ /* 0x000fea000383ffff */
.L_x_1911:
        /* <DEDUP_REMOVED lines=9> */
.L_x_2111:


//--------------------- .text._ZN10layer_norm13ln_fwd_kernelINS_13Kernel_traitsI13__nv_bfloat16fS2_fjLj768ELj1ELj4ELj1ELj16ENS_18Kernel_traits_baseILj768ES2_fS2_fjLj128EEEEEEEvNS_9FwdParamsE --------------------------
	.section	.text._ZN10layer_norm13ln_fwd_kernelINS_13Kernel_traitsI13__nv_bfloat16fS2_fjLj768ELj1ELj4ELj1ELj16ENS_18Kernel_traits_baseILj768ES2_fS2_fjLj128EEEEEEEvNS_9FwdParamsE,"ax",@progbits
	.align	128
        .global         _ZN10layer_norm13ln_fwd_kernelINS_13Kernel_traitsI13__nv_bfloat16fS2_fjLj768ELj1ELj4ELj1ELj16ENS_18Kernel_traits_baseILj768ES2_fS2_fjLj128EEEEEEEvNS_9FwdParamsE
        .type           _ZN10layer_norm13ln_fwd_kernelINS_13Kernel_traitsI13__nv_bfloat16fS2_fjLj768ELj1ELj4ELj1ELj16ENS_18Kernel_traits_baseILj768ES2_fS2_fjLj128EEEEEEEvNS_9FwdParamsE,@function
        .size           _ZN10layer_norm13ln_fwd_kernelINS_13Kernel_traitsI13__nv_bfloat16fS2_fjLj768ELj1ELj4ELj1ELj16ENS_18Kernel_traits_baseILj768ES2_fS2_fjLj128EEEEEEEvNS_9FwdParamsE,(.L_x_2112 - _ZN10layer_norm13ln_fwd_kernelINS_13Kernel_traitsI13__nv_bfloat16fS2_fjLj768ELj1ELj4ELj1ELj16ENS_18Kernel_traits_baseILj768ES2_fS2_fjLj128EEEEEEEvNS_9FwdParamsE)
        .other          _ZN10layer_norm13ln_fwd_kernelINS_13Kernel_traitsI13__nv_bfloat16fS2_fjLj768ELj1ELj4ELj1ELj16ENS_18Kernel_traits_baseILj768ES2_fS2_fjLj128EEEEEEEvNS_9FwdParamsE,@"STO_CUDA_ENTRY STV_DEFAULT"
_ZN10layer_norm13ln_fwd_kernelINS_13Kernel_traitsI13__nv_bfloat16fS2_fjLj768ELj1ELj4ELj1ELj16ENS_18Kernel_traits_baseILj768ES2_fS2_fjLj128EEEEEEEvNS_9FwdParamsE:
.text._ZN10layer_norm13ln_fwd_kernelINS_13Kernel_traitsI13__nv_bfloat16fS2_fjLj768ELj1ELj4ELj1ELj16ENS_18Kernel_traits_baseILj768ES2_fS2_fjLj128EEEEEEEvNS_9FwdParamsE:
        /* <DEDUP_REMOVED lines=18> */
[----:B------:R-:W-:-:S03]  /*0120*/  IADD3.X R5, RZ, UR7, RZ, P0, !PT ;  /* 0x00000007ff057c10 */ /* 0x000fc600087fe4ff */
[----:B------:R-:W4:Y:S04]  /*0130*/  LDG.E.64 R44, desc[UR4][R6.64+0x200] ;  /* 0x00020004062c7981 */ /* 0x000f28000c1e1b00 */
[----:B------:R-:W5:Y:S04]  /*0140*/  LDG.E.64 R40, desc[UR4][R6.64+0x400] ;  /* 0x0004000406287981 */ /* 0x000f68000c1e1b00 */
[----:B------:R-:W5:Y:S04]  /*0150*/  LDG.E.64 R38, desc[UR4][R6.64+0x500] ;  /* 0x0005000406267981 */ /* 0x000f68000c1e1b00 */
[----:B------:R-:W5:Y:S04]  /*0160*/  LDG.E.64 R36, desc[UR4][R4.64] ;  /* 0x0000000404247981 */ /* 0x000f68000c1e1b00 */
[----:B------:R-:W5:Y:S04]  /*0170*/  LDG.E.64 R34, desc[UR4][R4.64+0x100] ;  /* 0x0001000404227981 */ /* 0x000f68000c1e1b00 */
[----:B------:R-:W5:Y:S04]  /*0180*/  LDG.E.64 R32, desc[UR4][R4.64+0x200] ;  /* 0x0002000404207981 */ /* 0x000f68000c1e1b00 */
[----:B------:R-:W5:Y:S04]  /*0190*/  LDG.E.64 R30, desc[UR4][R4.64+0x300] ;  /* 0x00030004041e7981 */ /* 0x000f68000c1e1b00 */
[----:B------:R4:W5:Y:S04]  /*01a0*/  LDG.E.64 R48, desc[UR4][R6.64] ;  /* 0x0000000406307981 */ /* 0x000968000c1e1b00 */
[----:B------:R-:W5:Y:S04]  /*01b0*/  LDG.E.64 R28, desc[UR4][R4.64+0x400] ;  /* 0x00040004041c7981 */ /* 0x000f68000c1e1b00 */
[----:B------:R5:W5:Y:S01]  /*01c0*/  LDG.E.64 R2, desc[UR4][R4.64+0x500] ;  /* 0x0005000404027981 */ /* 0x000b62000c1e1b00 */
[----:B------:R-:W-:-:S02]  /*01d0*/  LOP3.LUT P0, R56, R0, 0x1f, RZ, 0xc0, !PT ;  /* 0x0000001f00387812 */ /* 0x000fc4000780c0ff */
[----:B--2---:R-:W-:Y:S02]  /*01e0*/  SHF.R.U64 R63, R46, 0x10, R47 ;  /* 0x000000102e3f7819 */ /* 0x004fe4000000122f */
[----:B---3--:R-:W-:Y:S02]  /*01f0*/  SHF.R.U64 R62, R42, 0x10, R43 ;  /* 0x000000102a3e7819 */ /* 0x008fe4000000122b */
[----:B------:R-:W-:Y:S02]  /*0200*/  PRMT R63, R63, 0x5410, R63 ;  /* 0x000054103f3f7816 */ /* 0x000fe4000000003f */
[----:B----4-:R-:W-:Y:S02]  /*0210*/  SHF.R.U64 R6, R44, 0x10, R45 ;  /* 0x000000102c067819 */ /* 0x010fe4000000122d */
[----:B------:R-:W-:Y:S02]  /*0220*/  PRMT R62, R62, 0x5410, R62 ;  /* 0x000054103e3e7816 */ /* 0x000fe4000000003e */
[----:B-----5:R-:W-:-:S02]  /*0230*/  SHF.R.U64 R4, R40, 0x10, R41 ;  /* 0x0000001028047819 */ /* 0x020fc40000001229 */
[----:B------:R-:W-:Y:S02]  /*0240*/  SHF.R.U32.HI R65, RZ, 0x10, R47 ;  /* 0x00000010ff417819 */ /* 0x000fe4000001162f */
[----:B------:R-:W-:Y:S02]  /*0250*/  SHF.R.U64 R60, R38, 0x10, R39 ;  /* 0x00000010263c7819 */ /* 0x000fe40000001227 */
[----:B------:R-:W-:Y:S02]  /*0260*/  PRMT R63, R6, 0x7610, R63 ;  /* 0x00007610063f7816 */ /* 0x000fe4000000003f */
[----:B------:R-:W-:Y:S02]  /*0270*/  PRMT R62, R4, 0x7610, R62 ;  /* 0x00007610043e7816 */ /* 0x000fe4000000003e */
[----:B------:R-:W-:Y:S02]  /*0280*/  PRMT R65, R65, 0x5410, R65 ;  /* 0x0000541041417816 */ /* 0x000fe40000000041 */
[----:B------:R-:W-:-:S02]  /*0290*/  PRMT R60, R60, 0x5410, R60 ;  /* 0x000054103c3c7816 */ /* 0x000fc4000000003c */
[--C-:B------:R-:W-:Y:S02]  /*02a0*/  SHF.R.U32.HI R5, RZ, 0x10, R37.reuse ;  /* 0x00000010ff057819 */ /* 0x100fe40000011625 */
[----:B------:R-:W-:Y:S02]  /*02b0*/  SHF.R.U64 R6, R36, 0x10, R37 ;  /* 0x0000001024067819 */ /* 0x000fe40000001225 */
[--C-:B------:R-:W-:Y:S02]  /*02c0*/  SHF.R.U32.HI R4, RZ, 0x10, R35.reuse ;  /* 0x00000010ff047819 */ /* 0x100fe40000011623 */
[----:B------:R-:W-:Y:S02]  /*02d0*/  SHF.R.U64 R59, R34, 0x10, R35 ;  /* 0x00000010223b7819 */ /* 0x000fe40000001223 */
[----:B------:R-:W-:Y:S02]  /*02e0*/  SHF.R.U32.HI R66, RZ, 0x10, R45 ;  /* 0x00000010ff427819 */ /* 0x000fe4000001162d */
[----:B------:R-:W-:-:S02]  /*02f0*/  SHF.R.U32.HI R67, RZ, 0x10, R43 ;  /* 0x00000010ff437819 */ /* 0x000fc4000001162b */
[----:B------:R-:W-:Y:S02]  /*0300*/  PRMT R60, R5, 0x7610, R60 ;  /* 0x00007610053c7816 */ /* 0x000fe4000000003c */
[----:B------:R-:W-:Y:S02]  /*0310*/  PRMT R59, R59, 0x5410, R6 ;  /* 0x000054103b3b7816 */ /* 0x000fe40000000006 */
[----:B------:R-:W-:Y:S02]  /*0320*/  PRMT R65, R4, 0x7610, R65 ;  /* 0x0000761004417816 */ /* 0x000fe40000000041 */
[----:B------:R-:W-:Y:S02]  /*0330*/  PRMT R66, R66, 0x5410, R66 ;  /* 0x0000541042427816 */ /* 0x000fe40000000042 */
[----:B------:R-:W-:Y:S02]  /*0340*/  PRMT R67, R67, 0x5410, R67 ;  /* 0x0000541043437816 */ /* 0x000fe40000000043 */
[----:B------:R-:W-:-:S02]  /*0350*/  SHF.R.U32.HI R5, RZ, 0x10, R33 ;  /* 0x00000010ff057819 */ /* 0x000fc40000011621 */
[----:B------:R-:W-:Y:S02]  /*0360*/  SHF.R.U64 R6, R32, 0x10, R33 ;  /* 0x0000001020067819 */ /* 0x000fe40000001221 */
[--C-:B------:R-:W-:Y:S02]  /*0370*/  SHF.R.U32.HI R4, RZ, 0x10, R31.reuse ;  /* 0x00000010ff047819 */ /* 0x100fe4000001161f */
[----:B------:R-:W-:Y:S02]  /*0380*/  SHF.R.U64 R58, R30, 0x10, R31 ;  /* 0x000000101e3a7819 */ /* 0x000fe4000000121f */
[----:B------:R-:W-:Y:S02]  /*0390*/  SHF.R.U32.HI R68, RZ, 0x10, R41 ;  /* 0x00000010ff447819 */ /* 0x000fe40000011629 */
[----:B------:R-:W-:Y:S02]  /*03a0*/  SHF.R.U32.HI R69, RZ, 0x10, R39 ;  /* 0x00000010ff457819 */ /* 0x000fe40000011627 */
[----:B------:R-:W-:-:S02]  /*03b0*/  PRMT R66, R5, 0x7610, R66 ;  /* 0x0000761005427816 */ /* 0x000fc40000000042 */
[----:B------:R-:W-:Y:S02]  /*03c0*/  PRMT R58, R58, 0x5410, R6 ;  /* 0x000054103a3a7816 */ /* 0x000fe40000000006 */
[----:B------:R-:W-:Y:S02]  /*03d0*/  PRMT R67, R4, 0x7610, R67 ;  /* 0x0000761004437816 */ /* 0x000fe40000000043 */
[--C-:B------:R-:W-:Y:S02]  /*03e0*/  SHF.R.U32.HI R64, RZ, 0x10, R49.reuse ;  /* 0x00000010ff407819 */ /* 0x100fe40000011631 */
[----:B------:R-:W-:Y:S02]  /*03f0*/  SHF.R.U64 R8, R48, 0x10, R49 ;  /* 0x0000001030087819 */ /* 0x000fe40000001231 */
[----:B------:R-:W-:Y:S02]  /*0400*/  PRMT R68, R68, 0x5410, R68 ;  /* 0x0000541044447816 */ /* 0x000fe40000000044 */
[----:B------:R-:W-:-:S02]  /*0410*/  PRMT R69, R69, 0x5410, R69 ;  /* 0x0000541045457816 */ /* 0x000fc40000000045 */
[--C-:B------:R-:W-:Y:S02]  /*0420*/  SHF.R.U32.HI R5, RZ, 0x10, R29.reuse ;  /* 0x00000010ff057819 */ /* 0x100fe4000001161d */
[----:B------:R-:W-:Y:S02]  /*0430*/  SHF.R.U64 R6, R28, 0x10, R29 ;  /* 0x000000101c067819 */ /* 0x000fe4000000121d */
[--C-:B------:R-:W-:Y:S02]  /*0440*/  SHF.R.U32.HI R4, RZ, 0x10, R3.reuse ;  /* 0x00000010ff047819 */ /* 0x100fe40000011603 */
[----:B------:R-:W-:Y:S02]  /*0450*/  SHF.R.U64 R57, R2, 0x10, R3 ;  /* 0x0000001002397819 */ /* 0x000fe40000001203 */
[----:B------:R-:W-:Y:S02]  /*0460*/  PRMT R64, R8, 0x5410, R64 ;  /* 0x0000541008407816 */ /* 0x000fe40000000040 */
[----:B------:R-:W-:-:S02]  /*0470*/  PRMT R68, R5, 0x7610, R68 ;  /* 0x0000761005447816 */ /* 0x000fc40000000044 */
[----:B------:R-:W-:Y:S02]  /*0480*/  PRMT R57, R57, 0x5410, R6 ;  /* 0x0000541039397816 */ /* 0x000fe40000000006 */
[----:B------:R-:W-:-:S07]  /*0490*/  PRMT R69, R4, 0x7610, R69 ;  /* 0x0000761004457816 */ /* 0x000fce0000000045 */
.L_x_1913:
[----:B------:R-:W0:Y:S01]  /*04a0*/  LDC.64 R24, c[0x0][0x220] ;  /* 0x00008800ff187b82 */ /* 0x000e220000000a00 */
[----:B------:R-:W-:-:S05]  /*04b0*/  IMAD R0, R55, 0xc0, R56 ;  /* 0x000000c037007824 */ /* 0x000fca00078e0238 */
[C---:B------:R-:W-:Y:S01]  /*04c0*/  IADD3 R9, R0.reuse, 0x20, RZ ;  /* 0x0000002000097810 */ /* 0x040fe20007ffe0ff */
[----:B01----:R-:W-:-:S06]  /*04d0*/  IMAD.WIDE.U32 R4, R0, 0x10, R24 ;  /* 0x0000001000047825 */ /* 0x003fcc00078e0018 */
        /* <DEDUP_REMOVED lines=109> */
.L_x_1925:
[----:B-1----:R-:W-:Y:S01]  /*0bb0*/  FADD.FTZ R51, R14, R51 ;  /* 0x000000330e337221 */ /* 0x002fe20000010000 */
[----:B------:R-:W1:Y:S01]  /*0bc0*/  S2R R52, SR_TID.X ;  /* 0x0000000000347919 */ /* 0x000e620000002100 */
[----:B0-----:R-:W0:Y:S02]  /*0bd0*/  @!P0 LDC.64 R14, c[0x0][0x230] ;  /* 0x00008c00ff0e8b82 */ /* 0x001e240000000a00 */
[----:B0-----:R-:W-:-:S05]  /*0be0*/  @!P0 IMAD.WIDE R14, R55, 0x4, R14 ;  /* 0x00000004370e8825 */ /* 0x001fca00078e020e */
[----:B------:R0:W-:Y:S01]  /*0bf0*/  @!P0 STG.E desc[UR4][R14.64], R50 ;  /* 0x000000320e008986 */ /* 0x0001e2000c101904 */
[----:B-1----:R-:W-:Y:S01]  /*0c00*/  LOP3.LUT R52, R52, 0x1f, RZ, 0xc0, !PT ;  /* 0x0000001f34347812 */ /* 0x002fe200078ec0ff */
[----:B0-----:R-:W0:Y:S01]  /*0c10*/  LDC R14, c[0x0][0x260] ;  /* 0x00009800ff0e7b82 */ /* 0x001e220000000800 */
[----:B------:R-:W-:Y:S01]  /*0c20*/  PRMT R15, R48, 0x5410, R64 ;  /* 0x00005410300f7816 */ /* 0x000fe20000000040 */
[----:B0-----:R-:W-:-:S06]  /*0c30*/  FFMA.FTZ R14, R51, 0.001302083372138440609, R14 ;  /* 0x3aaaaaab330e7823 */ /* 0x001fcc000001000e */
[----:B------:R-:W0:Y:S01]  /*0c40*/  LDC.64 R50, c[0x0][0x228] ;  /* 0x00008a00ff327b82 */ /* 0x000e220000000a00 */
[----:B------:R-:W1:Y:S02]  /*0c50*/  MUFU.RSQ R14, R14 ;  /* 0x0000000e000e7308 */ /* 0x000e640000001400 */
[-C--:B-1----:R-:W-:Y:S01]  /*0c60*/  FMUL.FTZ R0, R0, R14.reuse ;  /* 0x0000000e00007220 */ /* 0x082fe20000410000 */
[-C--:B------:R-:W-:Y:S01]  /*0c70*/  FMUL.FTZ R5, R5, R14.reuse ;  /* 0x0000000e05057220 */ /* 0x080fe20000410000 */
[-C--:B------:R-:W-:Y:S01]  /*0c80*/  FMUL.FTZ R12, R12, R14.reuse ;  /* 0x0000000e0c0c7220 */ /* 0x080fe20000410000 */
[-C--:B------:R-:W-:Y:S01]  /*0c90*/  FMUL.FTZ R13, R13, R14.reuse ;  /* 0x0000000e0d0d7220 */ /* 0x080fe20000410000 */
[----:B------:R-:W-:Y:S01]  /*0ca0*/  FMUL.FTZ R16, R16, R14 ;  /* 0x0000000e10107220 */ /* 0x000fe20000410000 */
[----:B------:R-:W-:Y:S01]  /*0cb0*/  F2FP.BF16.F32.PACK_AB R0, RZ, R0 ;  /* 0x00000000ff00723e */ /* 0x000fe200000010ff */
[-C--:B------:R-:W-:Y:S01]  /*0cc0*/  FMUL.FTZ R17, R17, R14.reuse ;  /* 0x0000000e11117220 */ /* 0x080fe20000410000 */
[----:B------:R-:W-:Y:S01]  /*0cd0*/  F2FP.BF16.F32.PACK_AB R5, RZ, R5 ;  /* 0x00000005ff05723e */ /* 0x000fe200000010ff */
[----:B------:R-:W-:Y:S01]  /*0ce0*/  FMUL.FTZ R20, R20, R14 ;  /* 0x0000000e14147220 */ /* 0x000fe20000410000 */
[----:B------:R-:W-:Y:S01]  /*0cf0*/  F2FP.BF16.F32.PACK_AB R12, RZ, R12 ;  /* 0x0000000cff0c723e */ /* 0x000fe200000010ff */
[-C--:B------:R-:W-:Y:S01]  /*0d00*/  FMUL.FTZ R21, R21, R14.reuse ;  /* 0x0000000e15157220 */ /* 0x080fe20000410000 */
[----:B------:R-:W-:Y:S01]  /*0d10*/  PRMT R0, R0, 0x5410, R5 ;  /* 0x0000541000007816 */ /* 0x000fe20000000005 */
[-C--:B------:R-:W-:Y:S01]  /*0d20*/  FMUL.FTZ R24, R24, R14.reuse ;  /* 0x0000000e18187220 */ /* 0x080fe20000410000 */
[----:B------:R-:W-:Y:S01]  /*0d30*/  PRMT R5, R36, 0x7610, R59 ;  /* 0x0000761024057816 */ /* 0x000fe2000000003b */
[-C--:B------:R-:W-:Y:S01]  /*0d40*/  FMUL.FTZ R25, R25, R14.reuse ;  /* 0x0000000e19197220 */ /* 0x080fe20000410000 */
[----:B------:R-:W-:Y:S01]  /*0d50*/  F2FP.BF16.F32.PACK_AB R13, RZ, R13 ;  /* 0x0000000dff0d723e */ /* 0x000fe200000010ff */
[----:B------:R-:W-:Y:S01]  /*0d60*/  FMUL.FTZ R4, R4, R14 ;  /* 0x0000000e04047220 */ /* 0x000fe20000410000 */
[----:B------:R-:W-:Y:S01]  /*0d70*/  F2FP.BF16.F32.PACK_AB R16, RZ, R16 ;  /* 0x00000010ff10723e */ /* 0x000fe200000010ff */
[-C--:B------:R-:W-:Y:S01]  /*0d80*/  FMUL.FTZ R7, R7, R14.reuse ;  /* 0x0000000e07077220 */ /* 0x080fe20000410000 */
[----:B------:R-:W-:Y:S01]  /*0d90*/  HFMA2.MMA.BF16_V2 R5, R5, R0, R15 ;  /* 0x0000000005057235 */ /* 0x000fe2000020000f */
[-C--:B------:R-:W-:Y:S01]  /*0da0*/  FMUL.FTZ R0, R8, R14.reuse ;  /* 0x0000000e08007220 */ /* 0x080fe20000410000 */
[-C--:B------:R-:W-:Y:S01]  /*0db0*/  FMUL.FTZ R8, R9, R14.reuse ;  /* 0x0000000e09087220 */ /* 0x080fe20000410000 */
[----:B------:R-:W-:Y:S01]  /*0dc0*/  PRMT R12, R12, 0x5410, R13 ;  /* 0x000054100c0c7816 */ /* 0x000fe2000000000d */
[-C--:B------:R-:W-:Y:S01]  /*0dd0*/  FMUL.FTZ R19, R19, R14.reuse ;  /* 0x0000000e13137220 */ /* 0x080fe20000410000 */
[----:B------:R-:W-:Y:S01]  /*0de0*/  PRMT R13, R44, 0x5410, R63 ;  /* 0x000054102c0d7816 */ /* 0x000fe2000000003f */
[----:B------:R-:W-:Y:S01]  /*0df0*/  FMUL.FTZ R23, R23, R14 ;  /* 0x0000000e17177220 */ /* 0x000fe20000410000 */
[----:B------:R-:W-:Y:S01]  /*0e00*/  F2FP.BF16.F32.PACK_AB R9, RZ, R0 ;  /* 0x00000000ff09723e */ /* 0x000fe200000010ff */
[----:B------:R-:W-:Y:S01]  /*0e10*/  FMUL.FTZ R27, R27, R14 ;  /* 0x0000000e1b1b7220 */ /* 0x000fe20000410000 */
[----:B------:R-:W-:-:S02]  /*0e20*/  F2FP.BF16.F32.PACK_AB R8, RZ, R8 ;  /* 0x00000008ff08723e */ /* 0x000fc400000010ff */
[----:B------:R-:W-:Y:S02]  /*0e30*/  PRMT R15, R5, 0x7632, R15 ;  /* 0x00007632050f7816 */ /* 0x000fe4000000000f */
[----:B------:R-:W-:Y:S02]  /*0e40*/  F2FP.BF16.F32.PACK_AB R17, RZ, R17 ;  /* 0x00000011ff11723e */ /* 0x000fe400000010ff */
[----:B------:R-:W-:Y:S02]  /*0e50*/  LOP3.LUT R0, R15, 0xffff, RZ, 0xc0, !PT ;  /* 0x0000ffff0f007812 */ /* 0x000fe400078ec0ff */
[----:B------:R-:W-:Y:S02]  /*0e60*/  PRMT R15, R5, 0x7610, R15 ;  /* 0x00007610050f7816 */ /* 0x000fe4000000000f */
[----:B------:R-:W-:Y:S02]  /*0e70*/  PRMT R5, R9, 0x5410, R8 ;  /* 0x0000541009057816 */ /* 0x000fe40000000008 */
[----:B------:R-:W-:-:S02]  /*0e80*/  SHF.L.U32 R9, R0, 0x10, RZ ;  /* 0x0000001000097819 */ /* 0x000fc400000006ff */
[----:B------:R-:W-:Y:S02]  /*0e90*/  F2FP.BF16.F32.PACK_AB R20, RZ, R20 ;  /* 0x00000014ff14723e */ /* 0x000fe400000010ff */
[----:B------:R-:W-:Y:S02]  /*0ea0*/  LOP3.LUT R8, R9, 0xffff, R15, 0xf8, !PT ;  /* 0x0000ffff09087812 */ /* 0x000fe400078ef80f */
[----:B------:R-:W-:Y:S02]  /*0eb0*/  PRMT R9, R34, 0x5410, R59 ;  /* 0x0000541022097816 */ /* 0x000fe4000000003b */
[----:B------:R-:W-:Y:S02]  /*0ec0*/  PRMT R15, R46, 0x7610, R63 ;  /* 0x000076102e0f7816 */ /* 0x000fe4000000003f */
[----:B------:R-:W-:Y:S02]  /*0ed0*/  F2FP.BF16.F32.PACK_AB R21, RZ, R21 ;  /* 0x00000015ff15723e */ /* 0x000fe400000010ff */
[----:B------:R-:W-:Y:S01]  /*0ee0*/  F2FP.BF16.F32.PACK_AB R24, RZ, R24 ;  /* 0x00000018ff18723e */ /* 0x000fe200000010ff */
[----:B------:R-:W-:Y:S01]  /*0ef0*/  HFMA2.BF16_V2 R5, R9, R5, R15 ;  /* 0x0000000509057231 */ /* 0x000fe2000020000f */
[----:B------:R-:W-:-:S02]  /*0f00*/  PRMT R9, R32, 0x7610, R58 ;  /* 0x0000761020097816 */ /* 0x000fc4000000003a */
[----:B------:R-:W-:Y:S02]  /*0f10*/  PRMT R15, R42, 0x7610, R62 ;  /* 0x000076102a0f7816 */ /* 0x000fe4000000003e */
[----:B------:R-:W-:Y:S02]  /*0f20*/  F2FP.BF16.F32.PACK_AB R25, RZ, R25 ;  /* 0x00000019ff19723e */ /* 0x000fe400000010ff */
[----:B------:R-:W-:Y:S01]  /*0f30*/  HFMA2.MMA.BF16_V2 R13, R9, R12, R13 ;  /* 0x0000000c090d7235 */ /* 0x000fe2000020000d */
[----:B------:R-:W-:Y:S02]  /*0f40*/  PRMT R9, R16, 0x5410, R17 ;  /* 0x0000541010097816 */ /* 0x000fe40000000011 */
[----:B------:R-:W-:Y:S02]  /*0f50*/  PRMT R12, R30, 0x5410, R58 ;  /* 0x000054101e0c7816 */ /* 0x000fe4000000003a */
[----:B------:R-:W-:Y:S01]  /*0f60*/  PRMT R16, R20, 0x5410, R21 ;  /* 0x0000541014107816 */ /* 0x000fe20000000015 */
[----:B------:R-:W-:Y:S01]  /*0f70*/  FMUL.FTZ R21, R26, R14 ;  /* 0x0000000e1a157220 */ /* 0x000fe20000410000 */
[--C-:B------:R-:W-:Y:S01]  /*0f80*/  PRMT R17, R2, 0x5410, R57.reuse ;  /* 0x0000541002117816 */ /* 0x100fe20000000039 */
[----:B------:R-:W-:Y:S01]  /*0f90*/  HFMA2.BF16_V2 R9, R12, R9, R15 ;  /* 0x000000090c097231 */ /* 0x000fe2000020000f */
[----:B------:R-:W-:-:S02]  /*0fa0*/  PRMT R12, R28, 0x7610, R57 ;  /* 0x000076101c0c7816 */ /* 0x000fc40000000039 */
[----:B------:R-:W-:Y:S02]  /*0fb0*/  PRMT R15, R40, 0x5410, R62 ;  /* 0x00005410280f7816 */ /* 0x000fe4000000003e */
[----:B------:R-:W-:Y:S02]  /*0fc0*/  PRMT R20, R38, 0x7610, R60 ;  /* 0x0000761026147816 */ /* 0x000fe4000000003c */
[----:B------:R-:W-:Y:S02]  /*0fd0*/  F2FP.BF16.F32.PACK_AB R4, RZ, R4 ;  /* 0x00000004ff04723e */ /* 0x000fe400000010ff */
[----:B------:R-:W-:Y:S01]  /*0fe0*/  HFMA2.MMA.BF16_V2 R16, R12, R16, R15 ;  /* 0x000000100c107235 */ /* 0x000fe2000020000f */
[----:B------:R-:W-:Y:S02]  /*0ff0*/  PRMT R15, R13, 0x7632, R15 ;  /* 0x000076320d0f7816 */ /* 0x000fe4000000000f */
[----:B------:R-:W-:Y:S02]  /*1000*/  PRMT R12, R24, 0x5410, R25 ;  /* 0x00005410180c7816 */ /* 0x000fe40000000019 */
[----:B------:R-:W-:-:S02]  /*1010*/  LOP3.LUT R15, R15, 0xffff, RZ, 0xc0, !PT ;  /* 0x0000ffff0f0f7812 */ /* 0x000fc400078ec0ff */
[----:B------:R-:W-:Y:S01]  /*1020*/  F2FP.BF16.F32.PACK_AB R21, RZ, R21 ;  /* 0x00000015ff15723e */ /* 0x000fe200000010ff */
[----:B------:R-:W-:Y:S02]  /*1030*/  HFMA2.BF16_V2 R12, R17, R12, R20 ;  /* 0x0000000c110c7231 */ /* 0x000fe40000200014 */
[----:B------:R-:W-:Y:S01]  /*1040*/  FMUL.FTZ R17, R18, R14 ;  /* 0x0000000e12117220 */ /* 0x000fe20000410000 */
[----:B------:R-:W-:Y:S01]  /*1050*/  HFMA2.BF16_V2 R20, R33.H0_H0, R4.H0_H0, R45.H0_H0 ;  /* 0x2000000421147231 */ /* 0x000fe2000024082d */
[----:B------:R-:W-:Y:S01]  /*1060*/  PRMT R4, R13, 0x7610, R4 ;  /* 0x000076100d047816 */ /* 0x000fe20000000004 */
[----:B------:R-:W-:Y:S01]  /*1070*/  HFMA2.BF16_V2 R21, R3.H0_H0, R21.H0_H0, R39.H0_H0 ;  /* 0x2000001503157231 */ /* 0x000fe20000240827 */
[----:B------:R-:W-:Y:S02]  /*1080*/  SHF.L.U32 R18, R15, 0x10, RZ ;  /* 0x000000100f127819 */ /* 0x000fe400000006ff */
[----:B------:R-:W-:Y:S02]  /*1090*/  PRMT R13, R20, 0x7610, R13 ;  /* 0x00007610140d7816 */ /* 0x000fe4000000000d */
[----:B------:R-:W-:-:S02]  /*10a0*/  LOP3.LUT R4, R18, 0xffff, R4, 0xf8, !PT ;  /* 0x0000ffff12047812 */ /* 0x000fc400078ef804 */
[----:B------:R-:W-:Y:S02]  /*10b0*/  PRMT R18, R9, 0x7632, R18 ;  /* 0x0000763209127816 */ /* 0x000fe40000000012 */
[----:B------:R-:W-:Y:S02]  /*10c0*/  LOP3.LUT R13, R13, 0xffff, RZ, 0xc0, !PT ;  /* 0x0000ffff0d0d7812 */ /* 0x000fe400078ec0ff */
[----:B------:R-:W-:Y:S02]  /*10d0*/  SHF.L.U64.HI R20, R15, 0x10, RZ ;  /* 0x000000100f147819 */ /* 0x000fe400000102ff */
[----:B------:R-:W-:Y:S02]  /*10e0*/  LOP3.LUT R15, R18, 0xffff, RZ, 0xc0, !PT ;  /* 0x0000ffff120f7812 */ /* 0x000fe400078ec0ff */
[----:B------:R-:W-:Y:S02]  /*10f0*/  F2FP.BF16.F32.PACK_AB R17, RZ, R17 ;  /* 0x00000011ff11723e */ /* 0x000fe400000010ff */
[----:B------:R-:W-:-:S02]  /*1100*/  LOP3.LUT R13, R13, 0xffff0000, R20, 0xf8, !PT ;  /* 0xffff00000d0d7812 */ /* 0x000fc400078ef814 */
[----:B------:R-:W-:Y:S01]  /*1110*/  PRMT R18, R9, 0x7610, R18 ;  /* 0x0000761009127816 */ /* 0x000fe20000000012 */
[----:B------:R-:W-:Y:S01]  /*1120*/  HFMA2.BF16_V2 R17, R31.H0_H0, R17.H0_H0, R43.H0_H0 ;  /* 0x200000111f117231 */ /* 0x000fe2000024082b */
[C---:B------:R-:W-:Y:S01]  /*1130*/  SHF.L.U32 R20, R15.reuse, 0x10, RZ ;  /* 0x000000100f147819 */ /* 0x040fe200000006ff */
[-C--:B------:R-:W-:Y:S01]  /*1140*/  FMUL.FTZ R9, R6, R14.reuse ;  /* 0x0000000e06097220 */ /* 0x080fe20000410000 */
[----:B------:R-:W-:Y:S02]  /*1150*/  SHF.L.U64.HI R15, R15, 0x10, RZ ;  /* 0x000000100f0f7819 */ /* 0x000fe400000102ff */
[----:B------:R-:W-:Y:S01]  /*1160*/  LOP3.LUT R6, R20, 0xffff, R18, 0xf8, !PT ;  /* 0x0000ffff14067812 */ /* 0x000fe200078ef812 */
[-C--:B------:R-:W-:Y:S01]  /*1170*/  FMUL.FTZ R18, R10, R14.reuse ;  /* 0x0000000e0a127220 */ /* 0x080fe20000410000 */
[----:B------:R-:W-:Y:S01]  /*1180*/  FMUL.FTZ R20, R22, R14 ;  /* 0x0000000e16147220 */ /* 0x000fe20000410000 */
[----:B------:R-:W-:Y:S02]  /*1190*/  PRMT R22, R16, 0x7632, R22 ;  /* 0x0000763210167816 */ /* 0x000fe40000000016 */
[----:B------:R-:W-:-:S02]  /*11a0*/  LOP3.LUT R17, R17, 0xffff, RZ, 0xc0, !PT ;  /* 0x0000ffff11117812 */ /* 0x000fc400078ec0ff */
[----:B------:R-:W-:Y:S02]  /*11b0*/  F2FP.BF16.F32.PACK_AB R9, RZ, R9 ;  /* 0x00000009ff09723e */ /* 0x000fe400000010ff */
[----:B------:R-:W-:Y:S02]  /*11c0*/  F2FP.BF16.F32.PACK_AB R18, RZ, R18 ;  /* 0x00000012ff12723e */ /* 0x000fe400000010ff */
[----:B------:R-:W-:Y:S02]  /*11d0*/  LOP3.LUT R22, R22, 0xffff, RZ, 0xc0, !PT ;  /* 0x0000ffff16167812 */ /* 0x000fe400078ec0ff */
[----:B------:R-:W-:Y:S02]  /*11e0*/  LOP3.LUT R15, R17, 0xffff0000, R15, 0xf8, !PT ;  /* 0xffff0000110f7812 */ /* 0x000fe400078ef80f */
[----:B------:R-:W-:Y:S01]  /*11f0*/  PRMT R10, R16, 0x7610, R10 ;  /* 0x00007610100a7816 */ /* 0x000fe2000000000a */
[----:B------:R-:W-:Y:S01]  /*1200*/  HFMA2.BF16_V2 R16, R37.H0_H0, R9.H0_H0, R49.H0_H0 ;  /* 0x2000000925107231 */ /* 0x000fe20000240831 */
[----:B------:R-:W-:Y:S01]  /*1210*/  PRMT R17, R12, 0x7632, R17 ;  /* 0x000076320c117816 */ /* 0x000fe20000000011 */
[----:B------:R-:W-:Y:S01]  /*1220*/  HFMA2.BF16_V2 R9, R35.H0_H0, R18.H0_H0, R47.H0_H0 ;  /* 0x2000001223097231 */ /* 0x000fe2000024082f */
[----:B------:R-:W-:-:S02]  /*1230*/  SHF.L.U32 R18, R22, 0x10, RZ ;  /* 0x0000001016127819 */ /* 0x000fc400000006ff */
[----:B------:R-:W-:Y:S02]  /*1240*/  LOP3.LUT R17, R17, 0xffff, RZ, 0xc0, !PT ;  /* 0x0000ffff11117812 */ /* 0x000fe400078ec0ff */
[----:B------:R-:W-:Y:S02]  /*1250*/  LOP3.LUT R10, R18, 0xffff, R10, 0xf8, !PT ;  /* 0x0000ffff120a7812 */ /* 0x000fe400078ef80a */
[----:B------:R-:W-:Y:S02]  /*1260*/  SHF.L.U32 R18, R17, 0x10, RZ ;  /* 0x0000001011127819 */ /* 0x000fe400000006ff */
[----:B------:R-:W-:Y:S02]  /*1270*/  F2FP.BF16.F32.PACK_AB R20, RZ, R20 ;  /* 0x00000014ff14723e */ /* 0x000fe400000010ff */
[----:B------:R-:W-:Y:S02]  /*1280*/  LOP3.LUT R21, R21, 0xffff, RZ, 0xc0, !PT ;  /* 0x0000ffff15157812 */ /* 0x000fe400078ec0ff */
[----:B------:R-:W-:Y:S01]  /*1290*/  SHF.L.U64.HI R17, R17, 0x10, RZ ;  /* 0x0000001011117819 */ /* 0x000fe200000102ff */
[----:B------:R-:W-:Y:S01]  /*12a0*/  HFMA2.BF16_V2 R20, R29.H0_H0, R20.H0_H0, R41.H0_H0 ;  /* 0x200000141d147231 */ /* 0x000fe20000240829 */
[----:B------:R-:W-:-:S02]  /*12b0*/  LOP3.LUT R12, R18, 0xffff, R12, 0xf8, !PT ;  /* 0x0000ffff120c7812 */ /* 0x000fc400078ef80c */
[----:B------:R-:W-:Y:S02]  /*12c0*/  F2FP.BF16.F32.PACK_AB R18, RZ, R7 ;  /* 0x00000007ff12723e */ /* 0x000fe400000010ff */
[--C-:B------:R-:W-:Y:S02]  /*12d0*/  LOP3.LUT R21, R21, 0xffff0000, R17.reuse, 0xf8, !PT ;  /* 0xffff000015157812 */ /* 0x100fe400078ef811 */
[----:B------:R-:W-:Y:S02]  /*12e0*/  F2FP.BF16.F32.PACK_AB R7, RZ, R19 ;  /* 0x00000013ff07723e */ /* 0x000fe400000010ff */
[----:B------:R-:W-:Y:S02]  /*12f0*/  PRMT R17, R5, 0x7632, R17 ;  /* 0x0000763205117816 */ /* 0x000fe40000000011 */
[----:B------:R-:W-:Y:S01]  /*1300*/  LOP3.LUT R19, R16, 0xffff, RZ, 0xc0, !PT ;  /* 0x0000ffff10137812 */ /* 0x000fe200078ec0ff */
[----:B------:R-:W-:Y:S01]  /*1310*/  HFMA2.BF16_V2 R16, R60.H0_H0, R18.H0_H0, R64.H1_H1 ;  /* 0x200000123c107231 */ /* 0x000fe20000260840 */
[----:B------:R-:W-:Y:S01]  /*1320*/  SHF.L.U64.HI R24, R0, 0x10, RZ ;  /* 0x0000001000187819 */ /* 0x000fe200000102ff */
[----:B------:R-:W-:Y:S01]  /*1330*/  HFMA2.BF16_V2 R7, R67.H0_H0, R7.H0_H0, R67.H1_H1 ;  /* 0x2000000743077231 */ /* 0x000fe20000260843 */
[----:B------:R-:W-:-:S02]  /*1340*/  F2FP.BF16.F32.PACK_AB R0, RZ, R23 ;  /* 0x00000017ff00723e */ /* 0x000fc400000010ff */
[----:B------:R-:W-:Y:S02]  /*1350*/  LOP3.LUT R23, R17, 0xffff, RZ, 0xc0, !PT ;  /* 0x0000ffff11177812 */ /* 0x000fe400078ec0ff */
[----:B------:R-:W-:Y:S01]  /*1360*/  LOP3.LUT R20, R20, 0xffff, RZ, 0xc0, !PT ;  /* 0x0000ffff14147812 */ /* 0x000fe200078ec0ff */
[----:B------:R-:W-:Y:S01]  /*1370*/  HFMA2.BF16_V2 R0, R68.H0_H0, R0.H0_H0, R68.H1_H1 ;  /* 0x2000000044007231 */ /* 0x000fe20000260844 */
[----:B------:R-:W-:Y:S02]  /*1380*/  SHF.L.U64.HI R22, R22, 0x10, RZ ;  /* 0x0000001016167819 */ /* 0x000fe400000102ff */
[----:B------:R-:W-:Y:S02]  /*1390*/  LOP3.LUT R17, R19, 0xffff0000, R24, 0xf8, !PT ;  /* 0xffff000013117812 */ /* 0x000fe400078ef818 */
[----:B------:R-:W1:Y:S01]  /*13a0*/  @!P0 LDC.64 R18, c[0x0][0x238] ;  /* 0x00008e00ff128b82 */ /* 0x000e620000000a00 */
[----:B------:R-:W-:Y:S01]  /*13b0*/  LOP3.LUT R20, R20, 0xffff0000, R22, 0xf8, !PT ;  /* 0xffff000014147812 */ /* 0x000fe200078ef816 */
[-C--:B------:R-:W-:Y:S01]  /*13c0*/  FMUL.FTZ R22, R11, R14.reuse ;  /* 0x0000000e0b167220 */ /* 0x080fe20000410000 */
[----:B------:R-:W-:Y:S01]  /*13d0*/  FMUL.FTZ R11, R61, R14 ;  /* 0x0000000e3d0b7220 */ /* 0x000fe20000410000 */
[----:B------:R-:W-:-:S02]  /*13e0*/  SHF.L.U32 R24, R23, 0x10, RZ ;  /* 0x0000001017187819 */ /* 0x000fc400000006ff */
[----:B------:R-:W-:Y:S02]  /*13f0*/  PRMT R25, R16, 0x7610, R25 ;  /* 0x0000761010197816 */ /* 0x000fe40000000019 */
[----:B------:R-:W-:Y:S02]  /*1400*/  F2FP.BF16.F32.PACK_AB R11, RZ, R11 ;  /* 0x0000000bff0b723e */ /* 0x000fe400000010ff */
[----:B------:R-:W-:Y:S02]  /*1410*/  LOP3.LUT R16, R24, 0xffff, R5, 0xf8, !PT ;  /* 0x0000ffff18107812 */ /* 0x000fe400078ef805 */
[----:B------:R-:W-:Y:S01]  /*1420*/  LOP3.LUT R9, R9, 0xffff, RZ, 0xc0, !PT ;  /* 0x0000ffff09097812 */ /* 0x000fe200078ec0ff */
[----:B------:R-:W-:Y:S01]  /*1430*/  HFMA2.BF16_V2 R11, R66.H0_H0, R11.H0_H0, R66.H1_H1 ;  /* 0x2000000b420b7231 */ /* 0x000fe20000260842 */
[----:B------:R-:W-:Y:S02]  /*1440*/  SHF.L.U64.HI R23, R23, 0x10, RZ ;  /* 0x0000001017177819 */ /* 0x000fe400000102ff */
[----:B------:R-:W-:-:S02]  /*1450*/  LOP3.LUT R7, R7, 0xffff, RZ, 0xc0, !PT ;  /* 0x0000ffff07077812 */ /* 0x000fc400078ec0ff */
[----:B------:R-:W-:Y:S02]  /*1460*/  LOP3.LUT R11, R11, 0xffff, RZ, 0xc0, !PT ;  /* 0x0000ffff0b0b7812 */ /* 0x000fe400078ec0ff */
[----:B------:R-:W-:Y:S02]  /*1470*/  LOP3.LUT R25, R25, 0xffff, RZ, 0xc0, !PT ;  /* 0x0000ffff19197812 */ /* 0x000fe400078ec0ff */
[----:B------:R-:W-:Y:S01]  /*1480*/  PRMT R5, R13, 0x5410, R11 ;  /* 0x000054100d057816 */ /* 0x000fe2000000000b */
[----:B-1----:R-:W-:Y:S01]  /*1490*/  @!P0 IMAD.WIDE R18, R55, 0x4, R18 ;  /* 0x0000000437128825 */ /* 0x002fe200078e0212 */
[----:B------:R-:W-:Y:S02]  /*14a0*/  PRMT R11, R0, 0x7610, R11 ;  /* 0x00007610000b7816 */ /* 0x000fe4000000000b */
[----:B------:R-:W-:Y:S01]  /*14b0*/  LOP3.LUT R23, R9, 0xffff0000, R23, 0xf8, !PT ;  /* 0xffff000009177812 */ /* 0x000fe200078ef817 */
[----:B------:R-:W-:Y:S01]  /*14c0*/  IMAD R0, R55, 0xc0, R52 ;  /* 0x000000c037007824 */ /* 0x000fe200078e0234 */
[----:B------:R-:W-:Y:S01]  /*14d0*/  PRMT R7, R15, 0x5410, R7 ;  /* 0x000054100f077816 */ /* 0x000fe20000000007 */
[----:B------:R0:W-:Y:S01]  /*14e0*/  @!P0 STG.E desc[UR4][R18.64], R14 ;  /* 0x0000000e12008986 */ /* 0x0001e2000c101904 */
[----:B------:R-:W-:-:S02]  /*14f0*/  PRMT R9, R17, 0x5410, R25 ;  /* 0x0000541011097816 */ /* 0x000fc40000000019 */
[----:B------:R-:W-:Y:S02]  /*1500*/  F2FP.BF16.F32.PACK_AB R22, RZ, R22 ;  /* 0x00000016ff16723e */ /* 0x000fe400000010ff */
[----:B------:R-:W-:Y:S02]  /*1510*/  F2FP.BF16.F32.PACK_AB R27, RZ, R27 ;  /* 0x0000001bff1b723e */ /* 0x000fe400000010ff */
[----:B------:R-:W-:Y:S01]  /*1520*/  LOP3.LUT R11, R11, 0xffff, RZ, 0xc0, !PT ;  /* 0x0000ffff0b0b7812 */ /* 0x000fe200078ec0ff */
[----:B------:R-:W-:Y:S02]  /*1530*/  HFMA2.BF16_V2 R22, R65.H0_H0, R22.H0_H0, R65.H1_H1 ;  /* 0x2000001641167231 */ /* 0x000fe40000260841 */
[----:B------:R-:W-:Y:S01]  /*1540*/  HFMA2.BF16_V2 R27, R69.H0_H0, R27.H0_H0, R69.H1_H1 ;  /* 0x2000001b451b7231 */ /* 0x000fe20000260845 */
[----:B------:R-:W-:Y:S01]  /*1550*/  PRMT R11, R20, 0x5410, R11 ;  /* 0x00005410140b7816 */ /* 0x000fe2000000000b */
[C---:B0-----:R-:W-:Y:S01]  /*1560*/  IMAD.WIDE.U32 R14, R0.reuse, 0x8, R50 ;  /* 0x00000008000e7825 */ /* 0x041fe200078e0032 */
[----:B------:R-:W-:-:S02]  /*1570*/  IADD3 R18, R0, 0x20, RZ ;  /* 0x0000002000127810 */ /* 0x000fc40007ffe0ff */
[----:B------:R-:W-:Y:S02]  /*1580*/  LOP3.LUT R22, R22, 0xffff, RZ, 0xc0, !PT ;  /* 0x0000ffff16167812 */ /* 0x000fe400078ec0ff */
[----:B------:R0:W-:Y:S01]  /*1590*/  STG.E.64 desc[UR4][R14.64], R8 ;  /* 0x000000080e007986 */ /* 0x0001e2000c101b04 */
[----:B------:R-:W-:Y:S02]  /*15a0*/  LOP3.LUT R27, R27, 0xffff, RZ, 0xc0, !PT ;  /* 0x0000ffff1b1b7812 */ /* 0x000fe400078ec0ff */
[----:B------:R-:W-:Y:S02]  /*15b0*/  PRMT R17, R23, 0x5410, R22 ;  /* 0x0000541017117816 */ /* 0x000fe40000000016 */
[----:B------:R-:W-:Y:S02]  /*15c0*/  PRMT R13, R21, 0x5410, R27 ;  /* 0x00005410150d7816 */ /* 0x000fe4000000001b */
[C---:B------:R-:W-:Y:S02]  /*15d0*/  IADD3 R21, R0.reuse, 0x40, RZ ;  /* 0x0000004000157810 */ /* 0x040fe40007ffe0ff */
[----:B------:R-:W-:-:S02]  /*15e0*/  IADD3 R19, R0, 0x60, RZ ;  /* 0x0000006000137810 */ /* 0x000fc40007ffe0ff */
[----:B------:R-:W-:Y:S01]  /*15f0*/  IADD3 R20, R0, 0xa0, RZ ;  /* 0x000000a000147810 */ /* 0x000fe20007ffe0ff */
[----:B0-----:R-:W0:Y:S01]  /*1600*/  LDC.64 R8, c[0x0][0x210] ;  /* 0x00008400ff087b82 */ /* 0x001e220000000a00 */
[----:B------:R-:W-:Y:S01]  /*1610*/  IMAD.WIDE.U32 R14, R18, 0x8, R50 ;  /* 0x00000008120e7825 */ /* 0x000fe200078e0032 */
[----:B------:R-:W-:-:S04]  /*1620*/  IADD3 R18, R0, 0x80, RZ ;  /* 0x0000008000127810 */ /* 0x000fc80007ffe0ff */
[----:B------:R1:W-:Y:S02]  /*1630*/  STG.E.64 desc[UR4][R14.64], R16 ;  /* 0x000000100e007986 */ /* 0x0003e4000c101b04 */
[----:B-1----:R-:W-:-:S04]  /*1640*/  IMAD.WIDE.U32 R14, R21, 0x8, R50 ;  /* 0x00000008150e7825 */ /* 0x002fc800078e0032 */
[--C-:B------:R-:W-:Y:S01]  /*1650*/  IMAD.WIDE.U32 R16, R19, 0x8, R50.reuse ;  /* 0x0000000813107825 */ /* 0x100fe200078e0032 */
[----:B------:R1:W-:Y:S01]  /*1660*/  STG.E.64 desc[UR4][R14.64], R4 ;  /* 0x000000040e007986 */ /* 0x0003e2000c101b04 */
[----:B0-----:R-:W-:Y:S02]  /*1670*/  LEA R55, R8, R55, 0x2 ;  /* 0x0000003708377211 */ /* 0x001fe400078e10ff */
[--C-:B------:R-:W-:Y:S01]  /*1680*/  IMAD.WIDE.U32 R18, R18, 0x8, R50.reuse ;  /* 0x0000000812127825 */ /* 0x100fe200078e0032 */
[----:B------:R1:W-:Y:S01]  /*1690*/  STG.E.64 desc[UR4][R16.64], R6 ;  /* 0x0000000610007986 */ /* 0x0003e2000c101b04 */
[----:B------:R-:W-:Y:S02]  /*16a0*/  ISETP.GE.AND P1, PT, R55, R9, PT ;  /* 0x000000093700720c */ /* 0x000fe40003f26270 */
[----:B------:R-:W-:Y:S01]  /*16b0*/  IMAD.WIDE.U32 R20, R20, 0x8, R50 ;  /* 0x0000000814147825 */ /* 0x000fe200078e0032 */
[----:B------:R1:W-:Y:S04]  /*16c0*/  STG.E.64 desc[UR4][R18.64], R10 ;  /* 0x0000000a12007986 */ /* 0x0003e8000c101b04 */
[----:B------:R1:W-:Y:S06]  /*16d0*/  STG.E.64 desc[UR4][R20.64], R12 ;  /* 0x0000000c14007986 */ /* 0x0003ec000c101b04 */
[----:B------:R-:W-:Y:S05]  /*16e0*/  @!P1 BRA `(.L_x_1913) ;  /* 0xffffffec006c9947 */ /* 0x000fea000383ffff */
[----:B------:R-:W-:Y:S05]  /*16f0*/  EXIT ;  /* 0x000000000000794d */ /* 0x000fea0003800000 */
.L_x_1912:
[----:B------:R-:W-:Y:S01]  /*1700*/  HFMA2.MMA R53, -RZ, RZ, 0, 5.9604644775390625e-08 ;  /* 0x00000001ff357435 */ /* 0x000fe200000001ff */
[----:B------:R-:W-:Y:S01]  /*1710*/  BSSY B0, `(.L_x_1914) ;  /* 0x0000007000007945 */ /* 0x000fe20003800000 */
[----:B------:R-:W-:Y:S02]  /*1720*/  MOV R54, R0 ;  /* 0x0000000000367202 */ /* 0x000fe40000000f00 */
[----:B------:R-:W-:Y:S02]  /*1730*/  MOV R52, 0x1f ;  /* 0x0000001f00347802 */ /* 0x000fe40000000f00 */
[----:B------:R-:W-:-:S07]  /*1740*/  MOV R51, 0xffffffff ;  /* 0xffffffff00337802 */ /* 0x000fce0000000f00 */
[----:B------:R-:W-:Y:S05]  /*1750*/  WARPSYNC.COLLECTIVE R51, `(.L_x_1915) ;  /* 0x0000000033087348 */ /* 0x000fea0003c00000 */
[----:B------:R0:W1:Y:S02]  /*1760*/  SHFL.BFLY P1, R51, R54, R53, R52 ;  /* 0x0c00003536337389 */ /* 0x0000640000020034 */
[----:B01----:R-:W-:Y:S01]  /*1770*/  ENDCOLLECTIVE ;  /* 0x000000000000791b */ /* 0x003fe20003800000 */
.L_x_1915:
[----:B------:R-:W-:Y:S05]  /*1780*/  BSYNC B0 ;  /* 0x0000000000007941 */ /* 0x000fea0003800000 */
.L_x_1914:
[----:B------:R-:W-:Y:S01]  /*1790*/  FADD.FTZ R0, R0, R51 ;  /* 0x0000003300007221 */ /* 0x000fe20000010000 */
[----:B------:R-:W-:Y:S01]  /*17a0*/  HFMA2.MMA R53, -RZ, RZ, 0, 1.1920928955078125e-07 ;  /* 0x00000002ff357435 */ /* 0x000fe200000001ff */
[----:B------:R-:W-:Y:S02]  /*17b0*/  MOV R51, 0xffffffff ;  /* 0xffffffff00337802 */ /* 0x000fe40000000f00 */
[----:B------:R-:W-:Y:S02]  /*17c0*/  MOV R52, 0x1f ;  /* 0x0000001f00347802 */ /* 0x000fe40000000f00 */
[----:B------:R-:W-:-:S07]  /*17d0*/  MOV R54, R0 ;  /* 0x0000000000367202 */ /* 0x000fce0000000f00 */
[----:B------:R-:W-:Y:S05]  /*17e0*/  WARPSYNC.COLLECTIVE R51, `(.L_x_1916) ;  /* 0x0000000033087348 */ /* 0x000fea0003c00000 */
[----:B------:R0:W1:Y:S02]  /*17f0*/  SHFL.BFLY P1, R51, R54, R53, R52 ;  /* 0x0c00003536337389 */ /* 0x0000640000020034 */
[----:B01----:R-:W-:Y:S01]  /*1800*/  ENDCOLLECTIVE ;  /* 0x000000000000791b */ /* 0x003fe20003800000 */
.L_x_1916:
[----:B------:R-:W-:Y:S01]  /*1810*/  HFMA2.MMA R53, -RZ, RZ, 0, 2.384185791015625e-07 ;  /* 0x00000004ff357435 */ /* 0x000fe200000001ff */
[----:B------:R-:W-:Y:S01]  /*1820*/  FADD.FTZ R0, R0, R51 ;  /* 0x0000003300007221 */ /* 0x000fe20000010000 */
[----:B------:R-:W-:-:S04]  /*1830*/  MOV R51, 0xffffffff ;  /* 0xffffffff00337802 */ /* 0x000fc80000000f00 */
[----:B------:R-:W-:-:S07]  /*1840*/  MOV R54, R0 ;  /* 0x0000000000367202 */ /* 0x000fce0000000f00 */
[----:B------:R-:W-:Y:S05]  /*1850*/  WARPSYNC.COLLECTIVE R51, `(.L_x_1917) ;  /* 0x0000000033087348 */ /* 0x000fea0003c00000 */
[----:B------:R0:W1:Y:S02]  /*1860*/  SHFL.BFLY P1, R51, R54, R53, R52 ;  /* 0x0c00003536337389 */ /* 0x0000640000020034 */
[----:B01----:R-:W-:Y:S01]  /*1870*/  ENDCOLLECTIVE ;  /* 0x000000000000791b */ /* 0x003fe20003800000 */
.L_x_1917:
[----:B------:R-:W-:Y:S01]  /*1880*/  HFMA2.MMA R53, -RZ, RZ, 0, 4.76837158203125e-07 ;  /* 0x00000008ff357435 */ /* 0x000fe200000001ff */
[----:B------:R-:W-:Y:S01]  /*1890*/  FADD.FTZ R0, R0, R51 ;  /* 0x0000003300007221 */ /* 0x000fe20000010000 */
[----:B------:R-:W-:-:S04]  /*18a0*/  MOV R51, 0xffffffff ;  /* 0xffffffff00337802 */ /* 0x000fc80000000f00 */
[----:B------:R-:W-:-:S07]  /*18b0*/  MOV R54, R0 ;  /* 0x0000000000367202 */ /* 0x000fce0000000f00 */
[----:B------:R-:W-:Y:S05]  /*18c0*/  WARPSYNC.COLLECTIVE R51, `(.L_x_1918) ;  /* 0x0000000033087348 */ /* 0x000fea0003c00000 */
[----:B------:R0:W1:Y:S02]  /*18d0*/  SHFL.BFLY P1, R51, R54, R53, R52 ;  /* 0x0c00003536337389 */ /* 0x0000640000020034 */
[----:B01----:R-:W-:Y:S01]  /*18e0*/  ENDCOLLECTIVE ;  /* 0x000000000000791b */ /* 0x003fe20003800000 */
.L_x_1918:
[----:B------:R-:W-:Y:S01]  /*18f0*/  HFMA2.MMA R53, -RZ, RZ, 0, 9.5367431640625e-07 ;  /* 0x00000010ff357435 */ /* 0x000fe200000001ff */
[----:B------:R-:W-:Y:S01]  /*1900*/  FADD.FTZ R0, R0, R51 ;  /* 0x0000003300007221 */ /* 0x000fe20000010000 */
[----:B------:R-:W-:-:S04]  /*1910*/  MOV R51, 0xffffffff ;  /* 0xffffffff00337802 */ /* 0x000fc80000000f00 */
[----:B------:R-:W-:-:S07]  /*1920*/  MOV R54, R0 ;  /* 0x0000000000367202 */ /* 0x000fce0000000f00 */
[----:B------:R-:W-:Y:S05]  /*1930*/  WARPSYNC.COLLECTIVE R51, `(.L_x_1919) ;  /* 0x0000000033087348 */ /* 0x000fea0003c00000 */
[----:B------:R0:W1:Y:S02]  /*1940*/  SHFL.BFLY P1, R51, R54, R53, R52 ;  /* 0x0c00003536337389 */ /* 0x0000640000020034 */
[----:B01----:R-:W-:Y:S01]  /*1950*/  ENDCOLLECTIVE ;  /* 0x000000000000791b */ /* 0x003fe20003800000 */
.L_x_1919:
[----:B------:R-:W-:Y:S01]  /*1960*/  HFMA2.MMA R53, -RZ, RZ, 0, 5.9604644775390625e-08 ;  /* 0x00000001ff357435 */ /* 0x000fe200000001ff */
[----:B------:R-:W-:-:S04]  /*1970*/  FADD.FTZ R0, R0, R51 ;  /* 0x0000003300007221 */ /* 0x000fc80000010000 */
        /* <DEDUP_REMOVED lines=49> */
[----:B------:R-:W-:-:S04]  /*1c90*/  MOV R51, 0xffffffff ;  /* 0xffffffff00337802 */ /* 0x000fc80000000f00 */
[----:B------:R-:W-:-:S07]  /*1ca0*/  MOV R54, R14 ;  /* 0x0000000e00367202 */ /* 0x000fce0000000f00 */
[----:B------:R-:W-:Y:S05]  /*1cb0*/  WARPSYNC.COLLECTIVE R51, `(.L_x_1920) ;  /* 0x0000000033087348 */ /* 0x000fea0003c00000 */
[----:B------:R0:W1:Y:S02]  /*1cc0*/  SHFL.BFLY P1, R51, R54, R53, R52 ;  /* 0x0c00003536337389 */ /* 0x0000640000020034 */
[----:B01----:R-:W-:Y:S01]  /*1cd0*/  ENDCOLLECTIVE ;  /* 0x000000000000791b */ /* 0x003fe20003800000 */
.L_x_1920:
[----:B------:R-:W-:Y:S01]  /*1ce0*/  HFMA2.MMA R53, -RZ, RZ, 0, 1.1920928955078125e-07 ;  /* 0x00000002ff357435 */ /* 0x000fe200000001ff */
[----:B------:R-:W-:Y:S01]  /*1cf0*/  FADD.FTZ R14, R14, R51 ;  /* 0x000000330e0e7221 */ /* 0x000fe20000010000 */
[----:B------:R-:W-:-:S04]  /*1d00*/  MOV R51, 0xffffffff ;  /* 0xffffffff00337802 */ /* 0x000fc80000000f00 */
[----:B------:R-:W-:-:S07]  /*1d10*/  MOV R54, R14 ;  /* 0x0000000e00367202 */ /* 0x000fce0000000f00 */
[----:B------:R-:W-:Y:S05]  /*1d20*/  WARPSYNC.COLLECTIVE R51, `(.L_x_1921) ;  /* 0x0000000033087348 */ /* 0x000fea0003c00000 */
[----:B------:R0:W1:Y:S02]  /*1d30*/  SHFL.BFLY P1, R51, R54, R53, R52 ;  /* 0x0c00003536337389 */ /* 0x0000640000020034 */
[----:B01----:R-:W-:Y:S01]  /*1d40*/  ENDCOLLECTIVE ;  /* 0x000000000000791b */ /* 0x003fe20003800000 */
.L_x_1921:
[----:B------:R-:W-:Y:S01]  /*1d50*/  HFMA2.MMA R53, -RZ, RZ, 0, 2.384185791015625e-07 ;  /* 0x00000004ff357435 */ /* 0x000fe200000001ff */
[----:B------:R-:W-:Y:S01]  /*1d60*/  FADD.FTZ R14, R14, R51 ;  /* 0x000000330e0e7221 */ /* 0x000fe20000010000 */
[----:B------:R-:W-:-:S04]  /*1d70*/  MOV R51, 0xffffffff ;  /* 0xffffffff00337802 */ /* 0x000fc80000000f00 */
[----:B------:R-:W-:-:S07]  /*1d80*/  MOV R54, R14 ;  /* 0x0000000e00367202 */ /* 0x000fce0000000f00 */
[----:B------:R-:W-:Y:S05]  /*1d90*/  WARPSYNC.COLLECTIVE R51, `(.L_x_1922) ;  /* 0x0000000033087348 */ /* 0x000fea0003c00000 */
[----:B------:R0:W1:Y:S02]  /*1da0*/  SHFL.BFLY P1, R51, R54, R53, R52 ;  /* 0x0c00003536337389 */ /* 0x0000640000020034 */
[----:B01----:R-:W-:Y:S01]  /*1db0*/  ENDCOLLECTIVE ;  /* 0x000000000000791b */ /* 0x003fe20003800000 */
.L_x_1922:
[----:B------:R-:W-:Y:S01]  /*1dc0*/  HFMA2.MMA R53, -RZ, RZ, 0, 4.76837158203125e-07 ;  /* 0x00000008ff357435 */ /* 0x000fe200000001ff */
[----:B------:R-:W-:Y:S01]  /*1dd0*/  FADD.FTZ R14, R14, R51 ;  /* 0x000000330e0e7221 */ /* 0x000fe20000010000 */
[----:B------:R-:W-:-:S04]  /*1de0*/  MOV R51, 0xffffffff ;  /* 0xffffffff00337802 */ /* 0x000fc80000000f00 */
[----:B------:R-:W-:-:S07]  /*1df0*/  MOV R54, R14 ;  /* 0x0000000e00367202 */ /* 0x000fce0000000f00 */
[----:B------:R-:W-:Y:S05]  /*1e00*/  WARPSYNC.COLLECTIVE R51, `(.L_x_1923) ;  /* 0x0000000033087348 */ /* 0x000fea0003c00000 */
[----:B------:R0:W1:Y:S02]  /*1e10*/  SHFL.BFLY P1, R51, R54, R53, R52 ;  /* 0x0c00003536337389 */ /* 0x0000640000020034 */
[----:B01----:R-:W-:Y:S01]  /*1e20*/  ENDCOLLECTIVE ;  /* 0x000000000000791b */ /* 0x003fe20003800000 */
.L_x_1923:
[----:B------:R-:W-:Y:S01]  /*1e30*/  HFMA2.MMA R53, -RZ, RZ, 0, 9.5367431640625e-07 ;  /* 0x00000010ff357435 */ /* 0x000fe200000001ff */
[----:B------:R-:W-:Y:S01]  /*1e40*/  FADD.FTZ R14, R14, R51 ;  /* 0x000000330e0e7221 */ /* 0x000fe20000010000 */
[----:B------:R-:W-:-:S04]  /*1e50*/  MOV R51, 0xffffffff ;  /* 0xffffffff00337802 */ /* 0x000fc80000000f00 */
[----:B------:R-:W-:-:S07]  /*1e60*/  MOV R54, R14 ;  /* 0x0000000e00367202 */ /* 0x000fce0000000f00 */
[----:B------:R-:W-:Y:S05]  /*1e70*/  WARPSYNC.COLLECTIVE R51, `(.L_x_1924) ;  /* 0x0000000033087348 */ /* 0x000fea0003c00000 */
[----:B------:R0:W1:Y:S02]  /*1e80*/  SHFL.BFLY P1, R51, R54, R53, R52 ;  /* 0x0c00003536337389 */ /* 0x0000640000020034 */
[----:B01----:R-:W-:Y:S01]  /*1e90*/  ENDCOLLECTIVE ;  /* 0x000000000000791b */ /* 0x003fe20003800000 */
.L_x_1924:
[----:B------:R-:W-:Y:S05]  /*1ea0*/  BRA `(.L_x_1925) ;  /* 0xffffffec00407947 */ /* 0x000fea000383ffff */
.L_x_1926:
        /* <DEDUP_REMOVED lines=13> */
.L_x_2112:


//--------------------- .text._ZN10layer_norm13ln_fwd_kernelINS_13Kernel_traitsI13__nv_bfloat16S2_S2_fjLj768ELj1ELj4ELj1ELj16ENS_18Kernel_traits_baseILj768ES2_S2_S2_fjLj128EEEEEEEvNS_9FwdParamsE --------------------------
	.section	.text._ZN10layer_norm13ln_fwd_kernelINS_13Kernel_traitsI13__nv_bfloat16S2_S2_fjLj768ELj1ELj4ELj1ELj16ENS_18Kernel_traits_baseILj768ES2_S2_S2_fjLj128EEEEEEEvNS_9FwdParamsE,"ax",@progbits
	.align	128
        .global         _ZN10layer_norm13ln_fwd_kernelINS_13Kernel_traitsI13__nv_bfloat16S2_S2_fjLj768ELj1ELj4ELj1ELj16ENS_18Kernel_traits_baseILj768ES2_S2_S2_fjLj128EEEEEEEvNS_9FwdParamsE
        .type           _ZN10layer_norm13ln_fwd_kernelINS_13Kernel_traitsI13__nv_bfloat16S2_S2_fjLj768ELj1ELj4ELj1ELj16ENS_18Kernel_traits_baseILj768ES2_S2_S2_fjLj128EEEEEEEvNS_9FwdParamsE,@function
        .size           _ZN10layer_norm13ln_fwd_kernelINS_13Kernel_traitsI13__nv_bfloat16S2_S2_fjLj768ELj1ELj4ELj1ELj16ENS_18Kernel_traits_baseILj768ES2_S2_S2_fjLj128EEEEEEEvNS_9FwdParamsE,(.L_x_2113 - _ZN10layer_norm13ln_fwd_kernelINS_13Kernel_traitsI13__nv_bfloat16S2_S2_fjLj768ELj1ELj4ELj1ELj16ENS_18Kernel_traits_baseILj768ES2_S2_S2_fjLj128EEEEEEEvNS_9FwdParamsE)
        .other          _ZN10layer_norm13ln_fwd_kernelINS_13Kernel_traitsI13__nv_bfloat16S2_S2_fjLj768ELj1ELj4ELj1ELj16ENS_18Kernel_traits_baseILj768ES2_S2_S2_fjLj128EEEEEEEvNS_9FwdParamsE,@"STO_CUDA_ENTRY STV_DEFAULT"
_ZN10layer_norm13ln_fwd_kernelINS_13Kernel_traitsI13__nv_bfloat16S2_S2_fjLj768ELj1ELj4ELj1ELj16ENS_18Kernel_traits_baseILj768ES2_S2_S2_fjLj128EEEEEEEvNS_9FwdParamsE:
.text._ZN10layer_norm13ln_fwd_kernelINS_13Kernel_traitsI13__nv_bfloat16S2_S2_fjLj768ELj1ELj4ELj1ELj16ENS_18Kernel_traits_baseILj768ES2_S2_S2_fjLj128EEEEEEEvNS_9FwdParamsE:
        /* <DEDUP_REMOVED lines=22> */
[----:B------:R0:W5:Y:S01]  /*0160*/  LDG.E.128 R28, desc[UR4][R32.64+0x400] ;  /* 0x00040004201c7981 */ /* 0x000162000c1e1d00 */
[----:B------:R-:W-:-:S13]  /*0170*/  LOP3.LUT P0, R6, R6, 0x1f, RZ, 0xc0, !PT ;  /* 0x0000001f06067812 */ /* 0x000fda000780c0ff */
.L_x_1928:
[----:B------:R-:W0:Y:S01]  /*0180*/  LDC.64 R40, c[0x0][0x220] ;  /* 0x00008800ff287b82 */ /* 0x000e220000000a00 */
[----:B------:R-:W-:-:S04]  /*0190*/  IMAD R4, R5, 0x60, R6 ;  /* 0x0000006005047824 */ /* 0x000fc800078e0206 */
[----:B01----:R-:W-:-:S06]  /*01a0*/  IMAD.WIDE.U32 R32, R4, 0x10, R40 ;  /* 0x0000001004207825 */ /* 0x003fcc00078e0028 */
        /* <DEDUP_REMOVED lines=25> */
[----:B---3--:R-:W-:Y:S02]  /*0340*/  SHF.L.U32 R46, R36, 0x10, RZ ;  /* 0x00000010242e7819 */ /* 0x008fe400000006ff */
[C---:B----4-:R-:W-:Y:S01]  /*0350*/  PRMT R58, R43.reuse, 0x7632, R58 ;  /* 0x000076322b3a7816 */ /* 0x050fe2000000003a */
        /* <DEDUP_REMOVED lines=110> */
.L_x_1940:
[----:B------:R-:W2:Y:S01]  /*0a40*/  LDC R53, c[0x0][0x260] ;  /* 0x00009800ff357b82 */ /* 0x000ea20000000800 */
[----:B01----:R-:W-:-:S04]  /*0a50*/  FADD.FTZ R38, R38, R57 ;  /* 0x0000003926267221 */ /* 0x003fc80000010000 */
[----:B--2---:R-:W-:-:S03]  /*0a60*/  FFMA.FTZ R53, R38, 0.001302083372138440609, R53 ;  /* 0x3aaaaaab26357823 */ /* 0x004fc60000010035 */
[----:B------:R-:W0:Y:S03]  /*0a70*/  LDC.64 R38, c[0x0][0x228] ;  /* 0x00008a00ff267b82 */ /* 0x000e260000000a00 */
[----:B------:R-:W1:Y:S02]  /*0a80*/  MUFU.RSQ R53, R53 ;  /* 0x0000003500357308 */ /* 0x000e640000001400 */
[-C--:B-1----:R-:W-:Y:S01]  /*0a90*/  FMUL.FTZ R0, R0, R53.reuse ;  /* 0x0000003500007220 */ /* 0x082fe20000410000 */
[-C--:B------:R-:W-:Y:S01]  /*0aa0*/  FMUL.FTZ R7, R7, R53.reuse ;  /* 0x0000003507077220 */ /* 0x080fe20000410000 */
[-C--:B------:R-:W-:Y:S01]  /*0ab0*/  FMUL.FTZ R56, R33, R53.reuse ;  /* 0x0000003521387220 */ /* 0x080fe20000410000 */
[----:B------:R-:W-:Y:S01]  /*0ac0*/  FMUL.FTZ R57, R32, R53 ;  /* 0x0000003520397220 */ /* 0x000fe20000410000 */
[----:B0-----:R-:W-:-:S04]  /*0ad0*/  IMAD.WIDE.U32 R32, R4, 0x10, R38 ;  /* 0x0000001004207825 */ /* 0x001fc800078e0026 */
[-C--:B------:R-:W-:Y:S01]  /*0ae0*/  FMUL.FTZ R51, R51, R53.reuse ;  /* 0x0000003533337220 */ /* 0x080fe20000410000 */
[----:B------:R-:W-:Y:S01]  /*0af0*/  F2FP.BF16.F32.PACK_AB R4, R7, R0 ;  /* 0x000000000704723e */ /* 0x000fe200000010ff */
[----:B------:R-:W-:Y:S01]  /*0b00*/  FMUL.FTZ R7, R34, R53 ;  /* 0x0000003522077220 */ /* 0x000fe20000410000 */
[----:B------:R-:W-:-:S04]  /*0b10*/  IMAD.WIDE.U32 R54, R3, 0x10, R38 ;  /* 0x0000001003367825 */ /* 0x000fc800078e0026 */
[-C--:B------:R-:W-:Y:S01]  /*0b20*/  FMUL.FTZ R0, R35, R53.reuse ;  /* 0x0000003523007220 */ /* 0x080fe20000410000 */
[----:B------:R-:W-:Y:S01]  /*0b30*/  FMUL.FTZ R35, R36, R53 ;  /* 0x0000003524237220 */ /* 0x000fe20000410000 */
[----:B------:R-:W-:Y:S01]  /*0b40*/  F2FP.BF16.F32.PACK_AB R56, R57, R56 ;  /* 0x000000383938723e */ /* 0x000fe200000010ff */
[----:B------:R-:W-:-:S04]  /*0b50*/  IMAD.WIDE.U32 R2, R2, 0x10, R38 ;  /* 0x0000001002027825 */ /* 0x000fc800078e0026 */
[-C--:B------:R-:W-:Y:S01]  /*0b60*/  FMUL.FTZ R38, R44, R53.reuse ;  /* 0x000000352c267220 */ /* 0x080fe20000410000 */
[-C--:B------:R-:W-:Y:S01]  /*0b70*/  FMUL.FTZ R39, R45, R53.reuse ;  /* 0x000000352d277220 */ /* 0x080fe20000410000 */
[-C--:B------:R-:W-:Y:S01]  /*0b80*/  FMUL.FTZ R44, R46, R53.reuse ;  /* 0x000000352e2c7220 */ /* 0x080fe20000410000 */
[-C--:B------:R-:W-:Y:S01]  /*0b90*/  FMUL.FTZ R45, R47, R53.reuse ;  /* 0x000000352f2d7220 */ /* 0x080fe20000410000 */
[-C--:B------:R-:W-:Y:S01]  /*0ba0*/  FMUL.FTZ R47, R49, R53.reuse ;  /* 0x00000035312f7220 */ /* 0x080fe20000410000 */
[----:B------:R-:W-:Y:S01]  /*0bb0*/  F2FP.BF16.F32.PACK_AB R38, R7, R38 ;  /* 0x000000260726723e */ /* 0x000fe200000010ff */
[----:B------:R-:W-:Y:S01]  /*0bc0*/  FMUL.FTZ R7, R48, R53 ;  /* 0x0000003530077220 */ /* 0x000fe20000410000 */
[----:B------:R-:W-:Y:S01]  /*0bd0*/  F2FP.BF16.F32.PACK_AB R39, R0, R39 ;  /* 0x000000270027723e */ /* 0x000fe200000010ff */
[-C--:B------:R-:W-:Y:S01]  /*0be0*/  FMUL.FTZ R0, R37, R53.reuse ;  /* 0x0000003525007220 */ /* 0x080fe20000410000 */
[-C--:B------:R-:W-:Y:S01]  /*0bf0*/  FMUL.FTZ R48, R61, R53.reuse ;  /* 0x000000353d307220 */ /* 0x080fe20000410000 */
[----:B------:R-:W-:Y:S01]  /*0c00*/  F2FP.BF16.F32.PACK_AB R44, R35, R44 ;  /* 0x0000002c232c723e */ /* 0x000fe200000010ff */
[----:B------:R-:W0:Y:S01]  /*0c10*/  @!P0 LDC.64 R36, c[0x0][0x238] ;  /* 0x00008e00ff248b82 */ /* 0x000e220000000a00 */
[----:B------:R-:W-:Y:S01]  /*0c20*/  FMUL.FTZ R49, R40, R53 ;  /* 0x0000003528317220 */ /* 0x000fe20000410000 */
[----:B------:R-:W-:Y:S01]  /*0c30*/  F2FP.BF16.F32.PACK_AB R45, R0, R45 ;  /* 0x0000002d002d723e */ /* 0x000fe200000010ff */
[----:B------:R-:W-:Y:S01]  /*0c40*/  FMUL.FTZ R0, R41, R53 ;  /* 0x0000003529007220 */ /* 0x000fe20000410000 */
[----:B------:R-:W-:Y:S01]  /*0c50*/  F2FP.BF16.F32.PACK_AB R47, R48, R47 ;  /* 0x0000002f302f723e */ /* 0x000fe200000010ff */
[-C--:B------:R-:W-:Y:S01]  /*0c60*/  FMUL.FTZ R48, R50, R53.reuse ;  /* 0x0000003532307220 */ /* 0x080fe20000410000 */
[-C--:B------:R-:W-:Y:S01]  /*0c70*/  FMUL.FTZ R50, R52, R53.reuse ;  /* 0x0000003534327220 */ /* 0x080fe20000410000 */
[-C--:B------:R-:W-:Y:S01]  /*0c80*/  FMUL.FTZ R41, R42, R53.reuse ;  /* 0x000000352a297220 */ /* 0x080fe20000410000 */
[----:B------:R-:W1:Y:S01]  /*0c90*/  @!P0 LDC.64 R34, c[0x0][0x230] ;  /* 0x00008c00ff228b82 */ /* 0x000e620000000a00 */
[-C--:B------:R-:W-:Y:S01]  /*0ca0*/  FMUL.FTZ R46, R59, R53.reuse ;  /* 0x000000353b2e7220 */ /* 0x080fe20000410000 */
[-C--:B------:R-:W-:Y:S01]  /*0cb0*/  FMUL.FTZ R60, R60, R53.reuse ;  /* 0x000000353c3c7220 */ /* 0x080fe20000410000 */
[----:B------:R-:W-:Y:S01]  /*0cc0*/  FMUL.FTZ R57, R58, R53 ;  /* 0x000000353a397220 */ /* 0x000fe20000410000 */
[----:B------:R-:W-:Y:S01]  /*0cd0*/  F2FP.BF16.F32.PACK_AB R50, R41, R50 ;  /* 0x000000322932723e */ /* 0x000fe200000010ff */
[----:B-----5:R-:W-:Y:S01]  /*0ce0*/  HFMA2.MMA.BF16_V2 R38, R10, R38, R22 ;  /* 0x000000260a267235 */ /* 0x020fe20000200016 */
[----:B------:R-:W-:Y:S01]  /*0cf0*/  F2FP.BF16.F32.PACK_AB R7, R46, R7 ;  /* 0x000000072e07723e */ /* 0x000fe200000010ff */
[----:B------:R-:W-:Y:S01]  /*0d00*/  HFMA2.MMA.BF16_V2 R44, R12, R44, R24 ;  /* 0x0000002c0c2c7235 */ /* 0x000fe20000200018 */
[----:B------:R-:W2:Y:S01]  /*0d10*/  LDC.64 R40, c[0x0][0x210] ;  /* 0x00008400ff287b82 */ /* 0x000ea20000000a00 */
[----:B------:R-:W-:Y:S01]  /*0d20*/  F2FP.BF16.F32.PACK_AB R48, R49, R48 ;  /* 0x000000303130723e */ /* 0x000fe200000010ff */
[----:B------:R-:W-:Y:S01]  /*0d30*/  HFMA2.BF16_V2 R39, R11, R39, R23 ;  /* 0x000000270b277231 */ /* 0x000fe20000200017 */
[----:B------:R-:W-:Y:S01]  /*0d40*/  F2FP.BF16.F32.PACK_AB R49, R0, R51 ;  /* 0x000000330031723e */ /* 0x000fe200000010ff */
[----:B------:R-:W-:Y:S01]  /*0d50*/  HFMA2.MMA.BF16_V2 R46, R14, R7, R26 ;  /* 0x000000070e2e7235 */ /* 0x000fe2000020001a */
[----:B------:R-:W-:Y:S01]  /*0d60*/  F2FP.BF16.F32.PACK_AB R51, R57, R60 ;  /* 0x0000003c3933723e */ /* 0x000fe200000010ff */
[----:B------:R-:W-:Y:S01]  /*0d70*/  HFMA2.MMA.BF16_V2 R50, R18, R50, R30 ;  /* 0x0000003212327235 */ /* 0x000fe2000020001e */
[----:B------:R-:W-:-:S02]  /*0d80*/  HFMA2.BF16_V2 R45, R13, R45, R25 ;  /* 0x0000002d0d2d7231 */ /* 0x000fc40000200019 */
[----:B0-----:R-:W-:Y:S01]  /*0d90*/  @!P0 IMAD.WIDE R58, R5, 0x4, R36 ;  /* 0x00000004053a8825 */ /* 0x001fe200078e0224 */
[----:B------:R-:W-:-:S03]  /*0da0*/  HFMA2.MMA.BF16_V2 R36, R8, R4, R20 ;  /* 0x0000000408247235 */ /* 0x000fc60000200014 */
[----:B------:R-:W-:Y:S01]  /*0db0*/  HFMA2.BF16_V2 R37, R9, R56, R21 ;  /* 0x0000003809257231 */ /* 0x000fe20000200015 */
[----:B------:R-:W-:Y:S01]  /*0dc0*/  HFMA2.MMA.BF16_V2 R48, R16, R48, R28 ;  /* 0x0000003010307235 */ /* 0x000fe2000020001c */
[----:B------:R-:W-:Y:S02]  /*0dd0*/  HFMA2.BF16_V2 R47, R15, R47, R27 ;  /* 0x0000002f0f2f7231 */ /* 0x000fe4000020001b */
[----:B------:R-:W-:Y:S02]  /*0de0*/  HFMA2.BF16_V2 R49, R17, R49, R29 ;  /* 0x0000003111317231 */ /* 0x000fe4000020001d */
[----:B-1----:R-:W-:-:S04]  /*0df0*/  @!P0 IMAD.WIDE R34, R5, 0x4, R34 ;  /* 0x0000000405228825 */ /* 0x002fc800078e0222 */
[----:B------:R-:W-:Y:S01]  /*0e00*/  HFMA2.BF16_V2 R51, R19, R51, R31 ;  /* 0x0000003313337231 */ /* 0x000fe2000020001f */
[----:B------:R1:W-:Y:S01]  /*0e10*/  @!P0 STG.E desc[UR4][R34.64], R43 ;  /* 0x0000002b22008986 */ /* 0x0003e2000c101904 */
[----:B--2---:R-:W-:-:S03]  /*0e20*/  LEA R5, R40, R5, 0x2 ;  /* 0x0000000528057211 */ /* 0x004fc600078e10ff */
[----:B------:R1:W-:Y:S01]  /*0e30*/  @!P0 STG.E desc[UR4][R58.64], R53 ;  /* 0x000000353a008986 */ /* 0x0003e2000c101904 */
[----:B------:R-:W-:-:S03]  /*0e40*/  ISETP.GE.AND P1, PT, R5, R41, PT ;  /* 0x000000290500720c */ /* 0x000fc60003f26270 */
[----:B------:R1:W-:Y:S04]  /*0e50*/  STG.E.128 desc[UR4][R32.64], R36 ;  /* 0x0000002420007986 */ /* 0x0003e8000c101d04 */
[----:B------:R1:W-:Y:S04]  /*0e60*/  STG.E.128 desc[UR4][R54.64], R44 ;  /* 0x0000002c36007986 */ /* 0x0003e8000c101d04 */
[----:B------:R1:W-:Y:S02]  /*0e70*/  STG.E.128 desc[UR4][R2.64], R48 ;  /* 0x0000003002007986 */ /* 0x0003e4000c101d04 */
[----:B------:R-:W-:Y:S05]  /*0e80*/  @!P1 BRA `(.L_x_1928) ;  /* 0xfffffff000bc9947 */ /* 0x000fea000383ffff */
[----:B------:R-:W-:Y:S05]  /*0e90*/  EXIT ;  /* 0x000000000000794d */ /* 0x000fea0003800000 */
.L_x_1927:
[----:B------:R-:W-:Y:S01]  /*0ea0*/  HFMA2.MMA R54, -RZ, RZ, 0, 1.847743988037109375e-06 ;  /* 0x0000001fff367435 */ /* 0x000fe200000001ff */
[----:B------:R-:W-:Y:S01]  /*0eb0*/  BSSY B0, `(.L_x_1929) ;  /* 0x0000006000007945 */ /* 0x000fe20003800000 */
[----:B------:R-:W-:Y:S02]  /*0ec0*/  MOV R55, 0x1 ;  /* 0x0000000100377802 */ /* 0x000fe40000000f00 */
[----:B------:R-:W-:-:S07]  /*0ed0*/  MOV R53, 0xffffffff ;  /* 0xffffffff00357802 */ /* 0x000fce0000000f00 */
[----:B-----5:R-:W-:Y:S05]  /*0ee0*/  WARPSYNC.COLLECTIVE R53, `(.L_x_1930) ;  /* 0x0000000035087348 */ /* 0x020fea0003c00000 */
[----:B------:R0:W1:Y:S02]  /*0ef0*/  SHFL.BFLY P1, R57, R56, R55, R54 ;  /* 0x0c00003738397389 */ /* 0x0000640000020036 */
[----:B01---5:R-:W-:Y:S01]  /*0f00*/  ENDCOLLECTIVE ;  /* 0x000000000000791b */ /* 0x023fe20003800000 */
.L_x_1930:
[----:B------:R-:W-:Y:S05]  /*0f10*/  BSYNC B0 ;  /* 0x0000000000007941 */ /* 0x000fea0003800000 */
.L_x_1929:
[----:B------:R-:W-:Y:S01]  /*0f20*/  HFMA2.MMA R55, -RZ, RZ, 0, 1.1920928955078125e-07 ;  /* 0x00000002ff377435 */ /* 0x000fe200000001ff */
[----:B------:R-:W-:Y:S01]  /*0f30*/  FADD.FTZ R56, R56, R57 ;  /* 0x0000003938387221 */ /* 0x000fe20000010000 */
[----:B------:R-:W-:Y:S02]  /*0f40*/  MOV R54, 0x1f ;  /* 0x0000001f00367802 */ /* 0x000fe40000000f00 */
[----:B------:R-:W-:-:S07]  /*0f50*/  MOV R53, 0xffffffff ;  /* 0xffffffff00357802 */ /* 0x000fce0000000f00 */
[----:B------:R-:W-:Y:S05]  /*0f60*/  WARPSYNC.COLLECTIVE R53, `(.L_x_1931) ;  /* 0x0000000035087348 */ /* 0x000fea0003c00000 */
[----:B------:R0:W1:Y:S02]  /*0f70*/  SHFL.BFLY P1, R57, R56, R55, R54 ;  /* 0x0c00003738397389 */ /* 0x0000640000020036 */
[----:B01----:R-:W-:Y:S01]  /*0f80*/  ENDCOLLECTIVE ;  /* 0x000000000000791b */ /* 0x003fe20003800000 */
.L_x_1931:
[----:B------:R-:W-:Y:S01]  /*0f90*/  HFMA2.MMA R55, -RZ, RZ, 0, 2.384185791015625e-07 ;  /* 0x00000004ff377435 */ /* 0x000fe200000001ff */
[----:B------:R-:W-:-:S05]  /*0fa0*/  FADD.FTZ R59, R56, R57 ;  /* 0x00000039383b7221 */ /* 0x000fca0000010000 */
[----:B------:R-:W-:-:S07]  /*0fb0*/  MOV R56, R59 ;  /* 0x0000003b00387202 */ /* 0x000fce0000000f00 */
[----:B------:R-:W-:Y:S05]  /*0fc0*/  WARPSYNC.COLLECTIVE R53, `(.L_x_1932) ;  /* 0x0000000035087348 */ /* 0x000fea0003c00000 */
[----:B------:R0:W1:Y:S02]  /*0fd0*/  SHFL.BFLY P1, R57, R56, R55, R54 ;  /* 0x0c00003738397389 */ /* 0x0000640000020036 */
[----:B01----:R-:W-:Y:S01]  /*0fe0*/  ENDCOLLECTIVE ;  /* 0x000000000000791b */ /* 0x003fe20003800000 */
.L_x_1932:
[----:B------:R-:W-:Y:S01]  /*0ff0*/  HFMA2.MMA R55, -RZ, RZ, 0, 4.76837158203125e-07 ;  /* 0x00000008ff377435 */ /* 0x000fe200000001ff */
[----:B------:R-:W-:-:S05]  /*1000*/  FADD.FTZ R61, R59, R57 ;  /* 0x000000393b3d7221 */ /* 0x000fca0000010000 */
[----:B------:R-:W-:-:S07]  /*1010*/  MOV R56, R61 ;  /* 0x0000003d00387202 */ /* 0x000fce0000000f00 */
[----:B------:R-:W-:Y:S05]  /*1020*/  WARPSYNC.COLLECTIVE R53, `(.L_x_1933) ;  /* 0x0000000035087348 */ /* 0x000fea0003c00000 */
[----:B------:R0:W1:Y:S02]  /*1030*/  SHFL.BFLY P1, R57, R56, R55, R54 ;  /* 0x0c00003738397389 */ /* 0x0000640000020036 */
[----:B01----:R-:W-:Y:S01]  /*1040*/  ENDCOLLECTIVE ;  /* 0x000000000000791b */ /* 0x003fe20003800000 */
.L_x_1933:
[----:B------:R-:W-:Y:S01]  /*1050*/  HFMA2.MMA R55, -RZ, RZ, 0, 9.5367431640625e-07 ;  /* 0x00000010ff377435 */ /* 0x000fe200000001ff */
[----:B------:R-:W-:-:S05]  /*1060*/  FADD.FTZ R61, R61, R57 ;  /* 0x000000393d3d7221 */ /* 0x000fca0000010000 */
[----:B------:R-:W-:-:S07]  /*1070*/  MOV R56, R61 ;  /* 0x0000003d00387202 */ /* 0x000fce0000000f00 */
[----:B------:R-:W-:Y:S05]  /*1080*/  WARPSYNC.COLLECTIVE R53, `(.L_x_1934) ;  /* 0x0000000035087348 */ /* 0x000fea0003c00000 */
[----:B------:R0:W1:Y:S02]  /*1090*/  SHFL.BFLY P1, R57, R56, R55, R54 ;  /* 0x0c00003738397389 */ /* 0x0000640000020036 */
[----:B01----:R-:W-:Y:S01]  /*10a0*/  ENDCOLLECTIVE ;  /* 0x000000000000791b */ /* 0x003fe20003800000 */
.L_x_1934:
[----:B------:R-:W-:Y:S01]  /*10b0*/  MOV R55, 0x1 ;  /* 0x0000000100377802 */ /* 0x000fe20000000f00 */
        /* <DEDUP_REMOVED lines=55> */
.L_x_1935:
[----:B------:R-:W-:Y:S01]  /*1430*/  HFMA2.MMA R55, -RZ, RZ, 0, 1.1920928955078125e-07 ;  /* 0x00000002ff377435 */ /* 0x000fe200000001ff */
[----:B------:R-:W-:-:S05]  /*1440*/  FADD.FTZ R38, R56, R57 ;  /* 0x0000003938267221 */ /* 0x000fca0000010000 */
[----:B------:R-:W-:-:S07]  /*1450*/  MOV R56, R38 ;  /* 0x0000002600387202 */ /* 0x000fce0000000f00 */
[----:B------:R-:W-:Y:S05]  /*1460*/  WARPSYNC.COLLECTIVE R53, `(.L_x_1936) ;  /* 0x0000000035087348 */ /* 0x000fea0003c00000 */
[----:B------:R0:W1:Y:S02]  /*1470*/  SHFL.BFLY P1, R57, R56, R55, R54 ;  /* 0x0c00003738397389 */ /* 0x0000640000020036 */
[----:B01----:R-:W-:Y:S01]  /*1480*/  ENDCOLLECTIVE ;  /* 0x000000000000791b */ /* 0x003fe20003800000 */
.L_x_1936:
[----:B------:R-:W-:Y:S01]  /*1490*/  HFMA2.MMA R55, -RZ, RZ, 0, 2.384185791015625e-07 ;  /* 0x00000004ff377435 */ /* 0x000fe200000001ff */
[----:B------:R-:W-:-:S05]  /*14a0*/  FADD.FTZ R39, R38, R57 ;  /* 0x0000003926277221 */ /* 0x000fca0000010000 */
[----:B------:R-:W-:-:S07]  /*14b0*/  MOV R56, R39 ;  /* 0x0000002700387202 */ /* 0x000fce0000000f00 */
[----:B------:R-:W-:Y:S05]  /*14c0*/  WARPSYNC.COLLECTIVE R53, `(.L_x_1937) ;  /* 0x0000000035087348 */ /* 0x000fea0003c00000 */
[----:B------:R0:W1:Y:S02]  /*14d0*/  SHFL.BFLY P1, R57, R56, R55, R54 ;  /* 0x0c00003738397389 */ /* 0x0000640000020036 */
[----:B01----:R-:W-:Y:S01]  /*14e0*/  ENDCOLLECTIVE ;  /* 0x000000000000791b */ /* 0x003fe20003800000 */
.L_x_1937:
[----:B------:R-:W-:Y:S01]  /*14f0*/  HFMA2.MMA R55, -RZ, RZ, 0, 4.76837158203125e-07 ;  /* 0x00000008ff377435 */ /* 0x000fe200000001ff */
[----:B------:R-:W-:-:S05]  /*1500*/  FADD.FTZ R39, R39, R57 ;  /* 0x0000003927277221 */ /* 0x000fca0000010000 */
[----:B------:R-:W-:-:S07]  /*1510*/  MOV R56, R39 ;  /* 0x0000002700387202 */ /* 0x000fce0000000f00 */
[----:B------:R-:W-:Y:S05]  /*1520*/  WARPSYNC.COLLECTIVE R53, `(.L_x_1938) ;  /* 0x0000000035087348 */ /* 0x000fea0003c00000 */
[----:B------:R0:W1:Y:S02]  /*1530*/  SHFL.BFLY P1, R57, R56, R55, R54 ;  /* 0x0c00003738397389 */ /* 0x0000640000020036 */
[----:B01----:R-:W-:Y:S01]  /*1540*/  ENDCOLLECTIVE ;  /* 0x000000000000791b */ /* 0x003fe20003800000 */
.L_x_1938:
[----:B------:R-:W-:Y:S01]  /*1550*/  HFMA2.MMA R55, -RZ, RZ, 0, 9.5367431640625e-07 ;  /* 0x00000010ff377435 */ /* 0x000fe200000001ff */
[----:B------:R-:W-:-:S05]  /*1560*/  FADD.FTZ R38, R39, R57 ;  /* 0x0000003927267221 */ /* 0x000fca0000010000 */
[----:B------:R-:W-:-:S07]  /*1570*/  MOV R56, R38 ;  /* 0x0000002600387202 */ /* 0x000fce0000000f00 */
[----:B------:R-:W-:Y:S05]  /*1580*/  WARPSYNC.COLLECTIVE R53, `(.L_x_1939) ;  /* 0x0000000035087348 */ /* 0x000fea0003c00000 */
[----:B------:R0:W1:Y:S02]  /*1590*/  SHFL.BFLY P1, R57, R56, R55, R54 ;  /* 0x0c00003738397389 */ /* 0x0000640000020036 */
[----:B01----:R-:W-:Y:S01]  /*15a0*/  ENDCOLLECTIVE ;  /* 0x000000000000791b */ /* 0x003fe20003800000 */
.L_x_1939:
[----:B------:R-:W-:Y:S05]  /*15b0*/  BRA `(.L_x_1940) ;  /* 0xfffffff400207947 */ /* 0x000fea000383ffff */
.L_x_1941:
        /* <DEDUP_REMOVED lines=12> */
.L_x_2113:


//--------------------- .text._ZN10layer_norm13ln_fwd_kernelINS_13Kernel_traitsI6__halffS2_fjLj768ELj1ELj4ELj1ELj16ENS_18Kernel_traits_baseILj768ES2_fS2_fjLj128EEEEEEEvNS_9FwdParamsE --------------------------
	.section	.text._ZN10layer_norm13ln_fwd_kernelINS_13Kernel_traitsI6__halffS2_fjLj768ELj1ELj4ELj1ELj16ENS_18Kernel_traits_baseILj768ES2_fS2_fjLj128EEEEEEEvNS_9FwdParamsE,"ax",@progbits
	.align	128
        .global         _ZN10layer_norm13ln_fwd_kernelINS_13Kernel_traitsI6__halffS2_fjLj768ELj1ELj4ELj1ELj16ENS_18Kernel_traits_baseILj768ES2_fS2_fjLj128EEEEEEEvNS_9FwdParamsE
        .type           _ZN10layer_norm13ln_fwd_kernelINS_13Kernel_traitsI6__halffS2_fjLj768ELj1ELj4ELj1ELj16ENS_18Kernel_traits_baseILj768ES2_fS2_fjLj128EEEEEEEvNS_9FwdParamsE,@function
        .size           _ZN10layer_norm13ln_fwd_kernelINS_13Kernel_traitsI6__halffS2_fjLj768ELj1ELj4ELj1ELj16ENS_18Kernel_traits_baseILj768ES2_fS2_fjLj128EEEEEEEvNS_9FwdParamsE,(.L_x_2114 - _ZN10layer_norm13ln_fwd_kernelINS_13Kernel_traitsI6__halffS2_fjLj768ELj1ELj4ELj1ELj16ENS_18Kernel_traits_baseILj768ES2_fS2_fjLj128EEEEEEEvNS_9FwdParamsE)
        .other          _ZN10layer_norm13ln_fwd_kernelINS_13Kernel_traitsI6__halffS2_fjLj768ELj1ELj4ELj1ELj16ENS_18Kernel_traits_baseILj768ES2_fS2_fjLj128EEEEEEEvNS_9FwdParamsE,@"STO_CUDA_ENTRY STV_DEFAULT"
_ZN10layer_norm13ln_fwd_kernelINS_13Kernel_traitsI6__halffS2_fjLj768ELj1ELj4ELj1ELj16ENS_18Kernel_traits_baseILj768ES2_fS2_fjLj128EEEEEEEvNS_9FwdParamsE:
.text._ZN10layer_norm13ln_fwd_kernelINS_13Kernel_traitsI6__halffS2_fjLj768ELj1ELj4ELj1ELj16ENS_18Kernel_traits_baseILj768ES2_fS2_fjLj128EEEEEEEvNS_9FwdParamsE:
        /* <DEDUP_REMOVED lines=74> */
.L_x_1943:
        /* <DEDUP_REMOVED lines=113> */
.L_x_1955:
        /* <DEDUP_REMOVED lines=16> */
[----:B------:R-:W-:Y:S01]  /*0cb0*/  F2FP.F16.F32.PACK_AB R0, RZ, R0 ;  /* 0x00000000ff00723e */ /* 0x000fe200000000ff */
[-C--:B------:R-:W-:Y:S01]  /*0cc0*/  FMUL.FTZ R17, R17, R14.reuse ;  /* 0x0000000e11117220 */ /* 0x080fe20000410000 */
[----:B------:R-:W-:Y:S01]  /*0cd0*/  F2FP.F16.F32.PACK_AB R5, RZ, R5 ;  /* 0x00000005ff05723e */ /* 0x000fe200000000ff */
[----:B------:R-:W-:Y:S01]  /*0ce0*/  FMUL.FTZ R20, R20, R14 ;  /* 0x0000000e14147220 */ /* 0x000fe20000410000 */
[----:B------:R-:W-:Y:S01]  /*0cf0*/  F2FP.F16.F32.PACK_AB R12, RZ, R12 ;  /* 0x0000000cff0c723e */ /* 0x000fe200000000ff */
[-C--:B------:R-:W-:Y:S01]  /*0d00*/  FMUL.FTZ R21, R21, R14.reuse ;  /* 0x0000000e15157220 */ /* 0x080fe20000410000 */
[----:B------:R-:W-:Y:S01]  /*0d10*/  PRMT R0, R0, 0x5410, R5 ;  /* 0x0000541000007816 */ /* 0x000fe20000000005 */
[-C--:B------:R-:W-:Y:S01]  /*0d20*/  FMUL.FTZ R24, R24, R14.reuse ;  /* 0x0000000e18187220 */ /* 0x080fe20000410000 */
[----:B------:R-:W-:Y:S01]  /*0d30*/  PRMT R5, R36, 0x7610, R59 ;  /* 0x0000761024057816 */ /* 0x000fe2000000003b */
[-C--:B------:R-:W-:Y:S01]  /*0d40*/  FMUL.FTZ R25, R25, R14.reuse ;  /* 0x0000000e19197220 */ /* 0x080fe20000410000 */
[----:B------:R-:W-:Y:S01]  /*0d50*/  F2FP.F16.F32.PACK_AB R13, RZ, R13 ;  /* 0x0000000dff0d723e */ /* 0x000fe200000000ff */
[----:B------:R-:W-:Y:S01]  /*0d60*/  FMUL.FTZ R4, R4, R14 ;  /* 0x0000000e04047220 */ /* 0x000fe20000410000 */
[----:B------:R-:W-:Y:S01]  /*0d70*/  F2FP.F16.F32.PACK_AB R16, RZ, R16 ;  /* 0x00000010ff10723e */ /* 0x000fe200000000ff */
[-C--:B------:R-:W-:Y:S01]  /*0d80*/  FMUL.FTZ R7, R7, R14.reuse ;  /* 0x0000000e07077220 */ /* 0x080fe20000410000 */
[----:B------:R-:W-:Y:S01]  /*0d90*/  HFMA2.MMA R5, R5, R0, R15 ;  /* 0x0000000005057235 */ /* 0x000fe2000000000f */
[-C--:B------:R-:W-:Y:S01]  /*0da0*/  FMUL.FTZ R0, R8, R14.reuse ;  /* 0x0000000e08007220 */ /* 0x080fe20000410000 */
[-C--:B------:R-:W-:Y:S01]  /*0db0*/  FMUL.FTZ R8, R9, R14.reuse ;  /* 0x0000000e09087220 */ /* 0x080fe20000410000 */
[----:B------:R-:W-:Y:S01]  /*0dc0*/  PRMT R12, R12, 0x5410, R13 ;  /* 0x000054100c0c7816 */ /* 0x000fe2000000000d */
[-C--:B------:R-:W-:Y:S01]  /*0dd0*/  FMUL.FTZ R19, R19, R14.reuse ;  /* 0x0000000e13137220 */ /* 0x080fe20000410000 */
[----:B------:R-:W-:Y:S01]  /*0de0*/  PRMT R13, R44, 0x5410, R63 ;  /* 0x000054102c0d7816 */ /* 0x000fe2000000003f */
[----:B------:R-:W-:Y:S01]  /*0df0*/  FMUL.FTZ R23, R23, R14 ;  /* 0x0000000e17177220 */ /* 0x000fe20000410000 */
[----:B------:R-:W-:Y:S01]  /*0e00*/  F2FP.F16.F32.PACK_AB R9, RZ, R0 ;  /* 0x00000000ff09723e */ /* 0x000fe200000000ff */
[----:B------:R-:W-:Y:S01]  /*0e10*/  FMUL.FTZ R27, R27, R14 ;  /* 0x0000000e1b1b7220 */ /* 0x000fe20000410000 */
[----:B------:R-:W-:-:S02]  /*0e20*/  F2FP.F16.F32.PACK_AB R8, RZ, R8 ;  /* 0x00000008ff08723e */ /* 0x000fc400000000ff */
[----:B------:R-:W-:Y:S02]  /*0e30*/  PRMT R15, R5, 0x7632, R15 ;  /* 0x00007632050f7816 */ /* 0x000fe4000000000f */
[----:B------:R-:W-:Y:S02]  /*0e40*/  F2FP.F16.F32.PACK_AB R17, RZ, R17 ;  /* 0x00000011ff11723e */ /* 0x000fe400000000ff */
[----:B------:R-:W-:Y:S02]  /*0e50*/  LOP3.LUT R0, R15, 0xffff, RZ, 0xc0, !PT ;  /* 0x0000ffff0f007812 */ /* 0x000fe400078ec0ff */
[----:B------:R-:W-:Y:S02]  /*0e60*/  PRMT R15, R5, 0x7610, R15 ;  /* 0x00007610050f7816 */ /* 0x000fe4000000000f */
[----:B------:R-:W-:Y:S02]  /*0e70*/  PRMT R5, R9, 0x5410, R8 ;  /* 0x0000541009057816 */ /* 0x000fe40000000008 */
[----:B------:R-:W-:-:S02]  /*0e80*/  SHF.L.U32 R9, R0, 0x10, RZ ;  /* 0x0000001000097819 */ /* 0x000fc400000006ff */
[----:B------:R-:W-:Y:S02]  /*0e90*/  F2FP.F16.F32.PACK_AB R20, RZ, R20 ;  /* 0x00000014ff14723e */ /* 0x000fe400000000ff */
[----:B------:R-:W-:Y:S02]  /*0ea0*/  LOP3.LUT R8, R9, 0xffff, R15, 0xf8, !PT ;  /* 0x0000ffff09087812 */ /* 0x000fe400078ef80f */
[----:B------:R-:W-:Y:S02]  /*0eb0*/  PRMT R9, R34, 0x5410, R59 ;  /* 0x0000541022097816 */ /* 0x000fe4000000003b */
[----:B------:R-:W-:Y:S02]  /*0ec0*/  PRMT R15, R46, 0x7610, R63 ;  /* 0x000076102e0f7816 */ /* 0x000fe4000000003f */
[----:B------:R-:W-:Y:S02]  /*0ed0*/  F2FP.F16.F32.PACK_AB R21, RZ, R21 ;  /* 0x00000015ff15723e */ /* 0x000fe400000000ff */
[----:B------:R-:W-:Y:S01]  /*0ee0*/  F2FP.F16.F32.PACK_AB R24, RZ, R24 ;  /* 0x00000018ff18723e */ /* 0x000fe200000000ff */
[----:B------:R-:W-:Y:S01]  /*0ef0*/  HFMA2 R5, R9, R5, R15 ;  /* 0x0000000509057231 */ /* 0x000fe2000000000f */
[----:B------:R-:W-:-:S02]  /*0f00*/  PRMT R9, R32, 0x7610, R58 ;  /* 0x0000761020097816 */ /* 0x000fc4000000003a */
[----:B------:R-:W-:Y:S02]  /*0f10*/  PRMT R15, R42, 0x7610, R62 ;  /* 0x000076102a0f7816 */ /* 0x000fe4000000003e */
[----:B------:R-:W-:Y:S02]  /*0f20*/  F2FP.F16.F32.PACK_AB R25, RZ, R25 ;  /* 0x00000019ff19723e */ /* 0x000fe400000000ff */
[----:B------:R-:W-:Y:S01]  /*0f30*/  HFMA2.MMA R13, R9, R12, R13 ;  /* 0x0000000c090d7235 */ /* 0x000fe2000000000d */
[----:B------:R-:W-:Y:S02]  /*0f40*/  PRMT R9, R16, 0x5410, R17 ;  /* 0x0000541010097816 */ /* 0x000fe40000000011 */
[----:B------:R-:W-:Y:S02]  /*0f50*/  PRMT R12, R30, 0x5410, R58 ;  /* 0x000054101e0c7816 */ /* 0x000fe4000000003a */
[----:B------:R-:W-:Y:S01]  /*0f60*/  PRMT R16, R20, 0x5410, R21 ;  /* 0x0000541014107816 */ /* 0x000fe20000000015 */
[----:B------:R-:W-:Y:S01]  /*0f70*/  FMUL.FTZ R21, R26, R14 ;  /* 0x0000000e1a157220 */ /* 0x000fe20000410000 */
[--C-:B------:R-:W-:Y:S01]  /*0f80*/  PRMT R17, R2, 0x5410, R57.reuse ;  /* 0x0000541002117816 */ /* 0x100fe20000000039 */
[----:B------:R-:W-:Y:S01]  /*0f90*/  HFMA2 R9, R12, R9, R15 ;  /* 0x000000090c097231 */ /* 0x000fe2000000000f */
[----:B------:R-:W-:-:S02]  /*0fa0*/  PRMT R12, R28, 0x7610, R57 ;  /* 0x000076101c0c7816 */ /* 0x000fc40000000039 */
[----:B------:R-:W-:Y:S02]  /*0fb0*/  PRMT R15, R40, 0x5410, R62 ;  /* 0x00005410280f7816 */ /* 0x000fe4000000003e */
[----:B------:R-:W-:Y:S02]  /*0fc0*/  PRMT R20, R38, 0x7610, R60 ;  /* 0x0000761026147816 */ /* 0x000fe4000000003c */
[----:B------:R-:W-:Y:S02]  /*0fd0*/  F2FP.F16.F32.PACK_AB R4, RZ, R4 ;  /* 0x00000004ff04723e */ /* 0x000fe400000000ff */
[----:B------:R-:W-:Y:S01]  /*0fe0*/  HFMA2.MMA R16, R12, R16, R15 ;  /* 0x000000100c107235 */ /* 0x000fe2000000000f */
[----:B------:R-:W-:Y:S02]  /*0ff0*/  PRMT R15, R13, 0x7632, R15 ;  /* 0x000076320d0f7816 */ /* 0x000fe4000000000f */
[----:B------:R-:W-:Y:S02]  /*1000*/  PRMT R12, R24, 0x5410, R25 ;  /* 0x00005410180c7816 */ /* 0x000fe40000000019 */
[----:B------:R-:W-:-:S02]  /*1010*/  LOP3.LUT R15, R15, 0xffff, RZ, 0xc0, !PT ;  /* 0x0000ffff0f0f7812 */ /* 0x000fc400078ec0ff */
[----:B------:R-:W-:Y:S01]  /*1020*/  F2FP.F16.F32.PACK_AB R21, RZ, R21 ;  /* 0x00000015ff15723e */ /* 0x000fe200000000ff */
[----:B------:R-:W-:Y:S02]  /*1030*/  HFMA2 R12, R17, R12, R20 ;  /* 0x0000000c110c7231 */ /* 0x000fe40000000014 */
[----:B------:R-:W-:Y:S01]  /*1040*/  FMUL.FTZ R17, R18, R14 ;  /* 0x0000000e12117220 */ /* 0x000fe20000410000 */
[----:B------:R-:W-:Y:S01]  /*1050*/  HFMA2 R20, R33.H0_H0, R4.H0_H0, R45.H0_H0 ;  /* 0x2000000421147231 */ /* 0x000fe2000004082d */
[----:B------:R-:W-:Y:S01]  /*1060*/  PRMT R4, R13, 0x7610, R4 ;  /* 0x000076100d047816 */ /* 0x000fe20000000004 */
[----:B------:R-:W-:Y:S01]  /*1070*/  HFMA2 R21, R3.H0_H0, R21.H0_H0, R39.H0_H0 ;  /* 0x2000001503157231 */ /* 0x000fe20000040827 */
[----:B------:R-:W-:Y:S02]  /*1080*/  SHF.L.U32 R18, R15, 0x10, RZ ;  /* 0x000000100f127819 */ /* 0x000fe400000006ff */
[----:B------:R-:W-:Y:S02]  /*1090*/  PRMT R13, R20, 0x7610, R13 ;  /* 0x00007610140d7816 */ /* 0x000fe4000000000d */
[----:B------:R-:W-:-:S02]  /*10a0*/  LOP3.LUT R4, R18, 0xffff, R4, 0xf8, !PT ;  /* 0x0000ffff12047812 */ /* 0x000fc400078ef804 */
[----:B------:R-:W-:Y:S02]  /*10b0*/  PRMT R18, R9, 0x7632, R18 ;  /* 0x0000763209127816 */ /* 0x000fe40000000012 */
[----:B------:R-:W-:Y:S02]  /*10c0*/  LOP3.LUT R13, R13, 0xffff, RZ, 0xc0, !PT ;  /* 0x0000ffff0d0d7812 */ /* 0x000fe400078ec0ff */
[----:B------:R-:W-:Y:S02]  /*10d0*/  SHF.L.U64.HI R20, R15, 0x10, RZ ;  /* 0x000000100f147819 */ /* 0x000fe400000102ff */
[----:B------:R-:W-:Y:S02]  /*10e0*/  LOP3.LUT R15, R18, 0xffff, RZ, 0xc0, !PT ;  /* 0x0000ffff120f7812 */ /* 0x000fe400078ec0ff */
[----:B------:R-:W-:Y:S02]  /*10f0*/  F2FP.F16.F32.PACK_AB R17, RZ, R17 ;  /* 0x00000011ff11723e */ /* 0x000fe400000000ff */
[----:B------:R-:W-:-:S02]  /*1100*/  LOP3.LUT R13, R13, 0xffff0000, R20, 0xf8, !PT ;  /* 0xffff00000d0d7812 */ /* 0x000fc400078ef814 */
[----:B------:R-:W-:Y:S01]  /*1110*/  PRMT R18, R9, 0x7610, R18 ;  /* 0x0000761009127816 */ /* 0x000fe20000000012 */
[----:B------:R-:W-:Y:S01]  /*1120*/  HFMA2 R17, R31.H0_H0, R17.H0_H0, R43.H0_H0 ;  /* 0x200000111f117231 */ /* 0x000fe2000004082b */
        /* <DEDUP_REMOVED lines=8> */
[----:B------:R-:W-:Y:S02]  /*11b0*/  F2FP.F16.F32.PACK_AB R9, RZ, R9 ;  /* 0x00000009ff09723e */ /* 0x000fe400000000ff */
[----:B------:R-:W-:Y:S02]  /*11c0*/  F2FP.F16.F32.PACK_AB R18, RZ, R18 ;  /* 0x00000012ff12723e */ /* 0x000fe400000000ff */
[----:B------:R-:W-:Y:S02]  /*11d0*/  LOP3.LUT R22, R22, 0xffff, RZ, 0xc0, !PT ;  /* 0x0000ffff16167812 */ /* 0x000fe400078ec0ff */
[----:B------:R-:W-:Y:S02]  /*11e0*/  LOP3.LUT R15, R17, 0xffff0000, R15, 0xf8, !PT ;  /* 0xffff0000110f7812 */ /* 0x000fe400078ef80f */
[----:B------:R-:W-:Y:S01]  /*11f0*/  PRMT R10, R16, 0x7610, R10 ;  /* 0x00007610100a7816 */ /* 0x000fe2000000000a */
[----:B------:R-:W-:Y:S01]  /*1200*/  HFMA2 R16, R37.H0_H0, R9.H0_H0, R49.H0_H0 ;  /* 0x2000000925107231 */ /* 0x000fe20000040831 */
[----:B------:R-:W-:Y:S01]  /*1210*/  PRMT R17, R12, 0x7632, R17 ;  /* 0x000076320c117816 */ /* 0x000fe20000000011 */
[----:B------:R-:W-:Y:S01]  /*1220*/  HFMA2 R9, R35.H0_H0, R18.H0_H0, R47.H0_H0 ;  /* 0x2000001223097231 */ /* 0x000fe2000004082f */
[----:B------:R-:W-:-:S02]  /*1230*/  SHF.L.U32 R18, R22, 0x10, RZ ;  /* 0x0000001016127819 */ /* 0x000fc400000006ff */
[----:B------:R-:W-:Y:S02]  /*1240*/  LOP3.LUT R17, R17, 0xffff, RZ, 0xc0, !PT ;  /* 0x0000ffff11117812 */ /* 0x000fe400078ec0ff */
[----:B------:R-:W-:Y:S02]  /*1250*/  LOP3.LUT R10, R18, 0xffff, R10, 0xf8, !PT ;  /* 0x0000ffff120a7812 */ /* 0x000fe400078ef80a */
[----:B------:R-:W-:Y:S02]  /*1260*/  SHF.L.U32 R18, R17, 0x10, RZ ;  /* 0x0000001011127819 */ /* 0x000fe400000006ff */
[----:B------:R-:W-:Y:S02]  /*1270*/  F2FP.F16.F32.PACK_AB R20, RZ, R20 ;  /* 0x00000014ff14723e */ /* 0x000fe400000000ff */
[----:B------:R-:W-:Y:S02]  /*1280*/  LOP3.LUT R21, R21, 0xffff, RZ, 0xc0, !PT ;  /* 0x0000ffff15157812 */ /* 0x000fe400078ec0ff */
[----:B------:R-:W-:Y:S01]  /*1290*/  SHF.L.U64.HI R17, R17, 0x10, RZ ;  /* 0x0000001011117819 */ /* 0x000fe200000102ff */
[----:B------:R-:W-:Y:S01]  /*12a0*/  HFMA2 R20, R29.H0_H0, R20.H0_H0, R41.H0_H0 ;  /* 0x200000141d147231 */ /* 0x000fe20000040829 */
[----:B------:R-:W-:-:S02]  /*12b0*/  LOP3.LUT R12, R18, 0xffff, R12, 0xf8, !PT ;  /* 0x0000ffff120c7812 */ /* 0x000fc400078ef80c */
[----:B------:R-:W-:Y:S02]  /*12c0*/  F2FP.F16.F32.PACK_AB R18, RZ, R7 ;  /* 0x00000007ff12723e */ /* 0x000fe400000000ff */
[--C-:B------:R-:W-:Y:S02]  /*12d0*/  LOP3.LUT R21, R21, 0xffff0000, R17.reuse, 0xf8, !PT ;  /* 0xffff000015157812 */ /* 0x100fe400078ef811 */
[----:B------:R-:W-:Y:S02]  /*12e0*/  F2FP.F16.F32.PACK_AB R7, RZ, R19 ;  /* 0x00000013ff07723e */ /* 0x000fe400000000ff */
[----:B------:R-:W-:Y:S02]  /*12f0*/  PRMT R17, R5, 0x7632, R17 ;  /* 0x0000763205117816 */ /* 0x000fe40000000011 */
[----:B------:R-:W-:Y:S01]  /*1300*/  LOP3.LUT R19, R16, 0xffff, RZ, 0xc0, !PT ;  /* 0x0000ffff10137812 */ /* 0x000fe200078ec0ff */
[----:B------:R-:W-:Y:S01]  /*1310*/  HFMA2 R16, R60.H0_H0, R18.H0_H0, R64.H1_H1 ;  /* 0x200000123c107231 */ /* 0x000fe20000060840 */
[----:B------:R-:W-:Y:S01]  /*1320*/  SHF.L.U64.HI R24, R0, 0x10, RZ ;  /* 0x0000001000187819 */ /* 0x000fe200000102ff */
[----:B------:R-:W-:Y:S01]  /*1330*/  HFMA2 R7, R67.H0_H0, R7.H0_H0, R67.H1_H1 ;  /* 0x2000000743077231 */ /* 0x000fe20000060843 */
[----:B------:R-:W-:-:S02]  /*1340*/  F2FP.F16.F32.PACK_AB R0, RZ, R23 ;  /* 0x00000017ff00723e */ /* 0x000fc400000000ff */
[----:B------:R-:W-:Y:S02]  /*1350*/  LOP3.LUT R23, R17, 0xffff, RZ, 0xc0, !PT ;  /* 0x0000ffff11177812 */ /* 0x000fe400078ec0ff */
[----:B------:R-:W-:Y:S01]  /*1360*/  LOP3.LUT R20, R20, 0xffff, RZ, 0xc0, !PT ;  /* 0x0000ffff14147812 */ /* 0x000fe200078ec0ff */
[----:B------:R-:W-:Y:S01]  /*1370*/  HFMA2 R0, R68.H0_H0, R0.H0_H0, R68.H1_H1 ;  /* 0x2000000044007231 */ /* 0x000fe20000060844 */
        /* <DEDUP_REMOVED lines=8> */
[----:B------:R-:W-:Y:S02]  /*1400*/  F2FP.F16.F32.PACK_AB R11, RZ, R11 ;  /* 0x0000000bff0b723e */ /* 0x000fe400000000ff */
[----:B------:R-:W-:Y:S02]  /*1410*/  LOP3.LUT R16, R24, 0xffff, R5, 0xf8, !PT ;  /* 0x0000ffff18107812 */ /* 0x000fe400078ef805 */
[----:B------:R-:W-:Y:S01]  /*1420*/  LOP3.LUT R9, R9, 0xffff, RZ, 0xc0, !PT ;  /* 0x0000ffff09097812 */ /* 0x000fe200078ec0ff */
[----:B------:R-:W-:Y:S01]  /*1430*/  HFMA2 R11, R66.H0_H0, R11.H0_H0, R66.H1_H1 ;  /* 0x2000000b420b7231 */ /* 0x000fe20000060842 */
        /* <DEDUP_REMOVED lines=12> */
[----:B------:R-:W-:Y:S02]  /*1500*/  F2FP.F16.F32.PACK_AB R22, RZ, R22 ;  /* 0x00000016ff16723e */ /* 0x000fe400000000ff */
[----:B------:R-:W-:Y:S02]  /*1510*/  F2FP.F16.F32.PACK_AB R27, RZ, R27 ;  /* 0x0000001bff1b723e */ /* 0x000fe400000000ff */
[----:B------:R-:W-:Y:S01]  /*1520*/  LOP3.LUT R11, R11, 0xffff, RZ, 0xc0, !PT ;  /* 0x0000ffff0b0b7812 */ /* 0x000fe200078ec0ff */
[----:B------:R-:W-:Y:S02]  /*1530*/  HFMA2 R22, R65.H0_H0, R22.H0_H0, R65.H1_H1 ;  /* 0x2000001641167231 */ /* 0x000fe40000060841 */
[----:B------:R-:W-:Y:S01]  /*1540*/  HFMA2 R27, R69.H0_H0, R27.H0_H0, R69.H1_H1 ;  /* 0x2000001b451b7231 */ /* 0x000fe20000060845 */
        /* <DEDUP_REMOVED lines=27> */
.L_x_1942:
        /* <DEDUP_REMOVED lines=8> */
.L_x_1945:
[----:B------:R-:W-:Y:S05]  /*1780*/  BSYNC B0 ;  /* 0x0000000000007941 */ /* 0x000fea0003800000 */
.L_x_1944:
        /* <DEDUP_REMOVED lines=8> */
.L_x_1946:
[----:B------:R-:W-:Y:S01]  /*1810*/  HFMA2.MMA R53, -RZ, RZ, 0, 2.384185791015625e-07 ;  /* 0x00000004ff357435 */ /* 0x000fe200000001ff */
[----:B------:R-:W-:Y:S01]  /*1820*/  FADD.FTZ R0, R0, R51 ;  /* 0x0000003300007221 */ /* 0x000fe20000010000 */
[----:B------:R-:W-:-:S04]  /*1830*/  MOV R51, 0xffffffff ;  /* 0xffffffff00337802 */ /* 0x000fc80000000f00 */
[----:B------:R-:W-:-:S07]  /*1840*/  MOV R54, R0 ;  /* 0x0000000000367202 */ /* 0x000fce0000000f00 */
[----:B------:R-:W-:Y:S05]  /*1850*/  WARPSYNC.COLLECTIVE R51, `(.L_x_1947) ;  /* 0x0000000033087348 */ /* 0x000fea0003c00000 */
[----:B------:R0:W1:Y:S02]  /*1860*/  SHFL.BFLY P1, R51, R54, R53, R52 ;  /* 0x0c00003536337389 */ /* 0x0000640000020034 */
[----:B01----:R-:W-:Y:S01]  /*1870*/  ENDCOLLECTIVE ;  /* 0x000000000000791b */ /* 0x003fe20003800000 */
.L_x_1947:
[----:B------:R-:W-:Y:S01]  /*1880*/  HFMA2.MMA R53, -RZ, RZ, 0, 4.76837158203125e-07 ;  /* 0x00000008ff357435 */ /* 0x000fe200000001ff */
[----:B------:R-:W-:Y:S01]  /*1890*/  FADD.FTZ R0, R0, R51 ;  /* 0x0000003300007221 */ /* 0x000fe20000010000 */
[----:B------:R-:W-:-:S04]  /*18a0*/  MOV R51, 0xffffffff ;  /* 0xffffffff00337802 */ /* 0x000fc80000000f00 */
[----:B------:R-:W-:-:S07]  /*18b0*/  MOV R54, R0 ;  /* 0x0000000000367202 */ /* 0x000fce0000000f00 */
[----:B------:R-:W-:Y:S05]  /*18c0*/  WARPSYNC.COLLECTIVE R51, `(.L_x_1948) ;  /* 0x0000000033087348 */ /* 0x000fea0003c00000 */
[----:B------:R0:W1:Y:S02]  /*18d0*/  SHFL.BFLY P1, R51, R54, R53, R52 ;  /* 0x0c00003536337389 */ /* 0x0000640000020034 */
[----:B01----:R-:W-:Y:S01]  /*18e0*/  ENDCOLLECTIVE ;  /* 0x000000000000791b */ /* 0x003fe20003800000 */
.L_x_1948:
[----:B------:R-:W-:Y:S01]  /*18f0*/  HFMA2.MMA R53, -RZ, RZ, 0, 9.5367431640625e-07 ;  /* 0x00000010ff357435 */ /* 0x000fe200000001ff */
[----:B------:R-:W-:Y:S01]  /*1900*/  FADD.FTZ R0, R0, R51 ;  /* 0x0000003300007221 */ /* 0x000fe20000010000 */
[----:B------:R-:W-:-:S04]  /*1910*/  MOV R51, 0xffffffff ;  /* 0xffffffff00337802 */ /* 0x000fc80000000f00 */
[----:B------:R-:W-:-:S07]  /*1920*/  MOV R54, R0 ;  /* 0x0000000000367202 */ /* 0x000fce0000000f00 */
[----:B------:R-:W-:Y:S05]  /*1930*/  WARPSYNC.COLLECTIVE R51, `(.L_x_1949) ;  /* 0x0000000033087348 */ /* 0x000fea0003c00000 */
[----:B------:R0:W1:Y:S02]  /*1940*/  SHFL.BFLY P1, R51, R54, R53, R52 ;  /* 0x0c00003536337389 */ /* 0x0000640000020034 */
[----:B01----:R-:W-:Y:S01]  /*1950*/  ENDCOLLECTIVE ;  /* 0x000000000000791b */ /* 0x003fe20003800000 */
.L_x_1949:
        /* <DEDUP_REMOVED lines=56> */
.L_x_1950:
[----:B------:R-:W-:Y:S01]  /*1ce0*/  HFMA2.MMA R53, -RZ, RZ, 0, 1.1920928955078125e-07 ;  /* 0x00000002ff357435 */ /* 0x000fe200000001ff */
[----:B------:R-:W-:Y:S01]  /*1cf0*/  FADD.FTZ R14, R14, R51 ;  /* 0x000000330e0e7221 */ /* 0x000fe20000010000 */
[----:B------:R-:W-:-:S04]  /*1d00*/  MOV R51, 0xffffffff ;  /* 0xffffffff00337802 */ /* 0x000fc80000000f00 */
[----:B------:R-:W-:-:S07]  /*1d10*/  MOV R54, R14 ;  /* 0x0000000e00367202 */ /* 0x000fce0000000f00 */
[----:B------:R-:W-:Y:S05]  /*1d20*/  WARPSYNC.COLLECTIVE R51, `(.L_x_1951) ;  /* 0x0000000033087348 */ /* 0x000fea0003c00000 */
[----:B------:R0:W1:Y:S02]  /*1d30*/  SHFL.BFLY P1, R51, R54, R53, R52 ;  /* 0x0c00003536337389 */ /* 0x0000640000020034 */
[----:B01----:R-:W-:Y:S01]  /*1d40*/  ENDCOLLECTIVE ;  /* 0x000000000000791b */ /* 0x003fe20003800000 */
.L_x_1951:
[----:B------:R-:W-:Y:S01]  /*1d50*/  HFMA2.MMA R53, -RZ, RZ, 0, 2.384185791015625e-07 ;  /* 0x00000004ff357435 */ /* 0x000fe200000001ff */
[----:B------:R-:W-:Y:S01]  /*1d60*/  FADD.FTZ R14, R14, R51 ;  /* 0x000000330e0e7221 */ /* 0x000fe20000010000 */
[----:B------:R-:W-:-:S04]  /*1d70*/  MOV R51, 0xffffffff ;  /* 0xffffffff00337802 */ /* 0x000fc80000000f00 */
[----:B------:R-:W-:-:S07]  /*1d80*/  MOV R54, R14 ;  /* 0x0000000e00367202 */ /* 0x000fce0000000f00 */
[----:B------:R-:W-:Y:S05]  /*1d90*/  WARPSYNC.COLLECTIVE R51, `(.L_x_1952) ;  /* 0x0000000033087348 */ /* 0x000fea0003c00000 */
[----:B------:R0:W1:Y:S02]  /*1da0*/  SHFL.BFLY P1, R51, R54, R53, R52 ;  /* 0x0c00003536337389 */ /* 0x0000640000020034 */
[----:B01----:R-:W-:Y:S01]  /*1db0*/  ENDCOLLECTIVE ;  /* 0x000000000000791b */ /* 0x003fe20003800000 */
.L_x_1952:
[----:B------:R-:W-:Y:S01]  /*1dc0*/  HFMA2.MMA R53, -RZ, RZ, 0, 4.76837158203125e-07 ;  /* 0x00000008ff357435 */ /* 0x000fe200000001ff */
[----:B------:R-:W-:Y:S01]  /*1dd0*/  FADD.FTZ R14, R14, R51 ;  /* 0x000000330e0e7221 */ /* 0x000fe20000010000 */
[----:B------:R-:W-:-:S04]  /*1de0*/  MOV R51, 0xffffffff ;  /* 0xffffffff00337802 */ /* 0x000fc80000000f00 */
[----:B------:R-:W-:-:S07]  /*1df0*/  MOV R54, R14 ;  /* 0x0000000e00367202 */ /* 0x000fce0000000f00 */
[----:B------:R-:W-:Y:S05]  /*1e00*/  WARPSYNC.COLLECTIVE R51, `(.L_x_1953) ;  /* 0x0000000033087348 */ /* 0x000fea0003c00000 */
[----:B------:R0:W1:Y:S02]  /*1e10*/  SHFL.BFLY P1, R51, R54, R53, R52 ;  /* 0x0c00003536337389 */ /* 0x0000640000020034 */
[----:B01----:R-:W-:Y:S01]  /*1e20*/  ENDCOLLECTIVE ;  /* 0x000000000000791b */ /* 0x003fe20003800000 */
.L_x_1953:
[----:B------:R-:W-:Y:S01]  /*1e30*/  HFMA2.MMA R53, -RZ, RZ, 0, 9.5367431640625e-07 ;  /* 0x00000010ff357435 */ /* 0x000fe200000001ff */
[----:B------:R-:W-:Y:S01]  /*1e40*/  FADD.FTZ R14, R14, R51 ;  /* 0x000000330e0e7221 */ /* 0x000fe20000010000 */
[----:B------:R-:W-:-:S04]  /*1e50*/  MOV R51, 0xffffffff ;  /* 0xffffffff00337802 */ /* 0x000fc80000000f00 */
[----:B------:R-:W-:-:S07]  /*1e60*/  MOV R54, R14 ;  /* 0x0000000e00367202 */ /* 0x000fce0000000f00 */
[----:B------:R-:W-:Y:S05]  /*1e70*/  WARPSYNC.COLLECTIVE R51, `(.L_x_1954) ;  /* 0x0000000033087348 */ /* 0x000fea0003c00000 */
[----:B------:R0:W1:Y:S02]  /*1e80*/  SHFL.BFLY P1, R51, R54, R53, R52 ;  /* 0x0c00003536337389 */ /* 0x0000640000020034 */
[----:B01----:R-:W-:Y:S01]  /*1e90*/  ENDCOLLECTIVE ;  /* 0x000000000000791b */ /* 0x003fe20003800000 */
.L_x_1954:
[----:B------:R-:W-:Y:S05]  /*1ea0*/  BRA `(.L_x_1955) ;  /* 0xffffffec00407947 */ /* 0x000fea000383ffff */
.L_x_1956:
        /* <DEDUP_REMOVED lines=13> */
.L_x_2114:


//--------------------- .text._ZN10layer_norm13ln_fwd_kernelINS_13Kernel_traitsI6__halfS2_S2_fjLj768ELj1ELj4ELj1ELj16ENS_18Kernel_traits_baseILj768ES2_S2_S2_fjLj128EEEEEEEvNS_9FwdParamsE --------------------------
	.section	.text._ZN10layer_norm13ln_fwd_kernelINS_13Kernel_traitsI6__halfS2_S2_fjLj768ELj1ELj4ELj1ELj16ENS_18Kernel_traits_baseILj768ES2_S2_S2_fjLj128EEEEEEEvNS_9FwdParamsE,"ax",@progbits
	.align	128
        .global         _ZN10layer_norm13ln_fwd_kernelINS_13Kernel_traitsI6__halfS2_S2_fjLj768ELj1ELj4ELj1ELj16ENS_18Kernel_traits_baseILj768ES2_S2_S2_fjLj128EEEEEEEvNS_9FwdParamsE
        .type           _ZN10layer_norm13ln_fwd_kernelINS_13Kernel_traitsI6__halfS2_S2_fjLj768ELj1ELj4ELj1ELj16ENS_18Kernel_traits_baseILj768ES2_S2_S2_fjLj128EEEEEEEvNS_9FwdParamsE,@function
        .size           _ZN10layer_norm13ln_fwd_kernelINS_13Kernel_traitsI6__halfS2_S2_fjLj768ELj1ELj4ELj1ELj16ENS_18Kernel_traits_baseILj768ES2_S2_S2_fjLj128EEEEEEEvNS_9FwdParamsE,(.L_x_2115 - _ZN10layer_norm13ln_fwd_kernelINS_13Kernel_traitsI6__halfS2_S2_fjLj768ELj1ELj4ELj1ELj16ENS_18Kernel_traits_baseILj768ES2_S2_S2_fjLj128EEEEEEEvNS_9FwdParamsE)
        .other          _ZN10layer_norm13ln_fwd_kernelINS_13Kernel_traitsI6__halfS2_S2_fjLj768ELj1ELj4ELj1ELj16ENS_18Kernel_traits_baseILj768ES2_S2_S2_fjLj128EEEEEEEvNS_9FwdParamsE,@"STO_CUDA_ENTRY STV_DEFAULT"
_ZN10layer_norm13ln_fwd_kernelINS_13Kernel_traitsI6__halfS2_S2_fjLj768ELj1ELj4ELj1ELj16ENS_18Kernel_traits_baseILj768ES2_S2_S2_fjLj128EEEEEEEvNS_9FwdParamsE:
.text._ZN10layer_norm13ln_fwd_kernelINS_13Kernel_traitsI6__halfS2_S2_fjLj768ELj1ELj4ELj1ELj16ENS_18Kernel_traits_baseILj768ES2_S2_S2_fjLj128EEEEEEEvNS_9FwdParamsE:
[----:B------:R-:W0:Y:S01]  /*0000*/  LDC R1, c[0x0][0x28] ;  /* 0x00000a00ff017b82 */ /* 0x000e220000000800 */
[----:B------:R-:W1:Y:S01]  /*0010*/  S2R R60, SR_TID.X ;  /* 0x00000000003c7919 */ /* 0x000e620000002100 */
[----:B------:R-:W-:Y:S01]  /*0020*/  ULDC UR4, c[0x0][0x214] ;  /* 0x0000850000047ab9 */ /* 0x000fe20000000800 */
[----:B0-----:R-:W-:Y:S01]  /*0030*/  IADD3 R1, R1, -0x8, RZ ;  /* 0xfffffff801017810 */ /* 0x001fe20007ffe0ff */
[----:B------:R-:W0:Y:S01]  /*0040*/  S2R R5, SR_CTAID.X ;  /* 0x0000000000057919 */ /* 0x000e220000002500 */
[----:B-1----:R-:W-:-:S04]  /*0050*/  SHF.R.U32.HI R0, RZ, 0x5, R60 ;  /* 0x00000005ff007819 */ /* 0x002fc8000001163c */
[----:B0-----:R-:W-:-:S04]  /*0060*/  LEA R5, R5, R0, 0x2 ;  /* 0x0000000005057211 */ /* 0x001fc800078e10ff */
        /* <DEDUP_REMOVED lines=18> */
.L_x_1958:
[----:B-1----:R-:W1:Y:S01]  /*0190*/  LDC.64 R36, c[0x0][0x220] ;  /* 0x00008800ff247b82 */ /* 0x002e620000000a00 */
[----:B------:R-:W-:-:S04]  /*01a0*/  IMAD R4, R5, 0x60, R60 ;  /* 0x0000006005047824 */ /* 0x000fc800078e023c */
[----:B-1----:R-:W-:-:S06]  /*01b0*/  IMAD.WIDE.U32 R28, R4, 0x10, R36 ;  /* 0x00000010041c7825 */ /* 0x002fcc00078e0024 */
[----:B------:R-:W2:Y:S01]  /*01c0*/  LDG.E.128 R28, desc[UR4][R28.64] ;  /* 0x000000041c1c7981 */ /* 0x000ea2000c1e1d00 */
[----:B0-----:R-:W-:-:S05]  /*01d0*/  IADD3 R3, R4, 0x20, RZ ;  /* 0x0000002004037810 */ /* 0x001fca0007ffe0ff */
[----:B------:R-:W-:-:S06]  /*01e0*/  IMAD.WIDE.U32 R32, R3, 0x10, R36 ;  /* 0x0000001003207825 */ /* 0x000fcc00078e0024 */
[----:B------:R-:W3:Y:S01]  /*01f0*/  LDG.E.128 R32, desc[UR4][R32.64] ;  /* 0x0000000420207981 */ /* 0x000ee2000c1e1d00 */
        /* <DEDUP_REMOVED lines=121> */
.L_x_1970:
[----:B------:R-:W2:Y:S01]  /*0990*/  LDC R50, c[0x0][0x260] ;  /* 0x00009800ff327b82 */ /* 0x000ea20000000800 */
[----:B-1----:R-:W-:Y:S01]  /*09a0*/  FADD.FTZ R49, R48, R49 ;  /* 0x0000003130317221 */ /* 0x002fe20000010000 */
[----:B------:R1:W-:Y:S06]  /*09b0*/  STL [R1], R60 ;  /* 0x0000003c01007387 */ /* 0x0003ec0000100800 */
[----:B-1----:R-:W0:Y:S01]  /*09c0*/  LDC.64 R60, c[0x0][0x228] ;  /* 0x00008a00ff3c7b82 */ /* 0x002e220000000a00 */
[----:B--2---:R-:W-:-:S06]  /*09d0*/  FFMA.FTZ R50, R49, 0.001302083372138440609, R50 ;  /* 0x3aaaaaab31327823 */ /* 0x004fcc0000010032 */
[----:B------:R-:W1:Y:S01]  /*09e0*/  MUFU.RSQ R50, R50 ;  /* 0x0000003200327308 */ /* 0x000e620000001400 */
[----:B0-----:R-:W-:-:S04]  /*09f0*/  IMAD.WIDE.U32 R48, R3, 0x10, R60 ;  /* 0x0000001003307825 */ /* 0x001fc800078e003c */
[----:B------:R-:W-:-:S04]  /*0a00*/  IMAD.WIDE.U32 R2, R2, 0x10, R60 ;  /* 0x0000001002027825 */ /* 0x000fc800078e003c */
[-C--:B-1----:R-:W-:Y:S01]  /*0a10*/  FMUL.FTZ R51, R7, R50.reuse ;  /* 0x0000003207337220 */ /* 0x082fe20000410000 */
[----:B------:R-:W-:Y:S01]  /*0a20*/  FMUL.FTZ R52, R6, R50 ;  /* 0x0000003206347220 */ /* 0x000fe20000410000 */
[----:B------:R-:W-:-:S04]  /*0a30*/  IMAD.WIDE.U32 R6, R4, 0x10, R60 ;  /* 0x0000001004067825 */ /* 0x000fc800078e003c */
[-C--:B------:R-:W-:Y:S01]  /*0a40*/  FMUL.FTZ R0, R0, R50.reuse ;  /* 0x0000003200007220 */ /* 0x080fe20000410000 */
[----:B------:R1:W5:Y:S01]  /*0a50*/  LDL.LU R60, [R1] ;  /* 0x00000000013c7983 */ /* 0x0003620000300800 */
[-C--:B------:R-:W-:Y:S01]  /*0a60*/  FMUL.FTZ R29, R29, R50.reuse ;  /* 0x000000321d1d7220 */ /* 0x080fe20000410000 */
[----:B------:R-:W-:Y:S02]  /*0a70*/  FMUL.FTZ R28, R28, R50 ;  /* 0x000000321c1c7220 */ /* 0x000fe40000410000 */
[----:B------:R-:W-:Y:S02]  /*0a80*/  F2FP.F16.F32.PACK_AB R4, R51, R0 ;  /* 0x000000003304723e */ /* 0x000fe400000000ff */
[----:B------:R-:W-:Y:S01]  /*0a90*/  F2FP.F16.F32.PACK_AB R0, R29, R52 ;  /* 0x000000341d00723e */ /* 0x000fe200000000ff */
[-C--:B------:R-:W-:Y:S01]  /*0aa0*/  FMUL.FTZ R29, R40, R50.reuse ;  /* 0x00000032281d7220 */ /* 0x080fe20000410000 */
[-C--:B------:R-:W-:Y:S01]  /*0ab0*/  FMUL.FTZ R40, R30, R50.reuse ;  /* 0x000000321e287220 */ /* 0x080fe20000410000 */
[-C--:B------:R-:W-:Y:S01]  /*0ac0*/  FMUL.FTZ R41, R41, R50.reuse ;  /* 0x0000003229297220 */ /* 0x080fe20000410000 */
[-C--:B------:R-:W-:Y:S01]  /*0ad0*/  FMUL.FTZ R31, R31, R50.reuse ;  /* 0x000000321f1f7220 */ /* 0x080fe20000410000 */
[----:B------:R-:W-:Y:S01]  /*0ae0*/  FMUL.FTZ R42, R42, R50 ;  /* 0x000000322a2a7220 */ /* 0x000fe20000410000 */
[----:B------:R-:W-:Y:S01]  /*0af0*/  F2FP.F16.F32.PACK_AB R30, R29, R28 ;  /* 0x0000001c1d1e723e */ /* 0x000fe200000000ff */
[----:B------:R-:W0:Y:S01]  /*0b00*/  @!P0 LDC.64 R52, c[0x0][0x238] ;  /* 0x00008e00ff348b82 */ /* 0x000e220000000a00 */
[----:B------:R-:W-:Y:S01]  /*0b10*/  F2FP.F16.F32.PACK_AB R29, R41, R40 ;  /* 0x00000028291d723e */ /* 0x000fe200000000ff */
[-C--:B------:R-:W-:Y:S01]  /*0b20*/  FMUL.FTZ R41, R32, R50.reuse ;  /* 0x0000003220297220 */ /* 0x080fe20000410000 */
[----:B------:R-:W-:Y:S01]  /*0b30*/  F2FP.F16.F32.PACK_AB R28, R42, R31 ;  /* 0x0000001f2a1c723e */ /* 0x000fe200000000ff */
[----:B------:R-:W-:-:S04]  /*0b40*/  FMUL.FTZ R31, R33, R50 ;  /* 0x00000032211f7220 */ /* 0x000fc80000410000 */
[----:B------:R-:W2:Y:S01]  /*0b50*/  @!P0 LDC.64 R32, c[0x0][0x230] ;  /* 0x00008c00ff208b82 */ /* 0x000ea20000000a00 */
[-C--:B------:R-:W-:Y:S01]  /*0b60*/  FMUL.FTZ R36, R36, R50.reuse ;  /* 0x0000003224247220 */ /* 0x080fe20000410000 */
[-C--:B------:R-:W-:Y:S01]  /*0b70*/  FMUL.FTZ R47, R47, R50.reuse ;  /* 0x000000322f2f7220 */ /* 0x080fe20000410000 */
[-C--:B------:R-:W-:Y:S01]  /*0b80*/  FMUL.FTZ R40, R43, R50.reuse ;  /* 0x000000322b287220 */ /* 0x080fe20000410000 */
[-C--:B------:R-:W-:Y:S01]  /*0b90*/  FMUL.FTZ R43, R38, R50.reuse ;  /* 0x00000032262b7220 */ /* 0x080fe20000410000 */
[----:B------:R-:W-:Y:S02]  /*0ba0*/  FMUL.FTZ R42, R37, R50 ;  /* 0x00000032252a7220 */ /* 0x000fe40000410000 */
[----:B------:R-:W-:Y:S01]  /*0bb0*/  F2FP.F16.F32.PACK_AB R38, R47, R36 ;  /* 0x000000242f26723e */ /* 0x000fe200000000ff */
[-C--:B------:R-:W-:Y:S01]  /*0bc0*/  FMUL.FTZ R44, R44, R50.reuse ;  /* 0x000000322c2c7220 */ /* 0x080fe20000410000 */
[----:B------:R-:W3:Y:S01]  /*0bd0*/  LDC.64 R36, c[0x0][0x210] ;  /* 0x00008400ff247b82 */ /* 0x000ee20000000a00 */
[-C--:B------:R-:W-:Y:S01]  /*0be0*/  FMUL.FTZ R34, R34, R50.reuse ;  /* 0x0000003222227220 */ /* 0x080fe20000410000 */
[-C--:B------:R-:W-:Y:S01]  /*0bf0*/  FMUL.FTZ R45, R45, R50.reuse ;  /* 0x000000322d2d7220 */ /* 0x080fe20000410000 */
[-C--:B------:R-:W-:Y:S01]  /*0c00*/  FMUL.FTZ R51, R35, R50.reuse ;  /* 0x0000003223337220 */ /* 0x080fe20000410000 */
[----:B------:R-:W-:Y:S01]  /*0c10*/  F2FP.F16.F32.PACK_AB R41, R40, R41 ;  /* 0x000000292829723e */ /* 0x000fe200000000ff */
[-C--:B------:R-:W-:Y:S01]  /*0c20*/  FMUL.FTZ R46, R46, R50.reuse ;  /* 0x000000322e2e7220 */ /* 0x080fe20000410000 */
[----:B------:R-:W-:Y:S01]  /*0c30*/  FMUL.FTZ R35, R54, R50 ;  /* 0x0000003236237220 */ /* 0x000fe20000410000 */
[----:B------:R-:W-:-:S02]  /*0c40*/  F2FP.F16.F32.PACK_AB R40, R44, R31 ;  /* 0x0000001f2c28723e */ /* 0x000fc400000000ff */
[----:B------:R-:W-:Y:S01]  /*0c50*/  F2FP.F16.F32.PACK_AB R31, R45, R34 ;  /* 0x000000222d1f723e */ /* 0x000fe200000000ff */
[----:B------:R-:W-:Y:S01]  /*0c60*/  FMUL.FTZ R34, R55, R50 ;  /* 0x0000003237227220 */ /* 0x000fe20000410000 */
[----:B------:R-:W-:Y:S02]  /*0c70*/  F2FP.F16.F32.PACK_AB R51, R46, R51 ;  /* 0x000000332e33723e */ /* 0x000fe400000000ff */
[----:B------:R-:W-:Y:S02]  /*0c80*/  F2FP.F16.F32.PACK_AB R42, R35, R42 ;  /* 0x0000002a232a723e */ /* 0x000fe400000000ff */
[----:B------:R-:W-:Y:S01]  /*0c90*/  F2FP.F16.F32.PACK_AB R43, R34, R43 ;  /* 0x0000002b222b723e */ /* 0x000fe200000000ff */
[C---:B--2---:R-:W-:Y:S01]  /*0ca0*/  @!P0 IMAD.WIDE R44, R5.reuse, 0x4, R32 ;  /* 0x00000004052c8825 */ /* 0x044fe200078e0220 */
[----:B-----5:R-:W-:Y:S02]  /*0cb0*/  HFMA2.MMA R32, R56, R4, R16 ;  /* 0x0000000438207235 */ /* 0x020fe40000000010 */
[----:B------:R-:W-:Y:S01]  /*0cc0*/  HFMA2.MMA R34, R58, R30, R18 ;  /* 0x0000001e3a227235 */ /* 0x000fe20000000012 */
[----:B0-----:R-:W-:Y:S01]  /*0cd0*/  @!P0 IMAD.WIDE R46, R5, 0x4, R52 ;  /* 0x00000004052e8825 */ /* 0x001fe200078e0234 */
[----:B------:R-:W-:-:S03]  /*0ce0*/  HFMA2.MMA R28, R8, R28, R20 ;  /* 0x0000001c081c7235 */ /* 0x000fc60000000014 */
        /* <DEDUP_REMOVED lines=8> */
[----:B------:R-:W-:Y:S02]  /*0d70*/  HFMA2 R41, R13, R38, R25 ;  /* 0x000000260d297231 */ /* 0x000fe40000000019 */
[----:B------:R-:W-:Y:S01]  /*0d80*/  HFMA2 R43, R15, R43, R27 ;  /* 0x0000002b0f2b7231 */ /* 0x000fe2000000001b */
[----:B------:R1:W-:Y:S01]  /*0d90*/  @!P0 STG.E desc[UR4][R46.64], R50 ;  /* 0x000000322e008986 */ /* 0x0003e2000c101904 */
[----:B---3--:R-:W-:-:S03]  /*0da0*/  LEA R5, R36, R5, 0x2 ;  /* 0x0000000524057211 */ /* 0x008fc600078e10ff */
[----:B------:R1:W-:Y:S04]  /*0db0*/  STG.E.128 desc[UR4][R6.64], R32 ;  /* 0x0000002006007986 */ /* 0x0003e8000c101d04 */
[----:B------:R1:W-:Y:S04]  /*0dc0*/  STG.E.128 desc[UR4][R48.64], R28 ;  /* 0x0000001c30007986 */ /* 0x0003e8000c101d04 */
[----:B------:R1:W-:Y:S01]  /*0dd0*/  STG.E.128 desc[UR4][R2.64], R40 ;  /* 0x0000002802007986 */ /* 0x0003e2000c101d04 */
[----:B------:R-:W-:-:S13]  /*0de0*/  ISETP.GE.AND P1, PT, R5, R37, PT ;  /* 0x000000250500720c */ /* 0x000fda0003f26270 */
[----:B------:R-:W-:Y:S05]  /*0df0*/  @!P1 BRA `(.L_x_1958) ;  /* 0xfffffff000e49947 */ /* 0x000fea000383ffff */
[----:B------:R-:W-:Y:S05]  /*0e00*/  EXIT ;  /* 0x000000000000794d */ /* 0x000fea0003800000 */
.L_x_1957:
[----:B------:R-:W-:Y:S01]  /*0e10*/  HFMA2.MMA R51, -RZ, RZ, 0, 1.847743988037109375e-06 ;  /* 0x0000001fff337435 */ /* 0x000fe200000001ff */
[----:B------:R-:W-:Y:S01]  /*0e20*/  BSSY B0, `(.L_x_1959) ;  /* 0x0000006000007945 */ /* 0x000fe20003800000 */
[----:B------:R-:W-:Y:S02]  /*0e30*/  MOV R52, 0x1 ;  /* 0x0000000100347802 */ /* 0x000fe40000000f00 */
[----:B------:R-:W-:-:S07]  /*0e40*/  MOV R50, 0xffffffff ;  /* 0xffffffff00327802 */ /* 0x000fce0000000f00 */
[----:B-----5:R-:W-:Y:S05]  /*0e50*/  WARPSYNC.COLLECTIVE R50, `(.L_x_1960) ;  /* 0x0000000032087348 */ /* 0x020fea0003c00000 */
[----:B------:R0:W1:Y:S02]  /*0e60*/  SHFL.BFLY P1, R50, R53, R52, R51 ;  /* 0x0c00003435327389 */ /* 0x0000640000020033 */
[----:B01---5:R-:W-:Y:S01]  /*0e70*/  ENDCOLLECTIVE ;  /* 0x000000000000791b */ /* 0x023fe20003800000 */
.L_x_1960:
[----:B------:R-:W-:Y:S05]  /*0e80*/  BSYNC B0 ;  /* 0x0000000000007941 */ /* 0x000fea0003800000 */
.L_x_1959:
[----:B------:R-:W-:Y:S01]  /*0e90*/  FADD.FTZ R53, R53, R50 ;  /* 0x0000003235357221 */ /* 0x000fe20000010000 */
[----:B------:R-:W-:Y:S01]  /*0ea0*/  HFMA2.MMA R52, -RZ, RZ, 0, 1.1920928955078125e-07 ;  /* 0x00000002ff347435 */ /* 0x000fe200000001ff */
[----:B------:R-:W-:Y:S02]  /*0eb0*/  MOV R50, 0xffffffff ;  /* 0xffffffff00327802 */ /* 0x000fe40000000f00 */
[----:B------:R-:W-:-:S08]  /*0ec0*/  MOV R51, 0x1f ;  /* 0x0000001f00337802 */ /* 0x000fd00000000f00 */
[----:B------:R-:W-:Y:S05]  /*0ed0*/  WARPSYNC.COLLECTIVE R50, `(.L_x_1961) ;  /* 0x0000000032087348 */ /* 0x000fea0003c00000 */
[----:B------:R0:W1:Y:S02]  /*0ee0*/  SHFL.BFLY P1, R50, R53, R52, R51 ;  /* 0x0c00003435327389 */ /* 0x0000640000020033 */
[----:B01----:R-:W-:Y:S01]  /*0ef0*/  ENDCOLLECTIVE ;  /* 0x000000000000791b */ /* 0x003fe20003800000 */
.L_x_1961:
        /* <DEDUP_REMOVED lines=8> */
.L_x_1962:
        /* <DEDUP_REMOVED lines=8> */
.L_x_1963:
        /* <DEDUP_REMOVED lines=8> */
.L_x_1964:
[----:B------:R-:W-:Y:S01]  /*1080*/  HFMA2.MMA R52, -RZ, RZ, 0, 5.9604644775390625e-08 ;  /* 0x00000001ff347435 */ /* 0x000fe200000001ff */
[----:B------:R-:W-:-:S05]  /*1090*/  MOV R39, R50 ;  /* 0x0000003200277202 */ /* 0x000fca0000000f00 */
        /* <DEDUP_REMOVED lines=49> */
[----:B------:R-:W-:Y:S01]  /*13b0*/  FFMA.FTZ R48, R38, R38, R51 ;  /* 0x0000002626307223 */ /* 0x000fe20000010033 */
[----:B------:R-:W-:-:S03]  /*13c0*/  MOV R51, 0x1f ;  /* 0x0000001f00337802 */ /* 0x000fc60000000f00 */
[----:B------:R-:W-:-:S07]  /*13d0*/  FFMA.FTZ R53, R55, R55, R48 ;  /* 0x0000003737357223 */ /* 0x000fce0000010030 */
[----:B------:R-:W-:Y:S05]  /*13e0*/  WARPSYNC.COLLECTIVE R50, `(.L_x_1965) ;  /* 0x0000000032087348 */ /* 0x000fea0003c00000 */
[----:B------:R0:W1:Y:S02]  /*13f0*/  SHFL.BFLY P1, R50, R53, R52, R51 ;  /* 0x0c00003435327389 */ /* 0x0000640000020033 */
[----:B01----:R-:W-:Y:S01]  /*1400*/  ENDCOLLECTIVE ;  /* 0x000000000000791b */ /* 0x003fe20003800000 */
.L_x_1965:
        /* <DEDUP_REMOVED lines=8> */
.L_x_1966:
        /* <DEDUP_REMOVED lines=8> */
.L_x_1967:
        /* <DEDUP_REMOVED lines=8> */
.L_x_1968:
        /* <DEDUP_REMOVED lines=8> */
.L_x_1969:
[----:B------:R-:W-:Y:S01]  /*1610*/  MOV R49, R50 ;  /* 0x0000003200317202 */ /* 0x000fe20000000f00 */
[----:B------:R-:W-:Y:S06]  /*1620*/  BRA `(.L_x_1970) ;  /* 0xfffffff000d87947 */ /* 0x000fec000383ffff */
.L_x_1971:
        /* <DEDUP_REMOVED lines=13> */
.L_x_2115:


//--------------------- .text._ZN10layer_norm13ln_fwd_kernelINS_13Kernel_traitsIffffjLj768ELj1ELj4ELj1ELj16ENS_18Kernel_traits_baseILj768EffffjLj128EEEEEEEvNS_9FwdParamsE --------------------------
	.section	.text._ZN10layer_norm13ln_fwd_kernelINS_13Kernel_traitsIffffjLj768ELj1ELj4ELj1ELj16ENS_18Kernel_traits_baseILj768EffffjLj128EEEEEEEvNS_9FwdParamsE,"ax",@progbits
	.align	128
        .global         _ZN10layer_norm13ln_fwd_kernelINS_13Kernel_traitsIffffjLj768ELj1ELj4ELj1ELj16ENS_18Kernel_traits_baseILj768EffffjLj128EEEEEEEvNS_9FwdParamsE
        .type           _ZN10layer_norm13ln_fwd_kernelINS_13Kernel_traitsIffffjLj768ELj1ELj4ELj1ELj16ENS_18Kernel_traits_baseILj768EffffjLj128EEEEEEEvNS_9FwdParamsE,@function
        .size           _ZN10layer_norm13ln_fwd_kernelINS_13Kernel_traitsIffffjLj768ELj1ELj4ELj1ELj16ENS_18Kernel_traits_baseILj768EffffjLj128EEEEEEEvNS_9FwdParamsE,(.L_x_2116 - _ZN10layer_norm13ln_fwd_kernelINS_13Kernel_traitsIffffjLj768ELj1ELj4ELj1ELj16ENS_18Kernel_traits_baseILj768EffffjLj128EEEEEEEvNS_9FwdParamsE)
        .other          _ZN10layer_norm13ln_fwd_kernelINS_13Kernel_traitsIffffjLj768ELj1ELj4ELj1ELj16ENS_18Kernel_traits_baseILj768EffffjLj128EEEEEEEvNS_9FwdParamsE,@"STO_CUDA_ENTRY STV_DEFAULT"
_ZN10layer_norm13ln_fwd_kernelINS_13Kernel_traitsIffffjLj768ELj1ELj4ELj1ELj16ENS_18Kernel_traits_baseILj768EffffjLj128EEEEEEEvNS_9FwdParamsE:
.text._ZN10layer_norm13ln_fwd_kernelINS_13Kernel_traitsIffffjLj768ELj1ELj4ELj1ELj16ENS_18Kernel_traits_baseILj768EffffjLj128EEEEEEEvNS_9FwdParamsE:
        /* <DEDUP_REMOVED lines=31> */
.L_x_1973:
[----:B-1----:R-:W1:Y:S01]  /*01f0*/  LDC.64 R76, c[0x0][0x220] ;  /* 0x00008800ff4c7b82 */ /* 0x002e620000000a00 */
[----:B------:R-:W-:-:S05]  /*0200*/  IMAD R6, R80, 0xc0, R81 ;  /* 0x000000c050067824 */ /* 0x000fca00078e0251 */
[C---:B------:R-:W-:Y:S01]  /*0210*/  IADD3 R9, R6.reuse, 0x20, RZ ;  /* 0x0000002006097810 */ /* 0x040fe20007ffe0ff */
[----:B-1----:R-:W-:-:S06]  /*0220*/  IMAD.WIDE.U32 R12, R6, 0x10, R76 ;  /* 0x00000010060c7825 */ /* 0x002fcc00078e004c */
[----:B------:R-:W2:Y:S01]  /*0230*/  LDG.E.128 R12, desc[UR4][R12.64] ;  /* 0x000000040c0c7981 */ /* 0x000ea2000c1e1d00 */
[----:B------:R-:W-:Y:S01]  /*0240*/  IMAD.WIDE.U32 R8, R9, 0x10, R76 ;  /* 0x0000001009087825 */ /* 0x000fe200078e004c */
[----:B0-----:R-:W-:-:S05]  /*0250*/  IADD3 R5, R6, 0x40, RZ ;  /* 0x0000004006057810 */ /* 0x001fca0007ffe0ff */
        /* <DEDUP_REMOVED lines=106> */
.L_x_1985:
[----:B------:R-:W2:Y:S01]  /*0900*/  @!P0 LDC.64 R84, c[0x0][0x230] ;  /* 0x00008c00ff548b82 */ /* 0x000ea20000000a00 */
[----:B01----:R-:W-:-:S07]  /*0910*/  FADD.FTZ R12, R12, R91 ;  /* 0x0000005b0c0c7221 */ /* 0x003fce0000010000 */
[----:B------:R-:W0:Y:S08]  /*0920*/  LDC R83, c[0x0][0x260] ;  /* 0x00009800ff537b82 */ /* 0x000e300000000800 */
[----:B------:R-:W1:Y:S01]  /*0930*/  @!P0 LDC.64 R86, c[0x0][0x238] ;  /* 0x00008e00ff568b82 */ /* 0x000e620000000a00 */
[----:B--2---:R-:W-:-:S05]  /*0940*/  @!P0 IMAD.WIDE R84, R80, 0x4, R84 ;  /* 0x0000000450548825 */ /* 0x004fca00078e0254 */
[----:B------:R2:W-:Y:S01]  /*0950*/  @!P0 STG.E desc[UR4][R84.64], R82 ;  /* 0x0000005254008986 */ /* 0x0005e2000c101904 */
[----:B0-----:R-:W-:Y:S01]  /*0960*/  FFMA.FTZ R83, R12, 0.001302083372138440609, R83 ;  /* 0x3aaaaaab0c537823 */ /* 0x001fe20000010053 */
[----:B-1----:R-:W-:Y:S01]  /*0970*/  @!P0 IMAD.WIDE R86, R80, 0x4, R86 ;  /* 0x0000000450568825 */ /* 0x002fe200078e0256 */
[----:B--2---:R-:W0:Y:S02]  /*0980*/  LDC.64 R84, c[0x0][0x228] ;  /* 0x00008a00ff547b82 */ /* 0x004e240000000a00 */
[----:B------:R-:W1:Y:S02]  /*0990*/  MUFU.RSQ R82, R83 ;  /* 0x0000005300527308 */ /* 0x000e640000001400 */
[-C--:B-1----:R-:W-:Y:S01]  /*09a0*/  FMUL.FTZ R12, R13, R82.reuse ;  /* 0x000000520d0c7220 */ /* 0x082fe20000410000 */
[-C--:B------:R-:W-:Y:S01]  /*09b0*/  FMUL.FTZ R89, R0, R82.reuse ;  /* 0x0000005200597220 */ /* 0x080fe20000410000 */
[-C--:B------:R-:W-:Y:S01]  /*09c0*/  FMUL.FTZ R91, R14, R82.reuse ;  /* 0x000000520e5b7220 */ /* 0x080fe20000410000 */
[----:B------:R-:W-:Y:S01]  /*09d0*/  FMUL.FTZ R0, R15, R82 ;  /* 0x000000520f007220 */ /* 0x000fe20000410000 */
[----:B-----5:R-:W-:Y:S01]  /*09e0*/  FFMA.FTZ R13, R61, R12, R37 ;  /* 0x0000000c3d0d7223 */ /* 0x020fe20000010025 */
[----:B------:R-:W-:Y:S01]  /*09f0*/  FFMA.FTZ R12, R60, R89, R36 ;  /* 0x000000593c0c7223 */ /* 0x000fe20000010024 */
[----:B------:R-:W-:Y:S01]  /*0a00*/  FFMA.FTZ R14, R62, R91, R38 ;  /* 0x0000005b3e0e7223 */ /* 0x000fe20000010026 */
[----:B------:R-:W-:Y:S01]  /*0a10*/  FFMA.FTZ R15, R63, R0, R39 ;  /* 0x000000003f0f7223 */ /* 0x000fe20000010027 */
[--C-:B0-----:R-:W-:Y:S01]  /*0a20*/  IMAD.WIDE.U32 R88, R6, 0x10, R84.reuse ;  /* 0x0000001006587825 */ /* 0x101fe200078e0054 */
[----:B------:R-:W-:Y:S03]  /*0a30*/  @!P0 STG.E desc[UR4][R86.64], R82 ;  /* 0x0000005256008986 */ /* 0x000fe6000c101904 */
        /* <DEDUP_REMOVED lines=21> */
[----:B0-----:R-:W-:-:S04]  /*0b90*/  IMAD.WIDE.U32 R14, R3, 0x10, R84 ;  /* 0x00000010030e7825 */ /* 0x001fc800078e0054 */
[----:B------:R-:W-:Y:S01]  /*0ba0*/  FFMA.FTZ R9, R57, R9, R33 ;  /* 0x0000000939097223 */ /* 0x000fe20000010021 */
[----:B------:R-:W-:Y:S01]  /*0bb0*/  FFMA.FTZ R8, R56, R8, R32 ;  /* 0x0000000838087223 */ /* 0x000fe20000010020 */
[----:B------:R-:W-:Y:S01]  /*0bc0*/  FFMA.FTZ R10, R58, R10, R34 ;  /* 0x0000000a3a0a7223 */ /* 0x000fe20000010022 */
[----:B------:R-:W-:-:S04]  /*0bd0*/  IMAD.WIDE.U32 R82, R2, 0x10, R84 ;  /* 0x0000001002527825 */ /* 0x000fc800078e0054 */
[----:B------:R-:W-:Y:S01]  /*0be0*/  FFMA.FTZ R11, R59, R11, R35 ;  /* 0x0000000b3b0b7223 */ /* 0x000fe20000010023 */
[----:B------:R-:W0:Y:S01]  /*0bf0*/  LDC.64 R2, c[0x0][0x210] ;  /* 0x00008400ff027b82 */ /* 0x000e220000000a00 */
[----:B------:R-:W-:Y:S01]  /*0c00*/  FFMA.FTZ R65, R53, R65, R29 ;  /* 0x0000004135417223 */ /* 0x000fe2000001001d */
[----:B------:R-:W-:Y:S02]  /*0c10*/  IMAD R0, R80, 0xc0, R7 ;  /* 0x000000c050007824 */ /* 0x000fe400078e0207 */
[----:B------:R-:W-:Y:S01]  /*0c20*/  FFMA.FTZ R64, R52, R64, R28 ;  /* 0x0000004034407223 */ /* 0x000fe2000001001c */
[----:B------:R-:W-:-:S04]  /*0c30*/  IMAD.WIDE.U32 R12, R5, 0x10, R84 ;  /* 0x00000010050c7825 */ /* 0x000fc800078e0054 */
[----:B------:R-:W-:Y:S01]  /*0c40*/  FFMA.FTZ R66, R54, R66, R30 ;  /* 0x0000004236427223 */ /* 0x000fe2000001001e */
[----:B------:R-:W-:Y:S01]  /*0c50*/  FFMA.FTZ R67, R55, R67, R31 ;  /* 0x0000004337437223 */ /* 0x000fe2000001001f */
[----:B------:R-:W-:Y:S01]  /*0c60*/  IADD3 R87, R0, 0x20, RZ ;  /* 0x0000002000577810 */ /* 0x000fe20007ffe0ff */
        /* <DEDUP_REMOVED lines=15> */
[----:B0-----:R-:W-:-:S03]  /*0d60*/  LEA R80, R2, R80, 0x2 ;  /* 0x0000005002507211 */ /* 0x001fc600078e10ff */
[----:B------:R1:W-:Y:S01]  /*0d70*/  STG.E.128 desc[UR4][R12.64], R64 ;  /* 0x000000400c007986 */ /* 0x0003e2000c101d04 */
[----:B------:R-:W-:-:S03]  /*0d80*/  ISETP.GE.AND P1, PT, R80, R3, PT ;  /* 0x000000035000720c */ /* 0x000fc60003f26270 */
[----:B------:R1:W-:Y:S04]  /*0d90*/  STG.E.128 desc[UR4][R4.64], R68 ;  /* 0x0000004404007986 */ /* 0x0003e8000c101d04 */
[----:B------:R1:W-:Y:S04]  /*0da0*/  STG.E.128 desc[UR4][R14.64], R72 ;  /* 0x000000480e007986 */ /* 0x0003e8000c101d04 */
[----:B------:R1:W-:Y:S02]  /*0db0*/  STG.E.128 desc[UR4][R82.64], R76 ;  /* 0x0000004c52007986 */ /* 0x0003e4000c101d04 */
[----:B------:R-:W-:Y:S05]  /*0dc0*/  @!P1 BRA `(.L_x_1973) ;  /* 0xfffffff400089947 */ /* 0x000fea000383ffff */
[----:B------:R-:W-:Y:S05]  /*0dd0*/  EXIT ;  /* 0x000000000000794d */ /* 0x000fea0003800000 */
.L_x_1972:
[----:B------:R-:W-:Y:S01]  /*0de0*/  HFMA2.MMA R85, -RZ, RZ, 0, 5.9604644775390625e-08 ;  /* 0x00000001ff557435 */ /* 0x000fe200000001ff */
[----:B------:R-:W-:Y:S01]  /*0df0*/  BSSY B0, `(.L_x_1974) ;  /* 0x0000006000007945 */ /* 0x000fe20003800000 */
[----:B------:R-:W-:Y:S02]  /*0e00*/  MOV R84, 0x1f ;  /* 0x0000001f00547802 */ /* 0x000fe40000000f00 */
[----:B------:R-:W-:-:S07]  /*0e10*/  MOV R83, 0xffffffff ;  /* 0xffffffff00537802 */ /* 0x000fce0000000f00 */
[----:B-----5:R-:W-:Y:S05]  /*0e20*/  WARPSYNC.COLLECTIVE R83, `(.L_x_1975) ;  /* 0x0000000053087348 */ /* 0x020fea0003c00000 */
[----:B------:R0:W1:Y:S02]  /*0e30*/  SHFL.BFLY P1, R83, R86, R85, R84 ;  /* 0x0c00005556537389 */ /* 0x0000640000020054 */
[----:B01---5:R-:W-:Y:S01]  /*0e40*/  ENDCOLLECTIVE ;  /* 0x000000000000791b */ /* 0x023fe20003800000 */
.L_x_1975:
[----:B------:R-:W-:Y:S05]  /*0e50*/  BSYNC B0 ;  /* 0x0000000000007941 */ /* 0x000fea0003800000 */
.L_x_1974:
[----:B------:R-:W-:Y:S01]  /*0e60*/  FADD.FTZ R86, R86, R83 ;  /* 0x0000005356567221 */ /* 0x000fe20000010000 */
[----:B------:R-:W-:Y:S01]  /*0e70*/  HFMA2.MMA R85, -RZ, RZ, 0, 1.1920928955078125e-07 ;  /* 0x00000002ff557435 */ /* 0x000fe200000001ff */
[----:B------:R-:W-:Y:S02]  /*0e80*/  MOV R83, 0xffffffff ;  /* 0xffffffff00537802 */ /* 0x000fe40000000f00 */
[----:B------:R-:W-:-:S08]  /*0e90*/  MOV R84, 0x1f ;  /* 0x0000001f00547802 */ /* 0x000fd00000000f00 */
[----:B------:R-:W-:Y:S05]  /*0ea0*/  WARPSYNC.COLLECTIVE R83, `(.L_x_1976) ;  /* 0x0000000053087348 */ /* 0x000fea0003c00000 */
[----:B------:R0:W1:Y:S02]  /*0eb0*/  SHFL.BFLY P1, R83, R86, R85, R84 ;  /* 0x0c00005556537389 */ /* 0x0000640000020054 */
[----:B01----:R-:W-:Y:S01]  /*0ec0*/  ENDCOLLECTIVE ;  /* 0x000000000000791b */ /* 0x003fe20003800000 */
.L_x_1976:
        /* <DEDUP_REMOVED lines=8> */
.L_x_1977:
        /* <DEDUP_REMOVED lines=8> */
.L_x_1978:
        /* <DEDUP_REMOVED lines=8> */
.L_x_1979:
        /* <DEDUP_REMOVED lines=56> */
.L_x_1980:
        /* <DEDUP_REMOVED lines=8> */
.L_x_1981:
        /* <DEDUP_REMOVED lines=8> */
.L_x_1982:
        /* <DEDUP_REMOVED lines=8> */
.L_x_1983:
        /* <DEDUP_REMOVED lines=8> */
.L_x_1984:
[----:B------:R-:W-:Y:S01]  /*15d0*/  MOV R91, R83 ;  /* 0x00000053005b7202 */ /* 0x000fe20000000f00 */
[----:B------:R-:W-:Y:S06]  /*15e0*/  BRA `(.L_x_1985) ;  /* 0xfffffff000c47947 */ /* 0x000fec000383ffff */
.L_x_1986:
        /* <DEDUP_REMOVED lines=9> */
.L_x_2116:


//--------------------- .nv.shared._ZN10layer_norm13ln_fwd_kernelINS_13Kernel_traitsI13__nv_bfloat16fS2_fjLj65536ELj8ELj1ELj4ELj16ENS_18Kernel_traits_baseILj65536ES2_fS2_fjLj128EEEEEEEvNS_9FwdParamsE --------------------------
	.section	.nv.shared._ZN10layer_norm13ln_fwd_kernelINS_13Kernel_traitsI13__nv_bfloat16fS2_fjLj65536ELj8ELj1ELj4ELj16ENS_18Kernel_traits_baseILj65536ES2_fS2_fjLj128EEEEEEEvNS_9FwdParamsE,"aw",@nobits
	.sectionflags	@""
	.align	16
	.zero		1024


//--------------------- .nv.shared.reserved.0     --------------------------
	.section	.nv.shared.reserved.0,"aw",@nobits
	.weak		__nv_reservedSMEM_offset_0_alias
	.size		__nv_reservedSMEM_offset_0_alias, 0, 0
	.other		__nv_reservedSMEM_offset_0_alias,@"STO_CUDA_RESERVED_SHARED STV_DEFAULT"
__nv_reservedSMEM_offset_0_alias:
	.zero		0


//--------------------- .nv.shared._ZN10layer_norm13ln_fwd_kernelINS_13Kernel_traitsI13__nv_bfloat16S2_S2_fjLj65536ELj8ELj1ELj4ELj16ENS_18Kernel_traits_baseILj65536ES2_S2_S2_fjLj128EEEEEEEvNS_9FwdParamsE --------------------------
	.section	.nv.shared._ZN10layer_norm13ln_fwd_kernelINS_13Kernel_traitsI13__nv_bfloat16S2_S2_fjLj65536ELj8ELj1ELj4ELj16ENS_18Kernel_traits_baseILj65536ES2_S2_S2_fjLj128EEEEEEEvNS_9FwdParamsE,"aw",@nobits
	.sectionflags	@""
	.align	16
	.zero		1024


//--------------------- .nv.shared._ZN10layer_norm13ln_fwd_kernelINS_13Kernel_traitsI6__halffS2_fjLj65536ELj8ELj1ELj4ELj16ENS_18Kernel_traits_baseILj65536ES2_fS2_fjLj128EEEEEEEvNS_9FwdParamsE --------------------------
	.section	.nv.shared._ZN10layer_norm13ln_fwd_kernelINS_13Kernel_traitsI6__halffS2_fjLj65536ELj8ELj1ELj4ELj16ENS_18Kernel_traits_baseILj65536ES2_fS2_fjLj128EEEEEEEvNS_9FwdParamsE,"aw",@nobits
	.sectionflags	@""
	.align	16
	.zero		1024


//--------------------- .nv.shared._ZN10layer_norm13ln_fwd_kernelINS_13Kernel_traitsI6__halfS2_S2_fjLj65536ELj8ELj1ELj4ELj16ENS_18Kernel_traits_baseILj65536ES2_S2_S2_fjLj128EEEEEEEvNS_9FwdParamsE --------------------------
	.section	.nv.shared._ZN10layer_norm13ln_fwd_kernelINS_13Kernel_traitsI6__halfS2_S2_fjLj65536ELj8ELj1ELj4ELj16ENS_18Kernel_traits_baseILj65536ES2_S2_S2_fjLj128EEEEEEEvNS_9FwdParamsE,"aw",@nobits
	.sectionflags	@""
	.align	16
	.zero		1024


//--------------------- .nv.shared._ZN10layer_norm13ln_fwd_kernelINS_13Kernel_traitsIffffjLj65536ELj8ELj1ELj4ELj16ENS_18Kernel_traits_baseILj65536EffffjLj128EEEEEEEvNS_9FwdParamsE --------------------------
	.section	.nv.shared._ZN10layer_norm13ln_fwd_kernelINS_13Kernel_traitsIffffjLj65536ELj8ELj1ELj4ELj16ENS_18Kernel_traits_baseILj65536EffffjLj128EEEEEEEvNS_9FwdParamsE,"aw",@nobits
	.sectionflags	@""
	.align	16
	.zero		1024


//--------------------- .nv.shared._ZN10layer_norm13ln_fwd_kernelINS_13Kernel_traitsI13__nv_bfloat16fS2_fjLj49152ELj4ELj1ELj4ELj16ENS_18Kernel_traits_baseILj49152ES2_fS2_fjLj128EEEEEEEvNS_9FwdParamsE --------------------------
	.section	.nv.shared._ZN10layer_norm13ln_fwd_kernelINS_13Kernel_traitsI13__nv_bfloat16fS2_fjLj49152ELj4ELj1ELj4ELj16ENS_18Kernel_traits_baseILj49152ES2_fS2_fjLj128EEEEEEEvNS_9FwdParamsE,"aw",@nobits
	.sectionflags	@""
	.align	16
	.zero		1024


//--------------------- .nv.shared._ZN10layer_norm13ln_fwd_kernelINS_13Kernel_traitsI13__nv_bfloat16S2_S2_fjLj49152ELj4ELj1ELj4ELj16ENS_18Kernel_traits_baseILj49152ES2_S2_S2_fjLj128EEEEEEEvNS_9FwdParamsE --------------------------
	.section	.nv.shared._ZN10layer_norm13ln_fwd_kernelINS_13Kernel_traitsI13__nv_bfloat16S2_S2_fjLj49152ELj4ELj1ELj4ELj16ENS_18Kernel_traits_baseILj49152ES2_S2_S2_fjLj128EEEEEEEvNS_9FwdParamsE,"aw",@nobits
	.sectionflags	@""
	.align	16
	.zero		1024


//--------------------- .nv.shared._ZN10layer_norm13ln_fwd_kernelINS_13Kernel_traitsI6__halffS2_fjLj49152ELj4ELj1ELj4ELj16ENS_18Kernel_traits_baseILj49152ES2_fS2_fjLj128EEEEEEEvNS_9FwdParamsE --------------------------
	.section	.nv.shared._ZN10layer_norm13ln_fwd_kernelINS_13Kernel_traitsI6__halffS2_fjLj49152ELj4ELj1ELj4ELj16ENS_18Kernel_traits_baseILj49152ES2_fS2_fjLj128EEEEEEEvNS_9FwdParamsE,"aw",@nobits
	.sectionflags	@""
	.align	16
	.zero		1024


//--------------------- .nv.shared._ZN10layer_norm13ln_fwd_kernelINS_13Kernel_traitsI6__halfS2_S2_fjLj49152ELj4ELj1ELj4ELj16ENS_18Kernel_traits_baseILj49152ES2_S2_S2_fjLj128EEEEEEEvNS_9FwdParamsE --------------------------
	.section	.nv.shared._ZN10layer_norm13ln_fwd_kernelINS_13Kernel_traitsI6__halfS2_S2_fjLj49152ELj4ELj1ELj4ELj16ENS_18Kernel_traits_baseILj49152ES2_S2_S2_fjLj128EEEEEEEvNS_9FwdParamsE,"aw",@nobits
	.sectionflags	@""
	.align	16
	.zero		1024


//--------------------- .nv.shared._ZN10layer_norm13ln_fwd_kernelINS_13Kernel_traitsIffffjLj49152ELj8ELj1ELj4ELj16ENS_18Kernel_traits_baseILj49152EffffjLj128EEEEEEEvNS_9FwdParamsE --------------------------
	.section	.nv.shared._ZN10layer_norm13ln_fwd_kernelINS_13Kernel_traitsIffffjLj49152ELj8ELj1ELj4ELj16ENS_18Kernel_traits_baseILj49152EffffjLj128EEEEEEEvNS_9FwdParamsE,"aw",@nobits
	.sectionflags	@""
	.align	16
	.zero		1024


//--------------------- .nv.shared._ZN10layer_norm13ln_fwd_kernelINS_13Kernel_traitsI13__nv_bfloat16fS2_fjLj40960ELj4ELj1ELj4ELj16ENS_18Kernel_traits_baseILj40960ES2_fS2_fjLj128EEEEEEEvNS_9FwdParamsE --------------------------
	.section	.nv.shared._ZN10layer_norm13ln_fwd_kernelINS_13Kernel_traitsI13__nv_bfloat16fS2_fjLj40960ELj4ELj1ELj4ELj16ENS_18Kernel_traits_baseILj40960ES2_fS2_fjLj128EEEEEEEvNS_9FwdParamsE,"aw",@nobits
	.sectionflags	@""
	.align	16
	.zero		1024


//--------------------- .nv.shared._ZN10layer_norm13ln_fwd_kernelINS_13Kernel_traitsI13__nv_bfloat16S2_S2_fjLj40960ELj4ELj1ELj4ELj16ENS_18Kernel_traits_baseILj40960ES2_S2_S2_fjLj128EEEEEEEvNS_9FwdParamsE --------------------------
	.section	.nv.shared._ZN10layer_norm13ln_fwd_kernelINS_13Kernel_traitsI13__nv_bfloat16S2_S2_fjLj40960ELj4ELj1ELj4ELj16ENS_18Kernel_traits_baseILj40960ES2_S2_S2_fjLj128EEEEEEEvNS_9FwdParamsE,"aw",@nobits
	.sectionflags	@""
	.align	16
	.zero		1024


//--------------------- .nv.shared._ZN10layer_norm13ln_fwd_kernelINS_13Kernel_traitsI6__halffS2_fjLj40960ELj4ELj1ELj4ELj16ENS_18Kernel_traits_baseILj40960ES2_fS2_fjLj128EEEEEEEvNS_9FwdParamsE --------------------------
	.section	.nv.shared._ZN10layer_norm13ln_fwd_kernelINS_13Kernel_traitsI6__halffS2_fjLj40960ELj4ELj1ELj4ELj16ENS_18Kernel_traits_baseILj40960ES2_fS2_fjLj128EEEEEEEvNS_9FwdParamsE,"aw",@nobits
	.sectionflags	@""
	.align	16
	.zero		1024


//--------------------- .nv.shared._ZN10layer_norm13ln_fwd_kernelINS_13Kernel_traitsI6__halfS2_S2_fjLj40960ELj4ELj1ELj4ELj16ENS_18Kernel_traits_baseILj40960ES2_S2_S2_fjLj128EEEEEEEvNS_9FwdParamsE --------------------------
	.section	.nv.shared._ZN10layer_norm13ln_fwd_kernelINS_13Kernel_traitsI6__halfS2_S2_fjLj40960ELj4ELj1ELj4ELj16ENS_18Kernel_traits_baseILj40960ES2_S2_S2_fjLj128EEEEEEEvNS_9FwdParamsE,"aw",@nobits
	.sectionflags	@""
	.align	16
	.zero		1024


//--------------------- .nv.shared._ZN10layer_norm13ln_fwd_kernelINS_13Kernel_traitsIffffjLj40960ELj4ELj1ELj4ELj16ENS_18Kernel_traits_baseILj40960EffffjLj128EEEEEEEvNS_9FwdParamsE --------------------------
	.section	.nv.shared._ZN10layer_norm13ln_fwd_kernelINS_13Kernel_traitsIffffjLj40960ELj4ELj1ELj4ELj16ENS_18Kernel_traits_baseILj40960EffffjLj128EEEEEEEvNS_9FwdParamsE,"aw",@nobits
	.sectionflags	@""
	.align	16
	.zero		1024


//--------------------- .nv.shared._ZN10layer_norm13ln_fwd_kernelINS_13Kernel_traitsI13__nv_bfloat16fS2_fjLj32768ELj4ELj1ELj4ELj16ENS_18Kernel_traits_baseILj32768ES2_fS2_fjLj128EEEEEEEvNS_9FwdParamsE --------------------------
	.section	.nv.shared._ZN10layer_norm13ln_fwd_kernelINS_13Kernel_traitsI13__nv_bfloat16fS2_fjLj32768ELj4ELj1ELj4ELj16ENS_18Kernel_traits_baseILj32768ES2_fS2_fjLj128EEEEEEEvNS_9FwdParamsE,"aw",@nobits
	.sectionflags	@""
	.align	16
	.zero		1024


//--------------------- .nv.shared._ZN10layer_norm13ln_fwd_kernelINS_13Kernel_traitsI13__nv_bfloat16S2_S2_fjLj32768ELj4ELj1ELj4ELj16ENS_18Kernel_traits_baseILj32768ES2_S2_S2_fjLj128EEEEEEEvNS_9FwdParamsE --------------------------
	.section	.nv.shared._ZN10layer_norm13ln_fwd_kernelINS_13Kernel_traitsI13__nv_bfloat16S2_S2_fjLj32768ELj4ELj1ELj4ELj16ENS_18Kernel_traits_baseILj32768ES2_S2_S2_fjLj128EEEEEEEvNS_9FwdParamsE,"aw",@nobits
	.sectionflags	@""
	.align	16
	.zero		1024


//--------------------- .nv.shared._ZN10layer_norm13ln_fwd_kernelINS_13Kernel_traitsI6__halffS2_fjLj32768ELj4ELj1ELj4ELj16ENS_18Kernel_traits_baseILj32768ES2_fS2_fjLj128EEEEEEEvNS_9FwdParamsE --------------------------
	.section	.nv.shared._ZN10layer_norm13ln_fwd_kernelINS_13Kernel_traitsI6__halffS2_fjLj32768ELj4ELj1ELj4ELj16ENS_18Kernel_traits_baseILj32768ES2_fS2_fjLj128EEEEEEEvNS_9FwdParamsE,"aw",@nobits
	.sectionflags	@""
	.align	16
	.zero		1024


//--------------------- .nv.shared._ZN10layer_norm13ln_fwd_kernelINS_13Kernel_traitsI6__halfS2_S2_fjLj32768ELj4ELj1ELj4ELj16ENS_18Kernel_traits_baseILj32768ES2_S2_S2_fjLj128EEEEEEEvNS_9FwdParamsE --------------------------
	.section	.nv.shared._ZN10layer_norm13ln_fwd_kernelINS_13Kernel_traitsI6__halfS2_S2_fjLj32768ELj4ELj1ELj4ELj16ENS_18Kernel_traits_baseILj32768ES2_S2_S2_fjLj128EEEEEEEvNS_9FwdParamsE,"aw",@nobits
	.sectionflags	@""
	.align	16
	.zero		1024


//--------------------- .nv.shared._ZN10layer_norm13ln_fwd_kernelINS_13Kernel_traitsIffffjLj32768ELj4ELj1ELj4ELj16ENS_18Kernel_traits_baseILj32768EffffjLj128EEEEEEEvNS_9FwdParamsE --------------------------
	.section	.nv.shared._ZN10layer_norm13ln_fwd_kernelINS_13Kernel_traitsIffffjLj32768ELj4ELj1ELj4ELj16ENS_18Kernel_traits_baseILj32768EffffjLj128EEEEEEEvNS_9FwdParamsE,"aw",@nobits
	.sectionflags	@""
	.align	16
	.zero		1024


//--------------------- .nv.shared._ZN10layer_norm13ln_fwd_kernelINS_13Kernel_traitsI13__nv_bfloat16fS2_fjLj30720ELj4ELj1ELj4ELj4ENS_18Kernel_traits_baseILj30720ES2_fS2_fjLj128EEEEEEEvNS_9FwdParamsE --------------------------
	.section	.nv.shared._ZN10layer_norm13ln_fwd_kernelINS_13Kernel_traitsI13__nv_bfloat16fS2_fjLj30720ELj4ELj1ELj4ELj4ENS_18Kernel_traits_baseILj30720ES2_fS2_fjLj128EEEEEEEvNS_9FwdParamsE,"aw",@nobits
	.sectionflags	@""
	.align	16
	.zero		1024


//--------------------- .nv.shared._ZN10layer_norm13ln_fwd_kernelINS_13Kernel_traitsI13__nv_bfloat16S2_S2_fjLj30720ELj4ELj1ELj4ELj4ENS_18Kernel_traits_baseILj30720ES2_S2_S2_fjLj128EEEEEEEvNS_9FwdParamsE --------------------------
	.section	.nv.shared._ZN10layer_norm13ln_fwd_kernelINS_13Kernel_traitsI13__nv_bfloat16S2_S2_fjLj30720ELj4ELj1ELj4ELj4ENS_18Kernel_traits_baseILj30720ES2_S2_S2_fjLj128EEEEEEEvNS_9FwdParamsE,"aw",@nobits
	.sectionflags	@""
	.align	16
	.zero		1024


//--------------------- .nv.shared._ZN10layer_norm13ln_fwd_kernelINS_13Kernel_traitsI6__halffS2_fjLj30720ELj4ELj1ELj4ELj4ENS_18Kernel_traits_baseILj30720ES2_fS2_fjLj128EEEEEEEvNS_9FwdParamsE --------------------------
	.section	.nv.shared._ZN10layer_norm13ln_fwd_kernelINS_13Kernel_traitsI6__halffS2_fjLj30720ELj4ELj1ELj4ELj4ENS_18Kernel_traits_baseILj30720ES2_fS2_fjLj128EEEEEEEvNS_9FwdParamsE,"aw",@nobits
	.sectionflags	@""
	.align	16
	.zero		1024


//--------------------- .nv.shared._ZN10layer_norm13ln_fwd_kernelINS_13Kernel_traitsI6__halfS2_S2_fjLj30720ELj4ELj1ELj4ELj4ENS_18Kernel_traits_baseILj30720ES2_S2_S2_fjLj128EEEEEEEvNS_9FwdParamsE --------------------------
	.section	.nv.shared._ZN10layer_norm13ln_fwd_kernelINS_13Kernel_traitsI6__halfS2_S2_fjLj30720ELj4ELj1ELj4ELj4ENS_18Kernel_traits_baseILj30720ES2_S2_S2_fjLj128EEEEEEEvNS_9FwdParamsE,"aw",@nobits
	.sectionflags	@""
	.align	16
	.zero		1024


//--------------------- .nv.shared._ZN10layer_norm13ln_fwd_kernelINS_13Kernel_traitsIffffjLj30720ELj4ELj1ELj4ELj4ENS_18Kernel_traits_baseILj30720EffffjLj128EEEEEEEvNS_9FwdParamsE --------------------------
	.section	.nv.shared._ZN10layer_norm13ln_fwd_kernelINS_13Kernel_traitsIffffjLj30720ELj4ELj1ELj4ELj4ENS_18Kernel_traits_baseILj30720EffffjLj128EEEEEEEvNS_9FwdParamsE,"aw",@nobits
	.sectionflags	@""
	.align	16
	.zero		1024


//--------------------- .nv.shared._ZN10layer_norm13ln_fwd_kernelINS_13Kernel_traitsI13__nv_bfloat16fS2_fjLj25600ELj4ELj1ELj4ELj4ENS_18Kernel_traits_baseILj25600ES2_fS2_fjLj128EEEEEEEvNS_9FwdParamsE --------------------------
	.section	.nv.shared._ZN10layer_norm13ln_fwd_kernelINS_13Kernel_traitsI13__nv_bfloat16fS2_fjLj25600ELj4ELj1ELj4ELj4ENS_18Kernel_traits_baseILj25600ES2_fS2_fjLj128EEEEEEEvNS_9FwdParamsE,"aw",@nobits
	.sectionflags	@""
	.align	16
	.zero		1024


//--------------------- .nv.shared._ZN10layer_norm13ln_fwd_kernelINS_13Kernel_traitsI13__nv_bfloat16S2_S2_fjLj25600ELj2ELj1ELj4ELj8ENS_18Kernel_traits_baseILj25600ES2_S2_S2_fjLj128EEEEEEEvNS_9FwdParamsE --------------------------
	.section	.nv.shared._ZN10layer_norm13ln_fwd_kernelINS_13Kernel_traitsI13__nv_bfloat16S2_S2_fjLj25600ELj2ELj1ELj4ELj8ENS_18Kernel_traits_baseILj25600ES2_S2_S2_fjLj128EEEEEEEvNS_9FwdParamsE,"aw",@nobits
	.sectionflags	@""
	.align	16
	.zero		1024


//--------------------- .nv.shared._ZN10layer_norm13ln_fwd_kernelINS_13Kernel_traitsI6__halffS2_fjLj25600ELj4ELj1ELj4ELj4ENS_18Kernel_traits_baseILj25600ES2_fS2_fjLj128EEEEEEEvNS_9FwdParamsE --------------------------
	.section	.nv.shared._ZN10layer_norm13ln_fwd_kernelINS_13Kernel_traitsI6__halffS2_fjLj25600ELj4ELj1ELj4ELj4ENS_18Kernel_traits_baseILj25600ES2_fS2_fjLj128EEEEEEEvNS_9FwdParamsE,"aw",@nobits
	.sectionflags	@""
	.align	16
	.zero		1024


//--------------------- .nv.shared._ZN10layer_norm13ln_fwd_kernelINS_13Kernel_traitsI6__halfS2_S2_fjLj25600ELj2ELj1ELj4ELj8ENS_18Kernel_traits_baseILj25600ES2_S2_S2_fjLj128EEEEEEEvNS_9FwdParamsE --------------------------
	.section	.nv.shared._ZN10layer_norm13ln_fwd_kernelINS_13Kernel_traitsI6__halfS2_S2_fjLj25600ELj2ELj1ELj4ELj8ENS_18Kernel_traits_baseILj25600ES2_S2_S2_fjLj128EEEEEEEvNS_9FwdParamsE,"aw",@nobits
	.sectionflags	@""
	.align	16
	.zero		1024


//--------------------- .nv.shared._ZN10layer_norm13ln_fwd_kernelINS_13Kernel_traitsIffffjLj25600ELj4ELj1ELj4ELj4ENS_18Kernel_traits_baseILj25600EffffjLj128EEEEEEEvNS_9FwdParamsE --------------------------
	.section	.nv.shared._ZN10layer_norm13ln_fwd_kernelINS_13Kernel_traitsIffffjLj25600ELj4ELj1ELj4ELj4ENS_18Kernel_traits_baseILj25600EffffjLj128EEEEEEEvNS_9FwdParamsE,"aw",@nobits
	.sectionflags	@""
	.align	16
	.zero		1024


//--------------------- .nv.shared._ZN10layer_norm13ln_fwd_kernelINS_13Kernel_traitsI13__nv_bfloat16fS2_fjLj24576ELj2ELj1ELj4ELj16ENS_18Kernel_traits_baseILj24576ES2_fS2_fjLj128EEEEEEEvNS_9FwdParamsE --------------------------
	.section	.nv.shared._ZN10layer_norm13ln_fwd_kernelINS_13Kernel_traitsI13__nv_bfloat16fS2_fjLj24576ELj2ELj1ELj4ELj16ENS_18Kernel_traits_baseILj24576ES2_fS2_fjLj128EEEEEEEvNS_9FwdParamsE,"aw",@nobits
	.sectionflags	@""
	.align	16
	.zero		1024


//--------------------- .nv.shared._ZN10layer_norm13ln_fwd_kernelINS_13Kernel_traitsI13__nv_bfloat16S2_S2_fjLj24576ELj2ELj1ELj4ELj16ENS_18Kernel_traits_baseILj24576ES2_S2_S2_fjLj128EEEEEEEvNS_9FwdParamsE --------------------------
	.section	.nv.shared._ZN10layer_norm13ln_fwd_kernelINS_13Kernel_traitsI13__nv_bfloat16S2_S2_fjLj24576ELj2ELj1ELj4ELj16ENS_18Kernel_traits_baseILj24576ES2_S2_S2_fjLj128EEEEEEEvNS_9FwdParamsE,"aw",@nobits
	.sectionflags	@""
	.align	16
	.zero		1024


//--------------------- .nv.shared._ZN10layer_norm13ln_fwd_kernelINS_13Kernel_traitsI6__halffS2_fjLj24576ELj2ELj1ELj4ELj16ENS_18Kernel_traits_baseILj24576ES2_fS2_fjLj128EEEEEEEvNS_9FwdParamsE --------------------------
	.section	.nv.shared._ZN10layer_norm13ln_fwd_kernelINS_13Kernel_traitsI6__halffS2_fjLj24576ELj2ELj1ELj4ELj16ENS_18Kernel_traits_baseILj24576ES2_fS2_fjLj128EEEEEEEvNS_9FwdParamsE,"aw",@nobits
	.sectionflags	@""
	.align	16
	.zero		1024


//--------------------- .nv.shared._ZN10layer_norm13ln_fwd_kernelINS_13Kernel_traitsI6__halfS2_S2_fjLj24576ELj2ELj1ELj4ELj16ENS_18Kernel_traits_baseILj24576ES2_S2_S2_fjLj128EEEEEEEvNS_9FwdParamsE --------------------------
	.section	.nv.shared._ZN10layer_norm13ln_fwd_kernelINS_13Kernel_traitsI6__halfS2_S2_fjLj24576ELj2ELj1ELj4ELj16ENS_18Kernel_traits_baseILj24576ES2_S2_S2_fjLj128EEEEEEEvNS_9FwdParamsE,"aw",@nobits
	.sectionflags	@""
	.align	16
	.zero		1024


//--------------------- .nv.shared._ZN10layer_norm13ln_fwd_kernelINS_13Kernel_traitsIffffjLj24576ELj4ELj1ELj4ELj16ENS_18Kernel_traits_baseILj24576EffffjLj128EEEEEEEvNS_9FwdParamsE --------------------------
	.section	.nv.shared._ZN10layer_norm13ln_fwd_kernelINS_13Kernel_traitsIffffjLj24576ELj4ELj1ELj4ELj16ENS_18Kernel_traits_baseILj24576EffffjLj128EEEEEEEvNS_9FwdParamsE,"aw",@nobits
	.sectionflags	@""
	.align	16
	.zero		1024


//--------------------- .nv.shared._ZN10layer_norm13ln_fwd_kernelINS_13Kernel_traitsI13__nv_bfloat16fS2_fjLj20480ELj2ELj1ELj4ELj16ENS_18Kernel_traits_baseILj20480ES2_fS2_fjLj128EEEEEEEvNS_9FwdParamsE --------------------------
	.section	.nv.shared._ZN10layer_norm13ln_fwd_kernelINS_13Kernel_traitsI13__nv_bfloat16fS2_fjLj20480ELj2ELj1ELj4ELj16ENS_18Kernel_traits_baseILj20480ES2_fS2_fjLj128EEEEEEEvNS_9FwdParamsE,"aw",@nobits
	.sectionflags	@""
	.align	16
	.zero		1024


//--------------------- .nv.shared._ZN10layer_norm13ln_fwd_kernelINS_13Kernel_traitsI13__nv_bfloat16S2_S2_fjLj20480ELj2ELj1ELj4ELj16ENS_18Kernel_traits_baseILj20480ES2_S2_S2_fjLj128EEEEEEEvNS_9FwdParamsE --------------------------
	.section	.nv.shared._ZN10layer_norm13ln_fwd_kernelINS_13Kernel_traitsI13__nv_bfloat16S2_S2_fjLj20480ELj2ELj1ELj4ELj16ENS_18Kernel_traits_baseILj20480ES2_S2_S2_fjLj128EEEEEEEvNS_9FwdParamsE,"aw",@nobits
	.sectionflags	@""
	.align	16
	.zero		1024


//--------------------- .nv.shared._ZN10layer_norm13ln_fwd_kernelINS_13Kernel_traitsI6__halffS2_fjLj20480ELj2ELj1ELj4ELj16ENS_18Kernel_traits_baseILj20480ES2_fS2_fjLj128EEEEEEEvNS_9FwdParamsE --------------------------
	.section	.nv.shared._ZN10layer_norm13ln_fwd_kernelINS_13Kernel_traitsI6__halffS2_fjLj20480ELj2ELj1ELj4ELj16ENS_18Kernel_traits_baseILj20480ES2_fS2_fjLj128EEEEEEEvNS_9FwdParamsE,"aw",@nobits
	.sectionflags	@""
	.align	16
	.zero		1024


//--------------------- .nv.shared._ZN10layer_norm13ln_fwd_kernelINS_13Kernel_traitsI6__halfS2_S2_fjLj20480ELj2ELj1ELj4ELj16ENS_18Kernel_traits_baseILj20480ES2_S2_S2_fjLj128EEEEEEEvNS_9FwdParamsE --------------------------
	.section	.nv.shared._ZN10layer_norm13ln_fwd_kernelINS_13Kernel_traitsI6__halfS2_S2_fjLj20480ELj2ELj1ELj4ELj16ENS_18Kernel_traits_baseILj20480ES2_S2_S2_fjLj128EEEEEEEvNS_9FwdParamsE,"aw",@nobits
	.sectionflags	@""
	.align	16
	.zero		1024


//--------------------- .nv.shared._ZN10layer_norm13ln_fwd_kernelINS_13Kernel_traitsIffffjLj20480ELj2ELj1ELj4ELj16ENS_18Kernel_traits_baseILj20480EffffjLj128EEEEEEEvNS_9FwdParamsE --------------------------
	.section	.nv.shared._ZN10layer_norm13ln_fwd_kernelINS_13Kernel_traitsIffffjLj20480ELj2ELj1ELj4ELj16ENS_18Kernel_traits_baseILj20480EffffjLj128EEEEEEEvNS_9FwdParamsE,"aw",@nobits
	.sectionflags	@""
	.align	16
	.zero		1024


//--------------------- .nv.shared._ZN10layer_norm13ln_fwd_kernelINS_13Kernel_traitsI13__nv_bfloat16fS2_fjLj18432ELj4ELj1ELj4ELj16ENS_18Kernel_traits_baseILj18432ES2_fS2_fjLj128EEEEEEEvNS_9FwdParamsE --------------------------
	.section	.nv.shared._ZN10layer_norm13ln_fwd_kernelINS_13Kernel_traitsI13__nv_bfloat16fS2_fjLj18432ELj4ELj1ELj4ELj16ENS_18Kernel_traits_baseILj18432ES2_fS2_fjLj128EEEEEEEvNS_9FwdParamsE,"aw",@nobits
	.sectionflags	@""
	.align	16
	.zero		1024


//--------------------- .nv.shared._ZN10layer_norm13ln_fwd_kernelINS_13Kernel_traitsI13__nv_bfloat16S2_S2_fjLj18432ELj2ELj1ELj4ELj16ENS_18Kernel_traits_baseILj18432ES2_S2_S2_fjLj128EEEEEEEvNS_9FwdParamsE --------------------------
	.section	.nv.shared._ZN10layer_norm13ln_fwd_kernelINS_13Kernel_traitsI13__nv_bfloat16S2_S2_fjLj18432ELj2ELj1ELj4ELj16ENS_18Kernel_traits_baseILj18432ES2_S2_S2_fjLj128EEEEEEEvNS_9FwdParamsE,"aw",@nobits
	.sectionflags	@""
	.align	16
	.zero		1024


//--------------------- .nv.shared._ZN10layer_norm13ln_fwd_kernelINS_13Kernel_traitsI6__halffS2_fjLj18432ELj2ELj1ELj4ELj16ENS_18Kernel_traits_baseILj18432ES2_fS2_fjLj128EEEEEEEvNS_9FwdParamsE --------------------------
	.section	.nv.shared._ZN10layer_norm13ln_fwd_kernelINS_13Kernel_traitsI6__halffS2_fjLj18432ELj2ELj1ELj4ELj16ENS_18Kernel_traits_baseILj18432ES2_fS2_fjLj128EEEEEEEvNS_9FwdParamsE,"aw",@nobits
	.sectionflags	@""
	.align	16
	.zero		1024


//--------------------- .nv.shared._ZN10layer_norm13ln_fwd_kernelINS_13Kernel_traitsI6__halfS2_S2_fjLj18432ELj2ELj1ELj4ELj16ENS_18Kernel_traits_baseILj18432ES2_S2_S2_fjLj128EEEEEEEvNS_9FwdParamsE --------------------------
	.section	.nv.shared._ZN10layer_norm13ln_fwd_kernelINS_13Kernel_traitsI6__halfS2_S2_fjLj18432ELj2ELj1ELj4ELj16ENS_18Kernel_traits_baseILj18432ES2_S2_S2_fjLj128EEEEEEEvNS_9FwdParamsE,"aw",@nobits
	.sectionflags	@""
	.align	16
	.zero		1024


//--------------------- .nv.shared._ZN10layer_norm13ln_fwd_kernelINS_13Kernel_traitsIffffjLj18432ELj4ELj1ELj4ELj16ENS_18Kernel_traits_baseILj18432EffffjLj128EEEEEEEvNS_9FwdParamsE --------------------------
	.section	.nv.shared._ZN10layer_norm13ln_fwd_kernelINS_13Kernel_traitsIffffjLj18432ELj4ELj1ELj4ELj16ENS_18Kernel_traits_baseILj18432EffffjLj128EEEEEEEvNS_9FwdParamsE,"aw",@nobits
	.sectionflags	@""
	.align	16
	.zero		1024


//--------------------- .nv.shared._ZN10layer_norm13ln_fwd_kernelINS_13Kernel_traitsI13__nv_bfloat16fS2_fjLj16384ELj2ELj1ELj4ELj16ENS_18Kernel_traits_baseILj16384ES2_fS2_fjLj128EEEEEEEvNS_9FwdParamsE --------------------------
	.section	.nv.shared._ZN10layer_norm13ln_fwd_kernelINS_13Kernel_traitsI13__nv_bfloat16fS2_fjLj16384ELj2ELj1ELj4ELj16ENS_18Kernel_traits_baseILj16384ES2_fS2_fjLj128EEEEEEEvNS_9FwdParamsE,"aw",@nobits
	.sectionflags	@""
	.align	16
	.zero		1024


//--------------------- .nv.shared._ZN10layer_norm13ln_fwd_kernelINS_13Kernel_traitsI13__nv_bfloat16S2_S2_fjLj16384ELj2ELj1ELj4ELj16ENS_18Kernel_traits_baseILj16384ES2_S2_S2_fjLj128EEEEEEEvNS_9FwdParamsE --------------------------
	.section	.nv.shared._ZN10layer_norm13ln_fwd_kernelINS_13Kernel_traitsI13__nv_bfloat16S2_S2_fjLj16384ELj2ELj1ELj4ELj16ENS_18Kernel_traits_baseILj16384ES2_S2_S2_fjLj128EEEEEEEvNS_9FwdParamsE,"aw",@nobits
	.sectionflags	@""
	.align	16
	.zero		1024


//--------------------- .nv.shared._ZN10layer_norm13ln_fwd_kernelINS_13Kernel_traitsI6__halffS2_fjLj16384ELj2ELj1ELj4ELj16ENS_18Kernel_traits_baseILj16384ES2_fS2_fjLj128EEEEEEEvNS_9FwdParamsE --------------------------
	.section	.nv.shared._ZN10layer_norm13ln_fwd_kernelINS_13Kernel_traitsI6__halffS2_fjLj16384ELj2ELj1ELj4ELj16ENS_18Kernel_traits_baseILj16384ES2_fS2_fjLj128EEEEEEEvNS_9FwdParamsE,"aw",@nobits
	.sectionflags	@""
	.align	16
	.zero		1024


//--------------------- .nv.shared._ZN10layer_norm13ln_fwd_kernelINS_13Kernel_traitsI6__halfS2_S2_fjLj16384ELj2ELj1ELj4ELj16ENS_18Kernel_traits_baseILj16384ES2_S2_S2_fjLj128EEEEEEEvNS_9FwdParamsE --------------------------
	.section	.nv.shared._ZN10layer_norm13ln_fwd_kernelINS_13Kernel_traitsI6__halfS2_S2_fjLj16384ELj2ELj1ELj4ELj16ENS_18Kernel_traits_baseILj16384ES2_S2_S2_fjLj128EEEEEEEvNS_9FwdParamsE,"aw",@nobits
	.sectionflags	@""
	.align	16
	.zero		1024


//--------------------- .nv.shared._ZN10layer_norm13ln_fwd_kernelINS_13Kernel_traitsIffffjLj16384ELj2ELj1ELj4ELj16ENS_18Kernel_traits_baseILj16384EffffjLj128EEEEEEEvNS_9FwdParamsE --------------------------
	.section	.nv.shared._ZN10layer_norm13ln_fwd_kernelINS_13Kernel_traitsIffffjLj16384ELj2ELj1ELj4ELj16ENS_18Kernel_traits_baseILj16384EffffjLj128EEEEEEEvNS_9FwdParamsE,"aw",@nobits
	.sectionflags	@""
	.align	16
	.zero		1024


//--------------------- .nv.shared._ZN10layer_norm13ln_fwd_kernelINS_13Kernel_traitsI13__nv_bfloat16fS2_fjLj15360ELj2ELj1ELj4ELj8ENS_18Kernel_traits_baseILj15360ES2_fS2_fjLj128EEEEEEEvNS_9FwdParamsE --------------------------
	.section	.nv.shared._ZN10layer_norm13ln_fwd_kernelINS_13Kernel_traitsI13__nv_bfloat16fS2_fjLj15360ELj2ELj1ELj4ELj8ENS_18Kernel_traits_baseILj15360ES2_fS2_fjLj128EEEEEEEvNS_9FwdParamsE,"aw",@nobits
	.sectionflags	@""
	.align	16
	.zero		1024


//--------------------- .nv.shared._ZN10layer_norm13ln_fwd_kernelINS_13Kernel_traitsI13__nv_bfloat16S2_S2_fjLj15360ELj2ELj1ELj4ELj8ENS_18Kernel_traits_baseILj15360ES2_S2_S2_fjLj128EEEEEEEvNS_9FwdParamsE --------------------------
	.section	.nv.shared._ZN10layer_norm13ln_fwd_kernelINS_13Kernel_traitsI13__nv_bfloat16S2_S2_fjLj15360ELj2ELj1ELj4ELj8ENS_18Kernel_traits_baseILj15360ES2_S2_S2_fjLj128EEEEEEEvNS_9FwdParamsE,"aw",@nobits
	.sectionflags	@""
	.align	16
	.zero		1024


//--------------------- .nv.shared._ZN10layer_norm13ln_fwd_kernelINS_13Kernel_traitsI6__halffS2_fjLj15360ELj2ELj1ELj4ELj8ENS_18Kernel_traits_baseILj15360ES2_fS2_fjLj128EEEEEEEvNS_9FwdParamsE --------------------------
	.section	.nv.shared._ZN10layer_norm13ln_fwd_kernelINS_13Kernel_traitsI6__halffS2_fjLj15360ELj2ELj1ELj4ELj8ENS_18Kernel_traits_baseILj15360ES2_fS2_fjLj128EEEEEEEvNS_9FwdParamsE,"aw",@nobits
	.sectionflags	@""
	.align	16
	.zero		1024


//--------------------- .nv.shared._ZN10layer_norm13ln_fwd_kernelINS_13Kernel_traitsI6__halfS2_S2_fjLj15360ELj2ELj1ELj4ELj8ENS_18Kernel_traits_baseILj15360ES2_S2_S2_fjLj128EEEEEEEvNS_9FwdParamsE --------------------------
	.section	.nv.shared._ZN10layer_norm13ln_fwd_kernelINS_13Kernel_traitsI6__halfS2_S2_fjLj15360ELj2ELj1ELj4ELj8ENS_18Kernel_traits_baseILj15360ES2_S2_S2_fjLj128EEEEEEEvNS_9FwdParamsE,"aw",@nobits
	.sectionflags	@""
	.align	16
	.zero		1024


//--------------------- .nv.shared._ZN10layer_norm13ln_fwd_kernelINS_13Kernel_traitsIffffjLj15360ELj2ELj1ELj4ELj8ENS_18Kernel_traits_baseILj15360EffffjLj128EEEEEEEvNS_9FwdParamsE --------------------------
	.section	.nv.shared._ZN10layer_norm13ln_fwd_kernelINS_13Kernel_traitsIffffjLj15360ELj2ELj1ELj4ELj8ENS_18Kernel_traits_baseILj15360EffffjLj128EEEEEEEvNS_9FwdParamsE,"aw",@nobits
	.sectionflags	@""
	.align	16
	.zero		1024


//--------------------- .nv.shared._ZN10layer_norm13ln_fwd_kernelINS_13Kernel_traitsI13__nv_bfloat16fS2_fjLj14336ELj2ELj1ELj4ELj8ENS_18Kernel_traits_baseILj14336ES2_fS2_fjLj128EEEEEEEvNS_9FwdParamsE --------------------------
	.section	.nv.shared._ZN10layer_norm13ln_fwd_kernelINS_13Kernel_traitsI13__nv_bfloat16fS2_fjLj14336ELj2ELj1ELj4ELj8ENS_18Kernel_traits_baseILj14336ES2_fS2_fjLj128EEEEEEEvNS_9FwdParamsE,"aw",@nobits
	.sectionflags	@""
	.align	16
	.zero		1024


//--------------------- .nv.shared._ZN10layer_norm13ln_fwd_kernelINS_13Kernel_traitsI13__nv_bfloat16S2_S2_fjLj14336ELj2ELj1ELj4ELj16ENS_18Kernel_traits_baseILj14336ES2_S2_S2_fjLj128EEEEEEEvNS_9FwdParamsE --------------------------
	.section	.nv.shared._ZN10layer_norm13ln_fwd_kernelINS_13Kernel_traitsI13__nv_bfloat16S2_S2_fjLj14336ELj2ELj1ELj4ELj16ENS_18Kernel_traits_baseILj14336ES2_S2_S2_fjLj128EEEEEEEvNS_9FwdParamsE,"aw",@nobits
	.sectionflags	@""
	.align	16
	.zero		1024


//--------------------- .nv.shared._ZN10layer_norm13ln_fwd_kernelINS_13Kernel_traitsI6__halffS2_fjLj14336ELj2ELj1ELj4ELj16ENS_18Kernel_traits_baseILj14336ES2_fS2_fjLj128EEEEEEEvNS_9FwdParamsE --------------------------
	.section	.nv.shared._ZN10layer_norm13ln_fwd_kernelINS_13Kernel_traitsI6__halffS2_fjLj14336ELj2ELj1ELj4ELj16ENS_18Kernel_traits_baseILj14336ES2_fS2_fjLj128EEEEEEEvNS_9FwdParamsE,"aw",@nobits
	.sectionflags	@""
	.align	16
	.zero		1024


//--------------------- .nv.shared._ZN10layer_norm13ln_fwd_kernelINS_13Kernel_traitsI6__halfS2_S2_fjLj14336ELj2ELj1ELj4ELj16ENS_18Kernel_traits_baseILj14336ES2_S2_S2_fjLj128EEEEEEEvNS_9FwdParamsE --------------------------
	.section	.nv.shared._ZN10layer_norm13ln_fwd_kernelINS_13Kernel_traitsI6__halfS2_S2_fjLj14336ELj2ELj1ELj4ELj16ENS_18Kernel_traits_baseILj14336ES2_S2_S2_fjLj128EEEEEEEvNS_9FwdParamsE,"aw",@nobits
	.sectionflags	@""
	.align	16
	.zero		1024


//--------------------- .nv.shared._ZN10layer_norm13ln_fwd_kernelINS_13Kernel_traitsIffffjLj14336ELj2ELj1ELj4ELj16ENS_18Kernel_traits_baseILj14336EffffjLj128EEEEEEEvNS_9FwdParamsE --------------------------
	.section	.nv.shared._ZN10layer_norm13ln_fwd_kernelINS_13Kernel_traitsIffffjLj14336ELj2ELj1ELj4ELj16ENS_18Kernel_traits_baseILj14336EffffjLj128EEEEEEEvNS_9FwdParamsE,"aw",@nobits
	.sectionflags	@""
	.align	16
	.zero		1024


//--------------------- .nv.shared._ZN10layer_norm13ln_fwd_kernelINS_13Kernel_traitsI13__nv_bfloat16fS2_fjLj12800ELj2ELj1ELj4ELj4ENS_18Kernel_traits_baseILj12800ES2_fS2_fjLj128EEEEEEEvNS_9FwdParamsE --------------------------
	.section	.nv.shared._ZN10layer_norm13ln_fwd_kernelINS_13Kernel_traitsI13__nv_bfloat16fS2_fjLj12800ELj2ELj1ELj4ELj4ENS_18Kernel_traits_baseILj12800ES2_fS2_fjLj128EEEEEEEvNS_9FwdParamsE,"aw",@nobits
	.sectionflags	@""
	.align	16
	.zero		1024


//--------------------- .nv.shared._ZN10layer_norm13ln_fwd_kernelINS_13Kernel_traitsI13__nv_bfloat16S2_S2_fjLj12800ELj2ELj1ELj4ELj4ENS_18Kernel_traits_baseILj12800ES2_S2_S2_fjLj128EEEEEEEvNS_9FwdParamsE --------------------------
	.section	.nv.shared._ZN10layer_norm13ln_fwd_kernelINS_13Kernel_traitsI13__nv_bfloat16S2_S2_fjLj12800ELj2ELj1ELj4ELj4ENS_18Kernel_traits_baseILj12800ES2_S2_S2_fjLj128EEEEEEEvNS_9FwdParamsE,"aw",@nobits
	.sectionflags	@""
	.align	16
	.zero		1024


//--------------------- .nv.shared._ZN10layer_norm13ln_fwd_kernelINS_13Kernel_traitsI6__halffS2_fjLj12800ELj2ELj1ELj4ELj4ENS_18Kernel_traits_baseILj12800ES2_fS2_fjLj128EEEEEEEvNS_9FwdParamsE --------------------------
	.section	.nv.shared._ZN10layer_norm13ln_fwd_kernelINS_13Kernel_traitsI6__halffS2_fjLj12800ELj2ELj1ELj4ELj4ENS_18Kernel_traits_baseILj12800ES2_fS2_fjLj128EEEEEEEvNS_9FwdParamsE,"aw",@nobits
	.sectionflags	@""
	.align	16
	.zero		1024


//--------------------- .nv.shared._ZN10layer_norm13ln_fwd_kernelINS_13Kernel_traitsI6__halfS2_S2_fjLj12800ELj2ELj1ELj4ELj4ENS_18Kernel_traits_baseILj12800ES2_S2_S2_fjLj128EEEEEEEvNS_9FwdParamsE --------------------------
	.section	.nv.shared._ZN10layer_norm13ln_fwd_kernelINS_13Kernel_traitsI6__halfS2_S2_fjLj12800ELj2ELj1ELj4ELj4ENS_18Kernel_traits_baseILj12800ES2_S2_S2_fjLj128EEEEEEEvNS_9FwdParamsE,"aw",@nobits
	.sectionflags	@""
	.align	16
	.zero		1024


//--------------------- .nv.shared._ZN10layer_norm13ln_fwd_kernelINS_13Kernel_traitsIffffjLj12800ELj2ELj1ELj4ELj4ENS_18Kernel_traits_baseILj12800EffffjLj128EEEEEEEvNS_9FwdParamsE --------------------------
	.section	.nv.shared._ZN10layer_norm13ln_fwd_kernelINS_13Kernel_traitsIffffjLj12800ELj2ELj1ELj4ELj4ENS_18Kernel_traits_baseILj12800EffffjLj128EEEEEEEvNS_9FwdParamsE,"aw",@nobits
	.sectionflags	@""
	.align	16
	.zero		1024


//--------------------- .nv.shared._ZN10layer_norm13ln_fwd_kernelINS_13Kernel_traitsI13__nv_bfloat16fS2_fjLj12288ELj2ELj1ELj4ELj16ENS_18Kernel_traits_baseILj12288ES2_fS2_fjLj128EEEEEEEvNS_9FwdParamsE --------------------------
	.section	.nv.shared._ZN10layer_norm13ln_fwd_kernelINS_13Kernel_traitsI13__nv_bfloat16fS2_fjLj12288ELj2ELj1ELj4ELj16ENS_18Kernel_traits_baseILj12288ES2_fS2_fjLj128EEEEEEEvNS_9FwdParamsE,"aw",@nobits
	.sectionflags	@""
	.align	16
	.zero		1024


//--------------------- .nv.shared._ZN10layer_norm13ln_fwd_kernelINS_13Kernel_traitsI13__nv_bfloat16S2_S2_fjLj12288ELj2ELj1ELj4ELj16ENS_18Kernel_traits_baseILj12288ES2_S2_S2_fjLj128EEEEEEEvNS_9FwdParamsE --------------------------
	.section	.nv.shared._ZN10layer_norm13ln_fwd_kernelINS_13Kernel_traitsI13__nv_bfloat16S2_S2_fjLj12288ELj2ELj1ELj4ELj16ENS_18Kernel_traits_baseILj12288ES2_S2_S2_fjLj128EEEEEEEvNS_9FwdParamsE,"aw",@nobits
	.sectionflags	@""
	.align	16
	.zero		1024


//--------------------- .nv.shared._ZN10layer_norm13ln_fwd_kernelINS_13Kernel_traitsI6__halffS2_fjLj12288ELj2ELj1ELj4ELj16ENS_18Kernel_traits_baseILj12288ES2_fS2_fjLj128EEEEEEEvNS_9FwdParamsE --------------------------
	.section	.nv.shared._ZN10layer_norm13ln_fwd_kernelINS_13Kernel_traitsI6__halffS2_fjLj12288ELj2ELj1ELj4ELj16ENS_18Kernel_traits_baseILj12288ES2_fS2_fjLj128EEEEEEEvNS_9FwdParamsE,"aw",@nobits
	.sectionflags	@""
	.align	16
	.zero		1024


//--------------------- .nv.shared._ZN10layer_norm13ln_fwd_kernelINS_13Kernel_traitsI6__halfS2_S2_fjLj12288ELj2ELj1ELj4ELj16ENS_18Kernel_traits_baseILj12288ES2_S2_S2_fjLj128EEEEEEEvNS_9FwdParamsE --------------------------
	.section	.nv.shared._ZN10layer_norm13ln_fwd_kernelINS_13Kernel_traitsI6__halfS2_S2_fjLj12288ELj2ELj1ELj4ELj16ENS_18Kernel_traits_baseILj12288ES2_S2_S2_fjLj128EEEEEEEvNS_9FwdParamsE,"aw",@nobits
	.sectionflags	@""
	.align	16
	.zero		1024


//--------------------- .nv.shared._ZN10layer_norm13ln_fwd_kernelINS_13Kernel_traitsIffffjLj12288ELj2ELj1ELj4ELj16ENS_18Kernel_traits_baseILj12288EffffjLj128EEEEEEEvNS_9FwdParamsE --------------------------
	.section	.nv.shared._ZN10layer_norm13ln_fwd_kernelINS_13Kernel_traitsIffffjLj12288ELj2ELj1ELj4ELj16ENS_18Kernel_traits_baseILj12288EffffjLj128EEEEEEEvNS_9FwdParamsE,"aw",@nobits
	.sectionflags	@""
	.align	16
	.zero		1024


//--------------------- .nv.shared._ZN10layer_norm13ln_fwd_kernelINS_13Kernel_traitsI13__nv_bfloat16fS2_fjLj10240ELj1ELj1ELj4ELj16ENS_18Kernel_traits_baseILj10240ES2_fS2_fjLj128EEEEEEEvNS_9FwdParamsE --------------------------
	.section	.nv.shared._ZN10layer_norm13ln_fwd_kernelINS_13Kernel_traitsI13__nv_bfloat16fS2_fjLj10240ELj1ELj1ELj4ELj16ENS_18Kernel_traits_baseILj10240ES2_fS2_fjLj128EEEEEEEvNS_9FwdParamsE,"aw",@nobits
	.sectionflags	@""
	.align	16
	.zero		1024


//--------------------- .nv.shared._ZN10layer_norm13ln_fwd_kernelINS_13Kernel_traitsI13__nv_bfloat16S2_S2_fjLj10240ELj1ELj1ELj4ELj16ENS_18Kernel_traits_baseILj10240ES2_S2_S2_fjLj128EEEEEEEvNS_9FwdParamsE --------------------------
	.section	.nv.shared._ZN10layer_norm13ln_fwd_kernelINS_13Kernel_traitsI13__nv_bfloat16S2_S2_fjLj10240ELj1ELj1ELj4ELj16ENS_18Kernel_traits_baseILj10240ES2_S2_S2_fjLj128EEEEEEEvNS_9FwdParamsE,"aw",@nobits
	.sectionflags	@""
	.align	16
	.zero		1024


//--------------------- .nv.shared._ZN10layer_norm13ln_fwd_kernelINS_13Kernel_traitsI6__halffS2_fjLj10240ELj1ELj1ELj4ELj16ENS_18Kernel_traits_baseILj10240ES2_fS2_fjLj128EEEEEEEvNS_9FwdParamsE --------------------------
	.section	.nv.shared._ZN10layer_norm13ln_fwd_kernelINS_13Kernel_traitsI6__halffS2_fjLj10240ELj1ELj1ELj4ELj16ENS_18Kernel_traits_baseILj10240ES2_fS2_fjLj128EEEEEEEvNS_9FwdParamsE,"aw",@nobits
	.sectionflags	@""
	.align	16
	.zero		1024


//--------------------- .nv.shared._ZN10layer_norm13ln_fwd_kernelINS_13Kernel_traitsI6__halfS2_S2_fjLj10240ELj1ELj1ELj4ELj16ENS_18Kernel_traits_baseILj10240ES2_S2_S2_fjLj128EEEEEEEvNS_9FwdParamsE --------------------------
	.section	.nv.shared._ZN10layer_norm13ln_fwd_kernelINS_13Kernel_traitsI6__halfS2_S2_fjLj10240ELj1ELj1ELj4ELj16ENS_18Kernel_traits_baseILj10240ES2_S2_S2_fjLj128EEEEEEEvNS_9FwdParamsE,"aw",@nobits
	.sectionflags	@""
	.align	16
	.zero		1024


//--------------------- .nv.shared._ZN10layer_norm13ln_fwd_kernelINS_13Kernel_traitsIffffjLj10240ELj2ELj1ELj4ELj16ENS_18Kernel_traits_baseILj10240EffffjLj128EEEEEEEvNS_9FwdParamsE --------------------------
	.section	.nv.shared._ZN10layer_norm13ln_fwd_kernelINS_13Kernel_traitsIffffjLj10240ELj2ELj1ELj4ELj16ENS_18Kernel_traits_baseILj10240EffffjLj128EEEEEEEvNS_9FwdParamsE,"aw",@nobits
	.sectionflags	@""
	.align	16
	.zero		1024


//--------------------- .nv.shared._ZN10layer_norm13ln_fwd_kernelINS_13Kernel_traitsI13__nv_bfloat16fS2_fjLj8192ELj1ELj1ELj4ELj16ENS_18Kernel_traits_baseILj8192ES2_fS2_fjLj128EEEEEEEvNS_9FwdParamsE --------------------------
	.section	.nv.shared._ZN10layer_norm13ln_fwd_kernelINS_13Kernel_traitsI13__nv_bfloat16fS2_fjLj8192ELj1ELj1ELj4ELj16ENS_18Kernel_traits_baseILj8192ES2_fS2_fjLj128EEEEEEEvNS_9FwdParamsE,"aw",@nobits
	.sectionflags	@""
	.align	16
	.zero		1024


//--------------------- .nv.shared._ZN10layer_norm13ln_fwd_kernelINS_13Kernel_traitsI13__nv_bfloat16S2_S2_fjLj8192ELj1ELj1ELj4ELj16ENS_18Kernel_traits_baseILj8192ES2_S2_S2_fjLj128EEEEEEEvNS_9FwdParamsE --------------------------
	.section	.nv.shared._ZN10layer_norm13ln_fwd_kernelINS_13Kernel_traitsI13__nv_bfloat16S2_S2_fjLj8192ELj1ELj1ELj4ELj16ENS_18Kernel_traits_baseILj8192ES2_S2_S2_fjLj128EEEEEEEvNS_9FwdParamsE,"aw",@nobits
	.sectionflags	@""
	.align	16
	.zero		1024


//--------------------- .nv.shared._ZN10layer_norm13ln_fwd_kernelINS_13Kernel_traitsI6__halffS2_fjLj8192ELj1ELj1ELj4ELj16ENS_18Kernel_traits_baseILj8192ES2_fS2_fjLj128EEEEEEEvNS_9FwdParamsE --------------------------
	.section	.nv.shared._ZN10layer_norm13ln_fwd_kernelINS_13Kernel_traitsI6__halffS2_fjLj8192ELj1ELj1ELj4ELj16ENS_18Kernel_traits_baseILj8192ES2_fS2_fjLj128EEEEEEEvNS_9FwdParamsE,"aw",@nobits
	.sectionflags	@""
	.align	16
	.zero		1024


//--------------------- .nv.shared._ZN10layer_norm13ln_fwd_kernelINS_13Kernel_traitsI6__halfS2_S2_fjLj8192ELj1ELj1ELj4ELj16ENS_18Kernel_traits_baseILj8192ES2_S2_S2_fjLj128EEEEEEEvNS_9FwdParamsE --------------------------
	.section	.nv.shared._ZN10layer_norm13ln_fwd_kernelINS_13Kernel_traitsI6__halfS2_S2_fjLj8192ELj1ELj1ELj4ELj16ENS_18Kernel_traits_baseILj8192ES2_S2_S2_fjLj128EEEEEEEvNS_9FwdParamsE,"aw",@nobits
	.sectionflags	@""
	.align	16
	.zero		1024


//--------------------- .nv.shared._ZN10layer_norm13ln_fwd_kernelINS_13Kernel_traitsIffffjLj8192ELj1ELj1ELj4ELj16ENS_18Kernel_traits_baseILj8192EffffjLj128EEEEEEEvNS_9FwdParamsE --------------------------
	.section	.nv.shared._ZN10layer_norm13ln_fwd_kernelINS_13Kernel_traitsIffffjLj8192ELj1ELj1ELj4ELj16ENS_18Kernel_traits_baseILj8192EffffjLj128EEEEEEEvNS_9FwdParamsE,"aw",@nobits
	.sectionflags	@""
	.align	16
	.zero		1024


//--------------------- .nv.shared._ZN10layer_norm13ln_fwd_kernelINS_13Kernel_traitsI13__nv_bfloat16fS2_fjLj6144ELj1ELj1ELj4ELj16ENS_18Kernel_traits_baseILj6144ES2_fS2_fjLj128EEEEEEEvNS_9FwdParamsE --------------------------
	.section	.nv.shared._ZN10layer_norm13ln_fwd_kernelINS_13Kernel_traitsI13__nv_bfloat16fS2_fjLj6144ELj1ELj1ELj4ELj16ENS_18Kernel_traits_baseILj6144ES2_fS2_fjLj128EEEEEEEvNS_9FwdParamsE,"aw",@nobits
	.sectionflags	@""
	.align	16
	.zero		1024


//--------------------- .nv.shared._ZN10layer_norm13ln_fwd_kernelINS_13Kernel_traitsI13__nv_bfloat16S2_S2_fjLj6144ELj1ELj1ELj4ELj16ENS_18Kernel_traits_baseILj6144ES2_S2_S2_fjLj128EEEEEEEvNS_9FwdParamsE --------------------------
	.section	.nv.shared._ZN10layer_norm13ln_fwd_kernelINS_13Kernel_traitsI13__nv_bfloat16S2_S2_fjLj6144ELj1ELj1ELj4ELj16ENS_18Kernel_traits_baseILj6144ES2_S2_S2_fjLj128EEEEEEEvNS_9FwdParamsE,"aw",@nobits
	.sectionflags	@""
	.align	16
	.zero		1024


//--------------------- .nv.shared._ZN10layer_norm13ln_fwd_kernelINS_13Kernel_traitsI6__halffS2_fjLj6144ELj1ELj1ELj4ELj16ENS_18Kernel_traits_baseILj6144ES2_fS2_fjLj128EEEEEEEvNS_9FwdParamsE --------------------------
	.section	.nv.shared._ZN10layer_norm13ln_fwd_kernelINS_13Kernel_traitsI6__halffS2_fjLj6144ELj1ELj1ELj4ELj16ENS_18Kernel_traits_baseILj6144ES2_fS2_fjLj128EEEEEEEvNS_9FwdParamsE,"aw",@nobits
	.sectionflags	@""
	.align	16
	.zero		1024


//--------------------- .nv.shared._ZN10layer_norm13ln_fwd_kernelINS_13Kernel_traitsI6__halfS2_S2_fjLj6144ELj1ELj1ELj4ELj16ENS_18Kernel_traits_baseILj6144ES2_S2_S2_fjLj128EEEEEEEvNS_9FwdParamsE --------------------------
	.section	.nv.shared._ZN10layer_norm13ln_fwd_kernelINS_13Kernel_traitsI6__halfS2_S2_fjLj6144ELj1ELj1ELj4ELj16ENS_18Kernel_traits_baseILj6144ES2_S2_S2_fjLj128EEEEEEEvNS_9FwdParamsE,"aw",@nobits
	.sectionflags	@""
	.align	16
	.zero		1024


//--------------------- .nv.shared._ZN10layer_norm13ln_fwd_kernelINS_13Kernel_traitsIffffjLj6144ELj1ELj1ELj4ELj16ENS_18Kernel_traits_baseILj6144EffffjLj128EEEEEEEvNS_9FwdParamsE --------------------------
	.section	.nv.shared._ZN10layer_norm13ln_fwd_kernelINS_13Kernel_traitsIffffjLj6144ELj1ELj1ELj4ELj16ENS_18Kernel_traits_baseILj6144EffffjLj128EEEEEEEvNS_9FwdParamsE,"aw",@nobits
	.sectionflags	@""
	.align	16
	.zero		1024


//--------------------- .nv.shared._ZN10layer_norm13ln_fwd_kernelINS_13Kernel_traitsI13__nv_bfloat16fS2_fjLj5120ELj1ELj1ELj4ELj16ENS_18Kernel_traits_baseILj5120ES2_fS2_fjLj128EEEEEEEvNS_9FwdParamsE --------------------------
	.section	.nv.shared._ZN10layer_norm13ln_fwd_kernelINS_13Kernel_traitsI13__nv_bfloat16fS2_fjLj5120ELj1ELj1ELj4ELj16ENS_18Kernel_traits_baseILj5120ES2_fS2_fjLj128EEEEEEEvNS_9FwdParamsE,"aw",@nobits
	.sectionflags	@""
	.align	16
	.zero		1024


//--------------------- .nv.shared._ZN10layer_norm13ln_fwd_kernelINS_13Kernel_traitsI13__nv_bfloat16S2_S2_fjLj5120ELj1ELj1ELj4ELj16ENS_18Kernel_traits_baseILj5120ES2_S2_S2_fjLj128EEEEEEEvNS_9FwdParamsE --------------------------
	.section	.nv.shared._ZN10layer_norm13ln_fwd_kernelINS_13Kernel_traitsI13__nv_bfloat16S2_S2_fjLj5120ELj1ELj1ELj4ELj16ENS_18Kernel_traits_baseILj5120ES2_S2_S2_fjLj128EEEEEEEvNS_9FwdParamsE,"aw",@nobits
	.sectionflags	@""
	.align	16
	.zero		1024


//--------------------- .nv.shared._ZN10layer_norm13ln_fwd_kernelINS_13Kernel_traitsI6__halffS2_fjLj5120ELj1ELj1ELj4ELj16ENS_18Kernel_traits_baseILj5120ES2_fS2_fjLj128EEEEEEEvNS_9FwdParamsE --------------------------
	.section	.nv.shared._ZN10layer_norm13ln_fwd_kernelINS_13Kernel_traitsI6__halffS2_fjLj5120ELj1ELj1ELj4ELj16ENS_18Kernel_traits_baseILj5120ES2_fS2_fjLj128EEEEEEEvNS_9FwdParamsE,"aw",@nobits
	.sectionflags	@""
	.align	16
	.zero		1024


//--------------------- .nv.shared._ZN10layer_norm13ln_fwd_kernelINS_13Kernel_traitsI6__halfS2_S2_fjLj5120ELj1ELj1ELj4ELj16ENS_18Kernel_traits_baseILj5120ES2_S2_S2_fjLj128EEEEEEEvNS_9FwdParamsE --------------------------
	.section	.nv.shared._ZN10layer_norm13ln_fwd_kernelINS_13Kernel_traitsI6__halfS2_S2_fjLj5120ELj1ELj1ELj4ELj16ENS_18Kernel_traits_baseILj5120ES2_S2_S2_fjLj128EEEEEEEvNS_9FwdParamsE,"aw",@nobits
	.sectionflags	@""
	.align	16
	.zero		1024


//--------------------- .nv.shared._ZN10layer_norm13ln_fwd_kernelINS_13Kernel_traitsIffffjLj5120ELj1ELj1ELj4ELj16ENS_18Kernel_traits_baseILj5120EffffjLj128EEEEEEEvNS_9FwdParamsE --------------------------
	.section	.nv.shared._ZN10layer_norm13ln_fwd_kernelINS_13Kernel_traitsIffffjLj5120ELj1ELj1ELj4ELj16ENS_18Kernel_traits_baseILj5120EffffjLj128EEEEEEEvNS_9FwdParamsE,"aw",@nobits
	.sectionflags	@""
	.align	16
	.zero		1024


//--------------------- .nv.shared._ZN10layer_norm13ln_fwd_kernelINS_13Kernel_traitsI13__nv_bfloat16fS2_fjLj4096ELj1ELj1ELj4ELj16ENS_18Kernel_traits_baseILj4096ES2_fS2_fjLj128EEEEEEEvNS_9FwdParamsE --------------------------
	.section	.nv.shared._ZN10layer_norm13ln_fwd_kernelINS_13Kernel_traitsI13__nv_bfloat16fS2_fjLj4096ELj1ELj1ELj4ELj16ENS_18Kernel_traits_baseILj4096ES2_fS2_fjLj128EEEEEEEvNS_9FwdParamsE,"aw",@nobits
	.sectionflags	@""
	.align	16
	.zero		1024


//--------------------- .nv.shared._ZN10layer_norm13ln_fwd_kernelINS_13Kernel_traitsI13__nv_bfloat16S2_S2_fjLj4096ELj1ELj1ELj4ELj16ENS_18Kernel_traits_baseILj4096ES2_S2_S2_fjLj128EEEEEEEvNS_9FwdParamsE --------------------------
	.section	.nv.shared._ZN10layer_norm13ln_fwd_kernelINS_13Kernel_traitsI13__nv_bfloat16S2_S2_fjLj4096ELj1ELj1ELj4ELj16ENS_18Kernel_traits_baseILj4096ES2_S2_S2_fjLj128EEEEEEEvNS_9FwdParamsE,"aw",@nobits
	.sectionflags	@""
	.align	16
	.zero		1024


//--------------------- .nv.shared._ZN10layer_norm13ln_fwd_kernelINS_13Kernel_traitsI6__halffS2_fjLj4096ELj1ELj1ELj4ELj16ENS_18Kernel_traits_baseILj4096ES2_fS2_fjLj128EEEEEEEvNS_9FwdParamsE --------------------------
	.section	.nv.shared._ZN10layer_norm13ln_fwd_kernelINS_13Kernel_traitsI6__halffS2_fjLj4096ELj1ELj1ELj4ELj16ENS_18Kernel_traits_baseILj4096ES2_fS2_fjLj128EEEEEEEvNS_9FwdParamsE,"aw",@nobits
	.sectionflags	@""
	.align	16
	.zero		1024


//--------------------- .nv.shared._ZN10layer_norm13ln_fwd_kernelINS_13Kernel_traitsI6__halfS2_S2_fjLj4096ELj1ELj1ELj4ELj16ENS_18Kernel_traits_baseILj4096ES2_S2_S2_fjLj128EEEEEEEvNS_9FwdParamsE --------------------------
	.section	.nv.shared._ZN10layer_norm13ln_fwd_kernelINS_13Kernel_traitsI6__halfS2_S2_fjLj4096ELj1ELj1ELj4ELj16ENS_18Kernel_traits_baseILj4096ES2_S2_S2_fjLj128EEEEEEEvNS_9FwdParamsE,"aw",@nobits
	.sectionflags	@""
	.align	16
	.zero		1024


//--------------------- .nv.shared._ZN10layer_norm13ln_fwd_kernelINS_13Kernel_traitsIffffjLj4096ELj1ELj1ELj4ELj16ENS_18Kernel_traits_baseILj4096EffffjLj128EEEEEEEvNS_9FwdParamsE --------------------------
	.section	.nv.shared._ZN10layer_norm13ln_fwd_kernelINS_13Kernel_traitsIffffjLj4096ELj1ELj1ELj4ELj16ENS_18Kernel_traits_baseILj4096EffffjLj128EEEEEEEvNS_9FwdParamsE,"aw",@nobits
	.sectionflags	@""
	.align	16
	.zero		1024


//--------------------- .nv.shared._ZN10layer_norm13ln_fwd_kernelINS_13Kernel_traitsI13__nv_bfloat16fS2_fjLj3840ELj1ELj1ELj4ELj4ENS_18Kernel_traits_baseILj3840ES2_fS2_fjLj128EEEEEEEvNS_9FwdParamsE --------------------------
	.section	.nv.shared._ZN10layer_norm13ln_fwd_kernelINS_13Kernel_traitsI13__nv_bfloat16fS2_fjLj3840ELj1ELj1ELj4ELj4ENS_18Kernel_traits_baseILj3840ES2_fS2_fjLj128EEEEEEEvNS_9FwdParamsE,"aw",@nobits
	.sectionflags	@""
	.align	16
	.zero		1024


//--------------------- .nv.shared._ZN10layer_norm13ln_fwd_kernelINS_13Kernel_traitsI13__nv_bfloat16S2_S2_fjLj3840ELj1ELj1ELj4ELj4ENS_18Kernel_traits_baseILj3840ES2_S2_S2_fjLj128EEEEEEEvNS_9FwdParamsE --------------------------
	.section	.nv.shared._ZN10layer_norm13ln_fwd_kernelINS_13Kernel_traitsI13__nv_bfloat16S2_S2_fjLj3840ELj1ELj1ELj4ELj4ENS_18Kernel_traits_baseILj3840ES2_S2_S2_fjLj128EEEEEEEvNS_9FwdParamsE,"aw",@nobits
	.sectionflags	@""
	.align	16
	.zero		1024


//--------------------- .nv.shared._ZN10layer_norm13ln_fwd_kernelINS_13Kernel_traitsI6__halffS2_fjLj3840ELj1ELj1ELj4ELj4ENS_18Kernel_traits_baseILj3840ES2_fS2_fjLj128EEEEEEEvNS_9FwdParamsE --------------------------
	.section	.nv.shared._ZN10layer_norm13ln_fwd_kernelINS_13Kernel_traitsI6__halffS2_fjLj3840ELj1ELj1ELj4ELj4ENS_18Kernel_traits_baseILj3840ES2_fS2_fjLj128EEEEEEEvNS_9FwdParamsE,"aw",@nobits
	.sectionflags	@""
	.align	16
	.zero		1024


//--------------------- .nv.shared._ZN10layer_norm13ln_fwd_kernelINS_13Kernel_traitsI6__halfS2_S2_fjLj3840ELj1ELj1ELj4ELj4ENS_18Kernel_traits_baseILj3840ES2_S2_S2_fjLj128EEEEEEEvNS_9FwdParamsE --------------------------
	.section	.nv.shared._ZN10layer_norm13ln_fwd_kernelINS_13Kernel_traitsI6__halfS2_S2_fjLj3840ELj1ELj1ELj4ELj4ENS_18Kernel_traits_baseILj3840ES2_S2_S2_fjLj128EEEEEEEvNS_9FwdParamsE,"aw",@nobits
	.sectionflags	@""
	.align	16
	.zero		1024


//--------------------- .nv.shared._ZN10layer_norm13ln_fwd_kernelINS_13Kernel_traitsIffffjLj3840ELj1ELj1ELj4ELj4ENS_18Kernel_traits_baseILj3840EffffjLj128EEEEEEEvNS_9FwdParamsE --------------------------
	.section	.nv.shared._ZN10layer_norm13ln_fwd_kernelINS_13Kernel_traitsIffffjLj3840ELj1ELj1ELj4ELj4ENS_18Kernel_traits_baseILj3840EffffjLj128EEEEEEEvNS_9FwdParamsE,"aw",@nobits
	.sectionflags	@""
	.align	16
	.zero		1024


//--------------------- .nv.shared._ZN10layer_norm13ln_fwd_kernelINS_13Kernel_traitsI13__nv_bfloat16fS2_fjLj3072ELj1ELj1ELj4ELj16ENS_18Kernel_traits_baseILj3072ES2_fS2_fjLj128EEEEEEEvNS_9FwdParamsE --------------------------
	.section	.nv.shared._ZN10layer_norm13ln_fwd_kernelINS_13Kernel_traitsI13__nv_bfloat16fS2_fjLj3072ELj1ELj1ELj4ELj16ENS_18Kernel_traits_baseILj3072ES2_fS2_fjLj128EEEEEEEvNS_9FwdParamsE,"aw",@nobits
	.sectionflags	@""
	.align	16
	.zero		1024


//--------------------- .nv.shared._ZN10layer_norm13ln_fwd_kernelINS_13Kernel_traitsI13__nv_bfloat16S2_S2_fjLj3072ELj1ELj1ELj4ELj16ENS_18Kernel_traits_baseILj3072ES2_S2_S2_fjLj128EEEEEEEvNS_9FwdParamsE --------------------------
	.section	.nv.shared._ZN10layer_norm13ln_fwd_kernelINS_13Kernel_traitsI13__nv_bfloat16S2_S2_fjLj3072ELj1ELj1ELj4ELj16ENS_18Kernel_traits_baseILj3072ES2_S2_S2_fjLj128EEEEEEEvNS_9FwdParamsE,"aw",@nobits
	.sectionflags	@""
	.align	16
	.zero		1024


//--------------------- .nv.shared._ZN10layer_norm13ln_fwd_kernelINS_13Kernel_traitsI6__halffS2_fjLj3072ELj1ELj1ELj4ELj16ENS_18Kernel_traits_baseILj3072ES2_fS2_fjLj128EEEEEEEvNS_9FwdParamsE --------------------------
	.section	.nv.shared._ZN10layer_norm13ln_fwd_kernelINS_13Kernel_traitsI6__halffS2_fjLj3072ELj1ELj1ELj4ELj16ENS_18Kernel_traits_baseILj3072ES2_fS2_fjLj128EEEEEEEvNS_9FwdParamsE,"aw",@nobits
	.sectionflags	@""
	.align	16
	.zero		1024


//--------------------- .nv.shared._ZN10layer_norm13ln_fwd_kernelINS_13Kernel_traitsI6__halfS2_S2_fjLj3072ELj1ELj1ELj4ELj16ENS_18Kernel_traits_baseILj3072ES2_S2_S2_fjLj128EEEEEEEvNS_9FwdParamsE --------------------------
	.section	.nv.shared._ZN10layer_norm13ln_fwd_kernelINS_13Kernel_traitsI6__halfS2_S2_fjLj3072ELj1ELj1ELj4ELj16ENS_18Kernel_traits_baseILj3072ES2_S2_S2_fjLj128EEEEEEEvNS_9FwdParamsE,"aw",@nobits
	.sectionflags	@""
	.align	16
	.zero		1024


//--------------------- .nv.shared._ZN10layer_norm13ln_fwd_kernelINS_13Kernel_traitsIffffjLj3072ELj1ELj1ELj4ELj16ENS_18Kernel_traits_baseILj3072EffffjLj128EEEEEEEvNS_9FwdParamsE --------------------------
	.section	.nv.shared._ZN10layer_norm13ln_fwd_kernelINS_13Kernel_traitsIffffjLj3072ELj1ELj1ELj4ELj16ENS_18Kernel_traits_baseILj3072EffffjLj128EEEEEEEvNS_9FwdParamsE,"aw",@nobits
	.sectionflags	@""
	.align	16
	.zero		1024


//--------------------- .nv.shared._ZN10layer_norm13ln_fwd_kernelINS_13Kernel_traitsI13__nv_bfloat16fS2_fjLj2304ELj1ELj4ELj1ELj16ENS_18Kernel_traits_baseILj2304ES2_fS2_fjLj128EEEEEEEvNS_9FwdParamsE --------------------------
	.section	.nv.shared._ZN10layer_norm13ln_fwd_kernelINS_13Kernel_traitsI13__nv_bfloat16fS2_fjLj2304ELj1ELj4ELj1ELj16ENS_18Kernel_traits_baseILj2304ES2_fS2_fjLj128EEEEEEEvNS_9FwdParamsE,"aw",@nobits
	.sectionflags	@""
	.align	16
	.zero		1024


//--------------------- .nv.shared._ZN10layer_norm13ln_fwd_kernelINS_13Kernel_traitsI13__nv_bfloat16S2_S2_fjLj2304ELj1ELj4ELj1ELj16ENS_18Kernel_traits_baseILj2304ES2_S2_S2_fjLj128EEEEEEEvNS_9FwdParamsE --------------------------
	.section	.nv.shared._ZN10layer_norm13ln_fwd_kernelINS_13Kernel_traitsI13__nv_bfloat16S2_S2_fjLj2304ELj1ELj4ELj1ELj16ENS_18Kernel_traits_baseILj2304ES2_S2_S2_fjLj128EEEEEEEvNS_9FwdParamsE,"aw",@nobits
	.sectionflags	@""
	.align	16
	.zero		1024


//--------------------- .nv.shared._ZN10layer_norm13ln_fwd_kernelINS_13Kernel_traitsI6__halffS2_fjLj2304ELj1ELj4ELj1ELj16ENS_18Kernel_traits_baseILj2304ES2_fS2_fjLj128EEEEEEEvNS_9FwdParamsE --------------------------
	.section	.nv.shared._ZN10layer_norm13ln_fwd_kernelINS_13Kernel_traitsI6__halffS2_fjLj2304ELj1ELj4ELj1ELj16ENS_18Kernel_traits_baseILj2304ES2_fS2_fjLj128EEEEEEEvNS_9FwdParamsE,"aw",@nobits
	.sectionflags	@""
	.align	16
	.zero		1024


//--------------------- .nv.shared._ZN10layer_norm13ln_fwd_kernelINS_13Kernel_traitsI6__halfS2_S2_fjLj2304ELj1ELj4ELj1ELj16ENS_18Kernel_traits_baseILj2304ES2_S2_S2_fjLj128EEEEEEEvNS_9FwdParamsE --------------------------
	.section	.nv.shared._ZN10layer_norm13ln_fwd_kernelINS_13Kernel_traitsI6__halfS2_S2_fjLj2304ELj1ELj4ELj1ELj16ENS_18Kernel_traits_baseILj2304ES2_S2_S2_fjLj128EEEEEEEvNS_9FwdParamsE,"aw",@nobits
	.sectionflags	@""
	.align	16
	.zero		1024


//--------------------- .nv.shared._ZN10layer_norm13ln_fwd_kernelINS_13Kernel_traitsIffffjLj2304ELj1ELj4ELj1ELj16ENS_18Kernel_traits_baseILj2304EffffjLj128EEEEEEEvNS_9FwdParamsE --------------------------
	.section	.nv.shared._ZN10layer_norm13ln_fwd_kernelINS_13Kernel_traitsIffffjLj2304ELj1ELj4ELj1ELj16ENS_18Kernel_traits_baseILj2304EffffjLj128EEEEEEEvNS_9FwdParamsE,"aw",@nobits
	.sectionflags	@""
	.align	16
	.zero		1024


//--------------------- .nv.shared._ZN10layer_norm13ln_fwd_kernelINS_13Kernel_traitsI13__nv_bfloat16fS2_fjLj2048ELj1ELj4ELj1ELj16ENS_18Kernel_traits_baseILj2048ES2_fS2_fjLj128EEEEEEEvNS_9FwdParamsE --------------------------
	.section	.nv.shared._ZN10layer_norm13ln_fwd_kernelINS_13Kernel_traitsI13__nv_bfloat16fS2_fjLj2048ELj1ELj4ELj1ELj16ENS_18Kernel_traits_baseILj2048ES2_fS2_fjLj128EEEEEEEvNS_9FwdParamsE,"aw",@nobits
	.sectionflags	@""
	.align	16
	.zero		1024


//--------------------- .nv.shared._ZN10layer_norm13ln_fwd_kernelINS_13Kernel_traitsI13__nv_bfloat16S2_S2_fjLj2048ELj1ELj4ELj1ELj16ENS_18Kernel_traits_baseILj2048ES2_S2_S2_fjLj128EEEEEEEvNS_9FwdParamsE --------------------------
	.section	.nv.shared._ZN10layer_norm13ln_fwd_kernelINS_13Kernel_traitsI13__nv_bfloat16S2_S2_fjLj2048ELj1ELj4ELj1ELj16ENS_18Kernel_traits_baseILj2048ES2_S2_S2_fjLj128EEEEEEEvNS_9FwdParamsE,"aw",@nobits
	.sectionflags	@""
	.align	16
	.zero		1024


//--------------------- .nv.shared._ZN10layer_norm13ln_fwd_kernelINS_13Kernel_traitsI6__halffS2_fjLj2048ELj1ELj4ELj1ELj16ENS_18Kernel_traits_baseILj2048ES2_fS2_fjLj128EEEEEEEvNS_9FwdParamsE --------------------------
	.section	.nv.shared._ZN10layer_norm13ln_fwd_kernelINS_13Kernel_traitsI6__halffS2_fjLj2048ELj1ELj4ELj1ELj16ENS_18Kernel_traits_baseILj2048ES2_fS2_fjLj128EEEEEEEvNS_9FwdParamsE,"aw",@nobits
	.sectionflags	@""
	.align	16
	.zero		1024


//--------------------- .nv.shared._ZN10layer_norm13ln_fwd_kernelINS_13Kernel_traitsI6__halfS2_S2_fjLj2048ELj1ELj4ELj1ELj16ENS_18Kernel_traits_baseILj2048ES2_S2_S2_fjLj128EEEEEEEvNS_9FwdParamsE --------------------------
	.section	.nv.shared._ZN10layer_norm13ln_fwd_kernelINS_13Kernel_traitsI6__halfS2_S2_fjLj2048ELj1ELj4ELj1ELj16ENS_18Kernel_traits_baseILj2048ES2_S2_S2_fjLj128EEEEEEEvNS_9FwdParamsE,"aw",@nobits
	.sectionflags	@""
	.align	16
	.zero		1024


//--------------------- .nv.shared._ZN10layer_norm13ln_fwd_kernelINS_13Kernel_traitsIffffjLj2048ELj1ELj4ELj1ELj16ENS_18Kernel_traits_baseILj2048EffffjLj128EEEEEEEvNS_9FwdParamsE --------------------------
	.section	.nv.shared._ZN10layer_norm13ln_fwd_kernelINS_13Kernel_traitsIffffjLj2048ELj1ELj4ELj1ELj16ENS_18Kernel_traits_baseILj2048EffffjLj128EEEEEEEvNS_9FwdParamsE,"aw",@nobits
	.sectionflags	@""
	.align	16
	.zero		1024


//--------------------- .nv.shared._ZN10layer_norm13ln_fwd_kernelINS_13Kernel_traitsI13__nv_bfloat16fS2_fjLj1536ELj1ELj4ELj1ELj16ENS_18Kernel_traits_baseILj1536ES2_fS2_fjLj128EEEEEEEvNS_9FwdParamsE --------------------------
	.section	.nv.shared._ZN10layer_norm13ln_fwd_kernelINS_13Kernel_traitsI13__nv_bfloat16fS2_fjLj1536ELj1ELj4ELj1ELj16ENS_18Kernel_traits_baseILj1536ES2_fS2_fjLj128EEEEEEEvNS_9FwdParamsE,"aw",@nobits
	.sectionflags	@""
	.align	16
	.zero		1024


//--------------------- .nv.shared._ZN10layer_norm13ln_fwd_kernelINS_13Kernel_traitsI13__nv_bfloat16S2_S2_fjLj1536ELj1ELj4ELj1ELj16ENS_18Kernel_traits_baseILj1536ES2_S2_S2_fjLj128EEEEEEEvNS_9FwdParamsE --------------------------
	.section	.nv.shared._ZN10layer_norm13ln_fwd_kernelINS_13Kernel_traitsI13__nv_bfloat16S2_S2_fjLj1536ELj1ELj4ELj1ELj16ENS_18Kernel_traits_baseILj1536ES2_S2_S2_fjLj128EEEEEEEvNS_9FwdParamsE,"aw",@nobits
	.sectionflags	@""
	.align	16
	.zero		1024


//--------------------- .nv.shared._ZN10layer_norm13ln_fwd_kernelINS_13Kernel_traitsI6__halffS2_fjLj1536ELj1ELj4ELj1ELj16ENS_18Kernel_traits_baseILj1536ES2_fS2_fjLj128EEEEEEEvNS_9FwdParamsE --------------------------
	.section	.nv.shared._ZN10layer_norm13ln_fwd_kernelINS_13Kernel_traitsI6__halffS2_fjLj1536ELj1ELj4ELj1ELj16ENS_18Kernel_traits_baseILj1536ES2_fS2_fjLj128EEEEEEEvNS_9FwdParamsE,"aw",@nobits
	.sectionflags	@""
	.align	16
	.zero		1024


//--------------------- .nv.shared._ZN10layer_norm13ln_fwd_kernelINS_13Kernel_traitsI6__halfS2_S2_fjLj1536ELj1ELj4ELj1ELj16ENS_18Kernel_traits_baseILj1536ES2_S2_S2_fjLj128EEEEEEEvNS_9FwdParamsE --------------------------
	.section	.nv.shared._ZN10layer_norm13ln_fwd_kernelINS_13Kernel_traitsI6__halfS2_S2_fjLj1536ELj1ELj4ELj1ELj16ENS_18Kernel_traits_baseILj1536ES2_S2_S2_fjLj128EEEEEEEvNS_9FwdParamsE,"aw",@nobits
	.sectionflags	@""
	.align	16
	.zero		1024


//--------------------- .nv.shared._ZN10layer_norm13ln_fwd_kernelINS_13Kernel_traitsIffffjLj1536ELj1ELj4ELj1ELj16ENS_18Kernel_traits_baseILj1536EffffjLj128EEEEEEEvNS_9FwdParamsE --------------------------
	.section	.nv.shared._ZN10layer_norm13ln_fwd_kernelINS_13Kernel_traitsIffffjLj1536ELj1ELj4ELj1ELj16ENS_18Kernel_traits_baseILj1536EffffjLj128EEEEEEEvNS_9FwdParamsE,"aw",@nobits
	.sectionflags	@""
	.align	16
	.zero		1024


//--------------------- .nv.shared._ZN10layer_norm13ln_fwd_kernelINS_13Kernel_traitsI13__nv_bfloat16fS2_fjLj1024ELj1ELj4ELj1ELj16ENS_18Kernel_traits_baseILj1024ES2_fS2_fjLj128EEEEEEEvNS_9FwdParamsE --------------------------
	.section	.nv.shared._ZN10layer_norm13ln_fwd_kernelINS_13Kernel_traitsI13__nv_bfloat16fS2_fjLj1024ELj1ELj4ELj1ELj16ENS_18Kernel_traits_baseILj1024ES2_fS2_fjLj128EEEEEEEvNS_9FwdParamsE,"aw",@nobits
	.sectionflags	@""
	.align	16
	.zero		1024


//--------------------- .nv.shared._ZN10layer_norm13ln_fwd_kernelINS_13Kernel_traitsI13__nv_bfloat16S2_S2_fjLj1024ELj1ELj4ELj1ELj16ENS_18Kernel_traits_baseILj1024ES2_S2_S2_fjLj128EEEEEEEvNS_9FwdParamsE --------------------------
	.section	.nv.shared._ZN10layer_norm13ln_fwd_kernelINS_13Kernel_traitsI13__nv_bfloat16S2_S2_fjLj1024ELj1ELj4ELj1ELj16ENS_18Kernel_traits_baseILj1024ES2_S2_S2_fjLj128EEEEEEEvNS_9FwdParamsE,"aw",@nobits
	.sectionflags	@""
	.align	16
	.zero		1024


//--------------------- .nv.shared._ZN10layer_norm13ln_fwd_kernelINS_13Kernel_traitsI6__halffS2_fjLj1024ELj1ELj4ELj1ELj16ENS_18Kernel_traits_baseILj1024ES2_fS2_fjLj128EEEEEEEvNS_9FwdParamsE --------------------------
	.section	.nv.shared._ZN10layer_norm13ln_fwd_kernelINS_13Kernel_traitsI6__halffS2_fjLj1024ELj1ELj4ELj1ELj16ENS_18Kernel_traits_baseILj1024ES2_fS2_fjLj128EEEEEEEvNS_9FwdParamsE,"aw",@nobits
	.sectionflags	@""
	.align	16
	.zero		1024


//--------------------- .nv.shared._ZN10layer_norm13ln_fwd_kernelINS_13Kernel_traitsI6__halfS2_S2_fjLj1024ELj1ELj4ELj1ELj16ENS_18Kernel_traits_baseILj1024ES2_S2_S2_fjLj128EEEEEEEvNS_9FwdParamsE --------------------------
	.section	.nv.shared._ZN10layer_norm13ln_fwd_kernelINS_13Kernel_traitsI6__halfS2_S2_fjLj1024ELj1ELj4ELj1ELj16ENS_18Kernel_traits_baseILj1024ES2_S2_S2_fjLj128EEEEEEEvNS_9FwdParamsE,"aw",@nobits
	.sectionflags	@""
	.align	16
	.zero		1024


//--------------------- .nv.shared._ZN10layer_norm13ln_fwd_kernelINS_13Kernel_traitsIffffjLj1024ELj1ELj4ELj1ELj16ENS_18Kernel_traits_baseILj1024EffffjLj128EEEEEEEvNS_9FwdParamsE --------------------------
	.section	.nv.shared._ZN10layer_norm13ln_fwd_kernelINS_13Kernel_traitsIffffjLj1024ELj1ELj4ELj1ELj16ENS_18Kernel_traits_baseILj1024EffffjLj128EEEEEEEvNS_9FwdParamsE,"aw",@nobits
	.sectionflags	@""
	.align	16
	.zero		1024


//--------------------- .nv.shared._ZN10layer_norm13ln_fwd_kernelINS_13Kernel_traitsI13__nv_bfloat16fS2_fjLj768ELj1ELj4ELj1ELj16ENS_18Kernel_traits_baseILj768ES2_fS2_fjLj128EEEEEEEvNS_9FwdParamsE --------------------------
	.section	.nv.shared._ZN10layer_norm13ln_fwd_kernelINS_13Kernel_traitsI13__nv_bfloat16fS2_fjLj768ELj1ELj4ELj1ELj16ENS_18Kernel_traits_baseILj768ES2_fS2_fjLj128EEEEEEEvNS_9FwdParamsE,"aw",@nobits
	.sectionflags	@""
	.align	16
	.zero		1024


//--------------------- .nv.shared._ZN10layer_norm13ln_fwd_kernelINS_13Kernel_traitsI13__nv_bfloat16S2_S2_fjLj768ELj1ELj4ELj1ELj16ENS_18Kernel_traits_baseILj768ES2_S2_S2_fjLj128EEEEEEEvNS_9FwdParamsE --------------------------
	.section	.nv.shared._ZN10layer_norm13ln_fwd_kernelINS_13Kernel_traitsI13__nv_bfloat16S2_S2_fjLj768ELj1ELj4ELj1ELj16ENS_18Kernel_traits_baseILj768ES2_S2_S2_fjLj128EEEEEEEvNS_9FwdParamsE,"aw",@nobits
	.sectionflags	@""
	.align	16
	.zero		1024


//--------------------- .nv.shared._ZN10layer_norm13ln_fwd_kernelINS_13Kernel_traitsI6__halffS2_fjLj768ELj1ELj4ELj1ELj16ENS_18Kernel_traits_baseILj768ES2_fS2_fjLj128EEEEEEEvNS_9FwdParamsE --------------------------
	.section	.nv.shared._ZN10layer_norm13ln_fwd_kernelINS_13Kernel_traitsI6__halffS2_fjLj768ELj1ELj4ELj1ELj16ENS_18Kernel_traits_baseILj768ES2_fS2_fjLj128EEEEEEEvNS_9FwdParamsE,"aw",@nobits
	.sectionflags	@""
	.align	16
	.zero		1024


//--------------------- .nv.shared._ZN10layer_norm13ln_fwd_kernelINS_13Kernel_traitsI6__halfS2_S2_fjLj768ELj1ELj4ELj1ELj16ENS_18Kernel_traits_baseILj768ES2_S2_S2_fjLj128EEEEEEEvNS_9FwdParamsE --------------------------
	.section	.nv.shared._ZN10layer_norm13ln_fwd_kernelINS_13Kernel_traitsI6__halfS2_S2_fjLj768ELj1ELj4ELj1ELj16ENS_18Kernel_traits_baseILj768ES2_S2_S2_fjLj128EEEEEEEvNS_9FwdParamsE,"aw",@nobits
	.sectionflags	@""
	.align	16
	.zero		1024


//--------------------- .nv.shared._ZN10layer_norm13ln_fwd_kernelINS_13Kernel_traitsIffffjLj768ELj1ELj4ELj1ELj16ENS_18Kernel_traits_baseILj768EffffjLj128EEEEEEEvNS_9FwdParamsE --------------------------
	.section	.nv.shared._ZN10layer_norm13ln_fwd_kernelINS_13Kernel_traitsIffffjLj768ELj1ELj4ELj1ELj16ENS_18Kernel_traits_baseILj768EffffjLj128EEEEEEEvNS_9FwdParamsE,"aw",@nobits
	.sectionflags	@""
	.align	16
	.zero		1024


//--------------------- .nv.constant0._ZN10layer_norm13ln_fwd_kernelINS_13Kernel_traitsI13__nv_bfloat16fS2_fjLj65536ELj8ELj1ELj4ELj16ENS_18Kernel_traits_baseILj65536ES2_fS2_fjLj128EEEEEEEvNS_9FwdParamsE --------------------------
	.section	.nv.constant0._ZN10layer_norm13ln_fwd_kernelINS_13Kernel_traitsI13__nv_bfloat16fS2_fjLj65536ELj8ELj1ELj4ELj16ENS_18Kernel_traits_baseILj65536ES2_fS2_fjLj128EEEEEEEvNS_9FwdParamsE,"a",@progbits
	.sectionflags	@""
	.align	4
.nv.constant0._ZN10layer_norm13ln_fwd_kernelINS_13Kernel_traitsI13__nv_bfloat16fS2_fjLj65536ELj8ELj1ELj4ELj16ENS_18Kernel_traits_baseILj65536ES2_fS2_fjLj128EEEEEEEvNS_9FwdParamsE:
	.zero		616


//--------------------- .nv.constant0._ZN10layer_norm13ln_fwd_kernelINS_13Kernel_traitsI13__nv_bfloat16S2_S2_fjLj65536ELj8ELj1ELj4ELj16ENS_18Kernel_traits_baseILj65536ES2_S2_S2_fjLj128EEEEEEEvNS_9FwdParamsE --------------------------
	.section	.nv.constant0._ZN10layer_norm13ln_fwd_kernelINS_13Kernel_traitsI13__nv_bfloat16S2_S2_fjLj65536ELj8ELj1ELj4ELj16ENS_18Kernel_traits_baseILj65536ES2_S2_S2_fjLj128EEEEEEEvNS_9FwdParamsE,"a",@progbits
	.sectionflags	@""
	.align	4
.nv.constant0._ZN10layer_norm13ln_fwd_kernelINS_13Kernel_traitsI13__nv_bfloat16S2_S2_fjLj65536ELj8ELj1ELj4ELj16ENS_18Kernel_traits_baseILj65536ES2_S2_S2_fjLj128EEEEEEEvNS_9FwdParamsE:
	.zero		616


//--------------------- .nv.constant0._ZN10layer_norm13ln_fwd_kernelINS_13Kernel_traitsI6__halffS2_fjLj65536ELj8ELj1ELj4ELj16ENS_18Kernel_traits_baseILj65536ES2_fS2_fjLj128EEEEEEEvNS_9FwdParamsE --------------------------
	.section	.nv.constant0._ZN10layer_norm13ln_fwd_kernelINS_13Kernel_traitsI6__halffS2_fjLj65536ELj8ELj1ELj4ELj16ENS_18Kernel_traits_baseILj65536ES2_fS2_fjLj128EEEEEEEvNS_9FwdParamsE,"a",@progbits
	.sectionflags	@""
	.align	4
.nv.constant0._ZN10layer_norm13ln_fwd_kernelINS_13Kernel_traitsI6__halffS2_fjLj65536ELj8ELj1ELj4ELj16ENS_18Kernel_traits_baseILj65536ES2_fS2_fjLj128EEEEEEEvNS_9FwdParamsE:
	.zero		616


//--------------------- .nv.constant0._ZN10layer_norm13ln_fwd_kernelINS_13Kernel_traitsI6__halfS2_S2_fjLj65536ELj8ELj1ELj4ELj16ENS_18Kernel_traits_baseILj65536ES2_S2_S2_fjLj128EEEEEEEvNS_9FwdParamsE --------------------------
	.section	.nv.constant0._ZN10layer_norm13ln_fwd_kernelINS_13Kernel_traitsI6__halfS2_S2_fjLj65536ELj8ELj1ELj4ELj16ENS_18Kernel_traits_baseILj65536ES2_S2_S2_fjLj128EEEEEEEvNS_9FwdParamsE,"a",@progbits
	.sectionflags	@""
	.align	4
.nv.constant0._ZN10layer_norm13ln_fwd_kernelINS_13Kernel_traitsI6__halfS2_S2_fjLj65536ELj8ELj1ELj4ELj16ENS_18Kernel_traits_baseILj65536ES2_S2_S2_fjLj128EEEEEEEvNS_9FwdParamsE:
	.zero		616


//--------------------- .nv.constant0._ZN10layer_norm13ln_fwd_kernelINS_13Kernel_traitsIffffjLj65536ELj8ELj1ELj4ELj16ENS_18Kernel_traits_baseILj65536EffffjLj128EEEEEEEvNS_9FwdParamsE --------------------------
	.section	.nv.constant0._ZN10layer_norm13ln_fwd_kernelINS_13Kernel_traitsIffffjLj65536ELj8ELj1ELj4ELj16ENS_18Kernel_traits_baseILj65536EffffjLj128EEEEEEEvNS_9FwdParamsE,"a",@progbits
	.sectionflags	@""
	.align	4
.nv.constant0._ZN10layer_norm13ln_fwd_kernelINS_13Kernel_traitsIffffjLj65536ELj8ELj1ELj4ELj16ENS_18Kernel_traits_baseILj65536EffffjLj128EEEEEEEvNS_9FwdParamsE:
	.zero		616


//--------------------- .nv.constant0._ZN10layer_norm13ln_fwd_kernelINS_13Kernel_traitsI13__nv_bfloat16fS2_fjLj49152ELj4ELj1ELj4ELj16ENS_18Kernel_traits_baseILj49152ES2_fS2_fjLj128EEEEEEEvNS_9FwdParamsE --------------------------
	.section	.nv.constant0._ZN10layer_norm13ln_fwd_kernelINS_13Kernel_traitsI13__nv_bfloat16fS2_fjLj49152ELj4ELj1ELj4ELj16ENS_18Kernel_traits_baseILj49152ES2_fS2_fjLj128EEEEEEEvNS_9FwdParamsE,"a",@progbits
	.sectionflags	@""
	.align	4
.nv.constant0._ZN10layer_norm13ln_fwd_kernelINS_13Kernel_traitsI13__nv_bfloat16fS2_fjLj49152ELj4ELj1ELj4ELj16ENS_18Kernel_traits_baseILj49152ES2_fS2_fjLj128EEEEEEEvNS_9FwdParamsE:
	.zero		616


//--------------------- .nv.constant0._ZN10layer_norm13ln_fwd_kernelINS_13Kernel_traitsI13__nv_bfloat16S2_S2_fjLj49152ELj4ELj1ELj4ELj16ENS_18Kernel_traits_baseILj49152ES2_S2_S2_fjLj128EEEEEEEvNS_9FwdParamsE --------------------------
	.section	.nv.constant0._ZN10layer_norm13ln_fwd_kernelINS_13Kernel_traitsI13__nv_bfloat16S2_S2_fjLj49152ELj4ELj1ELj4ELj16ENS_18Kernel_traits_baseILj49152ES2_S2_S2_fjLj128EEEEEEEvNS_9FwdParamsE,"a",@progbits
	.sectionflags	@""
	.align	4
.nv.constant0._ZN10layer_norm13ln_fwd_kernelINS_13Kernel_traitsI13__nv_bfloat16S2_S2_fjLj49152ELj4ELj1ELj4ELj16ENS_18Kernel_traits_baseILj49152ES2_S2_S2_fjLj128EEEEEEEvNS_9FwdParamsE:
	.zero		616


//--------------------- .nv.constant0._ZN10layer_norm13ln_fwd_kernelINS_13Kernel_traitsI6__halffS2_fjLj49152ELj4ELj1ELj4ELj16ENS_18Kernel_traits_baseILj49152ES2_fS2_fjLj128EEEEEEEvNS_9FwdParamsE --------------------------
	.section	.nv.constant0._ZN10layer_norm13ln_fwd_kernelINS_13Kernel_traitsI6__halffS2_fjLj49152ELj4ELj1ELj4ELj16ENS_18Kernel_traits_baseILj49152ES2_fS2_fjLj128EEEEEEEvNS_9FwdParamsE,"a",@progbits
	.sectionflags	@""
	.align	4
.nv.constant0._ZN10layer_norm13ln_fwd_kernelINS_13Kernel_traitsI6__halffS2_fjLj49152ELj4ELj1ELj4ELj16ENS_18Kernel_traits_baseILj49152ES2_fS2_fjLj128EEEEEEEvNS_9FwdParamsE:
	.zero		616


//--------------------- .nv.constant0._ZN10layer_norm13ln_fwd_kernelINS_13Kernel_traitsI6__halfS2_S2_fjLj49152ELj4ELj1ELj4ELj16ENS_18Kernel_traits_baseILj49152ES2_S2_S2_fjLj128EEEEEEEvNS_9FwdParamsE --------------------------
	.section	.nv.constant0._ZN10layer_norm13ln_fwd_kernelINS_13Kernel_traitsI6__halfS2_S2_fjLj49152ELj4ELj1ELj4ELj16ENS_18Kernel_traits_baseILj49152ES2_S2_S2_fjLj128EEEEEEEvNS_9FwdParamsE,"a",@progbits
	.sectionflags	@""
	.align	4
.nv.constant0._ZN10layer_norm13ln_fwd_kernelINS_13Kernel_traitsI6__halfS2_S2_fjLj49152ELj4ELj1ELj4ELj16ENS_18Kernel_traits_baseILj49152ES2_S2_S2_fjLj128EEEEEEEvNS_9FwdParamsE:
	.zero		616


//--------------------- .nv.constant0._ZN10layer_norm13ln_fwd_kernelINS_13Kernel_traitsIffffjLj49152ELj8ELj1ELj4ELj16ENS_18Kernel_traits_baseILj49152EffffjLj128EEEEEEEvNS_9FwdParamsE --------------------------
	.section	.nv.constant0._ZN10layer_norm13ln_fwd_kernelINS_13Kernel_traitsIffffjLj49152ELj8ELj1ELj4ELj16ENS_18Kernel_traits_baseILj49152EffffjLj128EEEEEEEvNS_9FwdParamsE,"a",@progbits
	.sectionflags	@""
	.align	4
.nv.constant0._ZN10layer_norm13ln_fwd_kernelINS_13Kernel_traitsIffffjLj49152ELj8ELj1ELj4ELj16ENS_18Kernel_traits_baseILj49152EffffjLj128EEEEEEEvNS_9FwdParamsE:
	.zero		616


//--------------------- .nv.constant0._ZN10layer_norm13ln_fwd_kernelINS_13Kernel_traitsI13__nv_bfloat16fS2_fjLj40960ELj4ELj1ELj4ELj16ENS_18Kernel_traits_baseILj40960ES2_fS2_fjLj128EEEEEEEvNS_9FwdParamsE --------------------------
	.section	.nv.constant0._ZN10layer_norm13ln_fwd_kernelINS_13Kernel_traitsI13__nv_bfloat16fS2_fjLj40960ELj4ELj1ELj4ELj16ENS_18Kernel_traits_baseILj40960ES2_fS2_fjLj128EEEEEEEvNS_9FwdParamsE,"a",@progbits
	.sectionflags	@""
	.align	4
.nv.constant0._ZN10layer_norm13ln_fwd_kernelINS_13Kernel_traitsI13__nv_bfloat16fS2_fjLj40960ELj4ELj1ELj4ELj16ENS_18Kernel_traits_baseILj40960ES2_fS2_fjLj128EEEEEEEvNS_9FwdParamsE:
	.zero		616


//--------------------- .nv.constant0._ZN10layer_norm13ln_fwd_kernelINS_13Kernel_traitsI13__nv_bfloat16S2_S2_fjLj40960ELj4ELj1ELj4ELj16ENS_18Kernel_traits_baseILj40960ES2_S2_S2_fjLj128EEEEEEEvNS_9FwdParamsE --------------------------
	.section	.nv.constant0._ZN10layer_norm13ln_fwd_kernelINS_13Kernel_traitsI13__nv_bfloat16S2_S2_fjLj40960ELj4ELj1ELj4ELj16ENS_18Kernel_traits_baseILj40960ES2_S2_S2_fjLj128EEEEEEEvNS_9FwdParamsE,"a",@progbits
	.sectionflags	@""
	.align	4
.nv.constant0._ZN10layer_norm13ln_fwd_kernelINS_13Kernel_traitsI13__nv_bfloat16S2_S2_fjLj40960ELj4ELj1ELj4ELj16ENS_18Kernel_traits_baseILj40960ES2_S2_S2_fjLj128EEEEEEEvNS_9FwdParamsE:
	.zero		616


//--------------------- .nv.constant0._ZN10layer_norm13ln_fwd_kernelINS_13Kernel_traitsI6__halffS2_fjLj40960ELj4ELj1ELj4ELj16ENS_18Kernel_traits_baseILj40960ES2_fS2_fjLj128EEEEEEEvNS_9FwdParamsE --------------------------
	.section	.nv.constant0._ZN10layer_norm13ln_fwd_kernelINS_13Kernel_traitsI6__halffS2_fjLj40960ELj4ELj1ELj4ELj16ENS_18Kernel_traits_baseILj40960ES2_fS2_fjLj128EEEEEEEvNS_9FwdParamsE,"a",@progbits
	.sectionflags	@""
	.align	4
.nv.constant0._ZN10layer_norm13ln_fwd_kernelINS_13Kernel_traitsI6__halffS2_fjLj40960ELj4ELj1ELj4ELj16ENS_18Kernel_traits_baseILj40960ES2_fS2_fjLj128EEEEEEEvNS_9FwdParamsE:
	.zero		616


//--------------------- .nv.constant0._ZN10layer_norm13ln_fwd_kernelINS_13Kernel_traitsI6__halfS2_S2_fjLj40960ELj4ELj1ELj4ELj16ENS_18Kernel_traits_baseILj40960ES2_S2_S2_fjLj128EEEEEEEvNS_9FwdParamsE --------------------------
	.section	.nv.constant0._ZN10layer_norm13ln_fwd_kernelINS_13Kernel_traitsI6__halfS2_S2_fjLj40960ELj4ELj1ELj4ELj16ENS_18Kernel_traits_baseILj40960ES2_S2_S2_fjLj128EEEEEEEvNS_9FwdParamsE,"a",@progbits
	.sectionflags	@""
	.align	4
.nv.constant0._ZN10layer_norm13ln_fwd_kernelINS_13Kernel_traitsI6__halfS2_S2_fjLj40960ELj4ELj1ELj4ELj16ENS_18Kernel_traits_baseILj40960ES2_S2_S2_fjLj128EEEEEEEvNS_9FwdParamsE:
	.zero		616


//--------------------- .nv.constant0._ZN10layer_norm13ln_fwd_kernelINS_13Kernel_traitsIffffjLj40960ELj4ELj1ELj4ELj16ENS_18Kernel_traits_baseILj40960EffffjLj128EEEEEEEvNS_9FwdParamsE --------------------------
	.section	.nv.constant0._ZN10layer_norm13ln_fwd_kernelINS_13Kernel_traitsIffffjLj40960ELj4ELj1ELj4ELj16ENS_18Kernel_traits_baseILj40960EffffjLj128EEEEEEEvNS_9FwdParamsE,"a",@progbits
	.sectionflags	@""
	.align	4
.nv.constant0._ZN10layer_norm13ln_fwd_kernelINS_13Kernel_traitsIffffjLj40960ELj4ELj1ELj4ELj16ENS_18Kernel_traits_baseILj40960EffffjLj128EEEEEEEvNS_9FwdParamsE:
	.zero		616


//--------------------- .nv.constant0._ZN10layer_norm13ln_fwd_kernelINS_13Kernel_traitsI13__nv_bfloat16fS2_fjLj32768ELj4ELj1ELj4ELj16ENS_18Kernel_traits_baseILj32768ES2_fS2_fjLj128EEEEEEEvNS_9FwdParamsE --------------------------
	.section	.nv.constant0._ZN10layer_norm13ln_fwd_kernelINS_13Kernel_traitsI13__nv_bfloat16fS2_fjLj32768ELj4ELj1ELj4ELj16ENS_18Kernel_traits_baseILj32768ES2_fS2_fjLj128EEEEEEEvNS_9FwdParamsE,"a",@progbits
	.sectionflags	@""
	.align	4
.nv.constant0._ZN10layer_norm13ln_fwd_kernelINS_13Kernel_traitsI13__nv_bfloat16fS2_fjLj32768ELj4ELj1ELj4ELj16ENS_18Kernel_traits_baseILj32768ES2_fS2_fjLj128EEEEEEEvNS_9FwdParamsE:
	.zero		616


//--------------------- .nv.constant0._ZN10layer_norm13ln_fwd_kernelINS_13Kernel_traitsI13__nv_bfloat16S2_S2_fjLj32768ELj4ELj1ELj4ELj16ENS_18Kernel_traits_baseILj32768ES2_S2_S2_fjLj128EEEEEEEvNS_9FwdParamsE --------------------------
	.section	.nv.constant0._ZN10layer_norm13ln_fwd_kernelINS_13Kernel_traitsI13__nv_bfloat16S2_S2_fjLj32768ELj4ELj1ELj4ELj16ENS_18Kernel_traits_baseILj32768ES2_S2_S2_fjLj128EEEEEEEvNS_9FwdParamsE,"a",@progbits
	.sectionflags	@""
	.align	4
.nv.constant0._ZN10layer_norm13ln_fwd_kernelINS_13Kernel_traitsI13__nv_bfloat16S2_S2_fjLj32768ELj4ELj1ELj4ELj16ENS_18Kernel_traits_baseILj32768ES2_S2_S2_fjLj128EEEEEEEvNS_9FwdParamsE:
	.zero		616


//--------------------- .nv.constant0._ZN10layer_norm13ln_fwd_kernelINS_13Kernel_traitsI6__halffS2_fjLj32768ELj4ELj1ELj4ELj16ENS_18Kernel_traits_baseILj32768ES2_fS2_fjLj128EEEEEEEvNS_9FwdParamsE --------------------------
	.section	.nv.constant0._ZN10layer_norm13ln_fwd_kernelINS_13Kernel_traitsI6__halffS2_fjLj32768ELj4ELj1ELj4ELj16ENS_18Kernel_traits_baseILj32768ES2_fS2_fjLj128EEEEEEEvNS_9FwdParamsE,"a",@progbits
	.sectionflags	@""
	.align	4
.nv.constant0._ZN10layer_norm13ln_fwd_kernelINS_13Kernel_traitsI6__halffS2_fjLj32768ELj4ELj1ELj4ELj16ENS_18Kernel_traits_baseILj32768ES2_fS2_fjLj128EEEEEEEvNS_9FwdParamsE:
	.zero		616


//--------------------- .nv.constant0._ZN10layer_norm13ln_fwd_kernelINS_13Kernel_traitsI6__halfS2_S2_fjLj32768ELj4ELj1ELj4ELj16ENS_18Kernel_traits_baseILj32768ES2_S2_S2_fjLj128EEEEEEEvNS_9FwdParamsE --------------------------
	.section	.nv.constant0._ZN10layer_norm13ln_fwd_kernelINS_13Kernel_traitsI6__halfS2_S2_fjLj32768ELj4ELj1ELj4ELj16ENS_18Kernel_traits_baseILj32768ES2_S2_S2_fjLj128EEEEEEEvNS_9FwdParamsE,"a",@progbits
	.sectionflags	@""
	.align	4
.nv.constant0._ZN10layer_norm13ln_fwd_kernelINS_13Kernel_traitsI6__halfS2_S2_fjLj32768ELj4ELj1ELj4ELj16ENS_18Kernel_traits_baseILj32768ES2_S2_S2_fjLj128EEEEEEEvNS_9FwdParamsE:
	.zero		616


//--------------------- .nv.constant0._ZN10layer_norm13ln_fwd_kernelINS_13Kernel_traitsIffffjLj32768ELj4ELj1ELj4ELj16ENS_18Kernel_traits_baseILj32768EffffjLj128EEEEEEEvNS_9FwdParamsE --------------------------
	.section	.nv.constant0._ZN10layer_norm13ln_fwd_kernelINS_13Kernel_traitsIffffjLj32768ELj4ELj1ELj4ELj16ENS_18Kernel_traits_baseILj32768EffffjLj128EEEEEEEvNS_9FwdParamsE,"a",@progbits
	.sectionflags	@""
	.align	4
.nv.constant0._ZN10layer_norm13ln_fwd_kernelINS_13Kernel_traitsIffffjLj32768ELj4ELj1ELj4ELj16ENS_18Kernel_traits_baseILj32768EffffjLj128EEEEEEEvNS_9FwdParamsE:
	.zero		616


//--------------------- .nv.constant0._ZN10layer_norm13ln_fwd_kernelINS_13Kernel_traitsI13__nv_bfloat16fS2_fjLj30720ELj4ELj1ELj4ELj4ENS_18Kernel_traits_baseILj30720ES2_fS2_fjLj128EEEEEEEvNS_9FwdParamsE --------------------------
	.section	.nv.constant0._ZN10layer_norm13ln_fwd_kernelINS_13Kernel_traitsI13__nv_bfloat16fS2_fjLj30720ELj4ELj1ELj4ELj4ENS_18Kernel_traits_baseILj30720ES2_fS2_fjLj128EEEEEEEvNS_9FwdParamsE,"a",@progbits
	.sectionflags	@""
	.align	4
.nv.constant0._ZN10layer_norm13ln_fwd_kernelINS_13Kernel_traitsI13__nv_bfloat16fS2_fjLj30720ELj4ELj1ELj4ELj4ENS_18Kernel_traits_baseILj30720ES2_fS2_fjLj128EEEEEEEvNS_9FwdParamsE:
	.zero		616


//--------------------- .nv.constant0._ZN10layer_norm13ln_fwd_kernelINS_13Kernel_traitsI13__nv_bfloat16S2_S2_fjLj30720ELj4ELj1ELj4ELj4ENS_18Kernel_traits_baseILj30720ES2_S2_S2_fjLj128EEEEEEEvNS_9FwdParamsE --------------------------
	.section	.nv.constant0._ZN10layer_norm13ln_fwd_kernelINS_13Kernel_traitsI13__nv_bfloat16S2_S2_fjLj30720ELj4ELj1ELj4ELj4ENS_18Kernel_traits_baseILj30720ES2_S2_S2_fjLj128EEEEEEEvNS_9FwdParamsE,"a",@progbits
	.sectionflags	@""
	.align	4
.nv.constant0._ZN10layer_norm13ln_fwd_kernelINS_13Kernel_traitsI13__nv_bfloat16S2_S2_fjLj30720ELj4ELj1ELj4ELj4ENS_18Kernel_traits_baseILj30720ES2_S2_S2_fjLj128EEEEEEEvNS_9FwdParamsE:
	.zero		616


//--------------------- .nv.constant0._ZN10layer_norm13ln_fwd_kernelINS_13Kernel_traitsI6__halffS2_fjLj30720ELj4ELj1ELj4ELj4ENS_18Kernel_traits_baseILj30720ES2_fS2_fjLj128EEEEEEEvNS_9FwdParamsE --------------------------
	.section	.nv.constant0._ZN10layer_norm13ln_fwd_kernelINS_13Kernel_traitsI6__halffS2_fjLj30720ELj4ELj1ELj4ELj4ENS_18Kernel_traits_baseILj30720ES2_fS2_fjLj128EEEEEEEvNS_9FwdParamsE,"a",@progbits
	.sectionflags	@""
	.align	4
.nv.constant0._ZN10layer_norm13ln_fwd_kernelINS_13Kernel_traitsI6__halffS2_fjLj30720ELj4ELj1ELj4ELj4ENS_18Kernel_traits_baseILj30720ES2_fS2_fjLj128EEEEEEEvNS_9FwdParamsE:
	.zero		616


//--------------------- .nv.constant0._ZN10layer_norm13ln_fwd_kernelINS_13Kernel_traitsI6__halfS2_S2_fjLj30720ELj4ELj1ELj4ELj4ENS_18Kernel_traits_baseILj30720ES2_S2_S2_fjLj128EEEEEEEvNS_9FwdParamsE --------------------------
	.section	.nv.constant0._ZN10layer_norm13ln_fwd_kernelINS_13Kernel_traitsI6__halfS2_S2_fjLj30720ELj4ELj1ELj4ELj4ENS_18Kernel_traits_baseILj30720ES2_S2_S2_fjLj128EEEEEEEvNS_9FwdParamsE,"a",@progbits
	.sectionflags	@""
	.align	4
.nv.constant0._ZN10layer_norm13ln_fwd_kernelINS_13Kernel_traitsI6__halfS2_S2_fjLj30720ELj4ELj1ELj4ELj4ENS_18Kernel_traits_baseILj30720ES2_S2_S2_fjLj128EEEEEEEvNS_9FwdParamsE:
	.zero		616


//--------------------- .nv.constant0._ZN10layer_norm13ln_fwd_kernelINS_13Kernel_traitsIffffjLj30720ELj4ELj1ELj4ELj4ENS_18Kernel_traits_baseILj30720EffffjLj128EEEEEEEvNS_9FwdParamsE --------------------------
	.section	.nv.constant0._ZN10layer_norm13ln_fwd_kernelINS_13Kernel_traitsIffffjLj30720ELj4ELj1ELj4ELj4ENS_18Kernel_traits_baseILj30720EffffjLj128EEEEEEEvNS_9FwdParamsE,"a",@progbits
	.sectionflags	@""
	.align	4
.nv.constant0._ZN10layer_norm13ln_fwd_kernelINS_13Kernel_traitsIffffjLj30720ELj4ELj1ELj4ELj4ENS_18Kernel_traits_baseILj30720EffffjLj128EEEEEEEvNS_9FwdParamsE:
	.zero		616


//--------------------- .nv.constant0._ZN10layer_norm13ln_fwd_kernelINS_13Kernel_traitsI13__nv_bfloat16fS2_fjLj25600ELj4ELj1ELj4ELj4ENS_18Kernel_traits_baseILj25600ES2_fS2_fjLj128EEEEEEEvNS_9FwdParamsE --------------------------
	.section	.nv.constant0._ZN10layer_norm13ln_fwd_kernelINS_13Kernel_traitsI13__nv_bfloat16fS2_fjLj25600ELj4ELj1ELj4ELj4ENS_18Kernel_traits_baseILj25600ES2_fS2_fjLj128EEEEEEEvNS_9FwdParamsE,"a",@progbits
	.sectionflags	@""
	.align	4
.nv.constant0._ZN10layer_norm13ln_fwd_kernelINS_13Kernel_traitsI13__nv_bfloat16fS2_fjLj25600ELj4ELj1ELj4ELj4ENS_18Kernel_traits_baseILj25600ES2_fS2_fjLj128EEEEEEEvNS_9FwdParamsE:
	.zero		616


//--------------------- .nv.constant0._ZN10layer_norm13ln_fwd_kernelINS_13Kernel_traitsI13__nv_bfloat16S2_S2_fjLj25600ELj2ELj1ELj4ELj8ENS_18Kernel_traits_baseILj25600ES2_S2_S2_fjLj128EEEEEEEvNS_9FwdParamsE --------------------------
	.section	.nv.constant0._ZN10layer_norm13ln_fwd_kernelINS_13Kernel_traitsI13__nv_bfloat16S2_S2_fjLj25600ELj2ELj1ELj4ELj8ENS_18Kernel_traits_baseILj25600ES2_S2_S2_fjLj128EEEEEEEvNS_9FwdParamsE,"a",@progbits
	.sectionflags	@""
	.align	4
.nv.constant0._ZN10layer_norm13ln_fwd_kernelINS_13Kernel_traitsI13__nv_bfloat16S2_S2_fjLj25600ELj2ELj1ELj4ELj8ENS_18Kernel_traits_baseILj25600ES2_S2_S2_fjLj128EEEEEEEvNS_9FwdParamsE:
	.zero		616


//--------------------- .nv.constant0._ZN10layer_norm13ln_fwd_kernelINS_13Kernel_traitsI6__halffS2_fjLj25600ELj4ELj1ELj4ELj4ENS_18Kernel_traits_baseILj25600ES2_fS2_fjLj128EEEEEEEvNS_9FwdParamsE --------------------------
	.section	.nv.constant0._ZN10layer_norm13ln_fwd_kernelINS_13Kernel_traitsI6__halffS2_fjLj25600ELj4ELj1ELj4ELj4ENS_18Kernel_traits_baseILj25600ES2_fS2_fjLj128EEEEEEEvNS_9FwdParamsE,"a",@progbits
	.sectionflags	@""
	.align	4
.nv.constant0._ZN10layer_norm13ln_fwd_kernelINS_13Kernel_traitsI6__halffS2_fjLj25600ELj4ELj1ELj4ELj4ENS_18Kernel_traits_baseILj25600ES2_fS2_fjLj128EEEEEEEvNS_9FwdParamsE:
	.zero		616


//--------------------- .nv.constant0._ZN10layer_norm13ln_fwd_kernelINS_13Kernel_traitsI6__halfS2_S2_fjLj25600ELj2ELj1ELj4ELj8ENS_18Kernel_traits_baseILj25600ES2_S2_S2_fjLj128EEEEEEEvNS_9FwdParamsE --------------------------
	.section	.nv.constant0._ZN10layer_norm13ln_fwd_kernelINS_13Kernel_traitsI6__halfS2_S2_fjLj25600ELj2ELj1ELj4ELj8ENS_18Kernel_traits_baseILj25600ES2_S2_S2_fjLj128EEEEEEEvNS_9FwdParamsE,"a",@progbits
	.sectionflags	@""
	.align	4
.nv.constant0._ZN10layer_norm13ln_fwd_kernelINS_13Kernel_traitsI6__halfS2_S2_fjLj25600ELj2ELj1ELj4ELj8ENS_18Kernel_traits_baseILj25600ES2_S2_S2_fjLj128EEEEEEEvNS_9FwdParamsE:
	.zero		616


//--------------------- .nv.constant0._ZN10layer_norm13ln_fwd_kernelINS_13Kernel_traitsIffffjLj25600ELj4ELj1ELj4ELj4ENS_18Kernel_traits_baseILj25600EffffjLj128EEEEEEEvNS_9FwdParamsE --------------------------
	.section	.nv.constant0._ZN10layer_norm13ln_fwd_kernelINS_13Kernel_traitsIffffjLj25600ELj4ELj1ELj4ELj4ENS_18Kernel_traits_baseILj25600EffffjLj128EEEEEEEvNS_9FwdParamsE,"a",@progbits
	.sectionflags	@""
	.align	4
.nv.constant0._ZN10layer_norm13ln_fwd_kernelINS_13Kernel_traitsIffffjLj25600ELj4ELj1ELj4ELj4ENS_18Kernel_traits_baseILj25600EffffjLj128EEEEEEEvNS_9FwdParamsE:
	.zero		616


//--------------------- .nv.constant0._ZN10layer_norm13ln_fwd_kernelINS_13Kernel_traitsI13__nv_bfloat16fS2_fjLj24576ELj2ELj1ELj4ELj16ENS_18Kernel_traits_baseILj24576ES2_fS2_fjLj128EEEEEEEvNS_9FwdParamsE --------------------------
	.section	.nv.constant0._ZN10layer_norm13ln_fwd_kernelINS_13Kernel_traitsI13__nv_bfloat16fS2_fjLj24576ELj2ELj1ELj4ELj16ENS_18Kernel_traits_baseILj24576ES2_fS2_fjLj128EEEEEEEvNS_9FwdParamsE,"a",@progbits
	.sectionflags	@""
	.align	4
.nv.constant0._ZN10layer_norm13ln_fwd_kernelINS_13Kernel_traitsI13__nv_bfloat16fS2_fjLj24576ELj2ELj1ELj4ELj16ENS_18Kernel_traits_baseILj24576ES2_fS2_fjLj128EEEEEEEvNS_9FwdParamsE:
	.zero		616


//--------------------- .nv.constant0._ZN10layer_norm13ln_fwd_kernelINS_13Kernel_traitsI13__nv_bfloat16S2_S2_fjLj24576ELj2ELj1ELj4ELj16ENS_18Kernel_traits_baseILj24576ES2_S2_S2_fjLj128EEEEEEEvNS_9FwdParamsE --------------------------
	.section	.nv.constant0._ZN10layer_norm13ln_fwd_kernelINS_13Kernel_traitsI13__nv_bfloat16S2_S2_fjLj24576ELj2ELj1ELj4ELj16ENS_18Kernel_traits_baseILj24576ES2_S2_S2_fjLj128EEEEEEEvNS_9FwdParamsE,"a",@progbits
	.sectionflags	@""
	.align	4
.nv.constant0._ZN10layer_norm13ln_fwd_kernelINS_13Kernel_traitsI13__nv_bfloat16S2_S2_fjLj24576ELj2ELj1ELj4ELj16ENS_18Kernel_traits_baseILj24576ES2_S2_S2_fjLj128EEEEEEEvNS_9FwdParamsE:
	.zero		616


//--------------------- .nv.constant0._ZN10layer_norm13ln_fwd_kernelINS_13Kernel_traitsI6__halffS2_fjLj24576ELj2ELj1ELj4ELj16ENS_18Kernel_traits_baseILj24576ES2_fS2_fjLj128EEEEEEEvNS_9FwdParamsE --------------------------
	.section	.nv.constant0._ZN10layer_norm13ln_fwd_kernelINS_13Kernel_traitsI6__halffS2_fjLj24576ELj2ELj1ELj4ELj16ENS_18Kernel_traits_baseILj24576ES2_fS2_fjLj128EEEEEEEvNS_9FwdParamsE,"a",@progbits
	.sectionflags	@""
	.align	4
.nv.constant0._ZN10layer_norm13ln_fwd_kernelINS_13Kernel_traitsI6__halffS2_fjLj24576ELj2ELj1ELj4ELj16ENS_18Kernel_traits_baseILj24576ES2_fS2_fjLj128EEEEEEEvNS_9FwdParamsE:
	.zero		616


//--------------------- .nv.constant0._ZN10layer_norm13ln_fwd_kernelINS_13Kernel_traitsI6__halfS2_S2_fjLj24576ELj2ELj1ELj4ELj16ENS_18Kernel_traits_baseILj24576ES2_S2_S2_fjLj128EEEEEEEvNS_9FwdParamsE --------------------------
	.section	.nv.constant0._ZN10layer_norm13ln_fwd_kernelINS_13Kernel_traitsI6__halfS2_S2_fjLj24576ELj2ELj1ELj4ELj16ENS_18Kernel_traits_baseILj24576ES2_S2_S2_fjLj128EEEEEEEvNS_9FwdParamsE,"a",@progbits
	.sectionflags	@""
	.align	4
.nv.constant0._ZN10layer_norm13ln_fwd_kernelINS_13Kernel_traitsI6__halfS2_S2_fjLj24576ELj2ELj1ELj4ELj16ENS_18Kernel_traits_baseILj24576ES2_S2_S2_fjLj128EEEEEEEvNS_9FwdParamsE:
	.zero		616


//--------------------- .nv.constant0._ZN10layer_norm13ln_fwd_kernelINS_13Kernel_traitsIffffjLj24576ELj4ELj1ELj4ELj16ENS_18Kernel_traits_baseILj24576EffffjLj128EEEEEEEvNS_9FwdParamsE --------------------------
	.section	.nv.constant0._ZN10layer_norm13ln_fwd_kernelINS_13Kernel_traitsIffffjLj24576ELj4ELj1ELj4ELj16ENS_18Kernel_traits_baseILj24576EffffjLj128EEEEEEEvNS_9FwdParamsE,"a",@progbits
	.sectionflags	@""
	.align	4
.nv.constant0._ZN10layer_norm13ln_fwd_kernelINS_13Kernel_traitsIffffjLj24576ELj4ELj1ELj4ELj16ENS_18Kernel_traits_baseILj24576EffffjLj128EEEEEEEvNS_9FwdParamsE:
	.zero		616


//--------------------- .nv.constant0._ZN10layer_norm13ln_fwd_kernelINS_13Kernel_traitsI13__nv_bfloat16fS2_fjLj20480ELj2ELj1ELj4ELj16ENS_18Kernel_traits_baseILj20480ES2_fS2_fjLj128EEEEEEEvNS_9FwdParamsE --------------------------
	.section	.nv.constant0._ZN10layer_norm13ln_fwd_kernelINS_13Kernel_traitsI13__nv_bfloat16fS2_fjLj20480ELj2ELj1ELj4ELj16ENS_18Kernel_traits_baseILj20480ES2_fS2_fjLj128EEEEEEEvNS_9FwdParamsE,"a",@progbits
	.sectionflags	@""
	.align	4
.nv.constant0._ZN10layer_norm13ln_fwd_kernelINS_13Kernel_traitsI13__nv_bfloat16fS2_fjLj20480ELj2ELj1ELj4ELj16ENS_18Kernel_traits_baseILj20480ES2_fS2_fjLj128EEEEEEEvNS_9FwdParamsE:
	.zero		616


//--------------------- .nv.constant0._ZN10layer_norm13ln_fwd_kernelINS_13Kernel_traitsI13__nv_bfloat16S2_S2_fjLj20480ELj2ELj1ELj4ELj16ENS_18Kernel_traits_baseILj20480ES2_S2_S2_fjLj128EEEEEEEvNS_9FwdParamsE --------------------------
	.section	.nv.constant0._ZN10layer_norm13ln_fwd_kernelINS_13Kernel_traitsI13__nv_bfloat16S2_S2_fjLj20480ELj2ELj1ELj4ELj16ENS_18Kernel_traits_baseILj20480ES2_S2_S2_fjLj128EEEEEEEvNS_9FwdParamsE,"a",@progbits
	.sectionflags	@""
	.align	4
.nv.constant0._ZN10layer_norm13ln_fwd_kernelINS_13Kernel_traitsI13__nv_bfloat16S2_S2_fjLj20480ELj2ELj1ELj4ELj16ENS_18Kernel_traits_baseILj20480ES2_S2_S2_fjLj128EEEEEEEvNS_9FwdParamsE:
	.zero		616


//--------------------- .nv.constant0._ZN10layer_norm13ln_fwd_kernelINS_13Kernel_traitsI6__halffS2_fjLj20480ELj2ELj1ELj4ELj16ENS_18Kernel_traits_baseILj20480ES2_fS2_fjLj128EEEEEEEvNS_9FwdParamsE --------------------------
	.section	.nv.constant0._ZN10layer_norm13ln_fwd_kernelINS_13Kernel_traitsI6__halffS2_fjLj20480ELj2ELj1ELj4ELj16ENS_18Kernel_traits_baseILj20480ES2_fS2_fjLj128EEEEEEEvNS_9FwdParamsE,"a",@progbits
	.sectionflags	@""
	.align	4
.nv.constant0._ZN10layer_norm13ln_fwd_kernelINS_13Kernel_traitsI6__halffS2_fjLj20480ELj2ELj1ELj4ELj16ENS_18Kernel_traits_baseILj20480ES2_fS2_fjLj128EEEEEEEvNS_9FwdParamsE:
	.zero		616


//--------------------- .nv.constant0._ZN10layer_norm13ln_fwd_kernelINS_13Kernel_traitsI6__halfS2_S2_fjLj20480ELj2ELj1ELj4ELj16ENS_18Kernel_traits_baseILj20480ES2_S2_S2_fjLj128EEEEEEEvNS_9FwdParamsE --------------------------
	.section	.nv.constant0._ZN10layer_norm13ln_fwd_kernelINS_13Kernel_traitsI6__halfS2_S2_fjLj20480ELj2ELj1ELj4ELj16ENS_18Kernel_traits_baseILj20480ES2_S2_S2_fjLj128EEEEEEEvNS_9FwdParamsE,"a",@progbits
	.sectionflags	@""
	.align	4
.nv.constant0._ZN10layer_norm13ln_fwd_kernelINS_13Kernel_traitsI6__halfS2_S2_fjLj20480ELj2ELj1ELj4ELj16ENS_18Kernel_traits_baseILj20480ES2_S2_S2_fjLj128EEEEEEEvNS_9FwdParamsE:
	.zero		616


//--------------------- .nv.constant0._ZN10layer_norm13ln_fwd_kernelINS_13Kernel_traitsIffffjLj20480ELj2ELj1ELj4ELj16ENS_18Kernel_traits_baseILj20480EffffjLj128EEEEEEEvNS_9FwdParamsE --------------------------
	.section	.nv.constant0._ZN10layer_norm13ln_fwd_kernelINS_13Kernel_traitsIffffjLj20480ELj2ELj1ELj4ELj16ENS_18Kernel_traits_baseILj20480EffffjLj128EEEEEEEvNS_9FwdParamsE,"a",@progbits
	.sectionflags	@""
	.align	4
.nv.constant0._ZN10layer_norm13ln_fwd_kernelINS_13Kernel_traitsIffffjLj20480ELj2ELj1ELj4ELj16ENS_18Kernel_traits_baseILj20480EffffjLj128EEEEEEEvNS_9FwdParamsE:
	.zero		616


//--------------------- .nv.constant0._ZN10layer_norm13ln_fwd_kernelINS_13Kernel_traitsI13__nv_bfloat16fS2_fjLj18432ELj4ELj1ELj4ELj16ENS_18Kernel_traits_baseILj18432ES2_fS2_fjLj128EEEEEEEvNS_9FwdParamsE --------------------------
	.section	.nv.constant0._ZN10layer_norm13ln_fwd_kernelINS_13Kernel_traitsI13__nv_bfloat16fS2_fjLj18432ELj4ELj1ELj4ELj16ENS_18Kernel_traits_baseILj18432ES2_fS2_fjLj128EEEEEEEvNS_9FwdParamsE,"a",@progbits
	.sectionflags	@""
	.align	4
.nv.constant0._ZN10layer_norm13ln_fwd_kernelINS_13Kernel_traitsI13__nv_bfloat16fS2_fjLj18432ELj4ELj1ELj4ELj16ENS_18Kernel_traits_baseILj18432ES2_fS2_fjLj128EEEEEEEvNS_9FwdParamsE:
	.zero		616


//--------------------- .nv.constant0._ZN10layer_norm13ln_fwd_kernelINS_13Kernel_traitsI13__nv_bfloat16S2_S2_fjLj18432ELj2ELj1ELj4ELj16ENS_18Kernel_traits_baseILj18432ES2_S2_S2_fjLj128EEEEEEEvNS_9FwdParamsE --------------------------
	.section	.nv.constant0._ZN10layer_norm13ln_fwd_kernelINS_13Kernel_traitsI13__nv_bfloat16S2_S2_fjLj18432ELj2ELj1ELj4ELj16ENS_18Kernel_traits_baseILj18432ES2_S2_S2_fjLj128EEEEEEEvNS_9FwdParamsE,"a",@progbits
	.sectionflags	@""
	.align	4
.nv.constant0._ZN10layer_norm13ln_fwd_kernelINS_13Kernel_traitsI13__nv_bfloat16S2_S2_fjLj18432ELj2ELj1ELj4ELj16ENS_18Kernel_traits_baseILj18432ES2_S2_S2_fjLj128EEEEEEEvNS_9FwdParamsE:
	.zero		616


//--------------------- .nv.constant0._ZN10layer_norm13ln_fwd_kernelINS_13Kernel_traitsI6__halffS2_fjLj18432ELj2ELj1ELj4ELj16ENS_18Kernel_traits_baseILj18432ES2_fS2_fjLj128EEEEEEEvNS_9FwdParamsE --------------------------
	.section	.nv.constant0._ZN10layer_norm13ln_fwd_kernelINS_13Kernel_traitsI6__halffS2_fjLj18432ELj2ELj1ELj4ELj16ENS_18Kernel_traits_baseILj18432ES2_fS2_fjLj128EEEEEEEvNS_9FwdParamsE,"a",@progbits
	.sectionflags	@""
	.align	4
.nv.constant0._ZN10layer_norm13ln_fwd_kernelINS_13Kernel_traitsI6__halffS2_fjLj18432ELj2ELj1ELj4ELj16ENS_18Kernel_traits_baseILj18432ES2_fS2_fjLj128EEEEEEEvNS_9FwdParamsE:
	.zero		616


//--------------------- .nv.constant0._ZN10layer_norm13ln_fwd_kernelINS_13Kernel_traitsI6__halfS2_S2_fjLj18432ELj2ELj1ELj4ELj16ENS_18Kernel_traits_baseILj18432ES2_S2_S2_fjLj128EEEEEEEvNS_9FwdParamsE --------------------------
	.section	.nv.constant0._ZN10layer_norm13ln_fwd_kernelINS_13Kernel_traitsI6__halfS2_S2_fjLj18432ELj2ELj1ELj4ELj16ENS_18Kernel_traits_baseILj18432ES2_S2_S2_fjLj128EEEEEEEvNS_9FwdParamsE,"a",@progbits
	.sectionflags	@""
	.align	4
.nv.constant0._ZN10layer_norm13ln_fwd_kernelINS_13Kernel_traitsI6__halfS2_S2_fjLj18432ELj2ELj1ELj4ELj16ENS_18Kernel_traits_baseILj18432ES2_S2_S2_fjLj128EEEEEEEvNS_9FwdParamsE:
	.zero		616


//--------------------- .nv.constant0._ZN10layer_norm13ln_fwd_kernelINS_13Kernel_traitsIffffjLj18432ELj4ELj1ELj4ELj16ENS_18Kernel_traits_baseILj18432EffffjLj128EEEEEEEvNS_9FwdParamsE --------------------------
	.section	.nv.constant0._ZN10layer_norm13ln_fwd_kernelINS_13Kernel_traitsIffffjLj18432ELj4ELj1ELj4ELj16ENS_18Kernel_traits_baseILj18432EffffjLj128EEEEEEEvNS_9FwdParamsE,"a",@progbits
	.sectionflags	@""
	.align	4
.nv.constant0._ZN10layer_norm13ln_fwd_kernelINS_13Kernel_traitsIffffjLj18432ELj4ELj1ELj4ELj16ENS_18Kernel_traits_baseILj18432EffffjLj128EEEEEEEvNS_9FwdParamsE:
	.zero		616


//--------------------- .nv.constant0._ZN10layer_norm13ln_fwd_kernelINS_13Kernel_traitsI13__nv_bfloat16fS2_fjLj16384ELj2ELj1ELj4ELj16ENS_18Kernel_traits_baseILj16384ES2_fS2_fjLj128EEEEEEEvNS_9FwdParamsE --------------------------
	.section	.nv.constant0._ZN10layer_norm13ln_fwd_kernelINS_13Kernel_traitsI13__nv_bfloat16fS2_fjLj16384ELj2ELj1ELj4ELj16ENS_18Kernel_traits_baseILj16384ES2_fS2_fjLj128EEEEEEEvNS_9FwdParamsE,"a",@progbits
	.sectionflags	@""
	.align	4
.nv.constant0._ZN10layer_norm13ln_fwd_kernelINS_13Kernel_traitsI13__nv_bfloat16fS2_fjLj16384ELj2ELj1ELj4ELj16ENS_18Kernel_traits_baseILj16384ES2_fS2_fjLj128EEEEEEEvNS_9FwdParamsE:
	.zero		616


//--------------------- .nv.constant0._ZN10layer_norm13ln_fwd_kernelINS_13Kernel_traitsI13__nv_bfloat16S2_S2_fjLj16384ELj2ELj1ELj4ELj16ENS_18Kernel_traits_baseILj16384ES2_S2_S2_fjLj128EEEEEEEvNS_9FwdParamsE --------------------------
	.section	.nv.constant0._ZN10layer_norm13ln_fwd_kernelINS_13Kernel_traitsI13__nv_bfloat16S2_S2_fjLj16384ELj2ELj1ELj4ELj16ENS_18Kernel_traits_baseILj16384ES2_S2_S2_fjLj128EEEEEEEvNS_9FwdParamsE,"a",@progbits
	.sectionflags	@""
	.align	4
.nv.constant0._ZN10layer_norm13ln_fwd_kernelINS_13Kernel_traitsI13__nv_bfloat16S2_S2_fjLj16384ELj2ELj1ELj4ELj16ENS_18Kernel_traits_baseILj16384ES2_S2_S2_fjLj128EEEEEEEvNS_9FwdParamsE:
	.zero		616


//--------------------- .nv.constant0._ZN10layer_norm13ln_fwd_kernelINS_13Kernel_traitsI6__halffS2_fjLj16384ELj2ELj1ELj4ELj16ENS_18Kernel_traits_baseILj16384ES2_fS2_fjLj128EEEEEEEvNS_9FwdParamsE --------------------------
	.section	.nv.constant0._ZN10layer_norm13ln_fwd_kernelINS_13Kernel_traitsI6__halffS2_fjLj16384ELj2ELj1ELj4ELj16ENS_18Kernel_traits_baseILj16384ES2_fS2_fjLj128EEEEEEEvNS_9FwdParamsE,"a",@progbits
	.sectionflags	@""
	.align	4
.nv.constant0._ZN10layer_norm13ln_fwd_kernelINS_13Kernel_traitsI6__halffS2_fjLj16384ELj2ELj1ELj4ELj16ENS_18Kernel_traits_baseILj16384ES2_fS2_fjLj128EEEEEEEvNS_9FwdParamsE:
	.zero		616


//--------------------- .nv.constant0._ZN10layer_norm13ln_fwd_kernelINS_13Kernel_traitsI6__halfS2_S2_fjLj16384ELj2ELj1ELj4ELj16ENS_18Kernel_traits_baseILj16384ES2_S2_S2_fjLj128EEEEEEEvNS_9FwdParamsE --------------------------
	.section	.nv.constant0._ZN10layer_norm13ln_fwd_kernelINS_13Kernel_traitsI6__halfS2_S2_fjLj16384ELj2ELj1ELj4ELj16ENS_18Kernel_traits_baseILj16384ES2_S2_S2_fjLj128EEEEEEEvNS_9FwdParamsE,"a",@progbits
	.sectionflags	@""
	.align	4
.nv.constant0._ZN10layer_norm13ln_fwd_kernelINS_13Kernel_traitsI6__halfS2_S2_fjLj16384ELj2ELj1ELj4ELj16ENS_18Kernel_traits_baseILj16384ES2_S2_S2_fjLj128EEEEEEEvNS_9FwdParamsE:
	.zero		616


//--------------------- .nv.constant0._ZN10layer_norm13ln_fwd_kernelINS_13Kernel_traitsIffffjLj16384ELj2ELj1ELj4ELj16ENS_18Kernel_traits_baseILj16384EffffjLj128EEEEEEEvNS_9FwdParamsE --------------------------
	.section	.nv.constant0._ZN10layer_norm13ln_fwd_kernelINS_13Kernel_traitsIffffjLj16384ELj2ELj1ELj4ELj16ENS_18Kernel_traits_baseILj16384EffffjLj128EEEEEEEvNS_9FwdParamsE,"a",@progbits
	.sectionflags	@""
	.align	4
.nv.constant0._ZN10layer_norm13ln_fwd_kernelINS_13Kernel_traitsIffffjLj16384ELj2ELj1ELj4ELj16ENS_18Kernel_traits_baseILj16384EffffjLj128EEEEEEEvNS_9FwdParamsE:
	.zero		616


//--------------------- .nv.constant0._ZN10layer_norm13ln_fwd_kernelINS_13Kernel_traitsI13__nv_bfloat16fS2_fjLj15360ELj2ELj1ELj4ELj8ENS_18Kernel_traits_baseILj15360ES2_fS2_fjLj128EEEEEEEvNS_9FwdParamsE --------------------------
	.section	.nv.constant0._ZN10layer_norm13ln_fwd_kernelINS_13Kernel_traitsI13__nv_bfloat16fS2_fjLj15360ELj2ELj1ELj4ELj8ENS_18Kernel_traits_baseILj15360ES2_fS2_fjLj128EEEEEEEvNS_9FwdParamsE,"a",@progbits
	.sectionflags	@""
	.align	4
.nv.constant0._ZN10layer_norm13ln_fwd_kernelINS_13Kernel_traitsI13__nv_bfloat16fS2_fjLj15360ELj2ELj1ELj4ELj8ENS_18Kernel_traits_baseILj15360ES2_fS2_fjLj128EEEEEEEvNS_9FwdParamsE:
	.zero		616


//--------------------- .nv.constant0._ZN10layer_norm13ln_fwd_kernelINS_13Kernel_traitsI13__nv_bfloat16S2_S2_fjLj15360ELj2ELj1ELj4ELj8ENS_18Kernel_traits_baseILj15360ES2_S2_S2_fjLj128EEEEEEEvNS_9FwdParamsE --------------------------
	.section	.nv.constant0._ZN10layer_norm13ln_fwd_kernelINS_13Kernel_traitsI13__nv_bfloat16S2_S2_fjLj15360ELj2ELj1ELj4ELj8ENS_18Kernel_traits_baseILj15360ES2_S2_S2_fjLj128EEEEEEEvNS_9FwdParamsE,"a",@progbits
	.sectionflags	@""
	.align	4
.nv.constant0._ZN10layer_norm13ln_fwd_kernelINS_13Kernel_traitsI13__nv_bfloat16S2_S2_fjLj15360ELj2ELj1ELj4ELj8ENS_18Kernel_traits_baseILj15360ES2_S2_S2_fjLj128EEEEEEEvNS_9FwdParamsE:
	.zero		616


//--------------------- .nv.constant0._ZN10layer_norm13ln_fwd_kernelINS_13Kernel_traitsI6__halffS2_fjLj15360ELj2ELj1ELj4ELj8ENS_18Kernel_traits_baseILj15360ES2_fS2_fjLj128EEEEEEEvNS_9FwdParamsE --------------------------
	.section	.nv.constant0._ZN10layer_norm13ln_fwd_kernelINS_13Kernel_traitsI6__halffS2_fjLj15360ELj2ELj1ELj4ELj8ENS_18Kernel_traits_baseILj15360ES2_fS2_fjLj128EEEEEEEvNS_9FwdParamsE,"a",@progbits
	.sectionflags	@""
	.align	4
.nv.constant0._ZN10layer_norm13ln_fwd_kernelINS_13Kernel_traitsI6__halffS2_fjLj15360ELj2ELj1ELj4ELj8ENS_18Kernel_traits_baseILj15360ES2_fS2_fjLj128EEEEEEEvNS_9FwdParamsE:
	.zero		616


//--------------------- .nv.constant0._ZN10layer_norm13ln_fwd_kernelINS_13Kernel_traitsI6__halfS2_S2_fjLj15360ELj2ELj1ELj4ELj8ENS_18Kernel_traits_baseILj15360ES2_S2_S2_fjLj128EEEEEEEvNS_9FwdParamsE --------------------------
	.section	.nv.constant0._ZN10layer_norm13ln_fwd_kernelINS_13Kernel_traitsI6__halfS2_S2_fjLj15360ELj2ELj1ELj4ELj8ENS_18Kernel_traits_baseILj15360ES2_S2_S2_fjLj128EEEEEEEvNS_9FwdParamsE,"a",@progbits
	.sectionflags	@""
	.align	4
.nv.constant0._ZN10layer_norm13ln_fwd_kernelINS_13Kernel_traitsI6__halfS2_S2_fjLj15360ELj2ELj1ELj4ELj8ENS_18Kernel_traits_baseILj15360ES2_S2_S2_fjLj128EEEEEEEvNS_9FwdParamsE:
	.zero		616


//--------------------- .nv.constant0._ZN10layer_norm13ln_fwd_kernelINS_13Kernel_traitsIffffjLj15360ELj2ELj1ELj4ELj8ENS_18Kernel_traits_baseILj15360EffffjLj128EEEEEEEvNS_9FwdParamsE --------------------------
	.section	.nv.constant0._ZN10layer_norm13ln_fwd_kernelINS_13Kernel_traitsIffffjLj15360ELj2ELj1ELj4ELj8ENS_18Kernel_traits_baseILj15360EffffjLj128EEEEEEEvNS_9FwdParamsE,"a",@progbits
	.sectionflags	@""
	.align	4
.nv.constant0._ZN10layer_norm13ln_fwd_kernelINS_13Kernel_traitsIffffjLj15360ELj2ELj1ELj4ELj8ENS_18Kernel_traits_baseILj15360EffffjLj128EEEEEEEvNS_9FwdParamsE:
	.zero		616


//--------------------- .nv.constant0._ZN10layer_norm13ln_fwd_kernelINS_13Kernel_traitsI13__nv_bfloat16fS2_fjLj14336ELj2ELj1ELj4ELj8ENS_18Kernel_traits_baseILj14336ES2_fS2_fjLj128EEEEEEEvNS_9FwdParamsE --------------------------
	.section	.nv.constant0._ZN10layer_norm13ln_fwd_kernelINS_13Kernel_traitsI13__nv_bfloat16fS2_fjLj14336ELj2ELj1ELj4ELj8ENS_18Kernel_traits_baseILj14336ES2_fS2_fjLj128EEEEEEEvNS_9FwdParamsE,"a",@progbits
	.sectionflags	@""
	.align	4
.nv.constant0._ZN10layer_norm13ln_fwd_kernelINS_13Kernel_traitsI13__nv_bfloat16fS2_fjLj14336ELj2ELj1ELj4ELj8ENS_18Kernel_traits_baseILj14336ES2_fS2_fjLj128EEEEEEEvNS_9FwdParamsE:
	.zero		616


//--------------------- .nv.constant0._ZN10layer_norm13ln_fwd_kernelINS_13Kernel_traitsI13__nv_bfloat16S2_S2_fjLj14336ELj2ELj1ELj4ELj16ENS_18Kernel_traits_baseILj14336ES2_S2_S2_fjLj128EEEEEEEvNS_9FwdParamsE --------------------------
	.section	.nv.constant0._ZN10layer_norm13ln_fwd_kernelINS_13Kernel_traitsI13__nv_bfloat16S2_S2_fjLj14336ELj2ELj1ELj4ELj16ENS_18Kernel_traits_baseILj14336ES2_S2_S2_fjLj128EEEEEEEvNS_9FwdParamsE,"a",@progbits
	.sectionflags	@""
	.align	4
.nv.constant0._ZN10layer_norm13ln_fwd_kernelINS_13Kernel_traitsI13__nv_bfloat16S2_S2_fjLj14336ELj2ELj1ELj4ELj16ENS_18Kernel_traits_baseILj14336ES2_S2_S2_fjLj128EEEEEEEvNS_9FwdParamsE:
	.zero		616


//--------------------- .nv.constant0._ZN10layer_norm13ln_fwd_kernelINS_13Kernel_traitsI6__halffS2_fjLj14336ELj2ELj1ELj4ELj16ENS_18Kernel_traits_baseILj14336ES2_fS2_fjLj128EEEEEEEvNS_9FwdParamsE --------------------------
	.section	.nv.constant0._ZN10layer_norm13ln_fwd_kernelINS_13Kernel_traitsI6__halffS2_fjLj14336ELj2ELj1ELj4ELj16ENS_18Kernel_traits_baseILj14336ES2_fS2_fjLj128EEEEEEEvNS_9FwdParamsE,"a",@progbits
	.sectionflags	@""
	.align	4
.nv.constant0._ZN10layer_norm13ln_fwd_kernelINS_13Kernel_traitsI6__halffS2_fjLj14336ELj2ELj1ELj4ELj16ENS_18Kernel_traits_baseILj14336ES2_fS2_fjLj128EEEEEEEvNS_9FwdParamsE:
	.zero		616


//--------------------- .nv.constant0._ZN10layer_norm13ln_fwd_kernelINS_13Kernel_traitsI6__halfS2_S2_fjLj14336ELj2ELj1ELj4ELj16ENS_18Kernel_traits_baseILj14336ES2_S2_S2_fjLj128EEEEEEEvNS_9FwdParamsE --------------------------
	.section	.nv.constant0._ZN10layer_norm13ln_fwd_kernelINS_13Kernel_traitsI6__halfS2_S2_fjLj14336ELj2ELj1ELj4ELj16ENS_18Kernel_traits_baseILj14336ES2_S2_S2_fjLj128EEEEEEEvNS_9FwdParamsE,"a",@progbits
	.sectionflags	@""
	.align	4
.nv.constant0._ZN10layer_norm13ln_fwd_kernelINS_13Kernel_traitsI6__halfS2_S2_fjLj14336ELj2ELj1ELj4ELj16ENS_18Kernel_traits_baseILj14336ES2_S2_S2_fjLj128EEEEEEEvNS_9FwdParamsE:
	.zero		616


//--------------------- .nv.constant0._ZN10layer_norm13ln_fwd_kernelINS_13Kernel_traitsIffffjLj14336ELj2ELj1ELj4ELj16ENS_18Kernel_traits_baseILj14336EffffjLj128EEEEEEEvNS_9FwdParamsE --------------------------
	.section	.nv.constant0._ZN10layer_norm13ln_fwd_kernelINS_13Kernel_traitsIffffjLj14336ELj2ELj1ELj4ELj16ENS_18Kernel_traits_baseILj14336EffffjLj128EEEEEEEvNS_9FwdParamsE,"a",@progbits
	.sectionflags	@""
	.align	4
.nv.constant0._ZN10layer_norm13ln_fwd_kernelINS_13Kernel_traitsIffffjLj14336ELj2ELj1ELj4ELj16ENS_18Kernel_traits_baseILj14336EffffjLj128EEEEEEEvNS_9FwdParamsE:
	.zero		616


//--------------------- .nv.constant0._ZN10layer_norm13ln_fwd_kernelINS_13Kernel_traitsI13__nv_bfloat16fS2_fjLj12800ELj2ELj1ELj4ELj4ENS_18Kernel_traits_baseILj12800ES2_fS2_fjLj128EEEEEEEvNS_9FwdParamsE --------------------------
	.section	.nv.constant0._ZN10layer_norm13ln_fwd_kernelINS_13Kernel_traitsI13__nv_bfloat16fS2_fjLj12800ELj2ELj1ELj4ELj4ENS_18Kernel_traits_baseILj12800ES2_fS2_fjLj128EEEEEEEvNS_9FwdParamsE,"a",@progbits
	.sectionflags	@""
	.align	4
.nv.constant0._ZN10layer_norm13ln_fwd_kernelINS_13Kernel_traitsI13__nv_bfloat16fS2_fjLj12800ELj2ELj1ELj4ELj4ENS_18Kernel_traits_baseILj12800ES2_fS2_fjLj128EEEEEEEvNS_9FwdParamsE:
	.zero		616


//--------------------- .nv.constant0._ZN10layer_norm13ln_fwd_kernelINS_13Kernel_traitsI13__nv_bfloat16S2_S2_fjLj12800ELj2ELj1ELj4ELj4ENS_18Kernel_traits_baseILj12800ES2_S2_S2_fjLj128EEEEEEEvNS_9FwdParamsE --------------------------
	.section	.nv.constant0._ZN10layer_norm13ln_fwd_kernelINS_13Kernel_traitsI13__nv_bfloat16S2_S2_fjLj12800ELj2ELj1ELj4ELj4ENS_18Kernel_traits_baseILj12800ES2_S2_S2_fjLj128EEEEEEEvNS_9FwdParamsE,"a",@progbits
	.sectionflags	@""
	.align	4
.nv.constant0._ZN10layer_norm13ln_fwd_kernelINS_13Kernel_traitsI13__nv_bfloat16S2_S2_fjLj12800ELj2ELj1ELj4ELj4ENS_18Kernel_traits_baseILj12800ES2_S2_S2_fjLj128EEEEEEEvNS_9FwdParamsE:
	.zero		616


//--------------------- .nv.constant0._ZN10layer_norm13ln_fwd_kernelINS_13Kernel_traitsI6__halffS2_fjLj12800ELj2ELj1ELj4ELj4ENS_18Kernel_traits_baseILj12800ES2_fS2_fjLj128EEEEEEEvNS_9FwdParamsE --------------------------
	.section	.nv.constant0._ZN10layer_norm13ln_fwd_kernelINS_13Kernel_traitsI6__halffS2_fjLj12800ELj2ELj1ELj4ELj4ENS_18Kernel_traits_baseILj12800ES2_fS2_fjLj128EEEEEEEvNS_9FwdParamsE,"a",@progbits
	.sectionflags	@""
	.align	4
.nv.constant0._ZN10layer_norm13ln_fwd_kernelINS_13Kernel_traitsI6__halffS2_fjLj12800ELj2ELj1ELj4ELj4ENS_18Kernel_traits_baseILj12800ES2_fS2_fjLj128EEEEEEEvNS_9FwdParamsE:
	.zero		616


//--------------------- .nv.constant0._ZN10layer_norm13ln_fwd_kernelINS_13Kernel_traitsI6__halfS2_S2_fjLj12800ELj2ELj1ELj4ELj4ENS_18Kernel_traits_baseILj12800ES2_S2_S2_fjLj128EEEEEEEvNS_9FwdParamsE --------------------------
	.section	.nv.constant0._ZN10layer_norm13ln_fwd_kernelINS_13Kernel_traitsI6__halfS2_S2_fjLj12800ELj2ELj1ELj4ELj4ENS_18Kernel_traits_baseILj12800ES2_S2_S2_fjLj128EEEEEEEvNS_9FwdParamsE,"a",@progbits
	.sectionflags	@""
	.align	4
.nv.constant0._ZN10layer_norm13ln_fwd_kernelINS_13Kernel_traitsI6__halfS2_S2_fjLj12800ELj2ELj1ELj4ELj4ENS_18Kernel_traits_baseILj12800ES2_S2_S2_fjLj128EEEEEEEvNS_9FwdParamsE:
	.zero		616


//--------------------- .nv.constant0._ZN10layer_norm13ln_fwd_kernelINS_13Kernel_traitsIffffjLj12800ELj2ELj1ELj4ELj4ENS_18Kernel_traits_baseILj12800EffffjLj128EEEEEEEvNS_9FwdParamsE --------------------------
	.section	.nv.constant0._ZN10layer_norm13ln_fwd_kernelINS_13Kernel_traitsIffffjLj12800ELj2ELj1ELj4ELj4ENS_18Kernel_traits_baseILj12800EffffjLj128EEEEEEEvNS_9FwdParamsE,"a",@progbits
	.sectionflags	@""
	.align	4
.nv.constant0._ZN10layer_norm13ln_fwd_kernelINS_13Kernel_traitsIffffjLj12800ELj2ELj1ELj4ELj4ENS_18Kernel_traits_baseILj12800EffffjLj128EEEEEEEvNS_9FwdParamsE:
	.zero		616


//--------------------- .nv.constant0._ZN10layer_norm13ln_fwd_kernelINS_13Kernel_traitsI13__nv_bfloat16fS2_fjLj12288ELj2ELj1ELj4ELj16ENS_18Kernel_traits_baseILj12288ES2_fS2_fjLj128EEEEEEEvNS_9FwdParamsE --------------------------
	.section	.nv.constant0._ZN10layer_norm13ln_fwd_kernelINS_13Kernel_traitsI13__nv_bfloat16fS2_fjLj12288ELj2ELj1ELj4ELj16ENS_18Kernel_traits_baseILj12288ES2_fS2_fjLj128EEEEEEEvNS_9FwdParamsE,"a",@progbits
	.sectionflags	@""
	.align	4
.nv.constant0._ZN10layer_norm13ln_fwd_kernelINS_13Kernel_traitsI13__nv_bfloat16fS2_fjLj12288ELj2ELj1ELj4ELj16ENS_18Kernel_traits_baseILj12288ES2_fS2_fjLj128EEEEEEEvNS_9FwdParamsE:
	.zero		616


//--------------------- .nv.constant0._ZN10layer_norm13ln_fwd_kernelINS_13Kernel_traitsI13__nv_bfloat16S2_S2_fjLj12288ELj2ELj1ELj4ELj16ENS_18Kernel_traits_baseILj12288ES2_S2_S2_fjLj128EEEEEEEvNS_9FwdParamsE --------------------------
	.section	.nv.constant0._ZN10layer_norm13ln_fwd_kernelINS_13Kernel_traitsI13__nv_bfloat16S2_S2_fjLj12288ELj2ELj1ELj4ELj16ENS_18Kernel_traits_baseILj12288ES2_S2_S2_fjLj128EEEEEEEvNS_9FwdParamsE,"a",@progbits
	.sectionflags	@""
	.align	4
.nv.constant0._ZN10layer_norm13ln_fwd_kernelINS_13Kernel_traitsI13__nv_bfloat16S2_S2_fjLj12288ELj2ELj1ELj4ELj16ENS_18Kernel_traits_baseILj12288ES2_S2_S2_fjLj128EEEEEEEvNS_9FwdParamsE:
	.zero		616


//--------------------- .nv.constant0._ZN10layer_norm13ln_fwd_kernelINS_13Kernel_traitsI6__halffS2_fjLj12288ELj2ELj1ELj4ELj16ENS_18Kernel_traits_baseILj12288ES2_fS2_fjLj128EEEEEEEvNS_9FwdParamsE --------------------------
	.section	.nv.constant0._ZN10layer_norm13ln_fwd_kernelINS_13Kernel_traitsI6__halffS2_fjLj12288ELj2ELj1ELj4ELj16ENS_18Kernel_traits_baseILj12288ES2_fS2_fjLj128EEEEEEEvNS_9FwdParamsE,"a",@progbits
	.sectionflags	@""
	.align	4
.nv.constant0._ZN10layer_norm13ln_fwd_kernelINS_13Kernel_traitsI6__halffS2_fjLj12288ELj2ELj1ELj4ELj16ENS_18Kernel_traits_baseILj12288ES2_fS2_fjLj128EEEEEEEvNS_9FwdParamsE:
	.zero		616


//--------------------- .nv.constant0._ZN10layer_norm13ln_fwd_kernelINS_13Kernel_traitsI6__halfS2_S2_fjLj12288ELj2ELj1ELj4ELj16ENS_18Kernel_traits_baseILj12288ES2_S2_S2_fjLj128EEEEEEEvNS_9FwdParamsE --------------------------
	.section	.nv.constant0._ZN10layer_norm13ln_fwd_kernelINS_13Kernel_traitsI6__halfS2_S2_fjLj12288ELj2ELj1ELj4ELj16ENS_18Kernel_traits_baseILj12288ES2_S2_S2_fjLj128EEEEEEEvNS_9FwdParamsE,"a",@progbits
	.sectionflags	@""
	.align	4
.nv.constant0._ZN10layer_norm13ln_fwd_kernelINS_13Kernel_traitsI6__halfS2_S2_fjLj12288ELj2ELj1ELj4ELj16ENS_18Kernel_traits_baseILj12288ES2_S2_S2_fjLj128EEEEEEEvNS_9FwdParamsE:
	.zero		616


//--------------------- .nv.constant0._ZN10layer_norm13ln_fwd_kernelINS_13Kernel_traitsIffffjLj12288ELj2ELj1ELj4ELj16ENS_18Kernel_traits_baseILj12288EffffjLj128EEEEEEEvNS_9FwdParamsE --------------------------
	.section	.nv.constant0._ZN10layer_norm13ln_fwd_kernelINS_13Kernel_traitsIffffjLj12288ELj2ELj1ELj4ELj16ENS_18Kernel_traits_baseILj12288EffffjLj128EEEEEEEvNS_9FwdParamsE,"a",@progbits
	.sectionflags	@""
	.align	4
.nv.constant0._ZN10layer_norm13ln_fwd_kernelINS_13Kernel_traitsIffffjLj12288ELj2ELj1ELj4ELj16ENS_18Kernel_traits_baseILj12288EffffjLj128EEEEEEEvNS_9FwdParamsE:
	.zero		616


//--------------------- .nv.constant0._ZN10layer_norm13ln_fwd_kernelINS_13Kernel_traitsI13__nv_bfloat16fS2_fjLj10240ELj1ELj1ELj4ELj16ENS_18Kernel_traits_baseILj10240ES2_fS2_fjLj128EEEEEEEvNS_9FwdParamsE --------------------------
	.section	.nv.constant0._ZN10layer_norm13ln_fwd_kernelINS_13Kernel_traitsI13__nv_bfloat16fS2_fjLj10240ELj1ELj1ELj4ELj16ENS_18Kernel_traits_baseILj10240ES2_fS2_fjLj128EEEEEEEvNS_9FwdParamsE,"a",@progbits
	.sectionflags	@""
	.align	4
.nv.constant0._ZN10layer_norm13ln_fwd_kernelINS_13Kernel_traitsI13__nv_bfloat16fS2_fjLj10240ELj1ELj1ELj4ELj16ENS_18Kernel_traits_baseILj10240ES2_fS2_fjLj128EEEEEEEvNS_9FwdParamsE:
	.zero		616


//--------------------- .nv.constant0._ZN10layer_norm13ln_fwd_kernelINS_13Kernel_traitsI13__nv_bfloat16S2_S2_fjLj10240ELj1ELj1ELj4ELj16ENS_18Kernel_traits_baseILj10240ES2_S2_S2_fjLj128EEEEEEEvNS_9FwdParamsE --------------------------
	.section	.nv.constant0._ZN10layer_norm13ln_fwd_kernelINS_13Kernel_traitsI13__nv_bfloat16S2_S2_fjLj10240ELj1ELj1ELj4ELj16ENS_18Kernel_traits_baseILj10240ES2_S2_S2_fjLj128EEEEEEEvNS_9FwdParamsE,"a",@progbits
	.sectionflags	@""
	.align	4
.nv.constant0._ZN10layer_norm13ln_fwd_kernelINS_13Kernel_traitsI13__nv_bfloat16S2_S2_fjLj10240ELj1ELj1ELj4ELj16ENS_18Kernel_traits_baseILj10240ES2_S2_S2_fjLj128EEEEEEEvNS_9FwdParamsE:
	.zero		616


//--------------------- .nv.constant0._ZN10layer_norm13ln_fwd_kernelINS_13Kernel_traitsI6__halffS2_fjLj10240ELj1ELj1ELj4ELj16ENS_18Kernel_traits_baseILj10240ES2_fS2_fjLj128EEEEEEEvNS_9FwdParamsE --------------------------
	.section	.nv.constant0._ZN10layer_norm13ln_fwd_kernelINS_13Kernel_traitsI6__halffS2_fjLj10240ELj1ELj1ELj4ELj16ENS_18Kernel_traits_baseILj10240ES2_fS2_fjLj128EEEEEEEvNS_9FwdParamsE,"a",@progbits
	.sectionflags	@""
	.align	4
.nv.constant0._ZN10layer_norm13ln_fwd_kernelINS_13Kernel_traitsI6__halffS2_fjLj10240ELj1ELj1ELj4ELj16ENS_18Kernel_traits_baseILj10240ES2_fS2_fjLj128EEEEEEEvNS_9FwdParamsE:
	.zero		616


//--------------------- .nv.constant0._ZN10layer_norm13ln_fwd_kernelINS_13Kernel_traitsI6__halfS2_S2_fjLj10240ELj1ELj1ELj4ELj16ENS_18Kernel_traits_baseILj10240ES2_S2_S2_fjLj128EEEEEEEvNS_9FwdParamsE --------------------------
	.section	.nv.constant0._ZN10layer_norm13ln_fwd_kernelINS_13Kernel_traitsI6__halfS2_S2_fjLj10240ELj1ELj1ELj4ELj16ENS_18Kernel_traits_baseILj10240ES2_S2_S2_fjLj128EEEEEEEvNS_9FwdParamsE,"a",@progbits
	.sectionflags	@""
	.align	4
.nv.constant0._ZN10layer_norm13ln_fwd_kernelINS_13Kernel_traitsI6__halfS2_S2_fjLj10240ELj1ELj1ELj4ELj16ENS_18Kernel_traits_baseILj10240ES2_S2_S2_fjLj128EEEEEEEvNS_9FwdParamsE:
	.zero		616


//--------------------- .nv.constant0._ZN10layer_norm13ln_fwd_kernelINS_13Kernel_traitsIffffjLj10240ELj2ELj1ELj4ELj16ENS_18Kernel_traits_baseILj10240EffffjLj128EEEEEEEvNS_9FwdParamsE --------------------------
	.section	.nv.constant0._ZN10layer_norm13ln_fwd_kernelINS_13Kernel_traitsIffffjLj10240ELj2ELj1ELj4ELj16ENS_18Kernel_traits_baseILj10240EffffjLj128EEEEEEEvNS_9FwdParamsE,"a",@progbits
	.sectionflags	@""
	.align	4
.nv.constant0._ZN10layer_norm13ln_fwd_kernelINS_13Kernel_traitsIffffjLj10240ELj2ELj1ELj4ELj16ENS_18Kernel_traits_baseILj10240EffffjLj128EEEEEEEvNS_9FwdParamsE:
	.zero		616


//--------------------- .nv.constant0._ZN10layer_norm13ln_fwd_kernelINS_13Kernel_traitsI13__nv_bfloat16fS2_fjLj8192ELj1ELj1ELj4ELj16ENS_18Kernel_traits_baseILj8192ES2_fS2_fjLj128EEEEEEEvNS_9FwdParamsE --------------------------
	.section	.nv.constant0._ZN10layer_norm13ln_fwd_kernelINS_13Kernel_traitsI13__nv_bfloat16fS2_fjLj8192ELj1ELj1ELj4ELj16ENS_18Kernel_traits_baseILj8192ES2_fS2_fjLj128EEEEEEEvNS_9FwdParamsE,"a",@progbits
	.sectionflags	@""
	.align	4
.nv.constant0._ZN10layer_norm13ln_fwd_kernelINS_13Kernel_traitsI13__nv_bfloat16fS2_fjLj8192ELj1ELj1ELj4ELj16ENS_18Kernel_traits_baseILj8192ES2_fS2_fjLj128EEEEEEEvNS_9FwdParamsE:
	.zero		616


//--------------------- .nv.constant0._ZN10layer_norm13ln_fwd_kernelINS_13Kernel_traitsI13__nv_bfloat16S2_S2_fjLj8192ELj1ELj1ELj4ELj16ENS_18Kernel_traits_baseILj8192ES2_S2_S2_fjLj128EEEEEEEvNS_9FwdParamsE --------------------------
	.section	.nv.constant0._ZN10layer_norm13ln_fwd_kernelINS_13Kernel_traitsI13__nv_bfloat16S2_S2_fjLj8192ELj1ELj1ELj4ELj16ENS_18Kernel_traits_baseILj8192ES2_S2_S2_fjLj128EEEEEEEvNS_9FwdParamsE,"a",@progbits
	.sectionflags	@""
	.align	4
.nv.constant0._ZN10layer_norm13ln_fwd_kernelINS_13Kernel_traitsI13__nv_bfloat16S2_S2_fjLj8192ELj1ELj1ELj4ELj16ENS_18Kernel_traits_baseILj8192ES2_S2_S2_fjLj128EEEEEEEvNS_9FwdParamsE:
	.zero		616


//--------------------- .nv.constant0._ZN10layer_norm13ln_fwd_kernelINS_13Kernel_traitsI6__halffS2_fjLj8192ELj1ELj1ELj4ELj16ENS_18Kernel_traits_baseILj8192ES2_fS2_fjLj128EEEEEEEvNS_9FwdParamsE --------------------------
	.section	.nv.constant0._ZN10layer_norm13ln_fwd_kernelINS_13Kernel_traitsI6__halffS2_fjLj8192ELj1ELj1ELj4ELj16ENS_18Kernel_traits_baseILj8192ES2_fS2_fjLj128EEEEEEEvNS_9FwdParamsE,"a",@progbits
	.sectionflags	@""
	.align	4
.nv.constant0._ZN10layer_norm13ln_fwd_kernelINS_13Kernel_traitsI6__halffS2_fjLj8192ELj1ELj1ELj4ELj16ENS_18Kernel_traits_baseILj8192ES2_fS2_fjLj128EEEEEEEvNS_9FwdParamsE:
	.zero		616


//--------------------- .nv.constant0._ZN10layer_norm13ln_fwd_kernelINS_13Kernel_traitsI6__halfS2_S2_fjLj8192ELj1ELj1ELj4ELj16ENS_18Kernel_traits_baseILj8192ES2_S2_S2_fjLj128EEEEEEEvNS_9FwdParamsE --------------------------
	.section	.nv.constant0._ZN10layer_norm13ln_fwd_kernelINS_13Kernel_traitsI6__halfS2_S2_fjLj8192ELj1ELj1ELj4ELj16ENS_18Kernel_traits_baseILj8192ES2_S2_S2_fjLj128EEEEEEEvNS_9FwdParamsE,"a",@progbits
	.sectionflags	@""
	.align	4
.nv.constant0._ZN10layer_norm13ln_fwd_kernelINS_13Kernel_traitsI6__halfS2_S2_fjLj8192ELj1ELj1ELj4ELj16ENS_18Kernel_traits_baseILj8192ES2_S2_S2_fjLj128EEEEEEEvNS_9FwdParamsE:
	.zero		616


//--------------------- .nv.constant0._ZN10layer_norm13ln_fwd_kernelINS_13Kernel_traitsIffffjLj8192ELj1ELj1ELj4ELj16ENS_18Kernel_traits_baseILj8192EffffjLj128EEEEEEEvNS_9FwdParamsE --------------------------
	.section	.nv.constant0._ZN10layer_norm13ln_fwd_kernelINS_13Kernel_traitsIffffjLj8192ELj1ELj1ELj4ELj16ENS_18Kernel_traits_baseILj8192EffffjLj128EEEEEEEvNS_9FwdParamsE,"a",@progbits
	.sectionflags	@""
	.align	4
.nv.constant0._ZN10layer_norm13ln_fwd_kernelINS_13Kernel_traitsIffffjLj8192ELj1ELj1ELj4ELj16ENS_18Kernel_traits_baseILj8192EffffjLj128EEEEEEEvNS_9FwdParamsE:
	.zero		616


//--------------------- .nv.constant0._ZN10layer_norm13ln_fwd_kernelINS_13Kernel_traitsI13__nv_bfloat16fS2_fjLj6144ELj1ELj1ELj4ELj16ENS_18Kernel_traits_baseILj6144ES2_fS2_fjLj128EEEEEEEvNS_9FwdParamsE --------------------------
	.section	.nv.constant0._ZN10layer_norm13ln_fwd_kernelINS_13Kernel_traitsI13__nv_bfloat16fS2_fjLj6144ELj1ELj1ELj4ELj16ENS_18Kernel_traits_baseILj6144ES2_fS2_fjLj128EEEEEEEvNS_9FwdParamsE,"a",@progbits
	.sectionflags	@""
	.align	4
.nv.constant0._ZN10layer_norm13ln_fwd_kernelINS_13Kernel_traitsI13__nv_bfloat16fS2_fjLj6144ELj1ELj1ELj4ELj16ENS_18Kernel_traits_baseILj6144ES2_fS2_fjLj128EEEEEEEvNS_9FwdParamsE:
	.zero		616


//--------------------- .nv.constant0._ZN10layer_norm13ln_fwd_kernelINS_13Kernel_traitsI13__nv_bfloat16S2_S2_fjLj6144ELj1ELj1ELj4ELj16ENS_18Kernel_traits_baseILj6144ES2_S2_S2_fjLj128EEEEEEEvNS_9FwdParamsE --------------------------
	.section	.nv.constant0._ZN10layer_norm13ln_fwd_kernelINS_13Kernel_traitsI13__nv_bfloat16S2_S2_fjLj6144ELj1ELj1ELj4ELj16ENS_18Kernel_traits_baseILj6144ES2_S2_S2_fjLj128EEEEEEEvNS_9FwdParamsE,"a",@progbits
	.sectionflags	@""
	.align	4
.nv.constant0._ZN10layer_norm13ln_fwd_kernelINS_13Kernel_traitsI13__nv_bfloat16S2_S2_fjLj6144ELj1ELj1ELj4ELj16ENS_18Kernel_traits_baseILj6144ES2_S2_S2_fjLj128EEEEEEEvNS_9FwdParamsE:
	.zero		616


//--------------------- .nv.constant0._ZN10layer_norm13ln_fwd_kernelINS_13Kernel_traitsI6__halffS2_fjLj6144ELj1ELj1ELj4ELj16ENS_18Kernel_traits_baseILj6144ES2_fS2_fjLj128EEEEEEEvNS_9FwdParamsE --------------------------
	.section	.nv.constant0._ZN10layer_norm13ln_fwd_kernelINS_13Kernel_traitsI6__halffS2_fjLj6144ELj1ELj1ELj4ELj16ENS_18Kernel_traits_baseILj6144ES2_fS2_fjLj128EEEEEEEvNS_9FwdParamsE,"a",@progbits
	.sectionflags	@""
	.align	4
.nv.constant0._ZN10layer_norm13ln_fwd_kernelINS_13Kernel_traitsI6__halffS2_fjLj6144ELj1ELj1ELj4ELj16ENS_18Kernel_traits_baseILj6144ES2_fS2_fjLj128EEEEEEEvNS_9FwdParamsE:
	.zero		616


//--------------------- .nv.constant0._ZN10layer_norm13ln_fwd_kernelINS_13Kernel_traitsI6__halfS2_S2_fjLj6144ELj1ELj1ELj4ELj16ENS_18Kernel_traits_baseILj6144ES2_S2_S2_fjLj128EEEEEEEvNS_9FwdParamsE --------------------------
	.section	.nv.constant0._ZN10layer_norm13ln_fwd_kernelINS_13Kernel_traitsI6__halfS2_S2_fjLj6144ELj1ELj1ELj4ELj16ENS_18Kernel_traits_baseILj6144ES2_S2_S2_fjLj128EEEEEEEvNS_9FwdParamsE,"a",@progbits
	.sectionflags	@""
	.align	4
.nv.constant0._ZN10layer_norm13ln_fwd_kernelINS_13Kernel_traitsI6__halfS2_S2_fjLj6144ELj1ELj1ELj4ELj16ENS_18Kernel_traits_baseILj6144ES2_S2_S2_fjLj128EEEEEEEvNS_9FwdParamsE:
	.zero		616


//--------------------- .nv.constant0._ZN10layer_norm13ln_fwd_kernelINS_13Kernel_traitsIffffjLj6144ELj1ELj1ELj4ELj16ENS_18Kernel_traits_baseILj6144EffffjLj128EEEEEEEvNS_9FwdParamsE --------------------------
	.section	.nv.constant0._ZN10layer_norm13ln_fwd_kernelINS_13Kernel_traitsIffffjLj6144ELj1ELj1ELj4ELj16ENS_18Kernel_traits_baseILj6144EffffjLj128EEEEEEEvNS_9FwdParamsE,"a",@progbits
	.sectionflags	@""
	.align	4
.nv.constant0._ZN10layer_norm13ln_fwd_kernelINS_13Kernel_traitsIffffjLj6144ELj1ELj1ELj4ELj16ENS_18Kernel_traits_baseILj6144EffffjLj128EEEEEEEvNS_9FwdParamsE:
	.zero		616


//--------------------- .nv.constant0._ZN10layer_norm13ln_fwd_kernelINS_13Kernel_traitsI13__nv_bfloat16fS2_fjLj5120ELj1ELj1ELj4ELj16ENS_18Kernel_traits_baseILj5120ES2_fS2_fjLj128EEEEEEEvNS_9FwdParamsE --------------------------
	.section	.nv.constant0._ZN10layer_norm13ln_fwd_kernelINS_13Kernel_traitsI13__nv_bfloat16fS2_fjLj5120ELj1ELj1ELj4ELj16ENS_18Kernel_traits_baseILj5120ES2_fS2_fjLj128EEEEEEEvNS_9FwdParamsE,"a",@progbits
	.sectionflags	@""
	.align	4
.nv.constant0._ZN10layer_norm13ln_fwd_kernelINS_13Kernel_traitsI13__nv_bfloat16fS2_fjLj5120ELj1ELj1ELj4ELj16ENS_18Kernel_traits_baseILj5120ES2_fS2_fjLj128EEEEEEEvNS_9FwdParamsE:
	.zero		616


//--------------------- .nv.constant0._ZN10layer_norm13ln_fwd_kernelINS_13Kernel_traitsI13__nv_bfloat16S2_S2_fjLj5120ELj1ELj1ELj4ELj16ENS_18Kernel_traits_baseILj5120ES2_S2_S2_fjLj128EEEEEEEvNS_9FwdParamsE --------------------------
	.section	.nv.constant0._ZN10layer_norm13ln_fwd_kernelINS_13Kernel_traitsI13__nv_bfloat16S2_S2_fjLj5120ELj1ELj1ELj4ELj16ENS_18Kernel_traits_baseILj5120ES2_S2_S2_fjLj128EEEEEEEvNS_9FwdParamsE,"a",@progbits
	.sectionflags	@""
	.align	4
.nv.constant0._ZN10layer_norm13ln_fwd_kernelINS_13Kernel_traitsI13__nv_bfloat16S2_S2_fjLj5120ELj1ELj1ELj4ELj16ENS_18Kernel_traits_baseILj5120ES2_S2_S2_fjLj128EEEEEEEvNS_9FwdParamsE:
	.zero		616


//--------------------- .nv.constant0._ZN10layer_norm13ln_fwd_kernelINS_13Kernel_traitsI6__halffS2_fjLj5120ELj1ELj1ELj4ELj16ENS_18Kernel_traits_baseILj5120ES2_fS2_fjLj128EEEEEEEvNS_9FwdParamsE --------------------------
	.section	.nv.constant0._ZN10layer_norm13ln_fwd_kernelINS_13Kernel_traitsI6__halffS2_fjLj5120ELj1ELj1ELj4ELj16ENS_18Kernel_traits_baseILj5120ES2_fS2_fjLj128EEEEEEEvNS_9FwdParamsE,"a",@progbits
	.sectionflags	@""
	.align	4
.nv.constant0._ZN10layer_norm13ln_fwd_kernelINS_13Kernel_traitsI6__halffS2_fjLj5120ELj1ELj1ELj4ELj16ENS_18Kernel_traits_baseILj5120ES2_fS2_fjLj128EEEEEEEvNS_9FwdParamsE:
	.zero		616


//--------------------- .nv.constant0._ZN10layer_norm13ln_fwd_kernelINS_13Kernel_traitsI6__halfS2_S2_fjLj5120ELj1ELj1ELj4ELj16ENS_18Kernel_traits_baseILj5120ES2_S2_S2_fjLj128EEEEEEEvNS_9FwdParamsE --------------------------
	.section	.nv.constant0._ZN10layer_norm13ln_fwd_kernelINS_13Kernel_traitsI6__halfS2_S2_fjLj5120ELj1ELj1ELj4ELj16ENS_18Kernel_traits_baseILj5120ES2_S2_S2_fjLj128EEEEEEEvNS_9FwdParamsE,"a",@progbits
	.sectionflags	@""
	.align	4
.nv.constant0._ZN10layer_norm13ln_fwd_kernelINS_13Kernel_traitsI6__halfS2_S2_fjLj5120ELj1ELj1ELj4ELj16ENS_18Kernel_traits_baseILj5120ES2_S2_S2_fjLj128EEEEEEEvNS_9FwdParamsE:
	.zero		616


//--------------------- .nv.constant0._ZN10layer_norm13ln_fwd_kernelINS_13Kernel_traitsIffffjLj5120ELj1ELj1ELj4ELj16ENS_18Kernel_traits_baseILj5120EffffjLj128EEEEEEEvNS_9FwdParamsE --------------------------
	.section	.nv.constant0._ZN10layer_norm13ln_fwd_kernelINS_13Kernel_traitsIffffjLj5120ELj1ELj1ELj4ELj16ENS_18Kernel_traits_baseILj5120EffffjLj128EEEEEEEvNS_9FwdParamsE,"a",@progbits
	.sectionflags	@""
	.align	4
.nv.constant0._ZN10layer_norm13ln_fwd_kernelINS_13Kernel_traitsIffffjLj5120ELj1ELj1ELj4ELj16ENS_18Kernel_traits_baseILj5120EffffjLj128EEEEEEEvNS_9FwdParamsE:
	.zero		616


//--------------------- .nv.constant0._ZN10layer_norm13ln_fwd_kernelINS_13Kernel_traitsI13__nv_bfloat16fS2_fjLj4096ELj1ELj1ELj4ELj16ENS_18Kernel_traits_baseILj4096ES2_fS2_fjLj128EEEEEEEvNS_9FwdParamsE --------------------------
	.section	.nv.constant0._ZN10layer_norm13ln_fwd_kernelINS_13Kernel_traitsI13__nv_bfloat16fS2_fjLj4096ELj1ELj1ELj4ELj16ENS_18Kernel_traits_baseILj4096ES2_fS2_fjLj128EEEEEEEvNS_9FwdParamsE,"a",@progbits
	.sectionflags	@""
	.align	4
.nv.constant0._ZN10layer_norm13ln_fwd_kernelINS_13Kernel_traitsI13__nv_bfloat16fS2_fjLj4096ELj1ELj1ELj4ELj16ENS_18Kernel_traits_baseILj4096ES2_fS2_fjLj128EEEEEEEvNS_9FwdParamsE:
	.zero		616


//--------------------- .nv.constant0._ZN10layer_norm13ln_fwd_kernelINS_13Kernel_traitsI13__nv_bfloat16S2_S2_fjLj4096ELj1ELj1ELj4ELj16ENS_18Kernel_traits_baseILj4096ES2_S2_S2_fjLj128EEEEEEEvNS_9FwdParamsE --------------------------
	.section	.nv.constant0._ZN10layer_norm13ln_fwd_kernelINS_13Kernel_traitsI13__nv_bfloat16S2_S2_fjLj4096ELj1ELj1ELj4ELj16ENS_18Kernel_traits_baseILj4096ES2_S2_S2_fjLj128EEEEEEEvNS_9FwdParamsE,"a",@progbits
	.sectionflags	@""
	.align	4
.nv.constant0._ZN10layer_norm13ln_fwd_kernelINS_13Kernel_traitsI13__nv_bfloat16S2_S2_fjLj4096ELj1ELj1ELj4ELj16ENS_18Kernel_traits_baseILj4096ES2_S2_S2_fjLj128EEEEEEEvNS_9FwdParamsE:
	.zero		616


//--------------------- .nv.constant0._ZN10layer_norm13ln_fwd_kernelINS_13Kernel_traitsI6__halffS2_fjLj4096ELj1ELj1ELj4ELj16ENS_18Kernel_traits_baseILj4096ES2_fS2_fjLj128EEEEEEEvNS_9FwdParamsE --------------------------
	.section	.nv.constant0._ZN10layer_norm13ln_fwd_kernelINS_13Kernel_traitsI6__halffS2_fjLj4096ELj1ELj1ELj4ELj16ENS_18Kernel_traits_baseILj4096ES2_fS2_fjLj128EEEEEEEvNS_9FwdParamsE,"a",@progbits
	.sectionflags	@""
	.align	4
.nv.constant0._ZN10layer_norm13ln_fwd_kernelINS_13Kernel_traitsI6__halffS2_fjLj4096ELj1ELj1ELj4ELj16ENS_18Kernel_traits_baseILj4096ES2_fS2_fjLj128EEEEEEEvNS_9FwdParamsE:
	.zero		616


//--------------------- .nv.constant0._ZN10layer_norm13ln_fwd_kernelINS_13Kernel_traitsI6__halfS2_S2_fjLj4096ELj1ELj1ELj4ELj16ENS_18Kernel_traits_baseILj4096ES2_S2_S2_fjLj128EEEEEEEvNS_9FwdParamsE --------------------------
	.section	.nv.constant0._ZN10layer_norm13ln_fwd_kernelINS_13Kernel_traitsI6__halfS2_S2_fjLj4096ELj1ELj1ELj4ELj16ENS_18Kernel_traits_baseILj4096ES2_S2_S2_fjLj128EEEEEEEvNS_9FwdParamsE,"a",@progbits
	.sectionflags	@""
	.align	4
.nv.constant0._ZN10layer_norm13ln_fwd_kernelINS_13Kernel_traitsI6__halfS2_S2_fjLj4096ELj1ELj1ELj4ELj16ENS_18Kernel_traits_baseILj4096ES2_S2_S2_fjLj128EEEEEEEvNS_9FwdParamsE:
	.zero		616


//--------------------- .nv.constant0._ZN10layer_norm13ln_fwd_kernelINS_13Kernel_traitsIffffjLj4096ELj1ELj1ELj4ELj16ENS_18Kernel_traits_baseILj4096EffffjLj128EEEEEEEvNS_9FwdParamsE --------------------------
	.section	.nv.constant0._ZN10layer_norm13ln_fwd_kernelINS_13Kernel_traitsIffffjLj4096ELj1ELj1ELj4ELj16ENS_18Kernel_traits_baseILj4096EffffjLj128EEEEEEEvNS_9FwdParamsE,"a",@progbits
	.sectionflags	@""
	.align	4
.nv.constant0._ZN10layer_norm13ln_fwd_kernelINS_13Kernel_traitsIffffjLj4096ELj1ELj1ELj4ELj16ENS_18Kernel_traits_baseILj4096EffffjLj128EEEEEEEvNS_9FwdParamsE:
	.zero		616


//--------------------- .nv.constant0._ZN10layer_norm13ln_fwd_kernelINS_13Kernel_traitsI13__nv_bfloat16fS2_fjLj3840ELj1ELj1ELj4ELj4ENS_18Kernel_traits_baseILj3840ES2_fS2_fjLj128EEEEEEEvNS_9FwdParamsE --------------------------
	.section	.nv.constant0._ZN10layer_norm13ln_fwd_kernelINS_13Kernel_traitsI13__nv_bfloat16fS2_fjLj3840ELj1ELj1ELj4ELj4ENS_18Kernel_traits_baseILj3840ES2_fS2_fjLj128EEEEEEEvNS_9FwdParamsE,"a",@progbits
	.sectionflags	@""
	.align	4
.nv.constant0._ZN10layer_norm13ln_fwd_kernelINS_13Kernel_traitsI13__nv_bfloat16fS2_fjLj3840ELj1ELj1ELj4ELj4ENS_18Kernel_traits_baseILj3840ES2_fS2_fjLj128EEEEEEEvNS_9FwdParamsE:
	.zero		616


//--------------------- .nv.constant0._ZN10layer_norm13ln_fwd_kernelINS_13Kernel_traitsI13__nv_bfloat16S2_S2_fjLj3840ELj1ELj1ELj4ELj4ENS_18Kernel_traits_baseILj3840ES2_S2_S2_fjLj128EEEEEEEvNS_9FwdParamsE --------------------------
	.section	.nv.constant0._ZN10layer_norm13ln_fwd_kernelINS_13Kernel_traitsI13__nv_bfloat16S2_S2_fjLj3840ELj1ELj1ELj4ELj4ENS_18Kernel_traits_baseILj3840ES2_S2_S2_fjLj128EEEEEEEvNS_9FwdParamsE,"a",@progbits
	.sectionflags	@""
	.align	4
.nv.constant0._ZN10layer_norm13ln_fwd_kernelINS_13Kernel_traitsI13__nv_bfloat16S2_S2_fjLj3840ELj1ELj1ELj4ELj4ENS_18Kernel_traits_baseILj3840ES2_S2_S2_fjLj128EEEEEEEvNS_9FwdParamsE:
	.zero		616


//--------------------- .nv.constant0._ZN10layer_norm13ln_fwd_kernelINS_13Kernel_traitsI6__halffS2_fjLj3840ELj1ELj1ELj4ELj4ENS_18Kernel_traits_baseILj3840ES2_fS2_fjLj128EEEEEEEvNS_9FwdParamsE --------------------------
	.section	.nv.constant0._ZN10layer_norm13ln_fwd_kernelINS_13Kernel_traitsI6__halffS2_fjLj3840ELj1ELj1ELj4ELj4ENS_18Kernel_traits_baseILj3840ES2_fS2_fjLj128EEEEEEEvNS_9FwdParamsE,"a",@progbits
	.sectionflags	@""
	.align	4
.nv.constant0._ZN10layer_norm13ln_fwd_kernelINS_13Kernel_traitsI6__halffS2_fjLj3840ELj1ELj1ELj4ELj4ENS_18Kernel_traits_baseILj3840ES2_fS2_fjLj128EEEEEEEvNS_9FwdParamsE:
	.zero		616


//--------------------- .nv.constant0._ZN10layer_norm13ln_fwd_kernelINS_13Kernel_traitsI6__halfS2_S2_fjLj3840ELj1ELj1ELj4ELj4ENS_18Kernel_traits_baseILj3840ES2_S2_S2_fjLj128EEEEEEEvNS_9FwdParamsE --------------------------
	.section	.nv.constant0._ZN10layer_norm13ln_fwd_kernelINS_13Kernel_traitsI6__halfS2_S2_fjLj3840ELj1ELj1ELj4ELj4ENS_18Kernel_traits_baseILj3840ES2_S2_S2_fjLj128EEEEEEEvNS_9FwdParamsE,"a",@progbits
	.sectionflags	@""
	.align	4
.nv.constant0._ZN10layer_norm13ln_fwd_kernelINS_13Kernel_traitsI6__halfS2_S2_fjLj3840ELj1ELj1ELj4ELj4ENS_18Kernel_traits_baseILj3840ES2_S2_S2_fjLj128EEEEEEEvNS_9FwdParamsE:
	.zero		616


//--------------------- .nv.constant0._ZN10layer_norm13ln_fwd_kernelINS_13Kernel_traitsIffffjLj3840ELj1ELj1ELj4ELj4ENS_18Kernel_traits_baseILj3840EffffjLj128EEEEEEEvNS_9FwdParamsE --------------------------
	.section	.nv.constant0._ZN10layer_norm13ln_fwd_kernelINS_13Kernel_traitsIffffjLj3840ELj1ELj1ELj4ELj4ENS_18Kernel_traits_baseILj3840EffffjLj128EEEEEEEvNS_9FwdParamsE,"a",@progbits
	.sectionflags	@""
	.align	4
.nv.constant0._ZN10layer_norm13ln_fwd_kernelINS_13Kernel_traitsIffffjLj3840ELj1ELj1ELj4ELj4ENS_18Kernel_traits_baseILj3840EffffjLj128EEEEEEEvNS_9FwdParamsE:
	.zero		616


//--------------------- .nv.constant0._ZN10layer_norm13ln_fwd_kernelINS_13Kernel_traitsI13__nv_bfloat16fS2_fjLj3072ELj1ELj1ELj4ELj16ENS_18Kernel_traits_baseILj3072ES2_fS2_fjLj128EEEEEEEvNS_9FwdParamsE --------------------------
	.section	.nv.constant0._ZN10layer_norm13ln_fwd_kernelINS_13Kernel_traitsI13__nv_bfloat16fS2_fjLj3072ELj1ELj1ELj4ELj16ENS_18Kernel_traits_baseILj3072ES2_fS2_fjLj128EEEEEEEvNS_9FwdParamsE,"a",@progbits
	.sectionflags	@""
	.align	4
.nv.constant0._ZN10layer_norm13ln_fwd_kernelINS_13Kernel_traitsI13__nv_bfloat16fS2_fjLj3072ELj1ELj1ELj4ELj16ENS_18Kernel_traits_baseILj3072ES2_fS2_fjLj128EEEEEEEvNS_9FwdParamsE:
	.zero		616


//--------------------- .nv.constant0._ZN10layer_norm13ln_fwd_kernelINS_13Kernel_traitsI13__nv_bfloat16S2_S2_fjLj3072ELj1ELj1ELj4ELj16ENS_18Kernel_traits_baseILj3072ES2_S2_S2_fjLj128EEEEEEEvNS_9FwdParamsE --------------------------
	.section	.nv.constant0._ZN10layer_norm13ln_fwd_kernelINS_13Kernel_traitsI13__nv_bfloat16S2_S2_fjLj3072ELj1ELj1ELj4ELj16ENS_18Kernel_traits_baseILj3072ES2_S2_S2_fjLj128EEEEEEEvNS_9FwdParamsE,"a",@progbits
	.sectionflags	@""
	.align	4
.nv.constant0._ZN10layer_norm13ln_fwd_kernelINS_13Kernel_traitsI13__nv_bfloat16S2_S2_fjLj3072ELj1ELj1ELj4ELj16ENS_18Kernel_traits_baseILj3072ES2_S2_S2_fjLj128EEEEEEEvNS_9FwdParamsE:
	.zero		616


//--------------------- .nv.constant0._ZN10layer_norm13ln_fwd_kernelINS_13Kernel_traitsI6__halffS2_fjLj3072ELj1ELj1ELj4ELj16ENS_18Kernel_traits_baseILj3072ES2_fS2_fjLj128EEEEEEEvNS_9FwdParamsE --------------------------
	.section	.nv.constant0._ZN10layer_norm13ln_fwd_kernelINS_13Kernel_traitsI6__halffS2_fjLj3072ELj1ELj1ELj4ELj16ENS_18Kernel_traits_baseILj3072ES2_fS2_fjLj128EEEEEEEvNS_9FwdParamsE,"a",@progbits
	.sectionflags	@""
	.align	4
.nv.constant0._ZN10layer_norm13ln_fwd_kernelINS_13Kernel_traitsI6__halffS2_fjLj3072ELj1ELj1ELj4ELj16ENS_18Kernel_traits_baseILj3072ES2_fS2_fjLj128EEEEEEEvNS_9FwdParamsE:
	.zero		616


//--------------------- .nv.constant0._ZN10layer_norm13ln_fwd_kernelINS_13Kernel_traitsI6__halfS2_S2_fjLj3072ELj1ELj1ELj4ELj16ENS_18Kernel_traits_baseILj3072ES2_S2_S2_fjLj128EEEEEEEvNS_9FwdParamsE --------------------------
	.section	.nv.constant0._ZN10layer_norm13ln_fwd_kernelINS_13Kernel_traitsI6__halfS2_S2_fjLj3072ELj1ELj1ELj4ELj16ENS_18Kernel_traits_baseILj3072ES2_S2_S2_fjLj128EEEEEEEvNS_9FwdParamsE,"a",@progbits
	.sectionflags	@""
	.align	4
.nv.constant0._ZN10layer_norm13ln_fwd_kernelINS_13Kernel_traitsI6__halfS2_S2_fjLj3072ELj1ELj1ELj4ELj16ENS_18Kernel_traits_baseILj3072ES2_S2_S2_fjLj128EEEEEEEvNS_9FwdParamsE:
	.zero		616


//--------------------- .nv.constant0._ZN10layer_norm13ln_fwd_kernelINS_13Kernel_traitsIffffjLj3072ELj1ELj1ELj4ELj16ENS_18Kernel_traits_baseILj3072EffffjLj128EEEEEEEvNS_9FwdParamsE --------------------------
	.section	.nv.constant0._ZN10layer_norm13ln_fwd_kernelINS_13Kernel_traitsIffffjLj3072ELj1ELj1ELj4ELj16ENS_18Kernel_traits_baseILj3072EffffjLj128EEEEEEEvNS_9FwdParamsE,"a",@progbits
	.sectionflags	@""
	.align	4
.nv.constant0._ZN10layer_norm13ln_fwd_kernelINS_13Kernel_traitsIffffjLj3072ELj1ELj1ELj4ELj16ENS_18Kernel_traits_baseILj3072EffffjLj128EEEEEEEvNS_9FwdParamsE:
	.zero		616


//--------------------- .nv.constant0._ZN10layer_norm13ln_fwd_kernelINS_13Kernel_traitsI13__nv_bfloat16fS2_fjLj2304ELj1ELj4ELj1ELj16ENS_18Kernel_traits_baseILj2304ES2_fS2_fjLj128EEEEEEEvNS_9FwdParamsE --------------------------
	.section	.nv.constant0._ZN10layer_norm13ln_fwd_kernelINS_13Kernel_traitsI13__nv_bfloat16fS2_fjLj2304ELj1ELj4ELj1ELj16ENS_18Kernel_traits_baseILj2304ES2_fS2_fjLj128EEEEEEEvNS_9FwdParamsE,"a",@progbits
	.sectionflags	@""
	.align	4
.nv.constant0._ZN10layer_norm13ln_fwd_kernelINS_13Kernel_traitsI13__nv_bfloat16fS2_fjLj2304ELj1ELj4ELj1ELj16ENS_18Kernel_traits_baseILj2304ES2_fS2_fjLj128EEEEEEEvNS_9FwdParamsE:
	.zero		616


//--------------------- .nv.constant0._ZN10layer_norm13ln_fwd_kernelINS_13Kernel_traitsI13__nv_bfloat16S2_S2_fjLj2304ELj1ELj4ELj1ELj16ENS_18Kernel_traits_baseILj2304ES2_S2_S2_fjLj128EEEEEEEvNS_9FwdParamsE --------------------------
	.section	.nv.constant0._ZN10layer_norm13ln_fwd_kernelINS_13Kernel_traitsI13__nv_bfloat16S2_S2_fjLj2304ELj1ELj4ELj1ELj16ENS_18Kernel_traits_baseILj2304ES2_S2_S2_fjLj128EEEEEEEvNS_9FwdParamsE,"a",@progbits
	.sectionflags	@""
	.align	4
.nv.constant0._ZN10layer_norm13ln_fwd_kernelINS_13Kernel_traitsI13__nv_bfloat16S2_S2_fjLj2304ELj1ELj4ELj1ELj16ENS_18Kernel_traits_baseILj2304ES2_S2_S2_fjLj128EEEEEEEvNS_9FwdParamsE:
	.zero		616


//--------------------- .nv.constant0._ZN10layer_norm13ln_fwd_kernelINS_13Kernel_traitsI6__halffS2_fjLj2304ELj1ELj4ELj1ELj16ENS_18Kernel_traits_baseILj2304ES2_fS2_fjLj128EEEEEEEvNS_9FwdParamsE --------------------------
	.section	.nv.constant0._ZN10layer_norm13ln_fwd_kernelINS_13Kernel_traitsI6__halffS2_fjLj2304ELj1ELj4ELj1ELj16ENS_18Kernel_traits_baseILj2304ES2_fS2_fjLj128EEEEEEEvNS_9FwdParamsE,"a",@progbits
	.sectionflags	@""
	.align	4
.nv.constant0._ZN10layer_norm13ln_fwd_kernelINS_13Kernel_traitsI6__halffS2_fjLj2304ELj1ELj4ELj1ELj16ENS_18Kernel_traits_baseILj2304ES2_fS2_fjLj128EEEEEEEvNS_9FwdParamsE:
	.zero		616


//--------------------- .nv.constant0._ZN10layer_norm13ln_fwd_kernelINS_13Kernel_traitsI6__halfS2_S2_fjLj2304ELj1ELj4ELj1ELj16ENS_18Kernel_traits_baseILj2304ES2_S2_S2_fjLj128EEEEEEEvNS_9FwdParamsE --------------------------
	.section	.nv.constant0._ZN10layer_norm13ln_fwd_kernelINS_13Kernel_traitsI6__halfS2_S2_fjLj2304ELj1ELj4ELj1ELj16ENS_18Kernel_traits_baseILj2304ES2_S2_S2_fjLj128EEEEEEEvNS_9FwdParamsE,"a",@progbits
	.sectionflags	@""
	.align	4
.nv.constant0._ZN10layer_norm13ln_fwd_kernelINS_13Kernel_traitsI6__halfS2_S2_fjLj2304ELj1ELj4ELj1ELj16ENS_18Kernel_traits_baseILj2304ES2_S2_S2_fjLj128EEEEEEEvNS_9FwdParamsE:
	.zero		616


//--------------------- .nv.constant0._ZN10layer_norm13ln_fwd_kernelINS_13Kernel_traitsIffffjLj2304ELj1ELj4ELj1ELj16ENS_18Kernel_traits_baseILj2304EffffjLj128EEEEEEEvNS_9FwdParamsE --------------------------
	.section	.nv.constant0._ZN10layer_norm13ln_fwd_kernelINS_13Kernel_traitsIffffjLj2304ELj1ELj4ELj1ELj16ENS_18Kernel_traits_baseILj2304EffffjLj128EEEEEEEvNS_9FwdParamsE,"a",@progbits
	.sectionflags	@""
	.align	4
.nv.constant0._ZN10layer_norm13ln_fwd_kernelINS_13Kernel_traitsIffffjLj2304ELj1ELj4ELj1ELj16ENS_18Kernel_traits_baseILj2304EffffjLj128EEEEEEEvNS_9FwdParamsE:
	.zero		616


//--------------------- .nv.constant0._ZN10layer_norm13ln_fwd_kernelINS_13Kernel_traitsI13__nv_bfloat16fS2_fjLj2048ELj1ELj4ELj1ELj16ENS_18Kernel_traits_baseILj2048ES2_fS2_fjLj128EEEEEEEvNS_9FwdParamsE --------------------------
	.section	.nv.constant0._ZN10layer_norm13ln_fwd_kernelINS_13Kernel_traitsI13__nv_bfloat16fS2_fjLj2048ELj1ELj4ELj1ELj16ENS_18Kernel_traits_baseILj2048ES2_fS2_fjLj128EEEEEEEvNS_9FwdParamsE,"a",@progbits
	.sectionflags	@""
	.align	4
.nv.constant0._ZN10layer_norm13ln_fwd_kernelINS_13Kernel_traitsI13__nv_bfloat16fS2_fjLj2048ELj1ELj4ELj1ELj16ENS_18Kernel_traits_baseILj2048ES2_fS2_fjLj128EEEEEEEvNS_9FwdParamsE:
	.zero		616


//--------------------- .nv.constant0._ZN10layer_norm13ln_fwd_kernelINS_13Kernel_traitsI13__nv_bfloat16S2_S2_fjLj2048ELj1ELj4ELj1ELj16ENS_18Kernel_traits_baseILj2048ES2_S2_S2_fjLj128EEEEEEEvNS_9FwdParamsE --------------------------
	.section	.nv.constant0._ZN10layer_norm13ln_fwd_kernelINS_13Kernel_traitsI13__nv_bfloat16S2_S2_fjLj2048ELj1ELj4ELj1ELj16ENS_18Kernel_traits_baseILj2048ES2_S2_S2_fjLj128EEEEEEEvNS_9FwdParamsE,"a",@progbits
	.sectionflags	@""
	.align	4
.nv.constant0._ZN10layer_norm13ln_fwd_kernelINS_13Kernel_traitsI13__nv_bfloat16S2_S2_fjLj2048ELj1ELj4ELj1ELj16ENS_18Kernel_traits_baseILj2048ES2_S2_S2_fjLj128EEEEEEEvNS_9FwdParamsE:
	.zero		616


//--------------------- .nv.constant0._ZN10layer_norm13ln_fwd_kernelINS_13Kernel_traitsI6__halffS2_fjLj2048ELj1ELj4ELj1ELj16ENS_18Kernel_traits_baseILj2048ES2_fS2_fjLj128EEEEEEEvNS_9FwdParamsE --------------------------
	.section	.nv.constant0._ZN10layer_norm13ln_fwd_kernelINS_13Kernel_traitsI6__halffS2_fjLj2048ELj1ELj4ELj1ELj16ENS_18Kernel_traits_baseILj2048ES2_fS2_fjLj128EEEEEEEvNS_9FwdParamsE,"a",@progbits
	.sectionflags	@""
	.align	4
.nv.constant0._ZN10layer_norm13ln_fwd_kernelINS_13Kernel_traitsI6__halffS2_fjLj2048ELj1ELj4ELj1ELj16ENS_18Kernel_traits_baseILj2048ES2_fS2_fjLj128EEEEEEEvNS_9FwdParamsE:
	.zero		616


//--------------------- .nv.constant0._ZN10layer_norm13ln_fwd_kernelINS_13Kernel_traitsI6__halfS2_S2_fjLj2048ELj1ELj4ELj1ELj16ENS_18Kernel_traits_baseILj2048ES2_S2_S2_fjLj128EEEEEEEvNS_9FwdParamsE --------------------------
	.section	.nv.constant0._ZN10layer_norm13ln_fwd_kernelINS_13Kernel_traitsI6__halfS2_S2_fjLj2048ELj1ELj4ELj1ELj16ENS_18Kernel_traits_baseILj2048ES2_S2_S2_fjLj128EEEEEEEvNS_9FwdParamsE,"a",@progbits
	.sectionflags	@""
	.align	4
.nv.constant0._ZN10layer_norm13ln_fwd_kernelINS_13Kernel_traitsI6__halfS2_S2_fjLj2048ELj1ELj4ELj1ELj16ENS_18Kernel_traits_baseILj2048ES2_S2_S2_fjLj128EEEEEEEvNS_9FwdParamsE:
	.zero		616


//--------------------- .nv.constant0._ZN10layer_norm13ln_fwd_kernelINS_13Kernel_traitsIffffjLj2048ELj1ELj4ELj1ELj16ENS_18Kernel_traits_baseILj2048EffffjLj128EEEEEEEvNS_9FwdParamsE --------------------------
	.section	.nv.constant0._ZN10layer_norm13ln_fwd_kernelINS_13Kernel_traitsIffffjLj2048ELj1ELj4ELj1ELj16ENS_18Kernel_traits_baseILj2048EffffjLj128EEEEEEEvNS_9FwdParamsE,"a",@progbits
	.sectionflags	@""
	.align	4
.nv.constant0._ZN10layer_norm13ln_fwd_kernelINS_13Kernel_traitsIffffjLj2048ELj1ELj4ELj1ELj16ENS_18Kernel_traits_baseILj2048EffffjLj128EEEEEEEvNS_9FwdParamsE:
	.zero		616


//--------------------- .nv.constant0._ZN10layer_norm13ln_fwd_kernelINS_13Kernel_traitsI13__nv_bfloat16fS2_fjLj1536ELj1ELj4ELj1ELj16ENS_18Kernel_traits_baseILj1536ES2_fS2_fjLj128EEEEEEEvNS_9FwdParamsE --------------------------
	.section	.nv.constant0._ZN10layer_norm13ln_fwd_kernelINS_13Kernel_traitsI13__nv_bfloat16fS2_fjLj1536ELj1ELj4ELj1ELj16ENS_18Kernel_traits_baseILj1536ES2_fS2_fjLj128EEEEEEEvNS_9FwdParamsE,"a",@progbits
	.sectionflags	@""
	.align	4
.nv.constant0._ZN10layer_norm13ln_fwd_kernelINS_13Kernel_traitsI13__nv_bfloat16fS2_fjLj1536ELj1ELj4ELj1ELj16ENS_18Kernel_traits_baseILj1536ES2_fS2_fjLj128EEEEEEEvNS_9FwdParamsE:
	.zero		616


//--------------------- .nv.constant0._ZN10layer_norm13ln_fwd_kernelINS_13Kernel_traitsI13__nv_bfloat16S2_S2_fjLj1536ELj1ELj4ELj1ELj16ENS_18Kernel_traits_baseILj1536ES2_S2_S2_fjLj128EEEEEEEvNS_9FwdParamsE --------------------------
	.section	.nv.constant0._ZN10layer_norm13ln_fwd_kernelINS_13Kernel_traitsI13__nv_bfloat16S2_S2_fjLj1536ELj1ELj4ELj1ELj16ENS_18Kernel_traits_baseILj1536ES2_S2_S2_fjLj128EEEEEEEvNS_9FwdParamsE,"a",@progbits
	.sectionflags	@""
	.align	4
.nv.constant0._ZN10layer_norm13ln_fwd_kernelINS_13Kernel_traitsI13__nv_bfloat16S2_S2_fjLj1536ELj1ELj4ELj1ELj16ENS_18Kernel_traits_baseILj1536ES2_S2_S2_fjLj128EEEEEEEvNS_9FwdParamsE:
	.zero		616


//--------------------- .nv.constant0._ZN10layer_norm13ln_fwd_kernelINS_13Kernel_traitsI6__halffS2_fjLj1536ELj1ELj4ELj1ELj16ENS_18Kernel_traits_baseILj1536ES2_fS2_fjLj128EEEEEEEvNS_9FwdParamsE --------------------------
	.section	.nv.constant0._ZN10layer_norm13ln_fwd_kernelINS_13Kernel_traitsI6__halffS2_fjLj1536ELj1ELj4ELj1ELj16ENS_18Kernel_traits_baseILj1536ES2_fS2_fjLj128EEEEEEEvNS_9FwdParamsE,"a",@progbits
	.sectionflags	@""
	.align	4
.nv.constant0._ZN10layer_norm13ln_fwd_kernelINS_13Kernel_traitsI6__halffS2_fjLj1536ELj1ELj4ELj1ELj16ENS_18Kernel_traits_baseILj1536ES2_fS2_fjLj128EEEEEEEvNS_9FwdParamsE:
	.zero		616


//--------------------- .nv.constant0._ZN10layer_norm13ln_fwd_kernelINS_13Kernel_traitsI6__halfS2_S2_fjLj1536ELj1ELj4ELj1ELj16ENS_18Kernel_traits_baseILj1536ES2_S2_S2_fjLj128EEEEEEEvNS_9FwdParamsE --------------------------
	.section	.nv.constant0._ZN10layer_norm13ln_fwd_kernelINS_13Kernel_traitsI6__halfS2_S2_fjLj1536ELj1ELj4ELj1ELj16ENS_18Kernel_traits_baseILj1536ES2_S2_S2_fjLj128EEEEEEEvNS_9FwdParamsE,"a",@progbits
	.sectionflags	@""
	.align	4
.nv.constant0._ZN10layer_norm13ln_fwd_kernelINS_13Kernel_traitsI6__halfS2_S2_fjLj1536ELj1ELj4ELj1ELj16ENS_18Kernel_traits_baseILj1536ES2_S2_S2_fjLj128EEEEEEEvNS_9FwdParamsE:
	.zero		616


//--------------------- .nv.constant0._ZN10layer_norm13ln_fwd_kernelINS_13Kernel_traitsIffffjLj1536ELj1ELj4ELj1ELj16ENS_18Kernel_traits_baseILj1536EffffjLj128EEEEEEEvNS_9FwdParamsE --------------------------
	.section	.nv.constant0._ZN10layer_norm13ln_fwd_kernelINS_13Kernel_traitsIffffjLj1536ELj1ELj4ELj1ELj16ENS_18Kernel_traits_baseILj1536EffffjLj128EEEEEEEvNS_9FwdParamsE,"a",@progbits
	.sectionflags	@""
	.align	4
.nv.constant0._ZN10layer_norm13ln_fwd_kernelINS_13Kernel_traitsIffffjLj1536ELj1ELj4ELj1ELj16ENS_18Kernel_traits_baseILj1536EffffjLj128EEEEEEEvNS_9FwdParamsE:
	.zero		616


//--------------------- .nv.constant0._ZN10layer_norm13ln_fwd_kernelINS_13Kernel_traitsI13__nv_bfloat16fS2_fjLj1024ELj1ELj4ELj1ELj16ENS_18Kernel_traits_baseILj1024ES2_fS2_fjLj128EEEEEEEvNS_9FwdParamsE --------------------------
	.section	.nv.constant0._ZN10layer_norm13ln_fwd_kernelINS_13Kernel_traitsI13__nv_bfloat16fS2_fjLj1024ELj1ELj4ELj1ELj16ENS_18Kernel_traits_baseILj1024ES2_fS2_fjLj128EEEEEEEvNS_9FwdParamsE,"a",@progbits
	.sectionflags	@""
	.align	4
.nv.constant0._ZN10layer_norm13ln_fwd_kernelINS_13Kernel_traitsI13__nv_bfloat16fS2_fjLj1024ELj1ELj4ELj1ELj16ENS_18Kernel_traits_baseILj1024ES2_fS2_fjLj128EEEEEEEvNS_9FwdParamsE:
	.zero		616


//--------------------- .nv.constant0._ZN10layer_norm13ln_fwd_kernelINS_13Kernel_traitsI13__nv_bfloat16S2_S2_fjLj1024ELj1ELj4ELj1ELj16ENS_18Kernel_traits_baseILj1024ES2_S2_S2_fjLj128EEEEEEEvNS_9FwdParamsE --------------------------
	.section	.nv.constant0._ZN10layer_norm13ln_fwd_kernelINS_13Kernel_traitsI13__nv_bfloat16S2_S2_fjLj1024ELj1ELj4ELj1ELj16ENS_18Kernel_traits_baseILj1024ES2_S2_S2_fjLj128EEEEEEEvNS_9FwdParamsE,"a",@progbits
	.sectionflags	@""
	.align	4
.nv.constant0._ZN10layer_norm13ln_fwd_kernelINS_13Kernel_traitsI13__nv_bfloat16S2_S2_fjLj1024ELj1ELj4ELj1ELj16ENS_18Kernel_traits_baseILj1024ES2_S2_S2_fjLj128EEEEEEEvNS_9FwdParamsE:
	.zero		616


//--------------------- .nv.constant0._ZN10layer_norm13ln_fwd_kernelINS_13Kernel_traitsI6__halffS2_fjLj1024ELj1ELj4ELj1ELj16ENS_18Kernel_traits_baseILj1024ES2_fS2_fjLj128EEEEEEEvNS_9FwdParamsE --------------------------
	.section	.nv.constant0._ZN10layer_norm13ln_fwd_kernelINS_13Kernel_traitsI6__halffS2_fjLj1024ELj1ELj4ELj1ELj16ENS_18Kernel_traits_baseILj1024ES2_fS2_fjLj128EEEEEEEvNS_9FwdParamsE,"a",@progbits
	.sectionflags	@""
	.align	4
.nv.constant0._ZN10layer_norm13ln_fwd_kernelINS_13Kernel_traitsI6__halffS2_fjLj1024ELj1ELj4ELj1ELj16ENS_18Kernel_traits_baseILj1024ES2_fS2_fjLj128EEEEEEEvNS_9FwdParamsE:
	.zero		616


//--------------------- .nv.constant0._ZN10layer_norm13ln_fwd_kernelINS_13Kernel_traitsI6__halfS2_S2_fjLj1024ELj1ELj4ELj1ELj16ENS_18Kernel_traits_baseILj1024ES2_S2_S2_fjLj128EEEEEEEvNS_9FwdParamsE --------------------------
	.section	.nv.constant0._ZN10layer_norm13ln_fwd_kernelINS_13Kernel_traitsI6__halfS2_S2_fjLj1024ELj1ELj4ELj1ELj16ENS_18Kernel_traits_baseILj1024ES2_S2_S2_fjLj128EEEEEEEvNS_9FwdParamsE,"a",@progbits
	.sectionflags	@""
	.align	4
.nv.constant0._ZN10layer_norm13ln_fwd_kernelINS_13Kernel_traitsI6__halfS2_S2_fjLj1024ELj1ELj4ELj1ELj16ENS_18Kernel_traits_baseILj1024ES2_S2_S2_fjLj128EEEEEEEvNS_9FwdParamsE:
	.zero		616


//--------------------- .nv.constant0._ZN10layer_norm13ln_fwd_kernelINS_13Kernel_traitsIffffjLj1024ELj1ELj4ELj1ELj16ENS_18Kernel_traits_baseILj1024EffffjLj128EEEEEEEvNS_9FwdParamsE --------------------------
	.section	.nv.constant0._ZN10layer_norm13ln_fwd_kernelINS_13Kernel_traitsIffffjLj1024ELj1ELj4ELj1ELj16ENS_18Kernel_traits_baseILj1024EffffjLj128EEEEEEEvNS_9FwdParamsE,"a",@progbits
	.sectionflags	@""
	.align	4
.nv.constant0._ZN10layer_norm13ln_fwd_kernelINS_13Kernel_traitsIffffjLj1024ELj1ELj4ELj1ELj16ENS_18Kernel_traits_baseILj1024EffffjLj128EEEEEEEvNS_9FwdParamsE:
	.zero		616


//--------------------- .nv.constant0._ZN10layer_norm13ln_fwd_kernelINS_13Kernel_traitsI13__nv_bfloat16fS2_fjLj768ELj1ELj4ELj1ELj16ENS_18Kernel_traits_baseILj768ES2_fS2_fjLj128EEEEEEEvNS_9FwdParamsE --------------------------
	.section	.nv.constant0._ZN10layer_norm13ln_fwd_kernelINS_13Kernel_traitsI13__nv_bfloat16fS2_fjLj768ELj1ELj4ELj1ELj16ENS_18Kernel_traits_baseILj768ES2_fS2_fjLj128EEEEEEEvNS_9FwdParamsE,"a",@progbits
	.sectionflags	@""
	.align	4
.nv.constant0._ZN10layer_norm13ln_fwd_kernelINS_13Kernel_traitsI13__nv_bfloat16fS2_fjLj768ELj1ELj4ELj1ELj16ENS_18Kernel_traits_baseILj768ES2_fS2_fjLj128EEEEEEEvNS_9FwdParamsE:
	.zero		616


//--------------------- .nv.constant0._ZN10layer_norm13ln_fwd_kernelINS_13Kernel_traitsI13__nv_bfloat16S2_S2_fjLj768ELj1ELj4ELj1ELj16ENS_18Kernel_traits_baseILj768ES2_S2_S2_fjLj128EEEEEEEvNS_9FwdParamsE --------------------------
	.section	.nv.constant0._ZN10layer_norm13ln_fwd_kernelINS_13Kernel_traitsI13__nv_bfloat16S2_S2_fjLj768ELj1ELj4ELj1ELj16ENS_18Kernel_traits_baseILj768ES2_S2_S2_fjLj128EEEEEEEvNS_9FwdParamsE,"a",@progbits
	.sectionflags	@""
	.align	4
.nv.constant0._ZN10layer_norm13ln_fwd_kernelINS_13Kernel_traitsI13__nv_bfloat16S2_S2_fjLj768ELj1ELj4ELj1ELj16ENS_18Kernel_traits_baseILj768ES2_S2_S2_fjLj128EEEEEEEvNS_9FwdParamsE:
	.zero		616


//--------------------- .nv.constant0._ZN10layer_norm13ln_fwd_kernelINS_13Kernel_traitsI6__halffS2_fjLj768ELj1ELj4ELj1ELj16ENS_18Kernel_traits_baseILj768ES2_fS2_fjLj128EEEEEEEvNS_9FwdParamsE --------------------------
	.section	.nv.constant0._ZN10layer_norm13ln_fwd_kernelINS_13Kernel_traitsI6__halffS2_fjLj768ELj1ELj4ELj1ELj16ENS_18Kernel_traits_baseILj768ES2_fS2_fjLj128EEEEEEEvNS_9FwdParamsE,"a",@progbits
	.sectionflags	@""
	.align	4
.nv.constant0._ZN10layer_norm13ln_fwd_kernelINS_13Kernel_traitsI6__halffS2_fjLj768ELj1ELj4ELj1ELj16ENS_18Kernel_traits_baseILj768ES2_fS2_fjLj128EEEEEEEvNS_9FwdParamsE:
	.zero		616


//--------------------- .nv.constant0._ZN10layer_norm13ln_fwd_kernelINS_13Kernel_traitsI6__halfS2_S2_fjLj768ELj1ELj4ELj1ELj16ENS_18Kernel_traits_baseILj768ES2_S2_S2_fjLj128EEEEEEEvNS_9FwdParamsE --------------------------
	.section	.nv.constant0._ZN10layer_norm13ln_fwd_kernelINS_13Kernel_traitsI6__halfS2_S2_fjLj768ELj1ELj4ELj1ELj16ENS_18Kernel_traits_baseILj768ES2_S2_S2_fjLj128EEEEEEEvNS_9FwdParamsE,"a",@progbits
	.sectionflags	@""
	.align	4
.nv.constant0._ZN10layer_norm13ln_fwd_kernelINS_13Kernel_traitsI6__halfS2_S2_fjLj768ELj1ELj4ELj1ELj16ENS_18Kernel_traits_baseILj768ES2_S2_S2_fjLj128EEEEEEEvNS_9FwdParamsE:
	.zero		616


//--------------------- .nv.constant0._ZN10layer_norm13ln_fwd_kernelINS_13Kernel_traitsIffffjLj768ELj1ELj4ELj1ELj16ENS_18Kernel_traits_baseILj768EffffjLj128EEEEEEEvNS_9FwdParamsE --------------------------
	.section	.nv.constant0._ZN10layer_norm13ln_fwd_kernelINS_13Kernel_traitsIffffjLj768ELj1ELj4ELj1ELj16ENS_18Kernel_traits_baseILj768EffffjLj128EEEEEEEvNS_9FwdParamsE,"a",@progbits
	.sectionflags	@""
	.align	4
.nv.constant0._ZN10layer_norm13ln_fwd_kernelINS_13Kernel_traitsIffffjLj768ELj1ELj4ELj1ELj16ENS_18Kernel_traits_baseILj768EffffjLj128EEEEEEEvNS_9FwdParamsE:
	.zero		616


//--------------------- SYMBOLS --------------------------

	.type		.nv.reservedSmem.offset0,@object
	.size		.nv.reservedSmem.offset0,0x4
